	.target	sm_103a

	.elftype	@"ET_EXEC"


//--------------------- .note.nv.tkinfo           --------------------------
	.section	.note.nv.tkinfo,"",@"SHT_NOTE"
	.sectionflags	@"SHF_NOTE_NV_TKINFO"
	.tkinfo
        /*0018*/ 	.word	0x00000002
        /*0030*/ 	.string	""
        /*0030*/ 	.string	"ptxas"
        /*0030*/ 	.string	"Cuda compilation tools, release 13.0, V13.0.88"
        /*0030*/ 	.string	"Build cuda_13.0.r13.0/compiler.36424714_0"
        /*0030*/ 	.string	"-arch sm_103a -m 64 "



//--------------------- .note.nv.cuinfo           --------------------------
	.section	.note.nv.cuinfo,"",@"SHT_NOTE"
	.sectionflags	@"SHF_NOTE_NV_CUINFO"
        /*0018*/ 	.short	0x0002
        /*001a*/ 	.short	0x0067
        /*001c*/ 	.short	0x0082
	.zero		2


//--------------------- .nv.info                  --------------------------
	.section	.nv.info,"",@"SHT_CUDA_INFO"
	.align	4


	//----- nvinfo : EIATTR_REGCOUNT
	.align		4
        /*0000*/ 	.byte	0x04, 0x2f
        /*0002*/ 	.short	(.L_12 - .L_11)
	.align		4
.L_11:
        /*0004*/ 	.word	index@(_ZN5flash25flash_bwd_dot_do_o_kernelILb1E23Flash_bwd_kernel_traitsILi32ELi128ELi128ELi8ELi4ELi4ELi4ELb0ELb0EN7cutlass6half_tE19Flash_kernel_traitsILi32ELi128ELi128ELi8ES3_EEEEvNS_16Flash_bwd_paramsE)
        /*0008*/ 	.word	0x00000020


	//----- nvinfo : EIATTR_FRAME_SIZE
	.align		4
.L_12:
        /*000c*/ 	.byte	0x04, 0x11
        /*000e*/ 	.short	(.L_14 - .L_13)
	.align		4
.L_13:
        /*0010*/ 	.word	index@(_ZN5flash25flash_bwd_dot_do_o_kernelILb1E23Flash_bwd_kernel_traitsILi32ELi128ELi128ELi8ELi4ELi4ELi4ELb0ELb0EN7cutlass6half_tE19Flash_kernel_traitsILi32ELi128ELi128ELi8ES3_EEEEvNS_16Flash_bwd_paramsE)
        /*0014*/ 	.word	0x00000000


	//----- nvinfo : EIATTR_REGCOUNT
	.align		4
.L_14:
        /*0018*/ 	.byte	0x04, 0x2f
        /*001a*/ 	.short	(.L_16 - .L_15)
	.align		4
.L_15:
        /*001c*/ 	.word	index@(_ZN5flash25flash_bwd_dot_do_o_kernelILb0E23Flash_bwd_kernel_traitsILi32ELi128ELi128ELi8ELi4ELi4ELi4ELb0ELb0EN7cutlass6half_tE19Flash_kernel_traitsILi32ELi128ELi128ELi8ES3_EEEEvNS_16Flash_bwd_paramsE)
        /*0020*/ 	.word	0x00000020


	//----- nvinfo : EIATTR_FRAME_SIZE
	.align		4
.L_16:
        /*0024*/ 	.byte	0x04, 0x11
        /*0026*/ 	.short	(.L_18 - .L_17)
	.align		4
.L_17:
        /*0028*/ 	.word	index@(_ZN5flash25flash_bwd_dot_do_o_kernelILb0E23Flash_bwd_kernel_traitsILi32ELi128ELi128ELi8ELi4ELi4ELi4ELb0ELb0EN7cutlass6half_tE19Flash_kernel_traitsILi32ELi128ELi128ELi8ES3_EEEEvNS_16Flash_bwd_paramsE)
        /*002c*/ 	.word	0x00000000


	//----- nvinfo : EIATTR_REGCOUNT
	.align		4
.L_18:
        /*0030*/ 	.byte	0x04, 0x2f
        /*0032*/ 	.short	(.L_20 - .L_19)
	.align		4
.L_19:
        /*0034*/ 	.word	index@(_ZN5flash44flash_bwd_dq_dk_dv_loop_seqk_parallel_kernelI23Flash_bwd_kernel_traitsILi32ELi128ELi128ELi8ELi4ELi4ELi4ELb0ELb0EN7cutlass6half_tE19Flash_kernel_traitsILi32ELi128ELi128ELi8ES3_EELb0ELb0ELb1ELb1ELb0ELb0ELb1EEEvNS_16Flash_bwd_paramsE)
        /*0038*/ 	.word	0x000000ff


	//----- nvinfo : EIATTR_FRAME_SIZE
	.align		4
.L_20:
        /*003c*/ 	.byte	0x04, 0x11
        /*003e*/ 	.short	(.L_22 - .L_21)
	.align		4
.L_21:
        /*0040*/ 	.word	index@(_ZN5flash44flash_bwd_dq_dk_dv_loop_seqk_parallel_kernelI23Flash_bwd_kernel_traitsILi32ELi128ELi128ELi8ELi4ELi4ELi4ELb0ELb0EN7cutlass6half_tE19Flash_kernel_traitsILi32ELi128ELi128ELi8ES3_EELb0ELb0ELb1ELb1ELb0ELb0ELb1EEEvNS_16Flash_bwd_paramsE)
        /*0044*/ 	.word	0x00000040


	//----- nvinfo : EIATTR_REGCOUNT
	.align		4
.L_22:
        /*0048*/ 	.byte	0x04, 0x2f
        /*004a*/ 	.short	(.L_24 - .L_23)
	.align		4
.L_23:
        /*004c*/ 	.word	index@(_ZN5flash44flash_bwd_dq_dk_dv_loop_seqk_parallel_kernelI23Flash_bwd_kernel_traitsILi32ELi128ELi128ELi8ELi4ELi4ELi4ELb0ELb0EN7cutlass6half_tE19Flash_kernel_traitsILi32ELi128ELi128ELi8ES3_EELb1ELb0ELb1ELb1ELb0ELb0ELb0EEEvNS_16Flash_bwd_paramsE)
        /*0050*/ 	.word	0x000000f1


	//----- nvinfo : EIATTR_FRAME_SIZE
	.align		4
.L_24:
        /*0054*/ 	.byte	0x04, 0x11
        /*0056*/ 	.short	(.L_26 - .L_25)
	.align		4
.L_25:
        /*0058*/ 	.word	index@(_ZN5flash44flash_bwd_dq_dk_dv_loop_seqk_parallel_kernelI23Flash_bwd_kernel_traitsILi32ELi128ELi128ELi8ELi4ELi4ELi4ELb0ELb0EN7cutlass6half_tE19Flash_kernel_traitsILi32ELi128ELi128ELi8ES3_EELb1ELb0ELb1ELb1ELb0ELb0ELb0EEEvNS_16Flash_bwd_paramsE)
        /*005c*/ 	.word	0x00000000


	//----- nvinfo : EIATTR_REGCOUNT
	.align		4
.L_26:
        /*0060*/ 	.byte	0x04, 0x2f
        /*0062*/ 	.short	(.L_28 - .L_27)
	.align		4
.L_27:
        /*0064*/ 	.word	index@(_ZN5flash44flash_bwd_dq_dk_dv_loop_seqk_parallel_kernelI23Flash_bwd_kernel_traitsILi32ELi128ELi128ELi8ELi4ELi4ELi4ELb0ELb0EN7cutlass6half_tE19Flash_kernel_traitsILi32ELi128ELi128ELi8ES3_EELb0ELb0ELb1ELb0ELb0ELb1ELb1EEEvNS_16Flash_bwd_paramsE)
        /*0068*/ 	.word	0x000000ff


	//----- nvinfo : EIATTR_FRAME_SIZE
	.align		4
.L_28:
        /*006c*/ 	.byte	0x04, 0x11
        /*006e*/ 	.short	(.L_30 - .L_29)
	.align		4
.L_29:
        /*0070*/ 	.word	index@(_ZN5flash44flash_bwd_dq_dk_dv_loop_seqk_parallel_kernelI23Flash_bwd_kernel_traitsILi32ELi128ELi128ELi8ELi4ELi4ELi4ELb0ELb0EN7cutlass6half_tE19Flash_kernel_traitsILi32ELi128ELi128ELi8ES3_EELb0ELb0ELb1ELb0ELb0ELb1ELb1EEEvNS_16Flash_bwd_paramsE)
        /*0074*/ 	.word	0x00000038


	//----- nvinfo : EIATTR_REGCOUNT
	.align		4
.L_30:
        /*0078*/ 	.byte	0x04, 0x2f
        /*007a*/ 	.short	(.L_32 - .L_31)
	.align		4
.L_31:
        /*007c*/ 	.word	index@(_ZN5flash44flash_bwd_dq_dk_dv_loop_seqk_parallel_kernelI23Flash_bwd_kernel_traitsILi32ELi128ELi128ELi8ELi4ELi4ELi4ELb0ELb0EN7cutlass6half_tE19Flash_kernel_traitsILi32ELi128ELi128ELi8ES3_EELb1ELb0ELb1ELb0ELb0ELb1ELb0EEEvNS_16Flash_bwd_paramsE)
        /*0080*/ 	.word	0x000000ff


	//----- nvinfo : EIATTR_FRAME_SIZE
	.align		4
.L_32:
        /*0084*/ 	.byte	0x04, 0x11
        /*0086*/ 	.short	(.L_34 - .L_33)
	.align		4
.L_33:
        /*0088*/ 	.word	index@(_ZN5flash44flash_bwd_dq_dk_dv_loop_seqk_parallel_kernelI23Flash_bwd_kernel_traitsILi32ELi128ELi128ELi8ELi4ELi4ELi4ELb0ELb0EN7cutlass6half_tE19Flash_kernel_traitsILi32ELi128ELi128ELi8ES3_EELb1ELb0ELb1ELb0ELb0ELb1ELb0EEEvNS_16Flash_bwd_paramsE)
        /*008c*/ 	.word	0x00000000


	//----- nvinfo : EIATTR_REGCOUNT
	.align		4
.L_34:
        /*0090*/ 	.byte	0x04, 0x2f
        /*0092*/ 	.short	(.L_36 - .L_35)
	.align		4
.L_35:
        /*0094*/ 	.word	index@(_ZN5flash44flash_bwd_dq_dk_dv_loop_seqk_parallel_kernelI23Flash_bwd_kernel_traitsILi32ELi128ELi128ELi8ELi4ELi4ELi4ELb0ELb0EN7cutlass6half_tE19Flash_kernel_traitsILi32ELi128ELi128ELi8ES3_EELb0ELb0ELb0ELb1ELb0ELb0ELb1EEEvNS_16Flash_bwd_paramsE)
        /*0098*/ 	.word	0x000000ff


	//----- nvinfo : EIATTR_FRAME_SIZE
	.align		4
.L_36:
        /*009c*/ 	.byte	0x04, 0x11
        /*009e*/ 	.short	(.L_38 - .L_37)
	.align		4
.L_37:
        /*00a0*/ 	.word	index@(_ZN5flash44flash_bwd_dq_dk_dv_loop_seqk_parallel_kernelI23Flash_bwd_kernel_traitsILi32ELi128ELi128ELi8ELi4ELi4ELi4ELb0ELb0EN7cutlass6half_tE19Flash_kernel_traitsILi32ELi128ELi128ELi8ES3_EELb0ELb0ELb0ELb1ELb0ELb0ELb1EEEvNS_16Flash_bwd_paramsE)
        /*00a4*/ 	.word	0x00000060


	//----- nvinfo : EIATTR_REGCOUNT
	.align		4
.L_38:
        /*00a8*/ 	.byte	0x04, 0x2f
        /*00aa*/ 	.short	(.L_40 - .L_39)
	.align		4
.L_39:
        /*00ac*/ 	.word	index@(_ZN5flash44flash_bwd_dq_dk_dv_loop_seqk_parallel_kernelI23Flash_bwd_kernel_traitsILi32ELi128ELi128ELi8ELi4ELi4ELi4ELb0ELb0EN7cutlass6half_tE19Flash_kernel_traitsILi32ELi128ELi128ELi8ES3_EELb1ELb0ELb0ELb1ELb0ELb0ELb0EEEvNS_16Flash_bwd_paramsE)
        /*00b0*/ 	.word	0x000000fd


	//----- nvinfo : EIATTR_FRAME_SIZE
	.align		4
.L_40:
        /*00b4*/ 	.byte	0x04, 0x11
        /*00b6*/ 	.short	(.L_42 - .L_41)
	.align		4
.L_41:
        /*00b8*/ 	.word	index@(_ZN5flash44flash_bwd_dq_dk_dv_loop_seqk_parallel_kernelI23Flash_bwd_kernel_traitsILi32ELi128ELi128ELi8ELi4ELi4ELi4ELb0ELb0EN7cutlass6half_tE19Flash_kernel_traitsILi32ELi128ELi128ELi8ES3_EELb1ELb0ELb0ELb1ELb0ELb0ELb0EEEvNS_16Flash_bwd_paramsE)
        /*00bc*/ 	.word	0x00000000


	//----- nvinfo : EIATTR_REGCOUNT
	.align		4
.L_42:
        /*00c0*/ 	.byte	0x04, 0x2f
        /*00c2*/ 	.short	(.L_44 - .L_43)
	.align		4
.L_43:
        /*00c4*/ 	.word	index@(_ZN5flash44flash_bwd_dq_dk_dv_loop_seqk_parallel_kernelI23Flash_bwd_kernel_traitsILi32ELi128ELi128ELi8ELi4ELi4ELi4ELb0ELb0EN7cutlass6half_tE19Flash_kernel_traitsILi32ELi128ELi128ELi8ES3_EELb0ELb0ELb0ELb0ELb1ELb1ELb1EEEvNS_16Flash_bwd_paramsE)
        /*00c8*/ 	.word	0x000000ff


	//----- nvinfo : EIATTR_FRAME_SIZE
	.align		4
.L_44:
        /*00cc*/ 	.byte	0x04, 0x11
        /*00ce*/ 	.short	(.L_46 - .L_45)
	.align		4
.L_45:
        /*00d0*/ 	.word	index@(_ZN5flash44flash_bwd_dq_dk_dv_loop_seqk_parallel_kernelI23Flash_bwd_kernel_traitsILi32ELi128ELi128ELi8ELi4ELi4ELi4ELb0ELb0EN7cutlass6half_tE19Flash_kernel_traitsILi32ELi128ELi128ELi8ES3_EELb0ELb0ELb0ELb0ELb1ELb1ELb1EEEvNS_16Flash_bwd_paramsE)
        /*00d4*/ 	.word	0x00000060


	//----- nvinfo : EIATTR_REGCOUNT
	.align		4
.L_46:
        /*00d8*/ 	.byte	0x04, 0x2f
        /*00da*/ 	.short	(.L_48 - .L_47)
	.align		4
.L_47:
        /*00dc*/ 	.word	index@(_ZN5flash44flash_bwd_dq_dk_dv_loop_seqk_parallel_kernelI23Flash_bwd_kernel_traitsILi32ELi128ELi128ELi8ELi4ELi4ELi4ELb0ELb0EN7cutlass6half_tE19Flash_kernel_traitsILi32ELi128ELi128ELi8ES3_EELb1ELb0ELb0ELb0ELb1ELb1ELb0EEEvNS_16Flash_bwd_paramsE)
        /*00e0*/ 	.word	0x000000fc


	//----- nvinfo : EIATTR_FRAME_SIZE
	.align		4
.L_48:
        /*00e4*/ 	.byte	0x04, 0x11
        /*00e6*/ 	.short	(.L_50 - .L_49)
	.align		4
.L_49:
        /*00e8*/ 	.word	index@(_ZN5flash44flash_bwd_dq_dk_dv_loop_seqk_parallel_kernelI23Flash_bwd_kernel_traitsILi32ELi128ELi128ELi8ELi4ELi4ELi4ELb0ELb0EN7cutlass6half_tE19Flash_kernel_traitsILi32ELi128ELi128ELi8ES3_EELb1ELb0ELb0ELb0ELb1ELb1ELb0EEEvNS_16Flash_bwd_paramsE)
        /*00ec*/ 	.word	0x00000000


	//----- nvinfo : EIATTR_REGCOUNT
	.align		4
.L_50:
        /*00f0*/ 	.byte	0x04, 0x2f
        /*00f2*/ 	.short	(.L_52 - .L_51)
	.align		4
.L_51:
        /*00f4*/ 	.word	index@(_ZN5flash44flash_bwd_dq_dk_dv_loop_seqk_parallel_kernelI23Flash_bwd_kernel_traitsILi32ELi128ELi128ELi8ELi4ELi4ELi4ELb0ELb0EN7cutlass6half_tE19Flash_kernel_traitsILi32ELi128ELi128ELi8ES3_EELb0ELb0ELb1ELb0ELb0ELb0ELb1EEEvNS_16Flash_bwd_paramsE)
        /*00f8*/ 	.word	0x000000ff


	//----- nvinfo : EIATTR_FRAME_SIZE
	.align		4
.L_52:
        /*00fc*/ 	.byte	0x04, 0x11
        /*00fe*/ 	.short	(.L_54 - .L_53)
	.align		4
.L_53:
        /*0100*/ 	.word	index@(_ZN5flash44flash_bwd_dq_dk_dv_loop_seqk_parallel_kernelI23Flash_bwd_kernel_traitsILi32ELi128ELi128ELi8ELi4ELi4ELi4ELb0ELb0EN7cutlass6half_tE19Flash_kernel_traitsILi32ELi128ELi128ELi8ES3_EELb0ELb0ELb1ELb0ELb0ELb0ELb1EEEvNS_16Flash_bwd_paramsE)
        /*0104*/ 	.word	0x00000040


	//----- nvinfo : EIATTR_REGCOUNT
	.align		4
.L_54:
        /*0108*/ 	.byte	0x04, 0x2f
        /*010a*/ 	.short	(.L_56 - .L_55)
	.align		4
.L_55:
        /*010c*/ 	.word	index@(_ZN5flash44flash_bwd_dq_dk_dv_loop_seqk_parallel_kernelI23Flash_bwd_kernel_traitsILi32ELi128ELi128ELi8ELi4ELi4ELi4ELb0ELb0EN7cutlass6half_tE19Flash_kernel_traitsILi32ELi128ELi128ELi8ES3_EELb1ELb0ELb1ELb0ELb0ELb0ELb0EEEvNS_16Flash_bwd_paramsE)
        /*0110*/ 	.word	0x000000ff


	//----- nvinfo : EIATTR_FRAME_SIZE
	.align		4
.L_56:
        /*0114*/ 	.byte	0x04, 0x11
        /*0116*/ 	.short	(.L_58 - .L_57)
	.align		4
.L_57:
        /*0118*/ 	.word	index@(_ZN5flash44flash_bwd_dq_dk_dv_loop_seqk_parallel_kernelI23Flash_bwd_kernel_traitsILi32ELi128ELi128ELi8ELi4ELi4ELi4ELb0ELb0EN7cutlass6half_tE19Flash_kernel_traitsILi32ELi128ELi128ELi8ES3_EELb1ELb0ELb1ELb0ELb0ELb0ELb0EEEvNS_16Flash_bwd_paramsE)
        /*011c*/ 	.word	0x00000000


	//----- nvinfo : EIATTR_REGCOUNT
	.align		4
.L_58:
        /*0120*/ 	.byte	0x04, 0x2f
        /*0122*/ 	.short	(.L_60 - .L_59)
	.align		4
.L_59:
        /*0124*/ 	.word	index@(_ZN5flash44flash_bwd_dq_dk_dv_loop_seqk_parallel_kernelI23Flash_bwd_kernel_traitsILi32ELi128ELi128ELi8ELi4ELi4ELi4ELb0ELb0EN7cutlass6half_tE19Flash_kernel_traitsILi32ELi128ELi128ELi8ES3_EELb0ELb0ELb0ELb0ELb0ELb0ELb1EEEvNS_16Flash_bwd_paramsE)
        /*0128*/ 	.word	0x000000ff


	//----- nvinfo : EIATTR_FRAME_SIZE
	.align		4
.L_60:
        /*012c*/ 	.byte	0x04, 0x11
        /*012e*/ 	.short	(.L_62 - .L_61)
	.align		4
.L_61:
        /*0130*/ 	.word	index@(_ZN5flash44flash_bwd_dq_dk_dv_loop_seqk_parallel_kernelI23Flash_bwd_kernel_traitsILi32ELi128ELi128ELi8ELi4ELi4ELi4ELb0ELb0EN7cutlass6half_tE19Flash_kernel_traitsILi32ELi128ELi128ELi8ES3_EELb0ELb0ELb0ELb0ELb0ELb0ELb1EEEvNS_16Flash_bwd_paramsE)
        /*0134*/ 	.word	0x00000060


	//----- nvinfo : EIATTR_REGCOUNT
	.align		4
.L_62:
        /*0138*/ 	.byte	0x04, 0x2f
        /*013a*/ 	.short	(.L_64 - .L_63)
	.align		4
.L_63:
        /*013c*/ 	.word	index@(_ZN5flash44flash_bwd_dq_dk_dv_loop_seqk_parallel_kernelI23Flash_bwd_kernel_traitsILi32ELi128ELi128ELi8ELi4ELi4ELi4ELb0ELb0EN7cutlass6half_tE19Flash_kernel_traitsILi32ELi128ELi128ELi8ES3_EELb1ELb0ELb0ELb0ELb0ELb0ELb0EEEvNS_16Flash_bwd_paramsE)
        /*0140*/ 	.word	0x000000fc


	//----- nvinfo : EIATTR_FRAME_SIZE
	.align		4
.L_64:
        /*0144*/ 	.byte	0x04, 0x11
        /*0146*/ 	.short	(.L_66 - .L_65)
	.align		4
.L_65:
        /*0148*/ 	.word	index@(_ZN5flash44flash_bwd_dq_dk_dv_loop_seqk_parallel_kernelI23Flash_bwd_kernel_traitsILi32ELi128ELi128ELi8ELi4ELi4ELi4ELb0ELb0EN7cutlass6half_tE19Flash_kernel_traitsILi32ELi128ELi128ELi8ES3_EELb1ELb0ELb0ELb0ELb0ELb0ELb0EEEvNS_16Flash_bwd_paramsE)
        /*014c*/ 	.word	0x00000000


	//----- nvinfo : EIATTR_REGCOUNT
	.align		4
.L_66:
        /*0150*/ 	.byte	0x04, 0x2f
        /*0152*/ 	.short	(.L_68 - .L_67)
	.align		4
.L_67:
        /*0154*/ 	.word	index@(_ZN5flash44flash_bwd_dq_dk_dv_loop_seqk_parallel_kernelI23Flash_bwd_kernel_traitsILi32ELi128ELi128ELi8ELi4ELi4ELi4ELb0ELb0EN7cutlass6half_tE19Flash_kernel_traitsILi32ELi128ELi128ELi8ES3_EELb0ELb0ELb0ELb0ELb0ELb1ELb1EEEvNS_16Flash_bwd_paramsE)
        /*0158*/ 	.word	0x000000ff


	//----- nvinfo : EIATTR_FRAME_SIZE
	.align		4
.L_68:
        /*015c*/ 	.byte	0x04, 0x11
        /*015e*/ 	.short	(.L_70 - .L_69)
	.align		4
.L_69:
        /*0160*/ 	.word	index@(_ZN5flash44flash_bwd_dq_dk_dv_loop_seqk_parallel_kernelI23Flash_bwd_kernel_traitsILi32ELi128ELi128ELi8ELi4ELi4ELi4ELb0ELb0EN7cutlass6half_tE19Flash_kernel_traitsILi32ELi128ELi128ELi8ES3_EELb0ELb0ELb0ELb0ELb0ELb1ELb1EEEvNS_16Flash_bwd_paramsE)
        /*0164*/ 	.word	0x00000058


	//----- nvinfo : EIATTR_REGCOUNT
	.align		4
.L_70:
        /*0168*/ 	.byte	0x04, 0x2f
        /*016a*/ 	.short	(.L_72 - .L_71)
	.align		4
.L_71:
        /*016c*/ 	.word	index@(_ZN5flash44flash_bwd_dq_dk_dv_loop_seqk_parallel_kernelI23Flash_bwd_kernel_traitsILi32ELi128ELi128ELi8ELi4ELi4ELi4ELb0ELb0EN7cutlass6half_tE19Flash_kernel_traitsILi32ELi128ELi128ELi8ES3_EELb1ELb0ELb0ELb0ELb0ELb1ELb0EEEvNS_16Flash_bwd_paramsE)
        /*0170*/ 	.word	0x000000ff


	//----- nvinfo : EIATTR_FRAME_SIZE
	.align		4
.L_72:
        /*0174*/ 	.byte	0x04, 0x11
        /*0176*/ 	.short	(.L_74 - .L_73)
	.align		4
.L_73:
        /*0178*/ 	.word	index@(_ZN5flash44flash_bwd_dq_dk_dv_loop_seqk_parallel_kernelI23Flash_bwd_kernel_traitsILi32ELi128ELi128ELi8ELi4ELi4ELi4ELb0ELb0EN7cutlass6half_tE19Flash_kernel_traitsILi32ELi128ELi128ELi8ES3_EELb1ELb0ELb0ELb0ELb0ELb1ELb0EEEvNS_16Flash_bwd_paramsE)
        /*017c*/ 	.word	0x00000000


	//----- nvinfo : EIATTR_REGCOUNT
	.align		4
.L_74:
        /*0180*/ 	.byte	0x04, 0x2f
        /*0182*/ 	.short	(.L_76 - .L_75)
	.align		4
.L_75:
        /*0184*/ 	.word	index@(_ZN5flash27flash_bwd_convert_dq_kernelI23Flash_bwd_kernel_traitsILi32ELi128ELi128ELi8ELi4ELi4ELi4ELb0ELb0EN7cutlass6half_tE19Flash_kernel_traitsILi32ELi128ELi128ELi8ES3_EEEEvNS_16Flash_bwd_paramsEi)
        /*0188*/ 	.word	0x00000020


	//----- nvinfo : EIATTR_FRAME_SIZE
	.align		4
.L_76:
        /*018c*/ 	.byte	0x04, 0x11
        /*018e*/ 	.short	(.L_78 - .L_77)
	.align		4
.L_77:
        /*0190*/ 	.word	index@(_ZN5flash27flash_bwd_convert_dq_kernelI23Flash_bwd_kernel_traitsILi32ELi128ELi128ELi8ELi4ELi4ELi4ELb0ELb0EN7cutlass6half_tE19Flash_kernel_traitsILi32ELi128ELi128ELi8ES3_EEEEvNS_16Flash_bwd_paramsEi)
        /*0194*/ 	.word	0x00000000


	//----- nvinfo : EIATTR_REGCOUNT
	.align		4
.L_78:
        /*0198*/ 	.byte	0x04, 0x2f
        /*019a*/ 	.short	(.L_80 - .L_79)
	.align		4
.L_79:
        /*019c*/ 	.word	index@(_ZN5flash25flash_bwd_dot_do_o_kernelILb1E23Flash_bwd_kernel_traitsILi32ELi128ELi128ELi8ELi4ELi4ELi4ELb1ELb0EN7cutlass6half_tE19Flash_kernel_traitsILi32ELi128ELi128ELi8ES3_EEEEvNS_16Flash_bwd_paramsE)
        /*01a0*/ 	.word	0x00000020


	//----- nvinfo : EIATTR_FRAME_SIZE
	.align		4
.L_80:
        /*01a4*/ 	.byte	0x04, 0x11
        /*01a6*/ 	.short	(.L_82 - .L_81)
	.align		4
.L_81:
        /*01a8*/ 	.word	index@(_ZN5flash25flash_bwd_dot_do_o_kernelILb1E23Flash_bwd_kernel_traitsILi32ELi128ELi128ELi8ELi4ELi4ELi4ELb1ELb0EN7cutlass6half_tE19Flash_kernel_traitsILi32ELi128ELi128ELi8ES3_EEEEvNS_16Flash_bwd_paramsE)
        /*01ac*/ 	.word	0x00000000


	//----- nvinfo : EIATTR_REGCOUNT
	.align		4
.L_82:
        /*01b0*/ 	.byte	0x04, 0x2f
        /*01b2*/ 	.short	(.L_84 - .L_83)
	.align		4
.L_83:
        /*01b4*/ 	.word	index@(_ZN5flash25flash_bwd_dot_do_o_kernelILb0E23Flash_bwd_kernel_traitsILi32ELi128ELi128ELi8ELi4ELi4ELi4ELb1ELb0EN7cutlass6half_tE19Flash_kernel_traitsILi32ELi128ELi128ELi8ES3_EEEEvNS_16Flash_bwd_paramsE)
        /*01b8*/ 	.word	0x00000020


	//----- nvinfo : EIATTR_FRAME_SIZE
	.align		4
.L_84:
        /*01bc*/ 	.byte	0x04, 0x11
        /*01be*/ 	.short	(.L_86 - .L_85)
	.align		4
.L_85:
        /*01c0*/ 	.word	index@(_ZN5flash25flash_bwd_dot_do_o_kernelILb0E23Flash_bwd_kernel_traitsILi32ELi128ELi128ELi8ELi4ELi4ELi4ELb1ELb0EN7cutlass6half_tE19Flash_kernel_traitsILi32ELi128ELi128ELi8ES3_EEEEvNS_16Flash_bwd_paramsE)
        /*01c4*/ 	.word	0x00000000


	//----- nvinfo : EIATTR_REGCOUNT
	.align		4
.L_86:
        /*01c8*/ 	.byte	0x04, 0x2f
        /*01ca*/ 	.short	(.L_88 - .L_87)
	.align		4
.L_87:
        /*01cc*/ 	.word	index@(_ZN5flash44flash_bwd_dq_dk_dv_loop_seqk_parallel_kernelI23Flash_bwd_kernel_traitsILi32ELi128ELi128ELi8ELi4ELi4ELi4ELb1ELb0EN7cutlass6half_tE19Flash_kernel_traitsILi32ELi128ELi128ELi8ES3_EELb0ELb0ELb1ELb1ELb0ELb0ELb1EEEvNS_16Flash_bwd_paramsE)
        /*01d0*/ 	.word	0x000000ff


	//----- nvinfo : EIATTR_FRAME_SIZE
	.align		4
.L_88:
        /*01d4*/ 	.byte	0x04, 0x11
        /*01d6*/ 	.short	(.L_90 - .L_89)
	.align		4
.L_89:
        /*01d8*/ 	.word	index@(_ZN5flash44flash_bwd_dq_dk_dv_loop_seqk_parallel_kernelI23Flash_bwd_kernel_traitsILi32ELi128ELi128ELi8ELi4ELi4ELi4ELb1ELb0EN7cutlass6half_tE19Flash_kernel_traitsILi32ELi128ELi128ELi8ES3_EELb0ELb0ELb1ELb1ELb0ELb0ELb1EEEvNS_16Flash_bwd_paramsE)
        /*01dc*/ 	.word	0x000000c8


	//----- nvinfo : EIATTR_REGCOUNT
	.align		4
.L_90:
        /*01e0*/ 	.byte	0x04, 0x2f
        /*01e2*/ 	.short	(.L_92 - .L_91)
	.align		4
.L_91:
        /*01e4*/ 	.word	index@(_ZN5flash44flash_bwd_dq_dk_dv_loop_seqk_parallel_kernelI23Flash_bwd_kernel_traitsILi32ELi128ELi128ELi8ELi4ELi4ELi4ELb1ELb0EN7cutlass6half_tE19Flash_kernel_traitsILi32ELi128ELi128ELi8ES3_EELb1ELb0ELb1ELb1ELb0ELb0ELb0EEEvNS_16Flash_bwd_paramsE)
        /*01e8*/ 	.word	0x000000ff


	//----- nvinfo : EIATTR_FRAME_SIZE
	.align		4
.L_92:
        /*01ec*/ 	.byte	0x04, 0x11
        /*01ee*/ 	.short	(.L_94 - .L_93)
	.align		4
.L_93:
        /*01f0*/ 	.word	index@(_ZN5flash44flash_bwd_dq_dk_dv_loop_seqk_parallel_kernelI23Flash_bwd_kernel_traitsILi32ELi128ELi128ELi8ELi4ELi4ELi4ELb1ELb0EN7cutlass6half_tE19Flash_kernel_traitsILi32ELi128ELi128ELi8ES3_EELb1ELb0ELb1ELb1ELb0ELb0ELb0EEEvNS_16Flash_bwd_paramsE)
        /*01f4*/ 	.word	0x00000000


	//----- nvinfo : EIATTR_REGCOUNT
	.align		4
.L_94:
        /*01f8*/ 	.byte	0x04, 0x2f
        /*01fa*/ 	.short	(.L_96 - .L_95)
	.align		4
.L_95:
        /*01fc*/ 	.word	index@(_ZN5flash44flash_bwd_dq_dk_dv_loop_seqk_parallel_kernelI23Flash_bwd_kernel_traitsILi32ELi128ELi128ELi8ELi4ELi4ELi4ELb1ELb0EN7cutlass6half_tE19Flash_kernel_traitsILi32ELi128ELi128ELi8ES3_EELb0ELb0ELb1ELb0ELb0ELb1ELb1EEEvNS_16Flash_bwd_paramsE)
        /*0200*/ 	.word	0x000000ff


	//----- nvinfo : EIATTR_FRAME_SIZE
	.align		4
.L_96:
        /*0204*/ 	.byte	0x04, 0x11
        /*0206*/ 	.short	(.L_98 - .L_97)
	.align		4
.L_97:
        /*0208*/ 	.word	index@(_ZN5flash44flash_bwd_dq_dk_dv_loop_seqk_parallel_kernelI23Flash_bwd_kernel_traitsILi32ELi128ELi128ELi8ELi4ELi4ELi4ELb1ELb0EN7cutlass6half_tE19Flash_kernel_traitsILi32ELi128ELi128ELi8ES3_EELb0ELb0ELb1ELb0ELb0ELb1ELb1EEEvNS_16Flash_bwd_paramsE)
        /*020c*/ 	.word	0x000000b8


	//----- nvinfo : EIATTR_REGCOUNT
	.align		4
.L_98:
        /*0210*/ 	.byte	0x04, 0x2f
        /*0212*/ 	.short	(.L_100 - .L_99)
	.align		4
.L_99:
        /*0214*/ 	.word	index@(_ZN5flash44flash_bwd_dq_dk_dv_loop_seqk_parallel_kernelI23Flash_bwd_kernel_traitsILi32ELi128ELi128ELi8ELi4ELi4ELi4ELb1ELb0EN7cutlass6half_tE19Flash_kernel_traitsILi32ELi128ELi128ELi8ES3_EELb1ELb0ELb1ELb0ELb0ELb1ELb0EEEvNS_16Flash_bwd_paramsE)
        /*0218*/ 	.word	0x000000ff


	//----- nvinfo : EIATTR_FRAME_SIZE
	.align		4
.L_100:
        /*021c*/ 	.byte	0x04, 0x11
        /*021e*/ 	.short	(.L_102 - .L_101)
	.align		4
.L_101:
        /*0220*/ 	.word	index@(_ZN5flash44flash_bwd_dq_dk_dv_loop_seqk_parallel_kernelI23Flash_bwd_kernel_traitsILi32ELi128ELi128ELi8ELi4ELi4ELi4ELb1ELb0EN7cutlass6half_tE19Flash_kernel_traitsILi32ELi128ELi128ELi8ES3_EELb1ELb0ELb1ELb0ELb0ELb1ELb0EEEvNS_16Flash_bwd_paramsE)
        /*0224*/ 	.word	0x00000000


	//----- nvinfo : EIATTR_REGCOUNT
	.align		4
.L_102:
        /*0228*/ 	.byte	0x04, 0x2f
        /*022a*/ 	.short	(.L_104 - .L_103)
	.align		4
.L_103:
        /*022c*/ 	.word	index@(_ZN5flash44flash_bwd_dq_dk_dv_loop_seqk_parallel_kernelI23Flash_bwd_kernel_traitsILi32ELi128ELi128ELi8ELi4ELi4ELi4ELb1ELb0EN7cutlass6half_tE19Flash_kernel_traitsILi32ELi128ELi128ELi8ES3_EELb0ELb0ELb0ELb1ELb0ELb0ELb1EEEvNS_16Flash_bwd_paramsE)
        /*0230*/ 	.word	0x000000ff


	//----- nvinfo : EIATTR_FRAME_SIZE
	.align		4
.L_104:
        /*0234*/ 	.byte	0x04, 0x11
        /*0236*/ 	.short	(.L_106 - .L_105)
	.align		4
.L_105:
        /*0238*/ 	.word	index@(_ZN5flash44flash_bwd_dq_dk_dv_loop_seqk_parallel_kernelI23Flash_bwd_kernel_traitsILi32ELi128ELi128ELi8ELi4ELi4ELi4ELb1ELb0EN7cutlass6half_tE19Flash_kernel_traitsILi32ELi128ELi128ELi8ES3_EELb0ELb0ELb0ELb1ELb0ELb0ELb1EEEvNS_16Flash_bwd_paramsE)
        /*023c*/ 	.word	0x000000d8


	//----- nvinfo : EIATTR_REGCOUNT
	.align		4
.L_106:
        /*0240*/ 	.byte	0x04, 0x2f
        /*0242*/ 	.short	(.L_108 - .L_107)
	.align		4
.L_107:
        /*0244*/ 	.word	index@(_ZN5flash44flash_bwd_dq_dk_dv_loop_seqk_parallel_kernelI23Flash_bwd_kernel_traitsILi32ELi128ELi128ELi8ELi4ELi4ELi4ELb1ELb0EN7cutlass6half_tE19Flash_kernel_traitsILi32ELi128ELi128ELi8ES3_EELb1ELb0ELb0ELb1ELb0ELb0ELb0EEEvNS_16Flash_bwd_paramsE)
        /*0248*/ 	.word	0x000000ff


	//----- nvinfo : EIATTR_FRAME_SIZE
	.align		4
.L_108:
        /*024c*/ 	.byte	0x04, 0x11
        /*024e*/ 	.short	(.L_110 - .L_109)
	.align		4
.L_109:
        /*0250*/ 	.word	index@(_ZN5flash44flash_bwd_dq_dk_dv_loop_seqk_parallel_kernelI23Flash_bwd_kernel_traitsILi32ELi128ELi128ELi8ELi4ELi4ELi4ELb1ELb0EN7cutlass6half_tE19Flash_kernel_traitsILi32ELi128ELi128ELi8ES3_EELb1ELb0ELb0ELb1ELb0ELb0ELb0EEEvNS_16Flash_bwd_paramsE)
        /*0254*/ 	.word	0x00000000


	//----- nvinfo : EIATTR_REGCOUNT
	.align		4
.L_110:
        /*0258*/ 	.byte	0x04, 0x2f
        /*025a*/ 	.short	(.L_112 - .L_111)
	.align		4
.L_111:
        /*025c*/ 	.word	index@(_ZN5flash44flash_bwd_dq_dk_dv_loop_seqk_parallel_kernelI23Flash_bwd_kernel_traitsILi32ELi128ELi128ELi8ELi4ELi4ELi4ELb1ELb0EN7cutlass6half_tE19Flash_kernel_traitsILi32ELi128ELi128ELi8ES3_EELb0ELb0ELb0ELb0ELb1ELb1ELb1EEEvNS_16Flash_bwd_paramsE)
        /*0260*/ 	.word	0x000000ff


	//----- nvinfo : EIATTR_FRAME_SIZE
	.align		4
.L_112:
        /*0264*/ 	.byte	0x04, 0x11
        /*0266*/ 	.short	(.L_114 - .L_113)
	.align		4
.L_113:
        /*0268*/ 	.word	index@(_ZN5flash44flash_bwd_dq_dk_dv_loop_seqk_parallel_kernelI23Flash_bwd_kernel_traitsILi32ELi128ELi128ELi8ELi4ELi4ELi4ELb1ELb0EN7cutlass6half_tE19Flash_kernel_traitsILi32ELi128ELi128ELi8ES3_EELb0ELb0ELb0ELb0ELb1ELb1ELb1EEEvNS_16Flash_bwd_paramsE)
        /*026c*/ 	.word	0x000000d8


	//----- nvinfo : EIATTR_REGCOUNT
	.align		4
.L_114:
        /*0270*/ 	.byte	0x04, 0x2f
        /*0272*/ 	.short	(.L_116 - .L_115)
	.align		4
.L_115:
        /*0274*/ 	.word	index@(_ZN5flash44flash_bwd_dq_dk_dv_loop_seqk_parallel_kernelI23Flash_bwd_kernel_traitsILi32ELi128ELi128ELi8ELi4ELi4ELi4ELb1ELb0EN7cutlass6half_tE19Flash_kernel_traitsILi32ELi128ELi128ELi8ES3_EELb1ELb0ELb0ELb0ELb1ELb1ELb0EEEvNS_16Flash_bwd_paramsE)
        /*0278*/ 	.word	0x000000fe


	//----- nvinfo : EIATTR_FRAME_SIZE
	.align		4
.L_116:
        /*027c*/ 	.byte	0x04, 0x11
        /*027e*/ 	.short	(.L_118 - .L_117)
	.align		4
.L_117:
        /*0280*/ 	.word	index@(_ZN5flash44flash_bwd_dq_dk_dv_loop_seqk_parallel_kernelI23Flash_bwd_kernel_traitsILi32ELi128ELi128ELi8ELi4ELi4ELi4ELb1ELb0EN7cutlass6half_tE19Flash_kernel_traitsILi32ELi128ELi128ELi8ES3_EELb1ELb0ELb0ELb0ELb1ELb1ELb0EEEvNS_16Flash_bwd_paramsE)
        /*0284*/ 	.word	0x00000000


	//----- nvinfo : EIATTR_REGCOUNT
	.align		4
.L_118:
        /*0288*/ 	.byte	0x04, 0x2f
        /*028a*/ 	.short	(.L_120 - .L_119)
	.align		4
.L_119:
        /*028c*/ 	.word	index@(_ZN5flash44flash_bwd_dq_dk_dv_loop_seqk_parallel_kernelI23Flash_bwd_kernel_traitsILi32ELi128ELi128ELi8ELi4ELi4ELi4ELb1ELb0EN7cutlass6half_tE19Flash_kernel_traitsILi32ELi128ELi128ELi8ES3_EELb0ELb0ELb1ELb0ELb0ELb0ELb1EEEvNS_16Flash_bwd_paramsE)
        /*0290*/ 	.word	0x000000ff


	//----- nvinfo : EIATTR_FRAME_SIZE
	.align		4
.L_120:
        /*0294*/ 	.byte	0x04, 0x11
        /*0296*/ 	.short	(.L_122 - .L_121)
	.align		4
.L_121:
        /*0298*/ 	.word	index@(_ZN5flash44flash_bwd_dq_dk_dv_loop_seqk_parallel_kernelI23Flash_bwd_kernel_traitsILi32ELi128ELi128ELi8ELi4ELi4ELi4ELb1ELb0EN7cutlass6half_tE19Flash_kernel_traitsILi32ELi128ELi128ELi8ES3_EELb0ELb0ELb1ELb0ELb0ELb0ELb1EEEvNS_16Flash_bwd_paramsE)
        /*029c*/ 	.word	0x000000c0


	//----- nvinfo : EIATTR_REGCOUNT
	.align		4
.L_122:
        /*02a0*/ 	.byte	0x04, 0x2f
        /*02a2*/ 	.short	(.L_124 - .L_123)
	.align		4
.L_123:
        /*02a4*/ 	.word	index@(_ZN5flash44flash_bwd_dq_dk_dv_loop_seqk_parallel_kernelI23Flash_bwd_kernel_traitsILi32ELi128ELi128ELi8ELi4ELi4ELi4ELb1ELb0EN7cutlass6half_tE19Flash_kernel_traitsILi32ELi128ELi128ELi8ES3_EELb1ELb0ELb1ELb0ELb0ELb0ELb0EEEvNS_16Flash_bwd_paramsE)
        /*02a8*/ 	.word	0x000000ff


	//----- nvinfo : EIATTR_FRAME_SIZE
	.align		4
.L_124:
        /*02ac*/ 	.byte	0x04, 0x11
        /*02ae*/ 	.short	(.L_126 - .L_125)
	.align		4
.L_125:
        /*02b0*/ 	.word	index@(_ZN5flash44flash_bwd_dq_dk_dv_loop_seqk_parallel_kernelI23Flash_bwd_kernel_traitsILi32ELi128ELi128ELi8ELi4ELi4ELi4ELb1ELb0EN7cutlass6half_tE19Flash_kernel_traitsILi32ELi128ELi128ELi8ES3_EELb1ELb0ELb1ELb0ELb0ELb0ELb0EEEvNS_16Flash_bwd_paramsE)
        /*02b4*/ 	.word	0x00000000


	//----- nvinfo : EIATTR_REGCOUNT
	.align		4
.L_126:
        /*02b8*/ 	.byte	0x04, 0x2f
        /*02ba*/ 	.short	(.L_128 - .L_127)
	.align		4
.L_127:
        /*02bc*/ 	.word	index@(_ZN5flash44flash_bwd_dq_dk_dv_loop_seqk_parallel_kernelI23Flash_bwd_kernel_traitsILi32ELi128ELi128ELi8ELi4ELi4ELi4ELb1ELb0EN7cutlass6half_tE19Flash_kernel_traitsILi32ELi128ELi128ELi8ES3_EELb0ELb0ELb0ELb0ELb0ELb0ELb1EEEvNS_16Flash_bwd_paramsE)
        /*02c0*/ 	.word	0x000000ff


	//----- nvinfo : EIATTR_FRAME_SIZE
	.align		4
.L_128:
        /*02c4*/ 	.byte	0x04, 0x11
        /*02c6*/ 	.short	(.L_130 - .L_129)
	.align		4
.L_129:
        /*02c8*/ 	.word	index@(_ZN5flash44flash_bwd_dq_dk_dv_loop_seqk_parallel_kernelI23Flash_bwd_kernel_traitsILi32ELi128ELi128ELi8ELi4ELi4ELi4ELb1ELb0EN7cutlass6half_tE19Flash_kernel_traitsILi32ELi128ELi128ELi8ES3_EELb0ELb0ELb0ELb0ELb0ELb0ELb1EEEvNS_16Flash_bwd_paramsE)
        /*02cc*/ 	.word	0x000000d0


	//----- nvinfo : EIATTR_REGCOUNT
	.align		4
.L_130:
        /*02d0*/ 	.byte	0x04, 0x2f
        /*02d2*/ 	.short	(.L_132 - .L_131)
	.align		4
.L_131:
        /*02d4*/ 	.word	index@(_ZN5flash44flash_bwd_dq_dk_dv_loop_seqk_parallel_kernelI23Flash_bwd_kernel_traitsILi32ELi128ELi128ELi8ELi4ELi4ELi4ELb1ELb0EN7cutlass6half_tE19Flash_kernel_traitsILi32ELi128ELi128ELi8ES3_EELb1ELb0ELb0ELb0ELb0ELb0ELb0EEEvNS_16Flash_bwd_paramsE)
        /*02d8*/ 	.word	0x000000ff


	//----- nvinfo : EIATTR_FRAME_SIZE
	.align		4
.L_132:
        /*02dc*/ 	.byte	0x04, 0x11
        /*02de*/ 	.short	(.L_134 - .L_133)
	.align		4
.L_133:
        /*02e0*/ 	.word	index@(_ZN5flash44flash_bwd_dq_dk_dv_loop_seqk_parallel_kernelI23Flash_bwd_kernel_traitsILi32ELi128ELi128ELi8ELi4ELi4ELi4ELb1ELb0EN7cutlass6half_tE19Flash_kernel_traitsILi32ELi128ELi128ELi8ES3_EELb1ELb0ELb0ELb0ELb0ELb0ELb0EEEvNS_16Flash_bwd_paramsE)
        /*02e4*/ 	.word	0x00000000


	//----- nvinfo : EIATTR_REGCOUNT
	.align		4
.L_134:
        /*02e8*/ 	.byte	0x04, 0x2f
        /*02ea*/ 	.short	(.L_136 - .L_135)
	.align		4
.L_135:
        /*02ec*/ 	.word	index@(_ZN5flash44flash_bwd_dq_dk_dv_loop_seqk_parallel_kernelI23Flash_bwd_kernel_traitsILi32ELi128ELi128ELi8ELi4ELi4ELi4ELb1ELb0EN7cutlass6half_tE19Flash_kernel_traitsILi32ELi128ELi128ELi8ES3_EELb0ELb0ELb0ELb0ELb0ELb1ELb1EEEvNS_16Flash_bwd_paramsE)
        /*02f0*/ 	.word	0x000000ff


	//----- nvinfo : EIATTR_FRAME_SIZE
	.align		4
.L_136:
        /*02f4*/ 	.byte	0x04, 0x11
        /*02f6*/ 	.short	(.L_138 - .L_137)
	.align		4
.L_137:
        /*02f8*/ 	.word	index@(_ZN5flash44flash_bwd_dq_dk_dv_loop_seqk_parallel_kernelI23Flash_bwd_kernel_traitsILi32ELi128ELi128ELi8ELi4ELi4ELi4ELb1ELb0EN7cutlass6half_tE19Flash_kernel_traitsILi32ELi128ELi128ELi8ES3_EELb0ELb0ELb0ELb0ELb0ELb1ELb1EEEvNS_16Flash_bwd_paramsE)
        /*02fc*/ 	.word	0x000000d0


	//----- nvinfo : EIATTR_REGCOUNT
	.align		4
.L_138:
        /*0300*/ 	.byte	0x04, 0x2f
        /*0302*/ 	.short	(.L_140 - .L_139)
	.align		4
.L_139:
        /*0304*/ 	.word	index@(_ZN5flash44flash_bwd_dq_dk_dv_loop_seqk_parallel_kernelI23Flash_bwd_kernel_traitsILi32ELi128ELi128ELi8ELi4ELi4ELi4ELb1ELb0EN7cutlass6half_tE19Flash_kernel_traitsILi32ELi128ELi128ELi8ES3_EELb1ELb0ELb0ELb0ELb0ELb1ELb0EEEvNS_16Flash_bwd_paramsE)
        /*0308*/ 	.word	0x000000ff


	//----- nvinfo : EIATTR_FRAME_SIZE
	.align		4
.L_140:
        /*030c*/ 	.byte	0x04, 0x11
        /*030e*/ 	.short	(.L_142 - .L_141)
	.align		4
.L_141:
        /*0310*/ 	.word	index@(_ZN5flash44flash_bwd_dq_dk_dv_loop_seqk_parallel_kernelI23Flash_bwd_kernel_traitsILi32ELi128ELi128ELi8ELi4ELi4ELi4ELb1ELb0EN7cutlass6half_tE19Flash_kernel_traitsILi32ELi128ELi128ELi8ES3_EELb1ELb0ELb0ELb0ELb0ELb1ELb0EEEvNS_16Flash_bwd_paramsE)
        /*0314*/ 	.word	0x00000000


	//----- nvinfo : EIATTR_REGCOUNT
	.align		4
.L_142:
        /*0318*/ 	.byte	0x04, 0x2f
        /*031a*/ 	.short	(.L_144 - .L_143)
	.align		4
.L_143:
        /*031c*/ 	.word	index@(_ZN5flash27flash_bwd_convert_dq_kernelI23Flash_bwd_kernel_traitsILi32ELi128ELi128ELi8ELi4ELi4ELi4ELb1ELb0EN7cutlass6half_tE19Flash_kernel_traitsILi32ELi128ELi128ELi8ES3_EEEEvNS_16Flash_bwd_paramsEi)
        /*0320*/ 	.word	0x00000020


	//----- nvinfo : EIATTR_FRAME_SIZE
	.align		4
.L_144:
        /*0324*/ 	.byte	0x04, 0x11
        /*0326*/ 	.short	(.L_146 - .L_145)
	.align		4
.L_145:
        /*0328*/ 	.word	index@(_ZN5flash27flash_bwd_convert_dq_kernelI23Flash_bwd_kernel_traitsILi32ELi128ELi128ELi8ELi4ELi4ELi4ELb1ELb0EN7cutlass6half_tE19Flash_kernel_traitsILi32ELi128ELi128ELi8ES3_EEEEvNS_16Flash_bwd_paramsEi)
        /*032c*/ 	.word	0x00000000


	//----- nvinfo : EIATTR_REGCOUNT
	.align		4
.L_146:
        /*0330*/ 	.byte	0x04, 0x2f
        /*0332*/ 	.short	(.L_148 - .L_147)
	.align		4
.L_147:
        /*0334*/ 	.word	index@(_ZN5flash44flash_bwd_dq_dk_dv_loop_seqk_parallel_kernelI23Flash_bwd_kernel_traitsILi32ELi128ELi128ELi8ELi4ELi4ELi4ELb1ELb0EN7cutlass6half_tE19Flash_kernel_traitsILi32ELi128ELi128ELi8ES3_EELb0ELb0ELb1ELb1ELb0ELb0ELb0EEEvNS_16Flash_bwd_paramsE)
        /*0338*/ 	.word	0x000000ff


	//----- nvinfo : EIATTR_FRAME_SIZE
	.align		4
.L_148:
        /*033c*/ 	.byte	0x04, 0x11
        /*033e*/ 	.short	(.L_150 - .L_149)
	.align		4
.L_149:
        /*0340*/ 	.word	index@(_ZN5flash44flash_bwd_dq_dk_dv_loop_seqk_parallel_kernelI23Flash_bwd_kernel_traitsILi32ELi128ELi128ELi8ELi4ELi4ELi4ELb1ELb0EN7cutlass6half_tE19Flash_kernel_traitsILi32ELi128ELi128ELi8ES3_EELb0ELb0ELb1ELb1ELb0ELb0ELb0EEEvNS_16Flash_bwd_paramsE)
        /*0344*/ 	.word	0x00000000


	//----- nvinfo : EIATTR_REGCOUNT
	.align		4
.L_150:
        /*0348*/ 	.byte	0x04, 0x2f
        /*034a*/ 	.short	(.L_152 - .L_151)
	.align		4
.L_151:
        /*034c*/ 	.word	index@(_ZN5flash44flash_bwd_dq_dk_dv_loop_seqk_parallel_kernelI23Flash_bwd_kernel_traitsILi32ELi128ELi128ELi8ELi4ELi4ELi4ELb1ELb0EN7cutlass6half_tE19Flash_kernel_traitsILi32ELi128ELi128ELi8ES3_EELb0ELb0ELb1ELb0ELb0ELb1ELb0EEEvNS_16Flash_bwd_paramsE)
        /*0350*/ 	.word	0x000000ff


	//----- nvinfo : EIATTR_FRAME_SIZE
	.align		4
.L_152:
        /*0354*/ 	.byte	0x04, 0x11
        /*0356*/ 	.short	(.L_154 - .L_153)
	.align		4
.L_153:
        /*0358*/ 	.word	index@(_ZN5flash44flash_bwd_dq_dk_dv_loop_seqk_parallel_kernelI23Flash_bwd_kernel_traitsILi32ELi128ELi128ELi8ELi4ELi4ELi4ELb1ELb0EN7cutlass6half_tE19Flash_kernel_traitsILi32ELi128ELi128ELi8ES3_EELb0ELb0ELb1ELb0ELb0ELb1ELb0EEEvNS_16Flash_bwd_paramsE)
        /*035c*/ 	.word	0x00000008


	//----- nvinfo : EIATTR_REGCOUNT
	.align		4
.L_154:
        /*0360*/ 	.byte	0x04, 0x2f
        /*0362*/ 	.short	(.L_156 - .L_155)
	.align		4
.L_155:
        /*0364*/ 	.word	index@(_ZN5flash44flash_bwd_dq_dk_dv_loop_seqk_parallel_kernelI23Flash_bwd_kernel_traitsILi32ELi128ELi128ELi8ELi4ELi4ELi4ELb1ELb0EN7cutlass6half_tE19Flash_kernel_traitsILi32ELi128ELi128ELi8ES3_EELb0ELb0ELb0ELb1ELb0ELb0ELb0EEEvNS_16Flash_bwd_paramsE)
        /*0368*/ 	.word	0x000000ff


	//----- nvinfo : EIATTR_FRAME_SIZE
	.align		4
.L_156:
        /*036c*/ 	.byte	0x04, 0x11
        /*036e*/ 	.short	(.L_158 - .L_157)
	.align		4
.L_157:
        /*0370*/ 	.word	index@(_ZN5flash44flash_bwd_dq_dk_dv_loop_seqk_parallel_kernelI23Flash_bwd_kernel_traitsILi32ELi128ELi128ELi8ELi4ELi4ELi4ELb1ELb0EN7cutlass6half_tE19Flash_kernel_traitsILi32ELi128ELi128ELi8ES3_EELb0ELb0ELb0ELb1ELb0ELb0ELb0EEEvNS_16Flash_bwd_paramsE)
        /*0374*/ 	.word	0x00000000


	//----- nvinfo : EIATTR_REGCOUNT
	.align		4
.L_158:
        /*0378*/ 	.byte	0x04, 0x2f
        /*037a*/ 	.short	(.L_160 - .L_159)
	.align		4
.L_159:
        /*037c*/ 	.word	index@(_ZN5flash44flash_bwd_dq_dk_dv_loop_seqk_parallel_kernelI23Flash_bwd_kernel_traitsILi32ELi128ELi128ELi8ELi4ELi4ELi4ELb1ELb0EN7cutlass6half_tE19Flash_kernel_traitsILi32ELi128ELi128ELi8ES3_EELb0ELb0ELb0ELb0ELb1ELb1ELb0EEEvNS_16Flash_bwd_paramsE)
        /*0380*/ 	.word	0x000000ff


	//----- nvinfo : EIATTR_FRAME_SIZE
	.align		4
.L_160:
        /*0384*/ 	.byte	0x04, 0x11
        /*0386*/ 	.short	(.L_162 - .L_161)
	.align		4
.L_161:
        /*0388*/ 	.word	index@(_ZN5flash44flash_bwd_dq_dk_dv_loop_seqk_parallel_kernelI23Flash_bwd_kernel_traitsILi32ELi128ELi128ELi8ELi4ELi4ELi4ELb1ELb0EN7cutlass6half_tE19Flash_kernel_traitsILi32ELi128ELi128ELi8ES3_EELb0ELb0ELb0ELb0ELb1ELb1ELb0EEEvNS_16Flash_bwd_paramsE)
        /*038c*/ 	.word	0x00000000


	//----- nvinfo : EIATTR_REGCOUNT
	.align		4
.L_162:
        /*0390*/ 	.byte	0x04, 0x2f
        /*0392*/ 	.short	(.L_164 - .L_163)
	.align		4
.L_163:
        /*0394*/ 	.word	index@(_ZN5flash44flash_bwd_dq_dk_dv_loop_seqk_parallel_kernelI23Flash_bwd_kernel_traitsILi32ELi128ELi128ELi8ELi4ELi4ELi4ELb1ELb0EN7cutlass6half_tE19Flash_kernel_traitsILi32ELi128ELi128ELi8ES3_EELb0ELb0ELb1ELb0ELb0ELb0ELb0EEEvNS_16Flash_bwd_paramsE)
        /*0398*/ 	.word	0x000000ff


	//----- nvinfo : EIATTR_FRAME_SIZE
	.align		4
.L_164:
        /*039c*/ 	.byte	0x04, 0x11
        /*039e*/ 	.short	(.L_166 - .L_165)
	.align		4
.L_165:
        /*03a0*/ 	.word	index@(_ZN5flash44flash_bwd_dq_dk_dv_loop_seqk_parallel_kernelI23Flash_bwd_kernel_traitsILi32ELi128ELi128ELi8ELi4ELi4ELi4ELb1ELb0EN7cutlass6half_tE19Flash_kernel_traitsILi32ELi128ELi128ELi8ES3_EELb0ELb0ELb1ELb0ELb0ELb0ELb0EEEvNS_16Flash_bwd_paramsE)
        /*03a4*/ 	.word	0x00000008


	//----- nvinfo : EIATTR_REGCOUNT
	.align		4
.L_166:
        /*03a8*/ 	.byte	0x04, 0x2f
        /*03aa*/ 	.short	(.L_168 - .L_167)
	.align		4
.L_167:
        /*03ac*/ 	.word	index@(_ZN5flash44flash_bwd_dq_dk_dv_loop_seqk_parallel_kernelI23Flash_bwd_kernel_traitsILi32ELi128ELi128ELi8ELi4ELi4ELi4ELb1ELb0EN7cutlass6half_tE19Flash_kernel_traitsILi32ELi128ELi128ELi8ES3_EELb0ELb0ELb0ELb0ELb0ELb0ELb0EEEvNS_16Flash_bwd_paramsE)
        /*03b0*/ 	.word	0x000000ff


	//----- nvinfo : EIATTR_FRAME_SIZE
	.align		4
.L_168:
        /*03b4*/ 	.byte	0x04, 0x11
        /*03b6*/ 	.short	(.L_170 - .L_169)
	.align		4
.L_169:
        /*03b8*/ 	.word	index@(_ZN5flash44flash_bwd_dq_dk_dv_loop_seqk_parallel_kernelI23Flash_bwd_kernel_traitsILi32ELi128ELi128ELi8ELi4ELi4ELi4ELb1ELb0EN7cutlass6half_tE19Flash_kernel_traitsILi32ELi128ELi128ELi8ES3_EELb0ELb0ELb0ELb0ELb0ELb0ELb0EEEvNS_16Flash_bwd_paramsE)
        /*03bc*/ 	.word	0x00000000


	//----- nvinfo : EIATTR_REGCOUNT
	.align		4
.L_170:
        /*03c0*/ 	.byte	0x04, 0x2f
        /*03c2*/ 	.short	(.L_172 - .L_171)
	.align		4
.L_171:
        /*03c4*/ 	.word	index@(_ZN5flash44flash_bwd_dq_dk_dv_loop_seqk_parallel_kernelI23Flash_bwd_kernel_traitsILi32ELi128ELi128ELi8ELi4ELi4ELi4ELb1ELb0EN7cutlass6half_tE19Flash_kernel_traitsILi32ELi128ELi128ELi8ES3_EELb0ELb0ELb0ELb0ELb0ELb1ELb0EEEvNS_16Flash_bwd_paramsE)
        /*03c8*/ 	.word	0x000000ff


	//----- nvinfo : EIATTR_FRAME_SIZE
	.align		4
.L_172:
        /*03cc*/ 	.byte	0x04, 0x11
        /*03ce*/ 	.short	(.L_174 - .L_173)
	.align		4
.L_173:
        /*03d0*/ 	.word	index@(_ZN5flash44flash_bwd_dq_dk_dv_loop_seqk_parallel_kernelI23Flash_bwd_kernel_traitsILi32ELi128ELi128ELi8ELi4ELi4ELi4ELb1ELb0EN7cutlass6half_tE19Flash_kernel_traitsILi32ELi128ELi128ELi8ES3_EELb0ELb0ELb0ELb0ELb0ELb1ELb0EEEvNS_16Flash_bwd_paramsE)
        /*03d4*/ 	.word	0x00000008


	//----- nvinfo : EIATTR_MIN_STACK_SIZE
	.align		4
.L_174:
        /*03d8*/ 	.byte	0x04, 0x12
        /*03da*/ 	.short	(.L_176 - .L_175)
	.align		4
.L_175:
        /*03dc*/ 	.word	index@(_ZN5flash44flash_bwd_dq_dk_dv_loop_seqk_parallel_kernelI23Flash_bwd_kernel_traitsILi32ELi128ELi128ELi8ELi4ELi4ELi4ELb1ELb0EN7cutlass6half_tE19Flash_kernel_traitsILi32ELi128ELi128ELi8ES3_EELb0ELb0ELb0ELb0ELb0ELb1ELb0EEEvNS_16Flash_bwd_paramsE)
        /*03e0*/ 	.word	0x00000008


	//----- nvinfo : EIATTR_MIN_STACK_SIZE
	.align		4
.L_176:
        /*03e4*/ 	.byte	0x04, 0x12
        /*03e6*/ 	.short	(.L_178 - .L_177)
	.align		4
.L_177:
        /*03e8*/ 	.word	index@(_ZN5flash44flash_bwd_dq_dk_dv_loop_seqk_parallel_kernelI23Flash_bwd_kernel_traitsILi32ELi128ELi128ELi8ELi4ELi4ELi4ELb1ELb0EN7cutlass6half_tE19Flash_kernel_traitsILi32ELi128ELi128ELi8ES3_EELb0ELb0ELb0ELb0ELb0ELb0ELb0EEEvNS_16Flash_bwd_paramsE)
        /*03ec*/ 	.word	0x00000000


	//----- nvinfo : EIATTR_MIN_STACK_SIZE
	.align		4
.L_178:
        /*03f0*/ 	.byte	0x04, 0x12
        /*03f2*/ 	.short	(.L_180 - .L_179)
	.align		4
.L_179:
        /*03f4*/ 	.word	index@(_ZN5flash44flash_bwd_dq_dk_dv_loop_seqk_parallel_kernelI23Flash_bwd_kernel_traitsILi32ELi128ELi128ELi8ELi4ELi4ELi4ELb1ELb0EN7cutlass6half_tE19Flash_kernel_traitsILi32ELi128ELi128ELi8ES3_EELb0ELb0ELb1ELb0ELb0ELb0ELb0EEEvNS_16Flash_bwd_paramsE)
        /*03f8*/ 	.word	0x00000008


	//----- nvinfo : EIATTR_MIN_STACK_SIZE
	.align		4
.L_180:
        /*03fc*/ 	.byte	0x04, 0x12
        /*03fe*/ 	.short	(.L_182 - .L_181)
	.align		4
.L_181:
        /*0400*/ 	.word	index@(_ZN5flash44flash_bwd_dq_dk_dv_loop_seqk_parallel_kernelI23Flash_bwd_kernel_traitsILi32ELi128ELi128ELi8ELi4ELi4ELi4ELb1ELb0EN7cutlass6half_tE19Flash_kernel_traitsILi32ELi128ELi128ELi8ES3_EELb0ELb0ELb0ELb0ELb1ELb1ELb0EEEvNS_16Flash_bwd_paramsE)
        /*0404*/ 	.word	0x00000000


	//----- nvinfo : EIATTR_MIN_STACK_SIZE
	.align		4
.L_182:
        /*0408*/ 	.byte	0x04, 0x12
        /*040a*/ 	.short	(.L_184 - .L_183)
	.align		4
.L_183:
        /*040c*/ 	.word	index@(_ZN5flash44flash_bwd_dq_dk_dv_loop_seqk_parallel_kernelI23Flash_bwd_kernel_traitsILi32ELi128ELi128ELi8ELi4ELi4ELi4ELb1ELb0EN7cutlass6half_tE19Flash_kernel_traitsILi32ELi128ELi128ELi8ES3_EELb0ELb0ELb0ELb1ELb0ELb0ELb0EEEvNS_16Flash_bwd_paramsE)
        /*0410*/ 	.word	0x00000000


	//----- nvinfo : EIATTR_MIN_STACK_SIZE
	.align		4
.L_184:
        /*0414*/ 	.byte	0x04, 0x12
        /*0416*/ 	.short	(.L_186 - .L_185)
	.align		4
.L_185:
        /*0418*/ 	.word	index@(_ZN5flash44flash_bwd_dq_dk_dv_loop_seqk_parallel_kernelI23Flash_bwd_kernel_traitsILi32ELi128ELi128ELi8ELi4ELi4ELi4ELb1ELb0EN7cutlass6half_tE19Flash_kernel_traitsILi32ELi128ELi128ELi8ES3_EELb0ELb0ELb1ELb0ELb0ELb1ELb0EEEvNS_16Flash_bwd_paramsE)
        /*041c*/ 	.word	0x00000008


	//----- nvinfo : EIATTR_MIN_STACK_SIZE
	.align		4
.L_186:
        /*0420*/ 	.byte	0x04, 0x12
        /*0422*/ 	.short	(.L_188 - .L_187)
	.align		4
.L_187:
        /*0424*/ 	.word	index@(_ZN5flash44flash_bwd_dq_dk_dv_loop_seqk_parallel_kernelI23Flash_bwd_kernel_traitsILi32ELi128ELi128ELi8ELi4ELi4ELi4ELb1ELb0EN7cutlass6half_tE19Flash_kernel_traitsILi32ELi128ELi128ELi8ES3_EELb0ELb0ELb1ELb1ELb0ELb0ELb0EEEvNS_16Flash_bwd_paramsE)
        /*0428*/ 	.word	0x00000000


	//----- nvinfo : EIATTR_MIN_STACK_SIZE
	.align		4
.L_188:
        /*042c*/ 	.byte	0x04, 0x12
        /*042e*/ 	.short	(.L_190 - .L_189)
	.align		4
.L_189:
        /*0430*/ 	.word	index@(_ZN5flash27flash_bwd_convert_dq_kernelI23Flash_bwd_kernel_traitsILi32ELi128ELi128ELi8ELi4ELi4ELi4ELb1ELb0EN7cutlass6half_tE19Flash_kernel_traitsILi32ELi128ELi128ELi8ES3_EEEEvNS_16Flash_bwd_paramsEi)
        /*0434*/ 	.word	0x00000000


	//----- nvinfo : EIATTR_MIN_STACK_SIZE
	.align		4
.L_190:
        /*0438*/ 	.byte	0x04, 0x12
        /*043a*/ 	.short	(.L_192 - .L_191)
	.align		4
.L_191:
        /*043c*/ 	.word	index@(_ZN5flash44flash_bwd_dq_dk_dv_loop_seqk_parallel_kernelI23Flash_bwd_kernel_traitsILi32ELi128ELi128ELi8ELi4ELi4ELi4ELb1ELb0EN7cutlass6half_tE19Flash_kernel_traitsILi32ELi128ELi128ELi8ES3_EELb1ELb0ELb0ELb0ELb0ELb1ELb0EEEvNS_16Flash_bwd_paramsE)
        /*0440*/ 	.word	0x00000000


	//----- nvinfo : EIATTR_MIN_STACK_SIZE
	.align		4
.L_192:
        /*0444*/ 	.byte	0x04, 0x12
        /*0446*/ 	.short	(.L_194 - .L_193)
	.align		4
.L_193:
        /*0448*/ 	.word	index@(_ZN5flash44flash_bwd_dq_dk_dv_loop_seqk_parallel_kernelI23Flash_bwd_kernel_traitsILi32ELi128ELi128ELi8ELi4ELi4ELi4ELb1ELb0EN7cutlass6half_tE19Flash_kernel_traitsILi32ELi128ELi128ELi8ES3_EELb0ELb0ELb0ELb0ELb0ELb1ELb1EEEvNS_16Flash_bwd_paramsE)
        /*044c*/ 	.word	0x000000d0


	//----- nvinfo : EIATTR_MIN_STACK_SIZE
	.align		4
.L_194:
        /*0450*/ 	.byte	0x04, 0x12
        /*0452*/ 	.short	(.L_196 - .L_195)
	.align		4
.L_195:
        /*0454*/ 	.word	index@(_ZN5flash44flash_bwd_dq_dk_dv_loop_seqk_parallel_kernelI23Flash_bwd_kernel_traitsILi32ELi128ELi128ELi8ELi4ELi4ELi4ELb1ELb0EN7cutlass6half_tE19Flash_kernel_traitsILi32ELi128ELi128ELi8ES3_EELb1ELb0ELb0ELb0ELb0ELb0ELb0EEEvNS_16Flash_bwd_paramsE)
        /*0458*/ 	.word	0x00000000


	//----- nvinfo : EIATTR_MIN_STACK_SIZE
	.align		4
.L_196:
        /*045c*/ 	.byte	0x04, 0x12
        /*045e*/ 	.short	(.L_198 - .L_197)
	.align		4
.L_197:
        /*0460*/ 	.word	index@(_ZN5flash44flash_bwd_dq_dk_dv_loop_seqk_parallel_kernelI23Flash_bwd_kernel_traitsILi32ELi128ELi128ELi8ELi4ELi4ELi4ELb1ELb0EN7cutlass6half_tE19Flash_kernel_traitsILi32ELi128ELi128ELi8ES3_EELb0ELb0ELb0ELb0ELb0ELb0ELb1EEEvNS_16Flash_bwd_paramsE)
        /*0464*/ 	.word	0x000000d0


	//----- nvinfo : EIATTR_MIN_STACK_SIZE
	.align		4
.L_198:
        /*0468*/ 	.byte	0x04, 0x12
        /*046a*/ 	.short	(.L_200 - .L_199)
	.align		4
.L_199:
        /*046c*/ 	.word	index@(_ZN5flash44flash_bwd_dq_dk_dv_loop_seqk_parallel_kernelI23Flash_bwd_kernel_traitsILi32ELi128ELi128ELi8ELi4ELi4ELi4ELb1ELb0EN7cutlass6half_tE19Flash_kernel_traitsILi32ELi128ELi128ELi8ES3_EELb1ELb0ELb1ELb0ELb0ELb0ELb0EEEvNS_16Flash_bwd_paramsE)
        /*0470*/ 	.word	0x00000000


	//----- nvinfo : EIATTR_MIN_STACK_SIZE
	.align		4
.L_200:
        /*0474*/ 	.byte	0x04, 0x12
        /*0476*/ 	.short	(.L_202 - .L_201)
	.align		4
.L_201:
        /*0478*/ 	.word	index@(_ZN5flash44flash_bwd_dq_dk_dv_loop_seqk_parallel_kernelI23Flash_bwd_kernel_traitsILi32ELi128ELi128ELi8ELi4ELi4ELi4ELb1ELb0EN7cutlass6half_tE19Flash_kernel_traitsILi32ELi128ELi128ELi8ES3_EELb0ELb0ELb1ELb0ELb0ELb0ELb1EEEvNS_16Flash_bwd_paramsE)
        /*047c*/ 	.word	0x000000c0


	//----- nvinfo : EIATTR_MIN_STACK_SIZE
	.align		4
.L_202:
        /*0480*/ 	.byte	0x04, 0x12
        /*0482*/ 	.short	(.L_204 - .L_203)
	.align		4
.L_203:
        /*0484*/ 	.word	index@(_ZN5flash44flash_bwd_dq_dk_dv_loop_seqk_parallel_kernelI23Flash_bwd_kernel_traitsILi32ELi128ELi128ELi8ELi4ELi4ELi4ELb1ELb0EN7cutlass6half_tE19Flash_kernel_traitsILi32ELi128ELi128ELi8ES3_EELb1ELb0ELb0ELb0ELb1ELb1ELb0EEEvNS_16Flash_bwd_paramsE)
        /*0488*/ 	.word	0x00000000


	//----- nvinfo : EIATTR_MIN_STACK_SIZE
	.align		4
.L_204:
        /*048c*/ 	.byte	0x04, 0x12
        /*048e*/ 	.short	(.L_206 - .L_205)
	.align		4
.L_205:
        /*0490*/ 	.word	index@(_ZN5flash44flash_bwd_dq_dk_dv_loop_seqk_parallel_kernelI23Flash_bwd_kernel_traitsILi32ELi128ELi128ELi8ELi4ELi4ELi4ELb1ELb0EN7cutlass6half_tE19Flash_kernel_traitsILi32ELi128ELi128ELi8ES3_EELb0ELb0ELb0ELb0ELb1ELb1ELb1EEEvNS_16Flash_bwd_paramsE)
        /*0494*/ 	.word	0x000000d8


	//----- nvinfo : EIATTR_MIN_STACK_SIZE
	.align		4
.L_206:
        /*0498*/ 	.byte	0x04, 0x12
        /*049a*/ 	.short	(.L_208 - .L_207)
	.align		4
.L_207:
        /*049c*/ 	.word	index@(_ZN5flash44flash_bwd_dq_dk_dv_loop_seqk_parallel_kernelI23Flash_bwd_kernel_traitsILi32ELi128ELi128ELi8ELi4ELi4ELi4ELb1ELb0EN7cutlass6half_tE19Flash_kernel_traitsILi32ELi128ELi128ELi8ES3_EELb1ELb0ELb0ELb1ELb0ELb0ELb0EEEvNS_16Flash_bwd_paramsE)
        /*04a0*/ 	.word	0x00000000


	//----- nvinfo : EIATTR_MIN_STACK_SIZE
	.align		4
.L_208:
        /*04a4*/ 	.byte	0x04, 0x12
        /*04a6*/ 	.short	(.L_210 - .L_209)
	.align		4
.L_209:
        /*04a8*/ 	.word	index@(_ZN5flash44flash_bwd_dq_dk_dv_loop_seqk_parallel_kernelI23Flash_bwd_kernel_traitsILi32ELi128ELi128ELi8ELi4ELi4ELi4ELb1ELb0EN7cutlass6half_tE19Flash_kernel_traitsILi32ELi128ELi128ELi8ES3_EELb0ELb0ELb0ELb1ELb0ELb0ELb1EEEvNS_16Flash_bwd_paramsE)
        /*04ac*/ 	.word	0x000000d8


	//----- nvinfo : EIATTR_MIN_STACK_SIZE
	.align		4
.L_210:
        /*04b0*/ 	.byte	0x04, 0x12
        /*04b2*/ 	.short	(.L_212 - .L_211)
	.align		4
.L_211:
        /*04b4*/ 	.word	index@(_ZN5flash44flash_bwd_dq_dk_dv_loop_seqk_parallel_kernelI23Flash_bwd_kernel_traitsILi32ELi128ELi128ELi8ELi4ELi4ELi4ELb1ELb0EN7cutlass6half_tE19Flash_kernel_traitsILi32ELi128ELi128ELi8ES3_EELb1ELb0ELb1ELb0ELb0ELb1ELb0EEEvNS_16Flash_bwd_paramsE)
        /*04b8*/ 	.word	0x00000000


	//----- nvinfo : EIATTR_MIN_STACK_SIZE
	.align		4
.L_212:
        /*04bc*/ 	.byte	0x04, 0x12
        /*04be*/ 	.short	(.L_214 - .L_213)
	.align		4
.L_213:
        /*04c0*/ 	.word	index@(_ZN5flash44flash_bwd_dq_dk_dv_loop_seqk_parallel_kernelI23Flash_bwd_kernel_traitsILi32ELi128ELi128ELi8ELi4ELi4ELi4ELb1ELb0EN7cutlass6half_tE19Flash_kernel_traitsILi32ELi128ELi128ELi8ES3_EELb0ELb0ELb1ELb0ELb0ELb1ELb1EEEvNS_16Flash_bwd_paramsE)
        /*04c4*/ 	.word	0x000000b8


	//----- nvinfo : EIATTR_MIN_STACK_SIZE
	.align		4
.L_214:
        /*04c8*/ 	.byte	0x04, 0x12
        /*04ca*/ 	.short	(.L_216 - .L_215)
	.align		4
.L_215:
        /*04cc*/ 	.word	index@(_ZN5flash44flash_bwd_dq_dk_dv_loop_seqk_parallel_kernelI23Flash_bwd_kernel_traitsILi32ELi128ELi128ELi8ELi4ELi4ELi4ELb1ELb0EN7cutlass6half_tE19Flash_kernel_traitsILi32ELi128ELi128ELi8ES3_EELb1ELb0ELb1ELb1ELb0ELb0ELb0EEEvNS_16Flash_bwd_paramsE)
        /*04d0*/ 	.word	0x00000000


	//----- nvinfo : EIATTR_MIN_STACK_SIZE
	.align		4
.L_216:
        /*04d4*/ 	.byte	0x04, 0x12
        /*04d6*/ 	.short	(.L_218 - .L_217)
	.align		4
.L_217:
        /*04d8*/ 	.word	index@(_ZN5flash44flash_bwd_dq_dk_dv_loop_seqk_parallel_kernelI23Flash_bwd_kernel_traitsILi32ELi128ELi128ELi8ELi4ELi4ELi4ELb1ELb0EN7cutlass6half_tE19Flash_kernel_traitsILi32ELi128ELi128ELi8ES3_EELb0ELb0ELb1ELb1ELb0ELb0ELb1EEEvNS_16Flash_bwd_paramsE)
        /*04dc*/ 	.word	0x000000c8


	//----- nvinfo : EIATTR_MIN_STACK_SIZE
	.align		4
.L_218:
        /*04e0*/ 	.byte	0x04, 0x12
        /*04e2*/ 	.short	(.L_220 - .L_219)
	.align		4
.L_219:
        /*04e4*/ 	.word	index@(_ZN5flash25flash_bwd_dot_do_o_kernelILb0E23Flash_bwd_kernel_traitsILi32ELi128ELi128ELi8ELi4ELi4ELi4ELb1ELb0EN7cutlass6half_tE19Flash_kernel_traitsILi32ELi128ELi128ELi8ES3_EEEEvNS_16Flash_bwd_paramsE)
        /*04e8*/ 	.word	0x00000000


	//----- nvinfo : EIATTR_MIN_STACK_SIZE
	.align		4
.L_220:
        /*04ec*/ 	.byte	0x04, 0x12
        /*04ee*/ 	.short	(.L_222 - .L_221)
	.align		4
.L_221:
        /*04f0*/ 	.word	index@(_ZN5flash25flash_bwd_dot_do_o_kernelILb1E23Flash_bwd_kernel_traitsILi32ELi128ELi128ELi8ELi4ELi4ELi4ELb1ELb0EN7cutlass6half_tE19Flash_kernel_traitsILi32ELi128ELi128ELi8ES3_EEEEvNS_16Flash_bwd_paramsE)
        /*04f4*/ 	.word	0x00000000


	//----- nvinfo : EIATTR_MIN_STACK_SIZE
	.align		4
.L_222:
        /*04f8*/ 	.byte	0x04, 0x12
        /*04fa*/ 	.short	(.L_224 - .L_223)
	.align		4
.L_223:
        /*04fc*/ 	.word	index@(_ZN5flash27flash_bwd_convert_dq_kernelI23Flash_bwd_kernel_traitsILi32ELi128ELi128ELi8ELi4ELi4ELi4ELb0ELb0EN7cutlass6half_tE19Flash_kernel_traitsILi32ELi128ELi128ELi8ES3_EEEEvNS_16Flash_bwd_paramsEi)
        /*0500*/ 	.word	0x00000000


	//----- nvinfo : EIATTR_MIN_STACK_SIZE
	.align		4
.L_224:
        /*0504*/ 	.byte	0x04, 0x12
        /*0506*/ 	.short	(.L_226 - .L_225)
	.align		4
.L_225:
        /*0508*/ 	.word	index@(_ZN5flash44flash_bwd_dq_dk_dv_loop_seqk_parallel_kernelI23Flash_bwd_kernel_traitsILi32ELi128ELi128ELi8ELi4ELi4ELi4ELb0ELb0EN7cutlass6half_tE19Flash_kernel_traitsILi32ELi128ELi128ELi8ES3_EELb1ELb0ELb0ELb0ELb0ELb1ELb0EEEvNS_16Flash_bwd_paramsE)
        /*050c*/ 	.word	0x00000000


	//----- nvinfo : EIATTR_MIN_STACK_SIZE
	.align		4
.L_226:
        /*0510*/ 	.byte	0x04, 0x12
        /*0512*/ 	.short	(.L_228 - .L_227)
	.align		4
.L_227:
        /*0514*/ 	.word	index@(_ZN5flash44flash_bwd_dq_dk_dv_loop_seqk_parallel_kernelI23Flash_bwd_kernel_traitsILi32ELi128ELi128ELi8ELi4ELi4ELi4ELb0ELb0EN7cutlass6half_tE19Flash_kernel_traitsILi32ELi128ELi128ELi8ES3_EELb0ELb0ELb0ELb0ELb0ELb1ELb1EEEvNS_16Flash_bwd_paramsE)
        /*0518*/ 	.word	0x00000058


	//----- nvinfo : EIATTR_MIN_STACK_SIZE
	.align		4
.L_228:
        /*051c*/ 	.byte	0x04, 0x12
        /*051e*/ 	.short	(.L_230 - .L_229)
	.align		4
.L_229:
        /*0520*/ 	.word	index@(_ZN5flash44flash_bwd_dq_dk_dv_loop_seqk_parallel_kernelI23Flash_bwd_kernel_traitsILi32ELi128ELi128ELi8ELi4ELi4ELi4ELb0ELb0EN7cutlass6half_tE19Flash_kernel_traitsILi32ELi128ELi128ELi8ES3_EELb1ELb0ELb0ELb0ELb0ELb0ELb0EEEvNS_16Flash_bwd_paramsE)
        /*0524*/ 	.word	0x00000000


	//----- nvinfo : EIATTR_MIN_STACK_SIZE
	.align		4
.L_230:
        /*0528*/ 	.byte	0x04, 0x12
        /*052a*/ 	.short	(.L_232 - .L_231)
	.align		4
.L_231:
        /*052c*/ 	.word	index@(_ZN5flash44flash_bwd_dq_dk_dv_loop_seqk_parallel_kernelI23Flash_bwd_kernel_traitsILi32ELi128ELi128ELi8ELi4ELi4ELi4ELb0ELb0EN7cutlass6half_tE19Flash_kernel_traitsILi32ELi128ELi128ELi8ES3_EELb0ELb0ELb0ELb0ELb0ELb0ELb1EEEvNS_16Flash_bwd_paramsE)
        /*0530*/ 	.word	0x00000060


	//----- nvinfo : EIATTR_MIN_STACK_SIZE
	.align		4
.L_232:
        /*0534*/ 	.byte	0x04, 0x12
        /*0536*/ 	.short	(.L_234 - .L_233)
	.align		4
.L_233:
        /*0538*/ 	.word	index@(_ZN5flash44flash_bwd_dq_dk_dv_loop_seqk_parallel_kernelI23Flash_bwd_kernel_traitsILi32ELi128ELi128ELi8ELi4ELi4ELi4ELb0ELb0EN7cutlass6half_tE19Flash_kernel_traitsILi32ELi128ELi128ELi8ES3_EELb1ELb0ELb1ELb0ELb0ELb0ELb0EEEvNS_16Flash_bwd_paramsE)
        /*053c*/ 	.word	0x00000000


	//----- nvinfo : EIATTR_MIN_STACK_SIZE
	.align		4
.L_234:
        /*0540*/ 	.byte	0x04, 0x12
        /*0542*/ 	.short	(.L_236 - .L_235)
	.align		4
.L_235:
        /*0544*/ 	.word	index@(_ZN5flash44flash_bwd_dq_dk_dv_loop_seqk_parallel_kernelI23Flash_bwd_kernel_traitsILi32ELi128ELi128ELi8ELi4ELi4ELi4ELb0ELb0EN7cutlass6half_tE19Flash_kernel_traitsILi32ELi128ELi128ELi8ES3_EELb0ELb0ELb1ELb0ELb0ELb0ELb1EEEvNS_16Flash_bwd_paramsE)
        /*0548*/ 	.word	0x00000040


	//----- nvinfo : EIATTR_MIN_STACK_SIZE
	.align		4
.L_236:
        /*054c*/ 	.byte	0x04, 0x12
        /*054e*/ 	.short	(.L_238 - .L_237)
	.align		4
.L_237:
        /*0550*/ 	.word	index@(_ZN5flash44flash_bwd_dq_dk_dv_loop_seqk_parallel_kernelI23Flash_bwd_kernel_traitsILi32ELi128ELi128ELi8ELi4ELi4ELi4ELb0ELb0EN7cutlass6half_tE19Flash_kernel_traitsILi32ELi128ELi128ELi8ES3_EELb1ELb0ELb0ELb0ELb1ELb1ELb0EEEvNS_16Flash_bwd_paramsE)
        /*0554*/ 	.word	0x00000000


	//----- nvinfo : EIATTR_MIN_STACK_SIZE
	.align		4
.L_238:
        /*0558*/ 	.byte	0x04, 0x12
        /*055a*/ 	.short	(.L_240 - .L_239)
	.align		4
.L_239:
        /*055c*/ 	.word	index@(_ZN5flash44flash_bwd_dq_dk_dv_loop_seqk_parallel_kernelI23Flash_bwd_kernel_traitsILi32ELi128ELi128ELi8ELi4ELi4ELi4ELb0ELb0EN7cutlass6half_tE19Flash_kernel_traitsILi32ELi128ELi128ELi8ES3_EELb0ELb0ELb0ELb0ELb1ELb1ELb1EEEvNS_16Flash_bwd_paramsE)
        /*0560*/ 	.word	0x00000060


	//----- nvinfo : EIATTR_MIN_STACK_SIZE
	.align		4
.L_240:
        /*0564*/ 	.byte	0x04, 0x12
        /*0566*/ 	.short	(.L_242 - .L_241)
	.align		4
.L_241:
        /*0568*/ 	.word	index@(_ZN5flash44flash_bwd_dq_dk_dv_loop_seqk_parallel_kernelI23Flash_bwd_kernel_traitsILi32ELi128ELi128ELi8ELi4ELi4ELi4ELb0ELb0EN7cutlass6half_tE19Flash_kernel_traitsILi32ELi128ELi128ELi8ES3_EELb1ELb0ELb0ELb1ELb0ELb0ELb0EEEvNS_16Flash_bwd_paramsE)
        /*056c*/ 	.word	0x00000000


	//----- nvinfo : EIATTR_MIN_STACK_SIZE
	.align		4
.L_242:
        /*0570*/ 	.byte	0x04, 0x12
        /*0572*/ 	.short	(.L_244 - .L_243)
	.align		4
.L_243:
        /*0574*/ 	.word	index@(_ZN5flash44flash_bwd_dq_dk_dv_loop_seqk_parallel_kernelI23Flash_bwd_kernel_traitsILi32ELi128ELi128ELi8ELi4ELi4ELi4ELb0ELb0EN7cutlass6half_tE19Flash_kernel_traitsILi32ELi128ELi128ELi8ES3_EELb0ELb0ELb0ELb1ELb0ELb0ELb1EEEvNS_16Flash_bwd_paramsE)
        /*0578*/ 	.word	0x00000060


	//----- nvinfo : EIATTR_MIN_STACK_SIZE
	.align		4
.L_244:
        /*057c*/ 	.byte	0x04, 0x12
        /*057e*/ 	.short	(.L_246 - .L_245)
	.align		4
.L_245:
        /*0580*/ 	.word	index@(_ZN5flash44flash_bwd_dq_dk_dv_loop_seqk_parallel_kernelI23Flash_bwd_kernel_traitsILi32ELi128ELi128ELi8ELi4ELi4ELi4ELb0ELb0EN7cutlass6half_tE19Flash_kernel_traitsILi32ELi128ELi128ELi8ES3_EELb1ELb0ELb1ELb0ELb0ELb1ELb0EEEvNS_16Flash_bwd_paramsE)
        /*0584*/ 	.word	0x00000000


	//----- nvinfo : EIATTR_MIN_STACK_SIZE
	.align		4
.L_246:
        /*0588*/ 	.byte	0x04, 0x12
        /*058a*/ 	.short	(.L_248 - .L_247)
	.align		4
.L_247:
        /*058c*/ 	.word	index@(_ZN5flash44flash_bwd_dq_dk_dv_loop_seqk_parallel_kernelI23Flash_bwd_kernel_traitsILi32ELi128ELi128ELi8ELi4ELi4ELi4ELb0ELb0EN7cutlass6half_tE19Flash_kernel_traitsILi32ELi128ELi128ELi8ES3_EELb0ELb0ELb1ELb0ELb0ELb1ELb1EEEvNS_16Flash_bwd_paramsE)
        /*0590*/ 	.word	0x00000038


	//----- nvinfo : EIATTR_MIN_STACK_SIZE
	.align		4
.L_248:
        /*0594*/ 	.byte	0x04, 0x12
        /*0596*/ 	.short	(.L_250 - .L_249)
	.align		4
.L_249:
        /*0598*/ 	.word	index@(_ZN5flash44flash_bwd_dq_dk_dv_loop_seqk_parallel_kernelI23Flash_bwd_kernel_traitsILi32ELi128ELi128ELi8ELi4ELi4ELi4ELb0ELb0EN7cutlass6half_tE19Flash_kernel_traitsILi32ELi128ELi128ELi8ES3_EELb1ELb0ELb1ELb1ELb0ELb0ELb0EEEvNS_16Flash_bwd_paramsE)
        /*059c*/ 	.word	0x00000000


	//----- nvinfo : EIATTR_MIN_STACK_SIZE
	.align		4
.L_250:
        /*05a0*/ 	.byte	0x04, 0x12
        /*05a2*/ 	.short	(.L_252 - .L_251)
	.align		4
.L_251:
        /*05a4*/ 	.word	index@(_ZN5flash44flash_bwd_dq_dk_dv_loop_seqk_parallel_kernelI23Flash_bwd_kernel_traitsILi32ELi128ELi128ELi8ELi4ELi4ELi4ELb0ELb0EN7cutlass6half_tE19Flash_kernel_traitsILi32ELi128ELi128ELi8ES3_EELb0ELb0ELb1ELb1ELb0ELb0ELb1EEEvNS_16Flash_bwd_paramsE)
        /*05a8*/ 	.word	0x00000040


	//----- nvinfo : EIATTR_MIN_STACK_SIZE
	.align		4
.L_252:
        /*05ac*/ 	.byte	0x04, 0x12
        /*05ae*/ 	.short	(.L_254 - .L_253)
	.align		4
.L_253:
        /*05b0*/ 	.word	index@(_ZN5flash25flash_bwd_dot_do_o_kernelILb0E23Flash_bwd_kernel_traitsILi32ELi128ELi128ELi8ELi4ELi4ELi4ELb0ELb0EN7cutlass6half_tE19Flash_kernel_traitsILi32ELi128ELi128ELi8ES3_EEEEvNS_16Flash_bwd_paramsE)
        /*05b4*/ 	.word	0x00000000


	//----- nvinfo : EIATTR_MIN_STACK_SIZE
	.align		4
.L_254:
        /*05b8*/ 	.byte	0x04, 0x12
        /*05ba*/ 	.short	(.L_256 - .L_255)
	.align		4
.L_255:
        /*05bc*/ 	.word	index@(_ZN5flash25flash_bwd_dot_do_o_kernelILb1E23Flash_bwd_kernel_traitsILi32ELi128ELi128ELi8ELi4ELi4ELi4ELb0ELb0EN7cutlass6half_tE19Flash_kernel_traitsILi32ELi128ELi128ELi8ES3_EEEEvNS_16Flash_bwd_paramsE)
        /*05c0*/ 	.word	0x00000000
.L_256:


//--------------------- .nv.compat                --------------------------
	.section	.nv.compat,"",@"SHT_CUDA_COMPAT_INFO"
	.align	4
        /*0000*/ 	.byte	0x02, 0x09, 0x01, 0x00, 0x02, 0x02, 0x01, 0x00, 0x02, 0x05, 0x05, 0x00, 0x03, 0x07, 0x01, 0x01
        /*0010*/ 	.byte	0x02, 0x03, 0x00, 0x00, 0x02, 0x06, 0x01, 0x00, 0x04, 0x0b, 0x08, 0x00, 0x00, 0x00, 0x00, 0x00
        /*0020*/ 	.byte	0x00, 0x00, 0x00, 0x00


//--------------------- .nv.info._ZN5flash44flash_bwd_dq_dk_dv_loop_seqk_parallel_kernelI23Flash_bwd_kernel_traitsILi32ELi128ELi128ELi8ELi4ELi4ELi4ELb1ELb0EN7cutlass6half_tE19Flash_kernel_traitsILi32ELi128ELi128ELi8ES3_EELb0ELb0ELb0ELb0ELb0ELb1ELb0EEEvNS_16Flash_bwd_paramsE --------------------------
	.section	.nv.info._ZN5flash44flash_bwd_dq_dk_dv_loop_seqk_parallel_kernelI23Flash_bwd_kernel_traitsILi32ELi128ELi128ELi8ELi4ELi4ELi4ELb1ELb0EN7cutlass6half_tE19Flash_kernel_traitsILi32ELi128ELi128ELi8ES3_EELb0ELb0ELb0ELb0ELb0ELb1ELb0EEEvNS_16Flash_bwd_paramsE,"",@"SHT_CUDA_INFO"
	.sectionflags	@""
	.align	4


	//----- nvinfo : EIATTR_CUDA_API_VERSION
	.align		4
        /*0000*/ 	.byte	0x04, 0x37
        /*0002*/ 	.short	(.L_258 - .L_257)
.L_257:
        /*0004*/ 	.word	0x00000082


	//----- nvinfo : EIATTR_KPARAM_INFO
	.align		4
.L_258:
        /*0008*/ 	.byte	0x04, 0x17
        /*000a*/ 	.short	(.L_260 - .L_259)
.L_259:
        /*000c*/ 	.word	0x00000000
        /*0010*/ 	.short	0x0000
        /*0012*/ 	.short	0x0000
        /*0014*/ 	.byte	0x00, 0xf0, 0x01, 0x0a


	//----- nvinfo : EIATTR_SPARSE_MMA_MASK
	.align		4
.L_260:
        /*0018*/ 	.byte	0x03, 0x50
        /*001a*/ 	.short	0x0000


	//----- nvinfo : EIATTR_MAXREG_COUNT
	.align		4
        /*001c*/ 	.byte	0x03, 0x1b
        /*001e*/ 	.short	0x00ff


	//----- nvinfo : EIATTR_NUM_BARRIERS
	.align		4
        /*0020*/ 	.byte	0x02, 0x4c
        /*0022*/ 	.byte	0x01
	.zero		1


	//----- nvinfo : EIATTR_ANNOTATIONS
	.align		4
        /*0024*/ 	.byte	0x04, 0x55
        /*0026*/ 	.short	(.L_262 - .L_261)


	//   ....[0]....
.L_261:
        /*0028*/ 	.word	0x00000001
        /*002c*/ 	.byte	0xb0, 0x08, 0x00, 0x00, 0x01, 0x00, 0x00, 0x00, 0x10, 0x5e, 0x00, 0x00


	//----- nvinfo : EIATTR_MERCURY_ISA_VERSION
	.align		4
.L_262:
        /*0038*/ 	.byte	0x03, 0x5f
        /*003a*/ 	.short	0x0101


	//----- nvinfo : EIATTR_VRC_CTA_INIT_COUNT
	.align		4
        /*003c*/ 	.byte	0x02, 0x4a
	.zero		1
	.zero		1


	//----- nvinfo : EIATTR_EXIT_INSTR_OFFSETS
	.align		4
        /*0040*/ 	.byte	0x04, 0x1c
        /*0042*/ 	.short	(.L_264 - .L_263)


	//   ....[0]....
.L_263:
        /*0044*/ 	.word	0x00000090


	//   ....[1]....
        /*0048*/ 	.word	0x00006a20


	//----- nvinfo : EIATTR_CRS_STACK_SIZE
	.align		4
.L_264:
        /*004c*/ 	.byte	0x04, 0x1e
        /*004e*/ 	.short	(.L_266 - .L_265)
.L_265:
        /*0050*/ 	.word	0x00000000


	//----- nvinfo : EIATTR_CBANK_PARAM_SIZE
	.align		4
.L_266:
        /*0054*/ 	.byte	0x03, 0x19
        /*0056*/ 	.short	0x0280


	//----- nvinfo : EIATTR_PARAM_CBANK
	.align		4
        /*0058*/ 	.byte	0x04, 0x0a
        /*005a*/ 	.short	(.L_268 - .L_267)
	.align		4
.L_267:
        /*005c*/ 	.word	index@(.nv.constant0._ZN5flash44flash_bwd_dq_dk_dv_loop_seqk_parallel_kernelI23Flash_bwd_kernel_traitsILi32ELi128ELi128ELi8ELi4ELi4ELi4ELb1ELb0EN7cutlass6half_tE19Flash_kernel_traitsILi32ELi128ELi128ELi8ES3_EELb0ELb0ELb0ELb0ELb0ELb1ELb0EEEvNS_16Flash_bwd_paramsE)
        /*0060*/ 	.short	0x0380
        /*0062*/ 	.short	0x0280


	//----- nvinfo : EIATTR_SW_WAR
	.align		4
.L_268:
        /*0064*/ 	.byte	0x04, 0x36
        /*0066*/ 	.short	(.L_270 - .L_269)
.L_269:
        /*0068*/ 	.word	0x00000008
.L_270:


//--------------------- .nv.info._ZN5flash44flash_bwd_dq_dk_dv_loop_seqk_parallel_kernelI23Flash_bwd_kernel_traitsILi32ELi128ELi128ELi8ELi4ELi4ELi4ELb1ELb0EN7cutlass6half_tE19Flash_kernel_traitsILi32ELi128ELi128ELi8ES3_EELb0ELb0ELb0ELb0ELb0ELb0ELb0EEEvNS_16Flash_bwd_paramsE --------------------------
	.section	.nv.info._ZN5flash44flash_bwd_dq_dk_dv_loop_seqk_parallel_kernelI23Flash_bwd_kernel_traitsILi32ELi128ELi128ELi8ELi4ELi4ELi4ELb1ELb0EN7cutlass6half_tE19Flash_kernel_traitsILi32ELi128ELi128ELi8ES3_EELb0ELb0ELb0ELb0ELb0ELb0ELb0EEEvNS_16Flash_bwd_paramsE,"",@"SHT_CUDA_INFO"
	.sectionflags	@""
	.align	4


	//----- nvinfo : EIATTR_CUDA_API_VERSION
	.align		4
        /*0000*/ 	.byte	0x04, 0x37
        /*0002*/ 	.short	(.L_272 - .L_271)
.L_271:
        /*0004*/ 	.word	0x00000082


	//----- nvinfo : EIATTR_KPARAM_INFO
	.align		4
.L_272:
        /*0008*/ 	.byte	0x04, 0x17
        /*000a*/ 	.short	(.L_274 - .L_273)
.L_273:
        /*000c*/ 	.word	0x00000000
        /*0010*/ 	.short	0x0000
        /*0012*/ 	.short	0x0000
        /*0014*/ 	.byte	0x00, 0xf0, 0x01, 0x0a


	//----- nvinfo : EIATTR_SPARSE_MMA_MASK
	.align		4
.L_274:
        /*0018*/ 	.byte	0x03, 0x50
        /*001a*/ 	.short	0x0000


	//----- nvinfo : EIATTR_MAXREG_COUNT
	.align		4
        /*001c*/ 	.byte	0x03, 0x1b
        /*001e*/ 	.short	0x00ff


	//----- nvinfo : EIATTR_NUM_BARRIERS
	.align		4
        /*0020*/ 	.byte	0x02, 0x4c
        /*0022*/ 	.byte	0x01
	.zero		1


	//----- nvinfo : EIATTR_MERCURY_ISA_VERSION
	.align		4
        /*0024*/ 	.byte	0x03, 0x5f
        /*0026*/ 	.short	0x0101


	//----- nvinfo : EIATTR_VRC_CTA_INIT_COUNT
	.align		4
        /*0028*/ 	.byte	0x02, 0x4a
	.zero		1
	.zero		1


	//----- nvinfo : EIATTR_EXIT_INSTR_OFFSETS
	.align		4
        /*002c*/ 	.byte	0x04, 0x1c
        /*002e*/ 	.short	(.L_276 - .L_275)


	//   ....[0]....
.L_275:
        /*0030*/ 	.word	0x00000080


	//   ....[1]....
        /*0034*/ 	.word	0x000077e0


	//----- nvinfo : EIATTR_CRS_STACK_SIZE
	.align		4
.L_276:
        /*0038*/ 	.byte	0x04, 0x1e
        /*003a*/ 	.short	(.L_278 - .L_277)
.L_277:
        /*003c*/ 	.word	0x00000000


	//----- nvinfo : EIATTR_CBANK_PARAM_SIZE
	.align		4
.L_278:
        /*0040*/ 	.byte	0x03, 0x19
        /*0042*/ 	.short	0x0280


	//----- nvinfo : EIATTR_PARAM_CBANK
	.align		4
        /*0044*/ 	.byte	0x04, 0x0a
        /*0046*/ 	.short	(.L_280 - .L_279)
	.align		4
.L_279:
        /*0048*/ 	.word	index@(.nv.constant0._ZN5flash44flash_bwd_dq_dk_dv_loop_seqk_parallel_kernelI23Flash_bwd_kernel_traitsILi32ELi128ELi128ELi8ELi4ELi4ELi4ELb1ELb0EN7cutlass6half_tE19Flash_kernel_traitsILi32ELi128ELi128ELi8ES3_EELb0ELb0ELb0ELb0ELb0ELb0ELb0EEEvNS_16Flash_bwd_paramsE)
        /*004c*/ 	.short	0x0380
        /*004e*/ 	.short	0x0280


	//----- nvinfo : EIATTR_SW_WAR
	.align		4
.L_280:
        /*0050*/ 	.byte	0x04, 0x36
        /*0052*/ 	.short	(.L_282 - .L_281)
.L_281:
        /*0054*/ 	.word	0x00000008
.L_282:


//--------------------- .nv.info._ZN5flash44flash_bwd_dq_dk_dv_loop_seqk_parallel_kernelI23Flash_bwd_kernel_traitsILi32ELi128ELi128ELi8ELi4ELi4ELi4ELb1ELb0EN7cutlass6half_tE19Flash_kernel_traitsILi32ELi128ELi128ELi8ES3_EELb0ELb0ELb1ELb0ELb0ELb0ELb0EEEvNS_16Flash_bwd_paramsE --------------------------
	.section	.nv.info._ZN5flash44flash_bwd_dq_dk_dv_loop_seqk_parallel_kernelI23Flash_bwd_kernel_traitsILi32ELi128ELi128ELi8ELi4ELi4ELi4ELb1ELb0EN7cutlass6half_tE19Flash_kernel_traitsILi32ELi128ELi128ELi8ES3_EELb0ELb0ELb1ELb0ELb0ELb0ELb0EEEvNS_16Flash_bwd_paramsE,"",@"SHT_CUDA_INFO"
	.sectionflags	@""
	.align	4


	//----- nvinfo : EIATTR_CUDA_API_VERSION
	.align		4
        /*0000*/ 	.byte	0x04, 0x37
        /*0002*/ 	.short	(.L_284 - .L_283)
.L_283:
        /*0004*/ 	.word	0x00000082


	//----- nvinfo : EIATTR_KPARAM_INFO
	.align		4
.L_284:
        /*0008*/ 	.byte	0x04, 0x17
        /*000a*/ 	.short	(.L_286 - .L_285)
.L_285:
        /*000c*/ 	.word	0x00000000
        /*0010*/ 	.short	0x0000
        /*0012*/ 	.short	0x0000
        /*0014*/ 	.byte	0x00, 0xf0, 0x01, 0x0a


	//----- nvinfo : EIATTR_SPARSE_MMA_MASK
	.align		4
.L_286:
        /*0018*/ 	.byte	0x03, 0x50
        /*001a*/ 	.short	0x0000


	//----- nvinfo : EIATTR_MAXREG_COUNT
	.align		4
        /*001c*/ 	.byte	0x03, 0x1b
        /*001e*/ 	.short	0x00ff


	//----- nvinfo : EIATTR_NUM_BARRIERS
	.align		4
        /*0020*/ 	.byte	0x02, 0x4c
        /*0022*/ 	.byte	0x01
	.zero		1


	//----- nvinfo : EIATTR_ANNOTATIONS
	.align		4
        /*0024*/ 	.byte	0x04, 0x55
        /*0026*/ 	.short	(.L_288 - .L_287)


	//   ....[0]....
.L_287:
        /*0028*/ 	.word	0x00000001
        /*002c*/ 	.byte	0xd0, 0x08, 0x00, 0x00, 0x01, 0x00, 0x00, 0x00, 0xf0, 0x2a, 0x00, 0x00, 0x01, 0x00, 0x00, 0x00
        /*003c*/ 	.byte	0x50, 0x2d, 0x00, 0x00, 0x01, 0x00, 0x00, 0x00, 0x80, 0x72, 0x00, 0x00


	//----- nvinfo : EIATTR_MERCURY_ISA_VERSION
	.align		4
.L_288:
        /*0048*/ 	.byte	0x03, 0x5f
        /*004a*/ 	.short	0x0101


	//----- nvinfo : EIATTR_VRC_CTA_INIT_COUNT
	.align		4
        /*004c*/ 	.byte	0x02, 0x4a
	.zero		1
	.zero		1


	//----- nvinfo : EIATTR_EXIT_INSTR_OFFSETS
	.align		4
        /*0050*/ 	.byte	0x04, 0x1c
        /*0052*/ 	.short	(.L_290 - .L_289)


	//   ....[0]....
.L_289:
        /*0054*/ 	.word	0x00000090


	//   ....[1]....
        /*0058*/ 	.word	0x00007ea0


	//----- nvinfo : EIATTR_CRS_STACK_SIZE
	.align		4
.L_290:
        /*005c*/ 	.byte	0x04, 0x1e
        /*005e*/ 	.short	(.L_292 - .L_291)
.L_291:
        /*0060*/ 	.word	0x00000000


	//----- nvinfo : EIATTR_CBANK_PARAM_SIZE
	.align		4
.L_292:
        /*0064*/ 	.byte	0x03, 0x19
        /*0066*/ 	.short	0x0280


	//----- nvinfo : EIATTR_PARAM_CBANK
	.align		4
        /*0068*/ 	.byte	0x04, 0x0a
        /*006a*/ 	.short	(.L_294 - .L_293)
	.align		4
.L_293:
        /*006c*/ 	.word	index@(.nv.constant0._ZN5flash44flash_bwd_dq_dk_dv_loop_seqk_parallel_kernelI23Flash_bwd_kernel_traitsILi32ELi128ELi128ELi8ELi4ELi4ELi4ELb1ELb0EN7cutlass6half_tE19Flash_kernel_traitsILi32ELi128ELi128ELi8ES3_EELb0ELb0ELb1ELb0ELb0ELb0ELb0EEEvNS_16Flash_bwd_paramsE)
        /*0070*/ 	.short	0x0380
        /*0072*/ 	.short	0x0280


	//----- nvinfo : EIATTR_SW_WAR
	.align		4
.L_294:
        /*0074*/ 	.byte	0x04, 0x36
        /*0076*/ 	.short	(.L_296 - .L_295)
.L_295:
        /*0078*/ 	.word	0x00000008
.L_296:


//--------------------- .nv.info._ZN5flash44flash_bwd_dq_dk_dv_loop_seqk_parallel_kernelI23Flash_bwd_kernel_traitsILi32ELi128ELi128ELi8ELi4ELi4ELi4ELb1ELb0EN7cutlass6half_tE19Flash_kernel_traitsILi32ELi128ELi128ELi8ES3_EELb0ELb0ELb0ELb0ELb1ELb1ELb0EEEvNS_16Flash_bwd_paramsE --------------------------
	.section	.nv.info._ZN5flash44flash_bwd_dq_dk_dv_loop_seqk_parallel_kernelI23Flash_bwd_kernel_traitsILi32ELi128ELi128ELi8ELi4ELi4ELi4ELb1ELb0EN7cutlass6half_tE19Flash_kernel_traitsILi32ELi128ELi128ELi8ES3_EELb0ELb0ELb0ELb0ELb1ELb1ELb0EEEvNS_16Flash_bwd_paramsE,"",@"SHT_CUDA_INFO"
	.sectionflags	@""
	.align	4


	//----- nvinfo : EIATTR_CUDA_API_VERSION
	.align		4
        /*0000*/ 	.byte	0x04, 0x37
        /*0002*/ 	.short	(.L_298 - .L_297)
.L_297:
        /*0004*/ 	.word	0x00000082


	//----- nvinfo : EIATTR_KPARAM_INFO
	.align		4
.L_298:
        /*0008*/ 	.byte	0x04, 0x17
        /*000a*/ 	.short	(.L_300 - .L_299)
.L_299:
        /*000c*/ 	.word	0x00000000
        /*0010*/ 	.short	0x0000
        /*0012*/ 	.short	0x0000
        /*0014*/ 	.byte	0x00, 0xf0, 0x01, 0x0a


	//----- nvinfo : EIATTR_SPARSE_MMA_MASK
	.align		4
.L_300:
        /*0018*/ 	.byte	0x03, 0x50
        /*001a*/ 	.short	0x0000


	//----- nvinfo : EIATTR_MAXREG_COUNT
	.align		4
        /*001c*/ 	.byte	0x03, 0x1b
        /*001e*/ 	.short	0x00ff


	//----- nvinfo : EIATTR_NUM_BARRIERS
	.align		4
        /*0020*/ 	.byte	0x02, 0x4c
        /*0022*/ 	.byte	0x01
	.zero		1


	//----- nvinfo : EIATTR_MERCURY_ISA_VERSION
	.align		4
        /*0024*/ 	.byte	0x03, 0x5f
        /*0026*/ 	.short	0x0101


	//----- nvinfo : EIATTR_VRC_CTA_INIT_COUNT
	.align		4
        /*0028*/ 	.byte	0x02, 0x4a
	.zero		1
	.zero		1


	//----- nvinfo : EIATTR_EXIT_INSTR_OFFSETS
	.align		4
        /*002c*/ 	.byte	0x04, 0x1c
        /*002e*/ 	.short	(.L_302 - .L_301)


	//   ....[0]....
.L_301:
        /*0030*/ 	.word	0x00000080


	//   ....[1]....
        /*0034*/ 	.word	0x000052e0


	//----- nvinfo : EIATTR_CBANK_PARAM_SIZE
	.align		4
.L_302:
        /*0038*/ 	.byte	0x03, 0x19
        /*003a*/ 	.short	0x0280


	//----- nvinfo : EIATTR_PARAM_CBANK
	.align		4
        /*003c*/ 	.byte	0x04, 0x0a
        /*003e*/ 	.short	(.L_304 - .L_303)
	.align		4
.L_303:
        /*0040*/ 	.word	index@(.nv.constant0._ZN5flash44flash_bwd_dq_dk_dv_loop_seqk_parallel_kernelI23Flash_bwd_kernel_traitsILi32ELi128ELi128ELi8ELi4ELi4ELi4ELb1ELb0EN7cutlass6half_tE19Flash_kernel_traitsILi32ELi128ELi128ELi8ES3_EELb0ELb0ELb0ELb0ELb1ELb1ELb0EEEvNS_16Flash_bwd_paramsE)
        /*0044*/ 	.short	0x0380
        /*0046*/ 	.short	0x0280


	//----- nvinfo : EIATTR_SW_WAR
	.align		4
.L_304:
        /*0048*/ 	.byte	0x04, 0x36
        /*004a*/ 	.short	(.L_306 - .L_305)
.L_305:
        /*004c*/ 	.word	0x00000008
.L_306:


//--------------------- .nv.info._ZN5flash44flash_bwd_dq_dk_dv_loop_seqk_parallel_kernelI23Flash_bwd_kernel_traitsILi32ELi128ELi128ELi8ELi4ELi4ELi4ELb1ELb0EN7cutlass6half_tE19Flash_kernel_traitsILi32ELi128ELi128ELi8ES3_EELb0ELb0ELb0ELb1ELb0ELb0ELb0EEEvNS_16Flash_bwd_paramsE --------------------------
	.section	.nv.info._ZN5flash44flash_bwd_dq_dk_dv_loop_seqk_parallel_kernelI23Flash_bwd_kernel_traitsILi32ELi128ELi128ELi8ELi4ELi4ELi4ELb1ELb0EN7cutlass6half_tE19Flash_kernel_traitsILi32ELi128ELi128ELi8ES3_EELb0ELb0ELb0ELb1ELb0ELb0ELb0EEEvNS_16Flash_bwd_paramsE,"",@"SHT_CUDA_INFO"
	.sectionflags	@""
	.align	4


	//----- nvinfo : EIATTR_CUDA_API_VERSION
	.align		4
        /*0000*/ 	.byte	0x04, 0x37
        /*0002*/ 	.short	(.L_308 - .L_307)
.L_307:
        /*0004*/ 	.word	0x00000082


	//----- nvinfo : EIATTR_KPARAM_INFO
	.align		4
.L_308:
        /*0008*/ 	.byte	0x04, 0x17
        /*000a*/ 	.short	(.L_310 - .L_309)
.L_309:
        /*000c*/ 	.word	0x00000000
        /*0010*/ 	.short	0x0000
        /*0012*/ 	.short	0x0000
        /*0014*/ 	.byte	0x00, 0xf0, 0x01, 0x0a


	//----- nvinfo : EIATTR_SPARSE_MMA_MASK
	.align		4
.L_310:
        /*0018*/ 	.byte	0x03, 0x50
        /*001a*/ 	.short	0x0000


	//----- nvinfo : EIATTR_MAXREG_COUNT
	.align		4
        /*001c*/ 	.byte	0x03, 0x1b
        /*001e*/ 	.short	0x00ff


	//----- nvinfo : EIATTR_NUM_BARRIERS
	.align		4
        /*0020*/ 	.byte	0x02, 0x4c
        /*0022*/ 	.byte	0x01
	.zero		1


	//----- nvinfo : EIATTR_MERCURY_ISA_VERSION
	.align		4
        /*0024*/ 	.byte	0x03, 0x5f
        /*0026*/ 	.short	0x0101


	//----- nvinfo : EIATTR_VRC_CTA_INIT_COUNT
	.align		4
        /*0028*/ 	.byte	0x02, 0x4a
	.zero		1
	.zero		1


	//----- nvinfo : EIATTR_EXIT_INSTR_OFFSETS
	.align		4
        /*002c*/ 	.byte	0x04, 0x1c
        /*002e*/ 	.short	(.L_312 - .L_311)


	//   ....[0]....
.L_311:
        /*0030*/ 	.word	0x00000080


	//   ....[1]....
        /*0034*/ 	.word	0x00008440


	//----- nvinfo : EIATTR_CRS_STACK_SIZE
	.align		4
.L_312:
        /*0038*/ 	.byte	0x04, 0x1e
        /*003a*/ 	.short	(.L_314 - .L_313)
.L_313:
        /*003c*/ 	.word	0x00000000


	//----- nvinfo : EIATTR_CBANK_PARAM_SIZE
	.align		4
.L_314:
        /*0040*/ 	.byte	0x03, 0x19
        /*0042*/ 	.short	0x0280


	//----- nvinfo : EIATTR_PARAM_CBANK
	.align		4
        /*0044*/ 	.byte	0x04, 0x0a
        /*0046*/ 	.short	(.L_316 - .L_315)
	.align		4
.L_315:
        /*0048*/ 	.word	index@(.nv.constant0._ZN5flash44flash_bwd_dq_dk_dv_loop_seqk_parallel_kernelI23Flash_bwd_kernel_traitsILi32ELi128ELi128ELi8ELi4ELi4ELi4ELb1ELb0EN7cutlass6half_tE19Flash_kernel_traitsILi32ELi128ELi128ELi8ES3_EELb0ELb0ELb0ELb1ELb0ELb0ELb0EEEvNS_16Flash_bwd_paramsE)
        /*004c*/ 	.short	0x0380
        /*004e*/ 	.short	0x0280


	//----- nvinfo : EIATTR_SW_WAR
	.align		4
.L_316:
        /*0050*/ 	.byte	0x04, 0x36
        /*0052*/ 	.short	(.L_318 - .L_317)
.L_317:
        /*0054*/ 	.word	0x00000008
.L_318:


//--------------------- .nv.info._ZN5flash44flash_bwd_dq_dk_dv_loop_seqk_parallel_kernelI23Flash_bwd_kernel_traitsILi32ELi128ELi128ELi8ELi4ELi4ELi4ELb1ELb0EN7cutlass6half_tE19Flash_kernel_traitsILi32ELi128ELi128ELi8ES3_EELb0ELb0ELb1ELb0ELb0ELb1ELb0EEEvNS_16Flash_bwd_paramsE --------------------------
	.section	.nv.info._ZN5flash44flash_bwd_dq_dk_dv_loop_seqk_parallel_kernelI23Flash_bwd_kernel_traitsILi32ELi128ELi128ELi8ELi4ELi4ELi4ELb1ELb0EN7cutlass6half_tE19Flash_kernel_traitsILi32ELi128ELi128ELi8ES3_EELb0ELb0ELb1ELb0ELb0ELb1ELb0EEEvNS_16Flash_bwd_paramsE,"",@"SHT_CUDA_INFO"
	.sectionflags	@""
	.align	4


	//----- nvinfo : EIATTR_CUDA_API_VERSION
	.align		4
        /*0000*/ 	.byte	0x04, 0x37
        /*0002*/ 	.short	(.L_320 - .L_319)
.L_319:
        /*0004*/ 	.word	0x00000082


	//----- nvinfo : EIATTR_KPARAM_INFO
	.align		4
.L_320:
        /*0008*/ 	.byte	0x04, 0x17
        /*000a*/ 	.short	(.L_322 - .L_321)
.L_321:
        /*000c*/ 	.word	0x00000000
        /*0010*/ 	.short	0x0000
        /*0012*/ 	.short	0x0000
        /*0014*/ 	.byte	0x00, 0xf0, 0x01, 0x0a


	//----- nvinfo : EIATTR_SPARSE_MMA_MASK
	.align		4
.L_322:
        /*0018*/ 	.byte	0x03, 0x50
        /*001a*/ 	.short	0x0000


	//----- nvinfo : EIATTR_MAXREG_COUNT
	.align		4
        /*001c*/ 	.byte	0x03, 0x1b
        /*001e*/ 	.short	0x00ff


	//----- nvinfo : EIATTR_NUM_BARRIERS
	.align		4
        /*0020*/ 	.byte	0x02, 0x4c
        /*0022*/ 	.byte	0x01
	.zero		1


	//----- nvinfo : EIATTR_ANNOTATIONS
	.align		4
        /*0024*/ 	.byte	0x04, 0x55
        /*0026*/ 	.short	(.L_324 - .L_323)


	//   ....[0]....
.L_323:
        /*0028*/ 	.word	0x00000001
        /*002c*/ 	.byte	0xc0, 0x08, 0x00, 0x00, 0x01, 0x00, 0x00, 0x00, 0xc0, 0x6b, 0x00, 0x00


	//----- nvinfo : EIATTR_MERCURY_ISA_VERSION
	.align		4
.L_324:
        /*0038*/ 	.byte	0x03, 0x5f
        /*003a*/ 	.short	0x0101


	//----- nvinfo : EIATTR_VRC_CTA_INIT_COUNT
	.align		4
        /*003c*/ 	.byte	0x02, 0x4a
	.zero		1
	.zero		1


	//----- nvinfo : EIATTR_EXIT_INSTR_OFFSETS
	.align		4
        /*0040*/ 	.byte	0x04, 0x1c
        /*0042*/ 	.short	(.L_326 - .L_325)


	//   ....[0]....
.L_325:
        /*0044*/ 	.word	0x00000090


	//   ....[1]....
        /*0048*/ 	.word	0x000077c0


	//----- nvinfo : EIATTR_CRS_STACK_SIZE
	.align		4
.L_326:
        /*004c*/ 	.byte	0x04, 0x1e
        /*004e*/ 	.short	(.L_328 - .L_327)
.L_327:
        /*0050*/ 	.word	0x00000000


	//----- nvinfo : EIATTR_CBANK_PARAM_SIZE
	.align		4
.L_328:
        /*0054*/ 	.byte	0x03, 0x19
        /*0056*/ 	.short	0x0280


	//----- nvinfo : EIATTR_PARAM_CBANK
	.align		4
        /*0058*/ 	.byte	0x04, 0x0a
        /*005a*/ 	.short	(.L_330 - .L_329)
	.align		4
.L_329:
        /*005c*/ 	.word	index@(.nv.constant0._ZN5flash44flash_bwd_dq_dk_dv_loop_seqk_parallel_kernelI23Flash_bwd_kernel_traitsILi32ELi128ELi128ELi8ELi4ELi4ELi4ELb1ELb0EN7cutlass6half_tE19Flash_kernel_traitsILi32ELi128ELi128ELi8ES3_EELb0ELb0ELb1ELb0ELb0ELb1ELb0EEEvNS_16Flash_bwd_paramsE)
        /*0060*/ 	.short	0x0380
        /*0062*/ 	.short	0x0280


	//----- nvinfo : EIATTR_SW_WAR
	.align		4
.L_330:
        /*0064*/ 	.byte	0x04, 0x36
        /*0066*/ 	.short	(.L_332 - .L_331)
.L_331:
        /*0068*/ 	.word	0x00000008
.L_332:


//--------------------- .nv.info._ZN5flash44flash_bwd_dq_dk_dv_loop_seqk_parallel_kernelI23Flash_bwd_kernel_traitsILi32ELi128ELi128ELi8ELi4ELi4ELi4ELb1ELb0EN7cutlass6half_tE19Flash_kernel_traitsILi32ELi128ELi128ELi8ES3_EELb0ELb0ELb1ELb1ELb0ELb0ELb0EEEvNS_16Flash_bwd_paramsE --------------------------
	.section	.nv.info._ZN5flash44flash_bwd_dq_dk_dv_loop_seqk_parallel_kernelI23Flash_bwd_kernel_traitsILi32ELi128ELi128ELi8ELi4ELi4ELi4ELb1ELb0EN7cutlass6half_tE19Flash_kernel_traitsILi32ELi128ELi128ELi8ES3_EELb0ELb0ELb1ELb1ELb0ELb0ELb0EEEvNS_16Flash_bwd_paramsE,"",@"SHT_CUDA_INFO"
	.sectionflags	@""
	.align	4


	//----- nvinfo : EIATTR_CUDA_API_VERSION
	.align		4
        /*0000*/ 	.byte	0x04, 0x37
        /*0002*/ 	.short	(.L_334 - .L_333)
.L_333:
        /*0004*/ 	.word	0x00000082


	//----- nvinfo : EIATTR_KPARAM_INFO
	.align		4
.L_334:
        /*0008*/ 	.byte	0x04, 0x17
        /*000a*/ 	.short	(.L_336 - .L_335)
.L_335:
        /*000c*/ 	.word	0x00000000
        /*0010*/ 	.short	0x0000
        /*0012*/ 	.short	0x0000
        /*0014*/ 	.byte	0x00, 0xf0, 0x01, 0x0a


	//----- nvinfo : EIATTR_SPARSE_MMA_MASK
	.align		4
.L_336:
        /*0018*/ 	.byte	0x03, 0x50
        /*001a*/ 	.short	0x0000


	//----- nvinfo : EIATTR_MAXREG_COUNT
	.align		4
        /*001c*/ 	.byte	0x03, 0x1b
        /*001e*/ 	.short	0x00ff


	//----- nvinfo : EIATTR_NUM_BARRIERS
	.align		4
        /*0020*/ 	.byte	0x02, 0x4c
        /*0022*/ 	.byte	0x01
	.zero		1


	//----- nvinfo : EIATTR_MERCURY_ISA_VERSION
	.align		4
        /*0024*/ 	.byte	0x03, 0x5f
        /*0026*/ 	.short	0x0101


	//----- nvinfo : EIATTR_VRC_CTA_INIT_COUNT
	.align		4
        /*0028*/ 	.byte	0x02, 0x4a
	.zero		1
	.zero		1


	//----- nvinfo : EIATTR_EXIT_INSTR_OFFSETS
	.align		4
        /*002c*/ 	.byte	0x04, 0x1c
        /*002e*/ 	.short	(.L_338 - .L_337)


	//   ....[0]....
.L_337:
        /*0030*/ 	.word	0x00000080


	//   ....[1]....
        /*0034*/ 	.word	0x00008ae0


	//----- nvinfo : EIATTR_CRS_STACK_SIZE
	.align		4
.L_338:
        /*0038*/ 	.byte	0x04, 0x1e
        /*003a*/ 	.short	(.L_340 - .L_339)
.L_339:
        /*003c*/ 	.word	0x00000000


	//----- nvinfo : EIATTR_CBANK_PARAM_SIZE
	.align		4
.L_340:
        /*0040*/ 	.byte	0x03, 0x19
        /*0042*/ 	.short	0x0280


	//----- nvinfo : EIATTR_PARAM_CBANK
	.align		4
        /*0044*/ 	.byte	0x04, 0x0a
        /*0046*/ 	.short	(.L_342 - .L_341)
	.align		4
.L_341:
        /*0048*/ 	.word	index@(.nv.constant0._ZN5flash44flash_bwd_dq_dk_dv_loop_seqk_parallel_kernelI23Flash_bwd_kernel_traitsILi32ELi128ELi128ELi8ELi4ELi4ELi4ELb1ELb0EN7cutlass6half_tE19Flash_kernel_traitsILi32ELi128ELi128ELi8ES3_EELb0ELb0ELb1ELb1ELb0ELb0ELb0EEEvNS_16Flash_bwd_paramsE)
        /*004c*/ 	.short	0x0380
        /*004e*/ 	.short	0x0280


	//----- nvinfo : EIATTR_SW_WAR
	.align		4
.L_342:
        /*0050*/ 	.byte	0x04, 0x36
        /*0052*/ 	.short	(.L_344 - .L_343)
.L_343:
        /*0054*/ 	.word	0x00000008
.L_344:


//--------------------- .nv.info._ZN5flash27flash_bwd_convert_dq_kernelI23Flash_bwd_kernel_traitsILi32ELi128ELi128ELi8ELi4ELi4ELi4ELb1ELb0EN7cutlass6half_tE19Flash_kernel_traitsILi32ELi128ELi128ELi8ES3_EEEEvNS_16Flash_bwd_paramsEi --------------------------
	.section	.nv.info._ZN5flash27flash_bwd_convert_dq_kernelI23Flash_bwd_kernel_traitsILi32ELi128ELi128ELi8ELi4ELi4ELi4ELb1ELb0EN7cutlass6half_tE19Flash_kernel_traitsILi32ELi128ELi128ELi8ES3_EEEEvNS_16Flash_bwd_paramsEi,"",@"SHT_CUDA_INFO"
	.sectionflags	@""
	.align	4


	//----- nvinfo : EIATTR_CUDA_API_VERSION
	.align		4
        /*0000*/ 	.byte	0x04, 0x37
        /*0002*/ 	.short	(.L_346 - .L_345)
.L_345:
        /*0004*/ 	.word	0x00000082


	//----- nvinfo : EIATTR_KPARAM_INFO
	.align		4
.L_346:
        /*0008*/ 	.byte	0x04, 0x17
        /*000a*/ 	.short	(.L_348 - .L_347)
.L_347:
        /*000c*/ 	.word	0x00000000
        /*0010*/ 	.short	0x0001
        /*0012*/ 	.short	0x0280
        /*0014*/ 	.byte	0x00, 0xf0, 0x11, 0x00


	//----- nvinfo : EIATTR_KPARAM_INFO
	.align		4
.L_348:
        /*0018*/ 	.byte	0x04, 0x17
        /*001a*/ 	.short	(.L_350 - .L_349)
.L_349:
        /*001c*/ 	.word	0x00000000
        /*0020*/ 	.short	0x0000
        /*0022*/ 	.short	0x0000
        /*0024*/ 	.byte	0x00, 0xf0, 0x01, 0x0a


	//----- nvinfo : EIATTR_SPARSE_MMA_MASK
	.align		4
.L_350:
        /*0028*/ 	.byte	0x03, 0x50
        /*002a*/ 	.short	0x0000


	//----- nvinfo : EIATTR_MAXREG_COUNT
	.align		4
        /*002c*/ 	.byte	0x03, 0x1b
        /*002e*/ 	.short	0x00ff


	//----- nvinfo : EIATTR_NUM_BARRIERS
	.align		4
        /*0030*/ 	.byte	0x02, 0x4c
        /*0032*/ 	.byte	0x01
	.zero		1


	//----- nvinfo : EIATTR_MERCURY_ISA_VERSION
	.align		4
        /*0034*/ 	.byte	0x03, 0x5f
        /*0036*/ 	.short	0x0101


	//----- nvinfo : EIATTR_VRC_CTA_INIT_COUNT
	.align		4
        /*0038*/ 	.byte	0x02, 0x4a
	.zero		1
	.zero		1


	//----- nvinfo : EIATTR_EXIT_INSTR_OFFSETS
	.align		4
        /*003c*/ 	.byte	0x04, 0x1c
        /*003e*/ 	.short	(.L_352 - .L_351)


	//   ....[0]....
.L_351:
        /*0040*/ 	.word	0x00000190


	//   ....[1]....
        /*0044*/ 	.word	0x00001680


	//   ....[2]....
        /*0048*/ 	.word	0x00001750


	//----- nvinfo : EIATTR_CRS_STACK_SIZE
	.align		4
.L_352:
        /*004c*/ 	.byte	0x04, 0x1e
        /*004e*/ 	.short	(.L_354 - .L_353)
.L_353:
        /*0050*/ 	.word	0x00000000


	//----- nvinfo : EIATTR_CBANK_PARAM_SIZE
	.align		4
.L_354:
        /*0054*/ 	.byte	0x03, 0x19
        /*0056*/ 	.short	0x0284


	//----- nvinfo : EIATTR_PARAM_CBANK
	.align		4
        /*0058*/ 	.byte	0x04, 0x0a
        /*005a*/ 	.short	(.L_356 - .L_355)
	.align		4
.L_355:
        /*005c*/ 	.word	index@(.nv.constant0._ZN5flash27flash_bwd_convert_dq_kernelI23Flash_bwd_kernel_traitsILi32ELi128ELi128ELi8ELi4ELi4ELi4ELb1ELb0EN7cutlass6half_tE19Flash_kernel_traitsILi32ELi128ELi128ELi8ES3_EEEEvNS_16Flash_bwd_paramsEi)
        /*0060*/ 	.short	0x0380
        /*0062*/ 	.short	0x0284


	//----- nvinfo : EIATTR_SW_WAR
	.align		4
.L_356:
        /*0064*/ 	.byte	0x04, 0x36
        /*0066*/ 	.short	(.L_358 - .L_357)
.L_357:
        /*0068*/ 	.word	0x00000008
.L_358:


//--------------------- .nv.info._ZN5flash44flash_bwd_dq_dk_dv_loop_seqk_parallel_kernelI23Flash_bwd_kernel_traitsILi32ELi128ELi128ELi8ELi4ELi4ELi4ELb1ELb0EN7cutlass6half_tE19Flash_kernel_traitsILi32ELi128ELi128ELi8ES3_EELb1ELb0ELb0ELb0ELb0ELb1ELb0EEEvNS_16Flash_bwd_paramsE --------------------------
	.section	.nv.info._ZN5flash44flash_bwd_dq_dk_dv_loop_seqk_parallel_kernelI23Flash_bwd_kernel_traitsILi32ELi128ELi128ELi8ELi4ELi4ELi4ELb1ELb0EN7cutlass6half_tE19Flash_kernel_traitsILi32ELi128ELi128ELi8ES3_EELb1ELb0ELb0ELb0ELb0ELb1ELb0EEEvNS_16Flash_bwd_paramsE,"",@"SHT_CUDA_INFO"
	.sectionflags	@""
	.align	4


	//----- nvinfo : EIATTR_CUDA_API_VERSION
	.align		4
        /*0000*/ 	.byte	0x04, 0x37
        /*0002*/ 	.short	(.L_360 - .L_359)
.L_359:
        /*0004*/ 	.word	0x00000082


	//----- nvinfo : EIATTR_KPARAM_INFO
	.align		4
.L_360:
        /*0008*/ 	.byte	0x04, 0x17
        /*000a*/ 	.short	(.L_362 - .L_361)
.L_361:
        /*000c*/ 	.word	0x00000000
        /*0010*/ 	.short	0x0000
        /*0012*/ 	.short	0x0000
        /*0014*/ 	.byte	0x00, 0xf0, 0x01, 0x0a


	//----- nvinfo : EIATTR_SPARSE_MMA_MASK
	.align		4
.L_362:
        /*0018*/ 	.byte	0x03, 0x50
        /*001a*/ 	.short	0x0000


	//----- nvinfo : EIATTR_MAXREG_COUNT
	.align		4
        /*001c*/ 	.byte	0x03, 0x1b
        /*001e*/ 	.short	0x00ff


	//----- nvinfo : EIATTR_NUM_BARRIERS
	.align		4
        /*0020*/ 	.byte	0x02, 0x4c
        /*0022*/ 	.byte	0x01
	.zero		1


	//----- nvinfo : EIATTR_MERCURY_ISA_VERSION
	.align		4
        /*0024*/ 	.byte	0x03, 0x5f
        /*0026*/ 	.short	0x0101


	//----- nvinfo : EIATTR_VRC_CTA_INIT_COUNT
	.align		4
        /*0028*/ 	.byte	0x02, 0x4a
	.zero		1
	.zero		1


	//----- nvinfo : EIATTR_EXIT_INSTR_OFFSETS
	.align		4
        /*002c*/ 	.byte	0x04, 0x1c
        /*002e*/ 	.short	(.L_364 - .L_363)


	//   ....[0]....
.L_363:
        /*0030*/ 	.word	0x00000080


	//   ....[1]....
        /*0034*/ 	.word	0x00008f10


	//----- nvinfo : EIATTR_CRS_STACK_SIZE
	.align		4
.L_364:
        /*0038*/ 	.byte	0x04, 0x1e
        /*003a*/ 	.short	(.L_366 - .L_365)
.L_365:
        /*003c*/ 	.word	0x00000000


	//----- nvinfo : EIATTR_CBANK_PARAM_SIZE
	.align		4
.L_366:
        /*0040*/ 	.byte	0x03, 0x19
        /*0042*/ 	.short	0x0280


	//----- nvinfo : EIATTR_PARAM_CBANK
	.align		4
        /*0044*/ 	.byte	0x04, 0x0a
        /*0046*/ 	.short	(.L_368 - .L_367)
	.align		4
.L_367:
        /*0048*/ 	.word	index@(.nv.constant0._ZN5flash44flash_bwd_dq_dk_dv_loop_seqk_parallel_kernelI23Flash_bwd_kernel_traitsILi32ELi128ELi128ELi8ELi4ELi4ELi4ELb1ELb0EN7cutlass6half_tE19Flash_kernel_traitsILi32ELi128ELi128ELi8ES3_EELb1ELb0ELb0ELb0ELb0ELb1ELb0EEEvNS_16Flash_bwd_paramsE)
        /*004c*/ 	.short	0x0380
        /*004e*/ 	.short	0x0280


	//----- nvinfo : EIATTR_SW_WAR
	.align		4
.L_368:
        /*0050*/ 	.byte	0x04, 0x36
        /*0052*/ 	.short	(.L_370 - .L_369)
.L_369:
        /*0054*/ 	.word	0x00000008
.L_370:


//--------------------- .nv.info._ZN5flash44flash_bwd_dq_dk_dv_loop_seqk_parallel_kernelI23Flash_bwd_kernel_traitsILi32ELi128ELi128ELi8ELi4ELi4ELi4ELb1ELb0EN7cutlass6half_tE19Flash_kernel_traitsILi32ELi128ELi128ELi8ES3_EELb0ELb0ELb0ELb0ELb0ELb1ELb1EEEvNS_16Flash_bwd_paramsE --------------------------
	.section	.nv.info._ZN5flash44flash_bwd_dq_dk_dv_loop_seqk_parallel_kernelI23Flash_bwd_kernel_traitsILi32ELi128ELi128ELi8ELi4ELi4ELi4ELb1ELb0EN7cutlass6half_tE19Flash_kernel_traitsILi32ELi128ELi128ELi8ES3_EELb0ELb0ELb0ELb0ELb0ELb1ELb1EEEvNS_16Flash_bwd_paramsE,"",@"SHT_CUDA_INFO"
	.sectionflags	@""
	.align	4


	//----- nvinfo : EIATTR_CUDA_API_VERSION
	.align		4
        /*0000*/ 	.byte	0x04, 0x37
        /*0002*/ 	.short	(.L_372 - .L_371)
.L_371:
        /*0004*/ 	.word	0x00000082


	//----- nvinfo : EIATTR_KPARAM_INFO
	.align		4
.L_372:
        /*0008*/ 	.byte	0x04, 0x17
        /*000a*/ 	.short	(.L_374 - .L_373)
.L_373:
        /*000c*/ 	.word	0x00000000
        /*0010*/ 	.short	0x0000
        /*0012*/ 	.short	0x0000
        /*0014*/ 	.byte	0x00, 0xf0, 0x01, 0x0a


	//----- nvinfo : EIATTR_SPARSE_MMA_MASK
	.align		4
.L_374:
        /*0018*/ 	.byte	0x03, 0x50
        /*001a*/ 	.short	0x0000


	//----- nvinfo : EIATTR_MAXREG_COUNT
	.align		4
        /*001c*/ 	.byte	0x03, 0x1b
        /*001e*/ 	.short	0x00ff


	//----- nvinfo : EIATTR_NUM_BARRIERS
	.align		4
        /*0020*/ 	.byte	0x02, 0x4c
        /*0022*/ 	.byte	0x01
	.zero		1


	//----- nvinfo : EIATTR_ANNOTATIONS
	.align		4
        /*0024*/ 	.byte	0x04, 0x55
        /*0026*/ 	.short	(.L_376 - .L_375)


	//   ....[0]....
.L_375:
        /*0028*/ 	.word	0x00000001
        /*002c*/ 	.byte	0x40, 0x05, 0x00, 0x00, 0x01, 0x00, 0x00, 0x00, 0x30, 0x14, 0x00, 0x00, 0x01, 0x00, 0x00, 0x00
        /* <DEDUP_REMOVED lines=56> */
        /*03bc*/ 	.byte	0xd0, 0x88, 0x00, 0x00, 0x01, 0x00, 0x00, 0x00, 0x80, 0x89, 0x00, 0x00


	//----- nvinfo : EIATTR_MERCURY_ISA_VERSION
	.align		4
.L_376:
        /*03c8*/ 	.byte	0x03, 0x5f
        /*03ca*/ 	.short	0x0101


	//----- nvinfo : EIATTR_VRC_CTA_INIT_COUNT
	.align		4
        /*03cc*/ 	.byte	0x02, 0x4a
	.zero		1
	.zero		1


	//----- nvinfo : EIATTR_EXIT_INSTR_OFFSETS
	.align		4
        /*03d0*/ 	.byte	0x04, 0x1c
        /*03d2*/ 	.short	(.L_378 - .L_377)


	//   ....[0]....
.L_377:
        /*03d4*/ 	.word	0x00000090


	//   ....[1]....
        /*03d8*/ 	.word	0x00009600


	//----- nvinfo : EIATTR_CRS_STACK_SIZE
	.align		4
.L_378:
        /*03dc*/ 	.byte	0x04, 0x1e
        /*03de*/ 	.short	(.L_380 - .L_379)
.L_379:
        /*03e0*/ 	.word	0x00000000


	//----- nvinfo : EIATTR_CBANK_PARAM_SIZE
	.align		4
.L_380:
        /*03e4*/ 	.byte	0x03, 0x19
        /*03e6*/ 	.short	0x0280


	//----- nvinfo : EIATTR_PARAM_CBANK
	.align		4
        /*03e8*/ 	.byte	0x04, 0x0a
        /*03ea*/ 	.short	(.L_382 - .L_381)
	.align		4
.L_381:
        /*03ec*/ 	.word	index@(.nv.constant0._ZN5flash44flash_bwd_dq_dk_dv_loop_seqk_parallel_kernelI23Flash_bwd_kernel_traitsILi32ELi128ELi128ELi8ELi4ELi4ELi4ELb1ELb0EN7cutlass6half_tE19Flash_kernel_traitsILi32ELi128ELi128ELi8ES3_EELb0ELb0ELb0ELb0ELb0ELb1ELb1EEEvNS_16Flash_bwd_paramsE)
        /*03f0*/ 	.short	0x0380
        /*03f2*/ 	.short	0x0280


	//----- nvinfo : EIATTR_SW_WAR
	.align		4
.L_382:
        /*03f4*/ 	.byte	0x04, 0x36
        /*03f6*/ 	.short	(.L_384 - .L_383)
.L_383:
        /*03f8*/ 	.word	0x00000008
.L_384:


//--------------------- .nv.info._ZN5flash44flash_bwd_dq_dk_dv_loop_seqk_parallel_kernelI23Flash_bwd_kernel_traitsILi32ELi128ELi128ELi8ELi4ELi4ELi4ELb1ELb0EN7cutlass6half_tE19Flash_kernel_traitsILi32ELi128ELi128ELi8ES3_EELb1ELb0ELb0ELb0ELb0ELb0ELb0EEEvNS_16Flash_bwd_paramsE --------------------------
	.section	.nv.info._ZN5flash44flash_bwd_dq_dk_dv_loop_seqk_parallel_kernelI23Flash_bwd_kernel_traitsILi32ELi128ELi128ELi8ELi4ELi4ELi4ELb1ELb0EN7cutlass6half_tE19Flash_kernel_traitsILi32ELi128ELi128ELi8ES3_EELb1ELb0ELb0ELb0ELb0ELb0ELb0EEEvNS_16Flash_bwd_paramsE,"",@"SHT_CUDA_INFO"
	.sectionflags	@""
	.align	4


	//----- nvinfo : EIATTR_CUDA_API_VERSION
	.align		4
        /*0000*/ 	.byte	0x04, 0x37
        /*0002*/ 	.short	(.L_386 - .L_385)
.L_385:
        /*0004*/ 	.word	0x00000082


	//----- nvinfo : EIATTR_KPARAM_INFO
	.align		4
.L_386:
        /*0008*/ 	.byte	0x04, 0x17
        /*000a*/ 	.short	(.L_388 - .L_387)
.L_387:
        /*000c*/ 	.word	0x00000000
        /*0010*/ 	.short	0x0000
        /*0012*/ 	.short	0x0000
        /*0014*/ 	.byte	0x00, 0xf0, 0x01, 0x0a


	//----- nvinfo : EIATTR_SPARSE_MMA_MASK
	.align		4
.L_388:
        /*0018*/ 	.byte	0x03, 0x50
        /*001a*/ 	.short	0x0000


	//----- nvinfo : EIATTR_MAXREG_COUNT
	.align		4
        /*001c*/ 	.byte	0x03, 0x1b
        /*001e*/ 	.short	0x00ff


	//----- nvinfo : EIATTR_NUM_BARRIERS
	.align		4
        /*0020*/ 	.byte	0x02, 0x4c
        /*0022*/ 	.byte	0x01
	.zero		1


	//----- nvinfo : EIATTR_MERCURY_ISA_VERSION
	.align		4
        /*0024*/ 	.byte	0x03, 0x5f
        /*0026*/ 	.short	0x0101


	//----- nvinfo : EIATTR_VRC_CTA_INIT_COUNT
	.align		4
        /*0028*/ 	.byte	0x02, 0x4a
	.zero		1
	.zero		1


	//----- nvinfo : EIATTR_EXIT_INSTR_OFFSETS
	.align		4
        /*002c*/ 	.byte	0x04, 0x1c
        /*002e*/ 	.short	(.L_390 - .L_389)


	//   ....[0]....
.L_389:
        /*0030*/ 	.word	0x00000080


	//   ....[1]....
        /*0034*/ 	.word	0x00009710


	//----- nvinfo : EIATTR_CRS_STACK_SIZE
	.align		4
.L_390:
        /*0038*/ 	.byte	0x04, 0x1e
        /*003a*/ 	.short	(.L_392 - .L_391)
.L_391:
        /*003c*/ 	.word	0x00000000


	//----- nvinfo : EIATTR_CBANK_PARAM_SIZE
	.align		4
.L_392:
        /*0040*/ 	.byte	0x03, 0x19
        /*0042*/ 	.short	0x0280


	//----- nvinfo : EIATTR_PARAM_CBANK
	.align		4
        /*0044*/ 	.byte	0x04, 0x0a
        /*0046*/ 	.short	(.L_394 - .L_393)
	.align		4
.L_393:
        /*0048*/ 	.word	index@(.nv.constant0._ZN5flash44flash_bwd_dq_dk_dv_loop_seqk_parallel_kernelI23Flash_bwd_kernel_traitsILi32ELi128ELi128ELi8ELi4ELi4ELi4ELb1ELb0EN7cutlass6half_tE19Flash_kernel_traitsILi32ELi128ELi128ELi8ES3_EELb1ELb0ELb0ELb0ELb0ELb0ELb0EEEvNS_16Flash_bwd_paramsE)
        /*004c*/ 	.short	0x0380
        /*004e*/ 	.short	0x0280


	//----- nvinfo : EIATTR_SW_WAR
	.align		4
.L_394:
        /*0050*/ 	.byte	0x04, 0x36
        /*0052*/ 	.short	(.L_396 - .L_395)
.L_395:
        /*0054*/ 	.word	0x00000008
.L_396:


//--------------------- .nv.info._ZN5flash44flash_bwd_dq_dk_dv_loop_seqk_parallel_kernelI23Flash_bwd_kernel_traitsILi32ELi128ELi128ELi8ELi4ELi4ELi4ELb1ELb0EN7cutlass6half_tE19Flash_kernel_traitsILi32ELi128ELi128ELi8ES3_EELb0ELb0ELb0ELb0ELb0ELb0ELb1EEEvNS_16Flash_bwd_paramsE --------------------------
	.section	.nv.info._ZN5flash44flash_bwd_dq_dk_dv_loop_seqk_parallel_kernelI23Flash_bwd_kernel_traitsILi32ELi128ELi128ELi8ELi4ELi4ELi4ELb1ELb0EN7cutlass6half_tE19Flash_kernel_traitsILi32ELi128ELi128ELi8ES3_EELb0ELb0ELb0ELb0ELb0ELb0ELb1EEEvNS_16Flash_bwd_paramsE,"",@"SHT_CUDA_INFO"
	.sectionflags	@""
	.align	4


	//----- nvinfo : EIATTR_CUDA_API_VERSION
	.align		4
        /*0000*/ 	.byte	0x04, 0x37
        /*0002*/ 	.short	(.L_398 - .L_397)
.L_397:
        /*0004*/ 	.word	0x00000082


	//----- nvinfo : EIATTR_KPARAM_INFO
	.align		4
.L_398:
        /*0008*/ 	.byte	0x04, 0x17
        /*000a*/ 	.short	(.L_400 - .L_399)
.L_399:
        /*000c*/ 	.word	0x00000000
        /*0010*/ 	.short	0x0000
        /*0012*/ 	.short	0x0000
        /*0014*/ 	.byte	0x00, 0xf0, 0x01, 0x0a


	//----- nvinfo : EIATTR_SPARSE_MMA_MASK
	.align		4
.L_400:
        /*0018*/ 	.byte	0x03, 0x50
        /*001a*/ 	.short	0x0000


	//----- nvinfo : EIATTR_MAXREG_COUNT
	.align		4
        /*001c*/ 	.byte	0x03, 0x1b
        /*001e*/ 	.short	0x00ff


	//----- nvinfo : EIATTR_NUM_BARRIERS
	.align		4
        /*0020*/ 	.byte	0x02, 0x4c
        /*0022*/ 	.byte	0x01
	.zero		1


	//----- nvinfo : EIATTR_ANNOTATIONS
	.align		4
        /*0024*/ 	.byte	0x04, 0x55
        /*0026*/ 	.short	(.L_402 - .L_401)


	//   ....[0]....
.L_401:
        /* <DEDUP_REMOVED lines=60> */
        /*03dc*/ 	.byte	0xe0, 0x8f, 0x00, 0x00


	//----- nvinfo : EIATTR_MERCURY_ISA_VERSION
	.align		4
.L_402:
        /*03e0*/ 	.byte	0x03, 0x5f
        /*03e2*/ 	.short	0x0101


	//----- nvinfo : EIATTR_VRC_CTA_INIT_COUNT
	.align		4
        /*03e4*/ 	.byte	0x02, 0x4a
	.zero		1
	.zero		1


	//----- nvinfo : EIATTR_EXIT_INSTR_OFFSETS
	.align		4
        /*03e8*/ 	.byte	0x04, 0x1c
        /*03ea*/ 	.short	(.L_404 - .L_403)


	//   ....[0]....
.L_403:
        /*03ec*/ 	.word	0x00000090


	//   ....[1]....
        /*03f0*/ 	.word	0x00009c70


	//----- nvinfo : EIATTR_CRS_STACK_SIZE
	.align		4
.L_404:
        /*03f4*/ 	.byte	0x04, 0x1e
        /*03f6*/ 	.short	(.L_406 - .L_405)
.L_405:
        /*03f8*/ 	.word	0x00000000


	//----- nvinfo : EIATTR_CBANK_PARAM_SIZE
	.align		4
.L_406:
        /*03fc*/ 	.byte	0x03, 0x19
        /*03fe*/ 	.short	0x0280


	//----- nvinfo : EIATTR_PARAM_CBANK
	.align		4
        /*0400*/ 	.byte	0x04, 0x0a
        /*0402*/ 	.short	(.L_408 - .L_407)
	.align		4
.L_407:
        /*0404*/ 	.word	index@(.nv.constant0._ZN5flash44flash_bwd_dq_dk_dv_loop_seqk_parallel_kernelI23Flash_bwd_kernel_traitsILi32ELi128ELi128ELi8ELi4ELi4ELi4ELb1ELb0EN7cutlass6half_tE19Flash_kernel_traitsILi32ELi128ELi128ELi8ES3_EELb0ELb0ELb0ELb0ELb0ELb0ELb1EEEvNS_16Flash_bwd_paramsE)
        /*0408*/ 	.short	0x0380
        /*040a*/ 	.short	0x0280


	//----- nvinfo : EIATTR_SW_WAR
	.align		4
.L_408:
        /*040c*/ 	.byte	0x04, 0x36
        /*040e*/ 	.short	(.L_410 - .L_409)
.L_409:
        /*0410*/ 	.word	0x00000008
.L_410:


//--------------------- .nv.info._ZN5flash44flash_bwd_dq_dk_dv_loop_seqk_parallel_kernelI23Flash_bwd_kernel_traitsILi32ELi128ELi128ELi8ELi4ELi4ELi4ELb1ELb0EN7cutlass6half_tE19Flash_kernel_traitsILi32ELi128ELi128ELi8ES3_EELb1ELb0ELb1ELb0ELb0ELb0ELb0EEEvNS_16Flash_bwd_paramsE --------------------------
	.section	.nv.info._ZN5flash44flash_bwd_dq_dk_dv_loop_seqk_parallel_kernelI23Flash_bwd_kernel_traitsILi32ELi128ELi128ELi8ELi4ELi4ELi4ELb1ELb0EN7cutlass6half_tE19Flash_kernel_traitsILi32ELi128ELi128ELi8ES3_EELb1ELb0ELb1ELb0ELb0ELb0ELb0EEEvNS_16Flash_bwd_paramsE,"",@"SHT_CUDA_INFO"
	.sectionflags	@""
	.align	4


	//----- nvinfo : EIATTR_CUDA_API_VERSION
	.align		4
        /*0000*/ 	.byte	0x04, 0x37
        /*0002*/ 	.short	(.L_412 - .L_411)
.L_411:
        /*0004*/ 	.word	0x00000082


	//----- nvinfo : EIATTR_KPARAM_INFO
	.align		4
.L_412:
        /*0008*/ 	.byte	0x04, 0x17
        /*000a*/ 	.short	(.L_414 - .L_413)
.L_413:
        /*000c*/ 	.word	0x00000000
        /*0010*/ 	.short	0x0000
        /*0012*/ 	.short	0x0000
        /*0014*/ 	.byte	0x00, 0xf0, 0x01, 0x0a


	//----- nvinfo : EIATTR_SPARSE_MMA_MASK
	.align		4
.L_414:
        /*0018*/ 	.byte	0x03, 0x50
        /*001a*/ 	.short	0x0000


	//----- nvinfo : EIATTR_MAXREG_COUNT
	.align		4
        /*001c*/ 	.byte	0x03, 0x1b
        /*001e*/ 	.short	0x00ff


	//----- nvinfo : EIATTR_NUM_BARRIERS
	.align		4
        /*0020*/ 	.byte	0x02, 0x4c
        /*0022*/ 	.byte	0x01
	.zero		1


	//----- nvinfo : EIATTR_MERCURY_ISA_VERSION
	.align		4
        /*0024*/ 	.byte	0x03, 0x5f
        /*0026*/ 	.short	0x0101


	//----- nvinfo : EIATTR_VRC_CTA_INIT_COUNT
	.align		4
        /*0028*/ 	.byte	0x02, 0x4a
	.zero		1
	.zero		1


	//----- nvinfo : EIATTR_EXIT_INSTR_OFFSETS
	.align		4
        /*002c*/ 	.byte	0x04, 0x1c
        /*002e*/ 	.short	(.L_416 - .L_415)


	//   ....[0]....
.L_415:
        /*0030*/ 	.word	0x00000080


	//   ....[1]....
        /*0034*/ 	.word	0x00009e90


	//----- nvinfo : EIATTR_CRS_STACK_SIZE
	.align		4
.L_416:
        /*0038*/ 	.byte	0x04, 0x1e
        /*003a*/ 	.short	(.L_418 - .L_417)
.L_417:
        /*003c*/ 	.word	0x00000000


	//----- nvinfo : EIATTR_CBANK_PARAM_SIZE
	.align		4
.L_418:
        /*0040*/ 	.byte	0x03, 0x19
        /*0042*/ 	.short	0x0280


	//----- nvinfo : EIATTR_PARAM_CBANK
	.align		4
        /*0044*/ 	.byte	0x04, 0x0a
        /*0046*/ 	.short	(.L_420 - .L_419)
	.align		4
.L_419:
        /*0048*/ 	.word	index@(.nv.constant0._ZN5flash44flash_bwd_dq_dk_dv_loop_seqk_parallel_kernelI23Flash_bwd_kernel_traitsILi32ELi128ELi128ELi8ELi4ELi4ELi4ELb1ELb0EN7cutlass6half_tE19Flash_kernel_traitsILi32ELi128ELi128ELi8ES3_EELb1ELb0ELb1ELb0ELb0ELb0ELb0EEEvNS_16Flash_bwd_paramsE)
        /*004c*/ 	.short	0x0380
        /*004e*/ 	.short	0x0280


	//----- nvinfo : EIATTR_SW_WAR
	.align		4
.L_420:
        /*0050*/ 	.byte	0x04, 0x36
        /*0052*/ 	.short	(.L_422 - .L_421)
.L_421:
        /*0054*/ 	.word	0x00000008
.L_422:


//--------------------- .nv.info._ZN5flash44flash_bwd_dq_dk_dv_loop_seqk_parallel_kernelI23Flash_bwd_kernel_traitsILi32ELi128ELi128ELi8ELi4ELi4ELi4ELb1ELb0EN7cutlass6half_tE19Flash_kernel_traitsILi32ELi128ELi128ELi8ES3_EELb0ELb0ELb1ELb0ELb0ELb0ELb1EEEvNS_16Flash_bwd_paramsE --------------------------
	.section	.nv.info._ZN5flash44flash_bwd_dq_dk_dv_loop_seqk_parallel_kernelI23Flash_bwd_kernel_traitsILi32ELi128ELi128ELi8ELi4ELi4ELi4ELb1ELb0EN7cutlass6half_tE19Flash_kernel_traitsILi32ELi128ELi128ELi8ES3_EELb0ELb0ELb1ELb0ELb0ELb0ELb1EEEvNS_16Flash_bwd_paramsE,"",@"SHT_CUDA_INFO"
	.sectionflags	@""
	.align	4


	//----- nvinfo : EIATTR_CUDA_API_VERSION
	.align		4
        /*0000*/ 	.byte	0x04, 0x37
        /*0002*/ 	.short	(.L_424 - .L_423)
.L_423:
        /*0004*/ 	.word	0x00000082


	//----- nvinfo : EIATTR_KPARAM_INFO
	.align		4
.L_424:
        /*0008*/ 	.byte	0x04, 0x17
        /*000a*/ 	.short	(.L_426 - .L_425)
.L_425:
        /*000c*/ 	.word	0x00000000
        /*0010*/ 	.short	0x0000
        /*0012*/ 	.short	0x0000
        /*0014*/ 	.byte	0x00, 0xf0, 0x01, 0x0a


	//----- nvinfo : EIATTR_SPARSE_MMA_MASK
	.align		4
.L_426:
        /*0018*/ 	.byte	0x03, 0x50
        /*001a*/ 	.short	0x0000


	//----- nvinfo : EIATTR_MAXREG_COUNT
	.align		4
        /*001c*/ 	.byte	0x03, 0x1b
        /*001e*/ 	.short	0x00ff


	//----- nvinfo : EIATTR_NUM_BARRIERS
	.align		4
        /*0020*/ 	.byte	0x02, 0x4c
        /*0022*/ 	.byte	0x01
	.zero		1


	//----- nvinfo : EIATTR_ANNOTATIONS
	.align		4
        /*0024*/ 	.byte	0x04, 0x55
        /*0026*/ 	.short	(.L_428 - .L_427)


	//   ....[0]....
.L_427:
        /* <DEDUP_REMOVED lines=55> */


	//----- nvinfo : EIATTR_MERCURY_ISA_VERSION
	.align		4
.L_428:
        /*0380*/ 	.byte	0x03, 0x5f
        /*0382*/ 	.short	0x0101


	//----- nvinfo : EIATTR_VRC_CTA_INIT_COUNT
	.align		4
        /*0384*/ 	.byte	0x02, 0x4a
	.zero		1
	.zero		1


	//----- nvinfo : EIATTR_EXIT_INSTR_OFFSETS
	.align		4
        /*0388*/ 	.byte	0x04, 0x1c
        /*038a*/ 	.short	(.L_430 - .L_429)


	//   ....[0]....
.L_429:
        /*038c*/ 	.word	0x00000090


	//   ....[1]....
        /*0390*/ 	.word	0x0000a240


	//----- nvinfo : EIATTR_CRS_STACK_SIZE
	.align		4
.L_430:
        /*0394*/ 	.byte	0x04, 0x1e
        /*0396*/ 	.short	(.L_432 - .L_431)
.L_431:
        /*0398*/ 	.word	0x00000000


	//----- nvinfo : EIATTR_CBANK_PARAM_SIZE
	.align		4
.L_432:
        /*039c*/ 	.byte	0x03, 0x19
        /*039e*/ 	.short	0x0280


	//----- nvinfo : EIATTR_PARAM_CBANK
	.align		4
        /*03a0*/ 	.byte	0x04, 0x0a
        /*03a2*/ 	.short	(.L_434 - .L_433)
	.align		4
.L_433:
        /*03a4*/ 	.word	index@(.nv.constant0._ZN5flash44flash_bwd_dq_dk_dv_loop_seqk_parallel_kernelI23Flash_bwd_kernel_traitsILi32ELi128ELi128ELi8ELi4ELi4ELi4ELb1ELb0EN7cutlass6half_tE19Flash_kernel_traitsILi32ELi128ELi128ELi8ES3_EELb0ELb0ELb1ELb0ELb0ELb0ELb1EEEvNS_16Flash_bwd_paramsE)
        /*03a8*/ 	.short	0x0380
        /*03aa*/ 	.short	0x0280


	//----- nvinfo : EIATTR_SW_WAR
	.align		4
.L_434:
        /*03ac*/ 	.byte	0x04, 0x36
        /*03ae*/ 	.short	(.L_436 - .L_435)
.L_435:
        /*03b0*/ 	.word	0x00000008
.L_436:


//--------------------- .nv.info._ZN5flash44flash_bwd_dq_dk_dv_loop_seqk_parallel_kernelI23Flash_bwd_kernel_traitsILi32ELi128ELi128ELi8ELi4ELi4ELi4ELb1ELb0EN7cutlass6half_tE19Flash_kernel_traitsILi32ELi128ELi128ELi8ES3_EELb1ELb0ELb0ELb0ELb1ELb1ELb0EEEvNS_16Flash_bwd_paramsE --------------------------
	.section	.nv.info._ZN5flash44flash_bwd_dq_dk_dv_loop_seqk_parallel_kernelI23Flash_bwd_kernel_traitsILi32ELi128ELi128ELi8ELi4ELi4ELi4ELb1ELb0EN7cutlass6half_tE19Flash_kernel_traitsILi32ELi128ELi128ELi8ES3_EELb1ELb0ELb0ELb0ELb1ELb1ELb0EEEvNS_16Flash_bwd_paramsE,"",@"SHT_CUDA_INFO"
	.sectionflags	@""
	.align	4


	//----- nvinfo : EIATTR_CUDA_API_VERSION
	.align		4
        /*0000*/ 	.byte	0x04, 0x37
        /*0002*/ 	.short	(.L_438 - .L_437)
.L_437:
        /*0004*/ 	.word	0x00000082


	//----- nvinfo : EIATTR_KPARAM_INFO
	.align		4
.L_438:
        /*0008*/ 	.byte	0x04, 0x17
        /*000a*/ 	.short	(.L_440 - .L_439)
.L_439:
        /*000c*/ 	.word	0x00000000
        /*0010*/ 	.short	0x0000
        /*0012*/ 	.short	0x0000
        /*0014*/ 	.byte	0x00, 0xf0, 0x01, 0x0a


	//----- nvinfo : EIATTR_SPARSE_MMA_MASK
	.align		4
.L_440:
        /*0018*/ 	.byte	0x03, 0x50
        /*001a*/ 	.short	0x0000


	//----- nvinfo : EIATTR_MAXREG_COUNT
	.align		4
        /*001c*/ 	.byte	0x03, 0x1b
        /*001e*/ 	.short	0x00ff


	//----- nvinfo : EIATTR_NUM_BARRIERS
	.align		4
        /*0020*/ 	.byte	0x02, 0x4c
        /*0022*/ 	.byte	0x01
	.zero		1


	//----- nvinfo : EIATTR_MERCURY_ISA_VERSION
	.align		4
        /*0024*/ 	.byte	0x03, 0x5f
        /*0026*/ 	.short	0x0101


	//----- nvinfo : EIATTR_VRC_CTA_INIT_COUNT
	.align		4
        /*0028*/ 	.byte	0x02, 0x4a
	.zero		1
	.zero		1


	//----- nvinfo : EIATTR_EXIT_INSTR_OFFSETS
	.align		4
        /*002c*/ 	.byte	0x04, 0x1c
        /*002e*/ 	.short	(.L_442 - .L_441)


	//   ....[0]....
.L_441:
        /*0030*/ 	.word	0x00000080


	//   ....[1]....
        /*0034*/ 	.word	0x000072c0


	//----- nvinfo : EIATTR_CBANK_PARAM_SIZE
	.align		4
.L_442:
        /*0038*/ 	.byte	0x03, 0x19
        /*003a*/ 	.short	0x0280


	//----- nvinfo : EIATTR_PARAM_CBANK
	.align		4
        /*003c*/ 	.byte	0x04, 0x0a
        /*003e*/ 	.short	(.L_444 - .L_443)
	.align		4
.L_443:
        /*0040*/ 	.word	index@(.nv.constant0._ZN5flash44flash_bwd_dq_dk_dv_loop_seqk_parallel_kernelI23Flash_bwd_kernel_traitsILi32ELi128ELi128ELi8ELi4ELi4ELi4ELb1ELb0EN7cutlass6half_tE19Flash_kernel_traitsILi32ELi128ELi128ELi8ES3_EELb1ELb0ELb0ELb0ELb1ELb1ELb0EEEvNS_16Flash_bwd_paramsE)
        /*0044*/ 	.short	0x0380
        /*0046*/ 	.short	0x0280


	//----- nvinfo : EIATTR_SW_WAR
	.align		4
.L_444:
        /*0048*/ 	.byte	0x04, 0x36
        /*004a*/ 	.short	(.L_446 - .L_445)
.L_445:
        /*004c*/ 	.word	0x00000008
.L_446:


//--------------------- .nv.info._ZN5flash44flash_bwd_dq_dk_dv_loop_seqk_parallel_kernelI23Flash_bwd_kernel_traitsILi32ELi128ELi128ELi8ELi4ELi4ELi4ELb1ELb0EN7cutlass6half_tE19Flash_kernel_traitsILi32ELi128ELi128ELi8ES3_EELb0ELb0ELb0ELb0ELb1ELb1ELb1EEEvNS_16Flash_bwd_paramsE --------------------------
	.section	.nv.info._ZN5flash44flash_bwd_dq_dk_dv_loop_seqk_parallel_kernelI23Flash_bwd_kernel_traitsILi32ELi128ELi128ELi8ELi4ELi4ELi4ELb1ELb0EN7cutlass6half_tE19Flash_kernel_traitsILi32ELi128ELi128ELi8ES3_EELb0ELb0ELb0ELb0ELb1ELb1ELb1EEEvNS_16Flash_bwd_paramsE,"",@"SHT_CUDA_INFO"
	.sectionflags	@""
	.align	4


	//----- nvinfo : EIATTR_CUDA_API_VERSION
	.align		4
        /*0000*/ 	.byte	0x04, 0x37
        /*0002*/ 	.short	(.L_448 - .L_447)
.L_447:
        /*0004*/ 	.word	0x00000082


	//----- nvinfo : EIATTR_KPARAM_INFO
	.align		4
.L_448:
        /*0008*/ 	.byte	0x04, 0x17
        /*000a*/ 	.short	(.L_450 - .L_449)
.L_449:
        /*000c*/ 	.word	0x00000000
        /*0010*/ 	.short	0x0000
        /*0012*/ 	.short	0x0000
        /*0014*/ 	.byte	0x00, 0xf0, 0x01, 0x0a


	//----- nvinfo : EIATTR_SPARSE_MMA_MASK
	.align		4
.L_450:
        /*0018*/ 	.byte	0x03, 0x50
        /*001a*/ 	.short	0x0000


	//----- nvinfo : EIATTR_MAXREG_COUNT
	.align		4
        /*001c*/ 	.byte	0x03, 0x1b
        /*001e*/ 	.short	0x00ff


	//----- nvinfo : EIATTR_NUM_BARRIERS
	.align		4
        /*0020*/ 	.byte	0x02, 0x4c
        /*0022*/ 	.byte	0x01
	.zero		1


	//----- nvinfo : EIATTR_ANNOTATIONS
	.align		4
        /*0024*/ 	.byte	0x04, 0x55
        /*0026*/ 	.short	(.L_452 - .L_451)


	//   ....[0]....
.L_451:
        /* <DEDUP_REMOVED lines=61> */


	//----- nvinfo : EIATTR_MERCURY_ISA_VERSION
	.align		4
.L_452:
        /*03e0*/ 	.byte	0x03, 0x5f
        /*03e2*/ 	.short	0x0101


	//----- nvinfo : EIATTR_VRC_CTA_INIT_COUNT
	.align		4
        /*03e4*/ 	.byte	0x02, 0x4a
	.zero		1
	.zero		1


	//----- nvinfo : EIATTR_EXIT_INSTR_OFFSETS
	.align		4
        /*03e8*/ 	.byte	0x04, 0x1c
        /*03ea*/ 	.short	(.L_454 - .L_453)


	//   ....[0]....
.L_453:
        /*03ec*/ 	.word	0x00000090


	//   ....[1]....
        /*03f0*/ 	.word	0x000071e0


	//----- nvinfo : EIATTR_CBANK_PARAM_SIZE
	.align		4
.L_454:
        /*03f4*/ 	.byte	0x03, 0x19
        /*03f6*/ 	.short	0x0280


	//----- nvinfo : EIATTR_PARAM_CBANK
	.align		4
        /*03f8*/ 	.byte	0x04, 0x0a
        /*03fa*/ 	.short	(.L_456 - .L_455)
	.align		4
.L_455:
        /*03fc*/ 	.word	index@(.nv.constant0._ZN5flash44flash_bwd_dq_dk_dv_loop_seqk_parallel_kernelI23Flash_bwd_kernel_traitsILi32ELi128ELi128ELi8ELi4ELi4ELi4ELb1ELb0EN7cutlass6half_tE19Flash_kernel_traitsILi32ELi128ELi128ELi8ES3_EELb0ELb0ELb0ELb0ELb1ELb1ELb1EEEvNS_16Flash_bwd_paramsE)
        /*0400*/ 	.short	0x0380
        /*0402*/ 	.short	0x0280


	//----- nvinfo : EIATTR_SW_WAR
	.align		4
.L_456:
        /*0404*/ 	.byte	0x04, 0x36
        /*0406*/ 	.short	(.L_458 - .L_457)
.L_457:
        /*0408*/ 	.word	0x00000008
.L_458:


//--------------------- .nv.info._ZN5flash44flash_bwd_dq_dk_dv_loop_seqk_parallel_kernelI23Flash_bwd_kernel_traitsILi32ELi128ELi128ELi8ELi4ELi4ELi4ELb1ELb0EN7cutlass6half_tE19Flash_kernel_traitsILi32ELi128ELi128ELi8ES3_EELb1ELb0ELb0ELb1ELb0ELb0ELb0EEEvNS_16Flash_bwd_paramsE --------------------------
	.section	.nv.info._ZN5flash44flash_bwd_dq_dk_dv_loop_seqk_parallel_kernelI23Flash_bwd_kernel_traitsILi32ELi128ELi128ELi8ELi4ELi4ELi4ELb1ELb0EN7cutlass6half_tE19Flash_kernel_traitsILi32ELi128ELi128ELi8ES3_EELb1ELb0ELb0ELb1ELb0ELb0ELb0EEEvNS_16Flash_bwd_paramsE,"",@"SHT_CUDA_INFO"
	.sectionflags	@""
	.align	4


	//----- nvinfo : EIATTR_CUDA_API_VERSION
	.align		4
        /*0000*/ 	.byte	0x04, 0x37
        /*0002*/ 	.short	(.L_460 - .L_459)
.L_459:
        /*0004*/ 	.word	0x00000082


	//----- nvinfo : EIATTR_KPARAM_INFO
	.align		4
.L_460:
        /*0008*/ 	.byte	0x04, 0x17
        /*000a*/ 	.short	(.L_462 - .L_461)
.L_461:
        /*000c*/ 	.word	0x00000000
        /*0010*/ 	.short	0x0000
        /*0012*/ 	.short	0x0000
        /*0014*/ 	.byte	0x00, 0xf0, 0x01, 0x0a


	//----- nvinfo : EIATTR_SPARSE_MMA_MASK
	.align		4
.L_462:
        /*0018*/ 	.byte	0x03, 0x50
        /*001a*/ 	.short	0x0000


	//----- nvinfo : EIATTR_MAXREG_COUNT
	.align		4
        /*001c*/ 	.byte	0x03, 0x1b
        /*001e*/ 	.short	0x00ff


	//----- nvinfo : EIATTR_NUM_BARRIERS
	.align		4
        /*0020*/ 	.byte	0x02, 0x4c
        /*0022*/ 	.byte	0x01
	.zero		1


	//----- nvinfo : EIATTR_MERCURY_ISA_VERSION
	.align		4
        /*0024*/ 	.byte	0x03, 0x5f
        /*0026*/ 	.short	0x0101


	//----- nvinfo : EIATTR_VRC_CTA_INIT_COUNT
	.align		4
        /*0028*/ 	.byte	0x02, 0x4a
	.zero		1
	.zero		1


	//----- nvinfo : EIATTR_EXIT_INSTR_OFFSETS
	.align		4
        /*002c*/ 	.byte	0x04, 0x1c
        /*002e*/ 	.short	(.L_464 - .L_463)


	//   ....[0]....
.L_463:
        /*0030*/ 	.word	0x00000080


	//   ....[1]....
        /*0034*/ 	.word	0x0000a620


	//----- nvinfo : EIATTR_CRS_STACK_SIZE
	.align		4
.L_464:
        /*0038*/ 	.byte	0x04, 0x1e
        /*003a*/ 	.short	(.L_466 - .L_465)
.L_465:
        /*003c*/ 	.word	0x00000000


	//----- nvinfo : EIATTR_CBANK_PARAM_SIZE
	.align		4
.L_466:
        /*0040*/ 	.byte	0x03, 0x19
        /*0042*/ 	.short	0x0280


	//----- nvinfo : EIATTR_PARAM_CBANK
	.align		4
        /*0044*/ 	.byte	0x04, 0x0a
        /*0046*/ 	.short	(.L_468 - .L_467)
	.align		4
.L_467:
        /*0048*/ 	.word	index@(.nv.constant0._ZN5flash44flash_bwd_dq_dk_dv_loop_seqk_parallel_kernelI23Flash_bwd_kernel_traitsILi32ELi128ELi128ELi8ELi4ELi4ELi4ELb1ELb0EN7cutlass6half_tE19Flash_kernel_traitsILi32ELi128ELi128ELi8ES3_EELb1ELb0ELb0ELb1ELb0ELb0ELb0EEEvNS_16Flash_bwd_paramsE)
        /*004c*/ 	.short	0x0380
        /*004e*/ 	.short	0x0280


	//----- nvinfo : EIATTR_SW_WAR
	.align		4
.L_468:
        /*0050*/ 	.byte	0x04, 0x36
        /*0052*/ 	.short	(.L_470 - .L_469)
.L_469:
        /*0054*/ 	.word	0x00000008
.L_470:


//--------------------- .nv.info._ZN5flash44flash_bwd_dq_dk_dv_loop_seqk_parallel_kernelI23Flash_bwd_kernel_traitsILi32ELi128ELi128ELi8ELi4ELi4ELi4ELb1ELb0EN7cutlass6half_tE19Flash_kernel_traitsILi32ELi128ELi128ELi8ES3_EELb0ELb0ELb0ELb1ELb0ELb0ELb1EEEvNS_16Flash_bwd_paramsE --------------------------
	.section	.nv.info._ZN5flash44flash_bwd_dq_dk_dv_loop_seqk_parallel_kernelI23Flash_bwd_kernel_traitsILi32ELi128ELi128ELi8ELi4ELi4ELi4ELb1ELb0EN7cutlass6half_tE19Flash_kernel_traitsILi32ELi128ELi128ELi8ES3_EELb0ELb0ELb0ELb1ELb0ELb0ELb1EEEvNS_16Flash_bwd_paramsE,"",@"SHT_CUDA_INFO"
	.sectionflags	@""
	.align	4


	//----- nvinfo : EIATTR_CUDA_API_VERSION
	.align		4
        /*0000*/ 	.byte	0x04, 0x37
        /*0002*/ 	.short	(.L_472 - .L_471)
.L_471:
        /*0004*/ 	.word	0x00000082


	//----- nvinfo : EIATTR_KPARAM_INFO
	.align		4
.L_472:
        /*0008*/ 	.byte	0x04, 0x17
        /*000a*/ 	.short	(.L_474 - .L_473)
.L_473:
        /*000c*/ 	.word	0x00000000
        /*0010*/ 	.short	0x0000
        /*0012*/ 	.short	0x0000
        /*0014*/ 	.byte	0x00, 0xf0, 0x01, 0x0a


	//----- nvinfo : EIATTR_SPARSE_MMA_MASK
	.align		4
.L_474:
        /*0018*/ 	.byte	0x03, 0x50
        /*001a*/ 	.short	0x0000


	//----- nvinfo : EIATTR_MAXREG_COUNT
	.align		4
        /*001c*/ 	.byte	0x03, 0x1b
        /*001e*/ 	.short	0x00ff


	//----- nvinfo : EIATTR_NUM_BARRIERS
	.align		4
        /*0020*/ 	.byte	0x02, 0x4c
        /*0022*/ 	.byte	0x01
	.zero		1


	//----- nvinfo : EIATTR_ANNOTATIONS
	.align		4
        /*0024*/ 	.byte	0x04, 0x55
        /*0026*/ 	.short	(.L_476 - .L_475)


	//   ....[0]....
.L_475:
        /* <DEDUP_REMOVED lines=62> */


	//----- nvinfo : EIATTR_MERCURY_ISA_VERSION
	.align		4
.L_476:
        /*03f0*/ 	.byte	0x03, 0x5f
        /*03f2*/ 	.short	0x0101


	//----- nvinfo : EIATTR_VRC_CTA_INIT_COUNT
	.align		4
        /*03f4*/ 	.byte	0x02, 0x4a
	.zero		1
	.zero		1


	//----- nvinfo : EIATTR_EXIT_INSTR_OFFSETS
	.align		4
        /*03f8*/ 	.byte	0x04, 0x1c
        /*03fa*/ 	.short	(.L_478 - .L_477)


	//   ....[0]....
.L_477:
        /*03fc*/ 	.word	0x00000090


	//   ....[1]....
        /*0400*/ 	.word	0x0000a550


	//----- nvinfo : EIATTR_CRS_STACK_SIZE
	.align		4
.L_478:
        /*0404*/ 	.byte	0x04, 0x1e
        /*0406*/ 	.short	(.L_480 - .L_479)
.L_479:
        /*0408*/ 	.word	0x00000000


	//----- nvinfo : EIATTR_CBANK_PARAM_SIZE
	.align		4
.L_480:
        /*040c*/ 	.byte	0x03, 0x19
        /*040e*/ 	.short	0x0280


	//----- nvinfo : EIATTR_PARAM_CBANK
	.align		4
        /*0410*/ 	.byte	0x04, 0x0a
        /*0412*/ 	.short	(.L_482 - .L_481)
	.align		4
.L_481:
        /*0414*/ 	.word	index@(.nv.constant0._ZN5flash44flash_bwd_dq_dk_dv_loop_seqk_parallel_kernelI23Flash_bwd_kernel_traitsILi32ELi128ELi128ELi8ELi4ELi4ELi4ELb1ELb0EN7cutlass6half_tE19Flash_kernel_traitsILi32ELi128ELi128ELi8ES3_EELb0ELb0ELb0ELb1ELb0ELb0ELb1EEEvNS_16Flash_bwd_paramsE)
        /*0418*/ 	.short	0x0380
        /*041a*/ 	.short	0x0280


	//----- nvinfo : EIATTR_SW_WAR
	.align		4
.L_482:
        /*041c*/ 	.byte	0x04, 0x36
        /*041e*/ 	.short	(.L_484 - .L_483)
.L_483:
        /*0420*/ 	.word	0x00000008
.L_484:


//--------------------- .nv.info._ZN5flash44flash_bwd_dq_dk_dv_loop_seqk_parallel_kernelI23Flash_bwd_kernel_traitsILi32ELi128ELi128ELi8ELi4ELi4ELi4ELb1ELb0EN7cutlass6half_tE19Flash_kernel_traitsILi32ELi128ELi128ELi8ES3_EELb1ELb0ELb1ELb0ELb0ELb1ELb0EEEvNS_16Flash_bwd_paramsE --------------------------
	.section	.nv.info._ZN5flash44flash_bwd_dq_dk_dv_loop_seqk_parallel_kernelI23Flash_bwd_kernel_traitsILi32ELi128ELi128ELi8ELi4ELi4ELi4ELb1ELb0EN7cutlass6half_tE19Flash_kernel_traitsILi32ELi128ELi128ELi8ES3_EELb1ELb0ELb1ELb0ELb0ELb1ELb0EEEvNS_16Flash_bwd_paramsE,"",@"SHT_CUDA_INFO"
	.sectionflags	@""
	.align	4


	//----- nvinfo : EIATTR_CUDA_API_VERSION
	.align		4
        /*0000*/ 	.byte	0x04, 0x37
        /*0002*/ 	.short	(.L_486 - .L_485)
.L_485:
        /*0004*/ 	.word	0x00000082


	//----- nvinfo : EIATTR_KPARAM_INFO
	.align		4
.L_486:
        /*0008*/ 	.byte	0x04, 0x17
        /*000a*/ 	.short	(.L_488 - .L_487)
.L_487:
        /*000c*/ 	.word	0x00000000
        /*0010*/ 	.short	0x0000
        /*0012*/ 	.short	0x0000
        /*0014*/ 	.byte	0x00, 0xf0, 0x01, 0x0a


	//----- nvinfo : EIATTR_SPARSE_MMA_MASK
	.align		4
.L_488:
        /*0018*/ 	.byte	0x03, 0x50
        /*001a*/ 	.short	0x0000


	//----- nvinfo : EIATTR_MAXREG_COUNT
	.align		4
        /*001c*/ 	.byte	0x03, 0x1b
        /*001e*/ 	.short	0x00ff


	//----- nvinfo : EIATTR_NUM_BARRIERS
	.align		4
        /*0020*/ 	.byte	0x02, 0x4c
        /*0022*/ 	.byte	0x01
	.zero		1


	//----- nvinfo : EIATTR_MERCURY_ISA_VERSION
	.align		4
        /*0024*/ 	.byte	0x03, 0x5f
        /*0026*/ 	.short	0x0101


	//----- nvinfo : EIATTR_VRC_CTA_INIT_COUNT
	.align		4
        /*0028*/ 	.byte	0x02, 0x4a
	.zero		1
	.zero		1


	//----- nvinfo : EIATTR_EXIT_INSTR_OFFSETS
	.align		4
        /*002c*/ 	.byte	0x04, 0x1c
        /*002e*/ 	.short	(.L_490 - .L_489)


	//   ....[0]....
.L_489:
        /*0030*/ 	.word	0x00000080


	//   ....[1]....
        /*0034*/ 	.word	0x00009710


	//----- nvinfo : EIATTR_CRS_STACK_SIZE
	.align		4
.L_490:
        /*0038*/ 	.byte	0x04, 0x1e
        /*003a*/ 	.short	(.L_492 - .L_491)
.L_491:
        /*003c*/ 	.word	0x00000000


	//----- nvinfo : EIATTR_CBANK_PARAM_SIZE
	.align		4
.L_492:
        /*0040*/ 	.byte	0x03, 0x19
        /*0042*/ 	.short	0x0280


	//----- nvinfo : EIATTR_PARAM_CBANK
	.align		4
        /*0044*/ 	.byte	0x04, 0x0a
        /*0046*/ 	.short	(.L_494 - .L_493)
	.align		4
.L_493:
        /*0048*/ 	.word	index@(.nv.constant0._ZN5flash44flash_bwd_dq_dk_dv_loop_seqk_parallel_kernelI23Flash_bwd_kernel_traitsILi32ELi128ELi128ELi8ELi4ELi4ELi4ELb1ELb0EN7cutlass6half_tE19Flash_kernel_traitsILi32ELi128ELi128ELi8ES3_EELb1ELb0ELb1ELb0ELb0ELb1ELb0EEEvNS_16Flash_bwd_paramsE)
        /*004c*/ 	.short	0x0380
        /*004e*/ 	.short	0x0280


	//----- nvinfo : EIATTR_SW_WAR
	.align		4
.L_494:
        /*0050*/ 	.byte	0x04, 0x36
        /*0052*/ 	.short	(.L_496 - .L_495)
.L_495:
        /*0054*/ 	.word	0x00000008
.L_496:


//--------------------- .nv.info._ZN5flash44flash_bwd_dq_dk_dv_loop_seqk_parallel_kernelI23Flash_bwd_kernel_traitsILi32ELi128ELi128ELi8ELi4ELi4ELi4ELb1ELb0EN7cutlass6half_tE19Flash_kernel_traitsILi32ELi128ELi128ELi8ES3_EELb0ELb0ELb1ELb0ELb0ELb1ELb1EEEvNS_16Flash_bwd_paramsE --------------------------
	.section	.nv.info._ZN5flash44flash_bwd_dq_dk_dv_loop_seqk_parallel_kernelI23Flash_bwd_kernel_traitsILi32ELi128ELi128ELi8ELi4ELi4ELi4ELb1ELb0EN7cutlass6half_tE19Flash_kernel_traitsILi32ELi128ELi128ELi8ES3_EELb0ELb0ELb1ELb0ELb0ELb1ELb1EEEvNS_16Flash_bwd_paramsE,"",@"SHT_CUDA_INFO"
	.sectionflags	@""
	.align	4


	//----- nvinfo : EIATTR_CUDA_API_VERSION
	.align		4
        /*0000*/ 	.byte	0x04, 0x37
        /*0002*/ 	.short	(.L_498 - .L_497)
.L_497:
        /*0004*/ 	.word	0x00000082


	//----- nvinfo : EIATTR_KPARAM_INFO
	.align		4
.L_498:
        /*0008*/ 	.byte	0x04, 0x17
        /*000a*/ 	.short	(.L_500 - .L_499)
.L_499:
        /*000c*/ 	.word	0x00000000
        /*0010*/ 	.short	0x0000
        /*0012*/ 	.short	0x0000
        /*0014*/ 	.byte	0x00, 0xf0, 0x01, 0x0a


	//----- nvinfo : EIATTR_SPARSE_MMA_MASK
	.align		4
.L_500:
        /*0018*/ 	.byte	0x03, 0x50
        /*001a*/ 	.short	0x0000


	//----- nvinfo : EIATTR_MAXREG_COUNT
	.align		4
        /*001c*/ 	.byte	0x03, 0x1b
        /*001e*/ 	.short	0x00ff


	//----- nvinfo : EIATTR_NUM_BARRIERS
	.align		4
        /*0020*/ 	.byte	0x02, 0x4c
        /*0022*/ 	.byte	0x01
	.zero		1


	//----- nvinfo : EIATTR_ANNOTATIONS
	.align		4
        /*0024*/ 	.byte	0x04, 0x55
        /*0026*/ 	.short	(.L_502 - .L_501)


	//   ....[0]....
.L_501:
        /* <DEDUP_REMOVED lines=54> */


	//----- nvinfo : EIATTR_MERCURY_ISA_VERSION
	.align		4
.L_502:
        /*0370*/ 	.byte	0x03, 0x5f
        /*0372*/ 	.short	0x0101


	//----- nvinfo : EIATTR_VRC_CTA_INIT_COUNT
	.align		4
        /*0374*/ 	.byte	0x02, 0x4a
	.zero		1
	.zero		1


	//----- nvinfo : EIATTR_EXIT_INSTR_OFFSETS
	.align		4
        /*0378*/ 	.byte	0x04, 0x1c
        /*037a*/ 	.short	(.L_504 - .L_503)


	//   ....[0]....
.L_503:
        /*037c*/ 	.word	0x00000090


	//   ....[1]....
        /*0380*/ 	.word	0x00009c20


	//----- nvinfo : EIATTR_CRS_STACK_SIZE
	.align		4
.L_504:
        /*0384*/ 	.byte	0x04, 0x1e
        /*0386*/ 	.short	(.L_506 - .L_505)
.L_505:
        /*0388*/ 	.word	0x00000000


	//----- nvinfo : EIATTR_CBANK_PARAM_SIZE
	.align		4
.L_506:
        /*038c*/ 	.byte	0x03, 0x19
        /*038e*/ 	.short	0x0280


	//----- nvinfo : EIATTR_PARAM_CBANK
	.align		4
        /*0390*/ 	.byte	0x04, 0x0a
        /*0392*/ 	.short	(.L_508 - .L_507)
	.align		4
.L_507:
        /*0394*/ 	.word	index@(.nv.constant0._ZN5flash44flash_bwd_dq_dk_dv_loop_seqk_parallel_kernelI23Flash_bwd_kernel_traitsILi32ELi128ELi128ELi8ELi4ELi4ELi4ELb1ELb0EN7cutlass6half_tE19Flash_kernel_traitsILi32ELi128ELi128ELi8ES3_EELb0ELb0ELb1ELb0ELb0ELb1ELb1EEEvNS_16Flash_bwd_paramsE)
        /*0398*/ 	.short	0x0380
        /*039a*/ 	.short	0x0280


	//----- nvinfo : EIATTR_SW_WAR
	.align		4
.L_508:
        /*039c*/ 	.byte	0x04, 0x36
        /*039e*/ 	.short	(.L_510 - .L_509)
.L_509:
        /*03a0*/ 	.word	0x00000008
.L_510:


//--------------------- .nv.info._ZN5flash44flash_bwd_dq_dk_dv_loop_seqk_parallel_kernelI23Flash_bwd_kernel_traitsILi32ELi128ELi128ELi8ELi4ELi4ELi4ELb1ELb0EN7cutlass6half_tE19Flash_kernel_traitsILi32ELi128ELi128ELi8ES3_EELb1ELb0ELb1ELb1ELb0ELb0ELb0EEEvNS_16Flash_bwd_paramsE --------------------------
	.section	.nv.info._ZN5flash44flash_bwd_dq_dk_dv_loop_seqk_parallel_kernelI23Flash_bwd_kernel_traitsILi32ELi128ELi128ELi8ELi4ELi4ELi4ELb1ELb0EN7cutlass6half_tE19Flash_kernel_traitsILi32ELi128ELi128ELi8ES3_EELb1ELb0ELb1ELb1ELb0ELb0ELb0EEEvNS_16Flash_bwd_paramsE,"",@"SHT_CUDA_INFO"
	.sectionflags	@""
	.align	4


	//----- nvinfo : EIATTR_CUDA_API_VERSION
	.align		4
        /*0000*/ 	.byte	0x04, 0x37
        /*0002*/ 	.short	(.L_512 - .L_511)
.L_511:
        /*0004*/ 	.word	0x00000082


	//----- nvinfo : EIATTR_KPARAM_INFO
	.align		4
.L_512:
        /*0008*/ 	.byte	0x04, 0x17
        /*000a*/ 	.short	(.L_514 - .L_513)
.L_513:
        /*000c*/ 	.word	0x00000000
        /*0010*/ 	.short	0x0000
        /*0012*/ 	.short	0x0000
        /*0014*/ 	.byte	0x00, 0xf0, 0x01, 0x0a


	//----- nvinfo : EIATTR_SPARSE_MMA_MASK
	.align		4
.L_514:
        /*0018*/ 	.byte	0x03, 0x50
        /*001a*/ 	.short	0x0000


	//----- nvinfo : EIATTR_MAXREG_COUNT
	.align		4
        /*001c*/ 	.byte	0x03, 0x1b
        /*001e*/ 	.short	0x00ff


	//----- nvinfo : EIATTR_NUM_BARRIERS
	.align		4
        /*0020*/ 	.byte	0x02, 0x4c
        /*0022*/ 	.byte	0x01
	.zero		1


	//----- nvinfo : EIATTR_MERCURY_ISA_VERSION
	.align		4
        /*0024*/ 	.byte	0x03, 0x5f
        /*0026*/ 	.short	0x0101


	//----- nvinfo : EIATTR_VRC_CTA_INIT_COUNT
	.align		4
        /*0028*/ 	.byte	0x02, 0x4a
	.zero		1
	.zero		1


	//----- nvinfo : EIATTR_EXIT_INSTR_OFFSETS
	.align		4
        /*002c*/ 	.byte	0x04, 0x1c
        /*002e*/ 	.short	(.L_516 - .L_515)


	//   ....[0]....
.L_515:
        /*0030*/ 	.word	0x00000080


	//   ....[1]....
        /*0034*/ 	.word	0x0000a960


	//----- nvinfo : EIATTR_CRS_STACK_SIZE
	.align		4
.L_516:
        /*0038*/ 	.byte	0x04, 0x1e
        /*003a*/ 	.short	(.L_518 - .L_517)
.L_517:
        /*003c*/ 	.word	0x00000000


	//----- nvinfo : EIATTR_CBANK_PARAM_SIZE
	.align		4
.L_518:
        /*0040*/ 	.byte	0x03, 0x19
        /*0042*/ 	.short	0x0280


	//----- nvinfo : EIATTR_PARAM_CBANK
	.align		4
        /*0044*/ 	.byte	0x04, 0x0a
        /*0046*/ 	.short	(.L_520 - .L_519)
	.align		4
.L_519:
        /*0048*/ 	.word	index@(.nv.constant0._ZN5flash44flash_bwd_dq_dk_dv_loop_seqk_parallel_kernelI23Flash_bwd_kernel_traitsILi32ELi128ELi128ELi8ELi4ELi4ELi4ELb1ELb0EN7cutlass6half_tE19Flash_kernel_traitsILi32ELi128ELi128ELi8ES3_EELb1ELb0ELb1ELb1ELb0ELb0ELb0EEEvNS_16Flash_bwd_paramsE)
        /*004c*/ 	.short	0x0380
        /*004e*/ 	.short	0x0280


	//----- nvinfo : EIATTR_SW_WAR
	.align		4
.L_520:
        /*0050*/ 	.byte	0x04, 0x36
        /*0052*/ 	.short	(.L_522 - .L_521)
.L_521:
        /*0054*/ 	.word	0x00000008
.L_522:


//--------------------- .nv.info._ZN5flash44flash_bwd_dq_dk_dv_loop_seqk_parallel_kernelI23Flash_bwd_kernel_traitsILi32ELi128ELi128ELi8ELi4ELi4ELi4ELb1ELb0EN7cutlass6half_tE19Flash_kernel_traitsILi32ELi128ELi128ELi8ES3_EELb0ELb0ELb1ELb1ELb0ELb0ELb1EEEvNS_16Flash_bwd_paramsE --------------------------
	.section	.nv.info._ZN5flash44flash_bwd_dq_dk_dv_loop_seqk_parallel_kernelI23Flash_bwd_kernel_traitsILi32ELi128ELi128ELi8ELi4ELi4ELi4ELb1ELb0EN7cutlass6half_tE19Flash_kernel_traitsILi32ELi128ELi128ELi8ES3_EELb0ELb0ELb1ELb1ELb0ELb0ELb1EEEvNS_16Flash_bwd_paramsE,"",@"SHT_CUDA_INFO"
	.sectionflags	@""
	.align	4


	//----- nvinfo : EIATTR_CUDA_API_VERSION
	.align		4
        /*0000*/ 	.byte	0x04, 0x37
        /*0002*/ 	.short	(.L_524 - .L_523)
.L_523:
        /*0004*/ 	.word	0x00000082


	//----- nvinfo : EIATTR_KPARAM_INFO
	.align		4
.L_524:
        /*0008*/ 	.byte	0x04, 0x17
        /*000a*/ 	.short	(.L_526 - .L_525)
.L_525:
        /*000c*/ 	.word	0x00000000
        /*0010*/ 	.short	0x0000
        /*0012*/ 	.short	0x0000
        /*0014*/ 	.byte	0x00, 0xf0, 0x01, 0x0a


	//----- nvinfo : EIATTR_SPARSE_MMA_MASK
	.align		4
.L_526:
        /*0018*/ 	.byte	0x03, 0x50
        /*001a*/ 	.short	0x0000


	//----- nvinfo : EIATTR_MAXREG_COUNT
	.align		4
        /*001c*/ 	.byte	0x03, 0x1b
        /*001e*/ 	.short	0x00ff


	//----- nvinfo : EIATTR_NUM_BARRIERS
	.align		4
        /*0020*/ 	.byte	0x02, 0x4c
        /*0022*/ 	.byte	0x01
	.zero		1


	//----- nvinfo : EIATTR_ANNOTATIONS
	.align		4
        /*0024*/ 	.byte	0x04, 0x55
        /*0026*/ 	.short	(.L_528 - .L_527)


	//   ....[0]....
.L_527:
        /* <DEDUP_REMOVED lines=57> */


	//----- nvinfo : EIATTR_MERCURY_ISA_VERSION
	.align		4
.L_528:
        /*03a0*/ 	.byte	0x03, 0x5f
        /*03a2*/ 	.short	0x0101


	//----- nvinfo : EIATTR_VRC_CTA_INIT_COUNT
	.align		4
        /*03a4*/ 	.byte	0x02, 0x4a
	.zero		1
	.zero		1


	//----- nvinfo : EIATTR_EXIT_INSTR_OFFSETS
	.align		4
        /*03a8*/ 	.byte	0x04, 0x1c
        /*03aa*/ 	.short	(.L_530 - .L_529)


	//   ....[0]....
.L_529:
        /*03ac*/ 	.word	0x00000090


	//   ....[1]....
        /*03b0*/ 	.word	0x0000acb0


	//----- nvinfo : EIATTR_CRS_STACK_SIZE
	.align		4
.L_530:
        /*03b4*/ 	.byte	0x04, 0x1e
        /*03b6*/ 	.short	(.L_532 - .L_531)
.L_531:
        /*03b8*/ 	.word	0x00000000


	//----- nvinfo : EIATTR_CBANK_PARAM_SIZE
	.align		4
.L_532:
        /*03bc*/ 	.byte	0x03, 0x19
        /*03be*/ 	.short	0x0280


	//----- nvinfo : EIATTR_PARAM_CBANK
	.align		4
        /*03c0*/ 	.byte	0x04, 0x0a
        /*03c2*/ 	.short	(.L_534 - .L_533)
	.align		4
.L_533:
        /*03c4*/ 	.word	index@(.nv.constant0._ZN5flash44flash_bwd_dq_dk_dv_loop_seqk_parallel_kernelI23Flash_bwd_kernel_traitsILi32ELi128ELi128ELi8ELi4ELi4ELi4ELb1ELb0EN7cutlass6half_tE19Flash_kernel_traitsILi32ELi128ELi128ELi8ES3_EELb0ELb0ELb1ELb1ELb0ELb0ELb1EEEvNS_16Flash_bwd_paramsE)
        /*03c8*/ 	.short	0x0380
        /*03ca*/ 	.short	0x0280


	//----- nvinfo : EIATTR_SW_WAR
	.align		4
.L_534:
        /*03cc*/ 	.byte	0x04, 0x36
        /*03ce*/ 	.short	(.L_536 - .L_535)
.L_535:
        /*03d0*/ 	.word	0x00000008
.L_536:


//--------------------- .nv.info._ZN5flash25flash_bwd_dot_do_o_kernelILb0E23Flash_bwd_kernel_traitsILi32ELi128ELi128ELi8ELi4ELi4ELi4ELb1ELb0EN7cutlass6half_tE19Flash_kernel_traitsILi32ELi128ELi128ELi8ES3_EEEEvNS_16Flash_bwd_paramsE --------------------------
	.section	.nv.info._ZN5flash25flash_bwd_dot_do_o_kernelILb0E23Flash_bwd_kernel_traitsILi32ELi128ELi128ELi8ELi4ELi4ELi4ELb1ELb0EN7cutlass6half_tE19Flash_kernel_traitsILi32ELi128ELi128ELi8ES3_EEEEvNS_16Flash_bwd_paramsE,"",@"SHT_CUDA_INFO"
	.sectionflags	@""
	.align	4


	//----- nvinfo : EIATTR_CUDA_API_VERSION
	.align		4
        /*0000*/ 	.byte	0x04, 0x37
        /*0002*/ 	.short	(.L_538 - .L_537)
.L_537:
        /*0004*/ 	.word	0x00000082


	//----- nvinfo : EIATTR_KPARAM_INFO
	.align		4
.L_538:
        /*0008*/ 	.byte	0x04, 0x17
        /*000a*/ 	.short	(.L_540 - .L_539)
.L_539:
        /*000c*/ 	.word	0x00000000
        /*0010*/ 	.short	0x0000
        /*0012*/ 	.short	0x0000
        /*0014*/ 	.byte	0x00, 0xf0, 0x01, 0x0a


	//----- nvinfo : EIATTR_SPARSE_MMA_MASK
	.align		4
.L_540:
        /*0018*/ 	.byte	0x03, 0x50
        /*001a*/ 	.short	0x0000


	//----- nvinfo : EIATTR_MAXREG_COUNT
	.align		4
        /*001c*/ 	.byte	0x03, 0x1b
        /*001e*/ 	.short	0x00ff


	//----- nvinfo : EIATTR_MERCURY_ISA_VERSION
	.align		4
        /*0020*/ 	.byte	0x03, 0x5f
        /*0022*/ 	.short	0x0101


	//----- nvinfo : EIATTR_COOP_GROUP_MASK_REGIDS
	.align		4
        /*0024*/ 	.byte	0x04, 0x29
        /*0026*/ 	.short	(.L_542 - .L_541)


	//   ....[0]....
.L_541:
        /*0028*/ 	.word	0xffffffff


	//   ....[1]....
        /*002c*/ 	.word	0xffffffff


	//   ....[2]....
        /*0030*/ 	.word	0xffffffff


	//   ....[3]....
        /*0034*/ 	.word	0xffffffff


	//----- nvinfo : EIATTR_COOP_GROUP_INSTR_OFFSETS
	.align		4
.L_542:
        /*0038*/ 	.byte	0x04, 0x28
        /*003a*/ 	.short	(.L_544 - .L_543)


	//   ....[0]....
.L_543:
        /*003c*/ 	.word	0x00000ad0


	//   ....[1]....
        /*0040*/ 	.word	0x00000ae0


	//   ....[2]....
        /*0044*/ 	.word	0x00000b20


	//   ....[3]....
        /*0048*/ 	.word	0x00000b30


	//----- nvinfo : EIATTR_VRC_CTA_INIT_COUNT
	.align		4
.L_544:
        /*004c*/ 	.byte	0x02, 0x4a
	.zero		1
	.zero		1


	//----- nvinfo : EIATTR_EXIT_INSTR_OFFSETS
	.align		4
        /*0050*/ 	.byte	0x04, 0x1c
        /*0052*/ 	.short	(.L_546 - .L_545)


	//   ....[0]....
.L_545:
        /*0054*/ 	.word	0x00000120


	//   ....[1]....
        /*0058*/ 	.word	0x00000c00


	//   ....[2]....
        /*005c*/ 	.word	0x00000c20


	//----- nvinfo : EIATTR_CBANK_PARAM_SIZE
	.align		4
.L_546:
        /*0060*/ 	.byte	0x03, 0x19
        /*0062*/ 	.short	0x0280


	//----- nvinfo : EIATTR_PARAM_CBANK
	.align		4
        /*0064*/ 	.byte	0x04, 0x0a
        /*0066*/ 	.short	(.L_548 - .L_547)
	.align		4
.L_547:
        /*0068*/ 	.word	index@(.nv.constant0._ZN5flash25flash_bwd_dot_do_o_kernelILb0E23Flash_bwd_kernel_traitsILi32ELi128ELi128ELi8ELi4ELi4ELi4ELb1ELb0EN7cutlass6half_tE19Flash_kernel_traitsILi32ELi128ELi128ELi8ES3_EEEEvNS_16Flash_bwd_paramsE)
        /*006c*/ 	.short	0x0380
        /*006e*/ 	.short	0x0280


	//----- nvinfo : EIATTR_SW_WAR
	.align		4
.L_548:
        /*0070*/ 	.byte	0x04, 0x36
        /*0072*/ 	.short	(.L_550 - .L_549)
.L_549:
        /*0074*/ 	.word	0x00000008
.L_550:


//--------------------- .nv.info._ZN5flash25flash_bwd_dot_do_o_kernelILb1E23Flash_bwd_kernel_traitsILi32ELi128ELi128ELi8ELi4ELi4ELi4ELb1ELb0EN7cutlass6half_tE19Flash_kernel_traitsILi32ELi128ELi128ELi8ES3_EEEEvNS_16Flash_bwd_paramsE --------------------------
	.section	.nv.info._ZN5flash25flash_bwd_dot_do_o_kernelILb1E23Flash_bwd_kernel_traitsILi32ELi128ELi128ELi8ELi4ELi4ELi4ELb1ELb0EN7cutlass6half_tE19Flash_kernel_traitsILi32ELi128ELi128ELi8ES3_EEEEvNS_16Flash_bwd_paramsE,"",@"SHT_CUDA_INFO"
	.sectionflags	@""
	.align	4


	//----- nvinfo : EIATTR_CUDA_API_VERSION
	.align		4
        /*0000*/ 	.byte	0x04, 0x37
        /*0002*/ 	.short	(.L_552 - .L_551)
.L_551:
        /*0004*/ 	.word	0x00000082


	//----- nvinfo : EIATTR_KPARAM_INFO
	.align		4
.L_552:
        /*0008*/ 	.byte	0x04, 0x17
        /*000a*/ 	.short	(.L_554 - .L_553)
.L_553:
        /*000c*/ 	.word	0x00000000
        /*0010*/ 	.short	0x0000
        /*0012*/ 	.short	0x0000
        /*0014*/ 	.byte	0x00, 0xf0, 0x01, 0x0a


	//----- nvinfo : EIATTR_SPARSE_MMA_MASK
	.align		4
.L_554:
        /*0018*/ 	.byte	0x03, 0x50
        /*001a*/ 	.short	0x0000


	//----- nvinfo : EIATTR_MAXREG_COUNT
	.align		4
        /*001c*/ 	.byte	0x03, 0x1b
        /*001e*/ 	.short	0x00ff


	//----- nvinfo : EIATTR_MERCURY_ISA_VERSION
	.align		4
        /*0020*/ 	.byte	0x03, 0x5f
        /*0022*/ 	.short	0x0101


	//----- nvinfo : EIATTR_COOP_GROUP_MASK_REGIDS
	.align		4
        /*0024*/ 	.byte	0x04, 0x29
        /*0026*/ 	.short	(.L_556 - .L_555)


	//   ....[0]....
.L_555:
        /*0028*/ 	.word	0xffffffff


	//   ....[1]....
        /*002c*/ 	.word	0xffffffff


	//   ....[2]....
        /*0030*/ 	.word	0xffffffff


	//   ....[3]....
        /*0034*/ 	.word	0xffffffff


	//----- nvinfo : EIATTR_COOP_GROUP_INSTR_OFFSETS
	.align		4
.L_556:
        /*0038*/ 	.byte	0x04, 0x28
        /*003a*/ 	.short	(.L_558 - .L_557)


	//   ....[0]....
.L_557:
        /*003c*/ 	.word	0x00000cb0


	//   ....[1]....
        /*0040*/ 	.word	0x00000cc0


	//   ....[2]....
        /*0044*/ 	.word	0x00000d80


	//   ....[3]....
        /*0048*/ 	.word	0x00000d90


	//----- nvinfo : EIATTR_VRC_CTA_INIT_COUNT
	.align		4
.L_558:
        /*004c*/ 	.byte	0x02, 0x4a
	.zero		1
	.zero		1


	//----- nvinfo : EIATTR_EXIT_INSTR_OFFSETS
	.align		4
        /*0050*/ 	.byte	0x04, 0x1c
        /*0052*/ 	.short	(.L_560 - .L_559)


	//   ....[0]....
.L_559:
        /*0054*/ 	.word	0x00000120


	//   ....[1]....
        /*0058*/ 	.word	0x00000f50


	//----- nvinfo : EIATTR_CBANK_PARAM_SIZE
	.align		4
.L_560:
        /*005c*/ 	.byte	0x03, 0x19
        /*005e*/ 	.short	0x0280


	//----- nvinfo : EIATTR_PARAM_CBANK
	.align		4
        /*0060*/ 	.byte	0x04, 0x0a
        /*0062*/ 	.short	(.L_562 - .L_561)
	.align		4
.L_561:
        /*0064*/ 	.word	index@(.nv.constant0._ZN5flash25flash_bwd_dot_do_o_kernelILb1E23Flash_bwd_kernel_traitsILi32ELi128ELi128ELi8ELi4ELi4ELi4ELb1ELb0EN7cutlass6half_tE19Flash_kernel_traitsILi32ELi128ELi128ELi8ES3_EEEEvNS_16Flash_bwd_paramsE)
        /*0068*/ 	.short	0x0380
        /*006a*/ 	.short	0x0280


	//----- nvinfo : EIATTR_SW_WAR
	.align		4
.L_562:
        /*006c*/ 	.byte	0x04, 0x36
        /*006e*/ 	.short	(.L_564 - .L_563)
.L_563:
        /*0070*/ 	.word	0x00000008
.L_564:


//--------------------- .nv.info._ZN5flash27flash_bwd_convert_dq_kernelI23Flash_bwd_kernel_traitsILi32ELi128ELi128ELi8ELi4ELi4ELi4ELb0ELb0EN7cutlass6half_tE19Flash_kernel_traitsILi32ELi128ELi128ELi8ES3_EEEEvNS_16Flash_bwd_paramsEi --------------------------
	.section	.nv.info._ZN5flash27flash_bwd_convert_dq_kernelI23Flash_bwd_kernel_traitsILi32ELi128ELi128ELi8ELi4ELi4ELi4ELb0ELb0EN7cutlass6half_tE19Flash_kernel_traitsILi32ELi128ELi128ELi8ES3_EEEEvNS_16Flash_bwd_paramsEi,"",@"SHT_CUDA_INFO"
	.sectionflags	@""
	.align	4


	//----- nvinfo : EIATTR_CUDA_API_VERSION
	.align		4
        /*0000*/ 	.byte	0x04, 0x37
        /*0002*/ 	.short	(.L_566 - .L_565)
.L_565:
        /*0004*/ 	.word	0x00000082


	//----- nvinfo : EIATTR_KPARAM_INFO
	.align		4
.L_566:
        /*0008*/ 	.byte	0x04, 0x17
        /*000a*/ 	.short	(.L_568 - .L_567)
.L_567:
        /*000c*/ 	.word	0x00000000
        /*0010*/ 	.short	0x0001
        /*0012*/ 	.short	0x0280
        /*0014*/ 	.byte	0x00, 0xf0, 0x11, 0x00


	//----- nvinfo : EIATTR_KPARAM_INFO
	.align		4
.L_568:
        /*0018*/ 	.byte	0x04, 0x17
        /*001a*/ 	.short	(.L_570 - .L_569)
.L_569:
        /*001c*/ 	.word	0x00000000
        /*0020*/ 	.short	0x0000
        /*0022*/ 	.short	0x0000
        /*0024*/ 	.byte	0x00, 0xf0, 0x01, 0x0a


	//----- nvinfo : EIATTR_SPARSE_MMA_MASK
	.align		4
.L_570:
        /*0028*/ 	.byte	0x03, 0x50
        /*002a*/ 	.short	0x0000


	//----- nvinfo : EIATTR_MAXREG_COUNT
	.align		4
        /*002c*/ 	.byte	0x03, 0x1b
        /*002e*/ 	.short	0x00ff


	//----- nvinfo : EIATTR_NUM_BARRIERS
	.align		4
        /*0030*/ 	.byte	0x02, 0x4c
        /*0032*/ 	.byte	0x01
	.zero		1


	//----- nvinfo : EIATTR_MERCURY_ISA_VERSION
	.align		4
        /*0034*/ 	.byte	0x03, 0x5f
        /*0036*/ 	.short	0x0101


	//----- nvinfo : EIATTR_VRC_CTA_INIT_COUNT
	.align		4
        /*0038*/ 	.byte	0x02, 0x4a
	.zero		1
	.zero		1


	//----- nvinfo : EIATTR_EXIT_INSTR_OFFSETS
	.align		4
        /*003c*/ 	.byte	0x04, 0x1c
        /*003e*/ 	.short	(.L_572 - .L_571)


	//   ....[0]....
.L_571:
        /*0040*/ 	.word	0x00000190


	//   ....[1]....
        /*0044*/ 	.word	0x00001680


	//   ....[2]....
        /*0048*/ 	.word	0x00001750


	//----- nvinfo : EIATTR_CRS_STACK_SIZE
	.align		4
.L_572:
        /*004c*/ 	.byte	0x04, 0x1e
        /*004e*/ 	.short	(.L_574 - .L_573)
.L_573:
        /*0050*/ 	.word	0x00000000


	//----- nvinfo : EIATTR_CBANK_PARAM_SIZE
	.align		4
.L_574:
        /*0054*/ 	.byte	0x03, 0x19
        /*0056*/ 	.short	0x0284


	//----- nvinfo : EIATTR_PARAM_CBANK
	.align		4
        /*0058*/ 	.byte	0x04, 0x0a
        /*005a*/ 	.short	(.L_576 - .L_575)
	.align		4
.L_575:
        /*005c*/ 	.word	index@(.nv.constant0._ZN5flash27flash_bwd_convert_dq_kernelI23Flash_bwd_kernel_traitsILi32ELi128ELi128ELi8ELi4ELi4ELi4ELb0ELb0EN7cutlass6half_tE19Flash_kernel_traitsILi32ELi128ELi128ELi8ES3_EEEEvNS_16Flash_bwd_paramsEi)
        /*0060*/ 	.short	0x0380
        /*0062*/ 	.short	0x0284


	//----- nvinfo : EIATTR_SW_WAR
	.align		4
.L_576:
        /*0064*/ 	.byte	0x04, 0x36
        /*0066*/ 	.short	(.L_578 - .L_577)
.L_577:
        /*0068*/ 	.word	0x00000008
.L_578:


//--------------------- .nv.info._ZN5flash44flash_bwd_dq_dk_dv_loop_seqk_parallel_kernelI23Flash_bwd_kernel_traitsILi32ELi128ELi128ELi8ELi4ELi4ELi4ELb0ELb0EN7cutlass6half_tE19Flash_kernel_traitsILi32ELi128ELi128ELi8ES3_EELb1ELb0ELb0ELb0ELb0ELb1ELb0EEEvNS_16Flash_bwd_paramsE --------------------------
	.section	.nv.info._ZN5flash44flash_bwd_dq_dk_dv_loop_seqk_parallel_kernelI23Flash_bwd_kernel_traitsILi32ELi128ELi128ELi8ELi4ELi4ELi4ELb0ELb0EN7cutlass6half_tE19Flash_kernel_traitsILi32ELi128ELi128ELi8ES3_EELb1ELb0ELb0ELb0ELb0ELb1ELb0EEEvNS_16Flash_bwd_paramsE,"",@"SHT_CUDA_INFO"
	.sectionflags	@""
	.align	4


	//----- nvinfo : EIATTR_CUDA_API_VERSION
	.align		4
        /*0000*/ 	.byte	0x04, 0x37
        /*0002*/ 	.short	(.L_580 - .L_579)
.L_579:
        /*0004*/ 	.word	0x00000082


	//----- nvinfo : EIATTR_KPARAM_INFO
	.align		4
.L_580:
        /*0008*/ 	.byte	0x04, 0x17
        /*000a*/ 	.short	(.L_582 - .L_581)
.L_581:
        /*000c*/ 	.word	0x00000000
        /*0010*/ 	.short	0x0000
        /*0012*/ 	.short	0x0000
        /*0014*/ 	.byte	0x00, 0xf0, 0x01, 0x0a


	//----- nvinfo : EIATTR_SPARSE_MMA_MASK
	.align		4
.L_582:
        /*0018*/ 	.byte	0x03, 0x50
        /*001a*/ 	.short	0x0000


	//----- nvinfo : EIATTR_MAXREG_COUNT
	.align		4
        /*001c*/ 	.byte	0x03, 0x1b
        /*001e*/ 	.short	0x00ff


	//----- nvinfo : EIATTR_NUM_BARRIERS
	.align		4
        /*0020*/ 	.byte	0x02, 0x4c
        /*0022*/ 	.byte	0x01
	.zero		1


	//----- nvinfo : EIATTR_MERCURY_ISA_VERSION
	.align		4
        /*0024*/ 	.byte	0x03, 0x5f
        /*0026*/ 	.short	0x0101


	//----- nvinfo : EIATTR_VRC_CTA_INIT_COUNT
	.align		4
        /*0028*/ 	.byte	0x02, 0x4a
	.zero		1
	.zero		1


	//----- nvinfo : EIATTR_EXIT_INSTR_OFFSETS
	.align		4
        /*002c*/ 	.byte	0x04, 0x1c
        /*002e*/ 	.short	(.L_584 - .L_583)


	//   ....[0]....
.L_583:
        /*0030*/ 	.word	0x00000080


	//   ....[1]....
        /*0034*/ 	.word	0x000086d0


	//----- nvinfo : EIATTR_CRS_STACK_SIZE
	.align		4
.L_584:
        /*0038*/ 	.byte	0x04, 0x1e
        /*003a*/ 	.short	(.L_586 - .L_585)
.L_585:
        /*003c*/ 	.word	0x00000000


	//----- nvinfo : EIATTR_CBANK_PARAM_SIZE
	.align		4
.L_586:
        /*0040*/ 	.byte	0x03, 0x19
        /*0042*/ 	.short	0x0280


	//----- nvinfo : EIATTR_PARAM_CBANK
	.align		4
        /*0044*/ 	.byte	0x04, 0x0a
        /*0046*/ 	.short	(.L_588 - .L_587)
	.align		4
.L_587:
        /*0048*/ 	.word	index@(.nv.constant0._ZN5flash44flash_bwd_dq_dk_dv_loop_seqk_parallel_kernelI23Flash_bwd_kernel_traitsILi32ELi128ELi128ELi8ELi4ELi4ELi4ELb0ELb0EN7cutlass6half_tE19Flash_kernel_traitsILi32ELi128ELi128ELi8ES3_EELb1ELb0ELb0ELb0ELb0ELb1ELb0EEEvNS_16Flash_bwd_paramsE)
        /*004c*/ 	.short	0x0380
        /*004e*/ 	.short	0x0280


	//----- nvinfo : EIATTR_SW_WAR
	.align		4
.L_588:
        /*0050*/ 	.byte	0x04, 0x36
        /*0052*/ 	.short	(.L_590 - .L_589)
.L_589:
        /*0054*/ 	.word	0x00000008
.L_590:


//--------------------- .nv.info._ZN5flash44flash_bwd_dq_dk_dv_loop_seqk_parallel_kernelI23Flash_bwd_kernel_traitsILi32ELi128ELi128ELi8ELi4ELi4ELi4ELb0ELb0EN7cutlass6half_tE19Flash_kernel_traitsILi32ELi128ELi128ELi8ES3_EELb0ELb0ELb0ELb0ELb0ELb1ELb1EEEvNS_16Flash_bwd_paramsE --------------------------
	.section	.nv.info._ZN5flash44flash_bwd_dq_dk_dv_loop_seqk_parallel_kernelI23Flash_bwd_kernel_traitsILi32ELi128ELi128ELi8ELi4ELi4ELi4ELb0ELb0EN7cutlass6half_tE19Flash_kernel_traitsILi32ELi128ELi128ELi8ES3_EELb0ELb0ELb0ELb0ELb0ELb1ELb1EEEvNS_16Flash_bwd_paramsE,"",@"SHT_CUDA_INFO"
	.sectionflags	@""
	.align	4


	//----- nvinfo : EIATTR_CUDA_API_VERSION
	.align		4
        /*0000*/ 	.byte	0x04, 0x37
        /*0002*/ 	.short	(.L_592 - .L_591)
.L_591:
        /*0004*/ 	.word	0x00000082


	//----- nvinfo : EIATTR_KPARAM_INFO
	.align		4
.L_592:
        /*0008*/ 	.byte	0x04, 0x17
        /*000a*/ 	.short	(.L_594 - .L_593)
.L_593:
        /*000c*/ 	.word	0x00000000
        /*0010*/ 	.short	0x0000
        /*0012*/ 	.short	0x0000
        /*0014*/ 	.byte	0x00, 0xf0, 0x01, 0x0a


	//----- nvinfo : EIATTR_SPARSE_MMA_MASK
	.align		4
.L_594:
        /*0018*/ 	.byte	0x03, 0x50
        /*001a*/ 	.short	0x0000


	//----- nvinfo : EIATTR_MAXREG_COUNT
	.align		4
        /*001c*/ 	.byte	0x03, 0x1b
        /*001e*/ 	.short	0x00ff


	//----- nvinfo : EIATTR_NUM_BARRIERS
	.align		4
        /*0020*/ 	.byte	0x02, 0x4c
        /*0022*/ 	.byte	0x01
	.zero		1


	//----- nvinfo : EIATTR_ANNOTATIONS
	.align		4
        /*0024*/ 	.byte	0x04, 0x55
        /*0026*/ 	.short	(.L_596 - .L_595)


	//   ....[0]....
.L_595:
        /* <DEDUP_REMOVED lines=30> */


	//----- nvinfo : EIATTR_MERCURY_ISA_VERSION
	.align		4
.L_596:
        /*01f0*/ 	.byte	0x03, 0x5f
        /*01f2*/ 	.short	0x0101


	//----- nvinfo : EIATTR_VRC_CTA_INIT_COUNT
	.align		4
        /*01f4*/ 	.byte	0x02, 0x4a
	.zero		1
	.zero		1


	//----- nvinfo : EIATTR_EXIT_INSTR_OFFSETS
	.align		4
        /*01f8*/ 	.byte	0x04, 0x1c
        /*01fa*/ 	.short	(.L_598 - .L_597)


	//   ....[0]....
.L_597:
        /*01fc*/ 	.word	0x00000090


	//   ....[1]....
        /*0200*/ 	.word	0x000092b0


	//----- nvinfo : EIATTR_CRS_STACK_SIZE
	.align		4
.L_598:
        /*0204*/ 	.byte	0x04, 0x1e
        /*0206*/ 	.short	(.L_600 - .L_599)
.L_599:
        /*0208*/ 	.word	0x00000000


	//----- nvinfo : EIATTR_CBANK_PARAM_SIZE
	.align		4
.L_600:
        /*020c*/ 	.byte	0x03, 0x19
        /*020e*/ 	.short	0x0280


	//----- nvinfo : EIATTR_PARAM_CBANK
	.align		4
        /*0210*/ 	.byte	0x04, 0x0a
        /*0212*/ 	.short	(.L_602 - .L_601)
	.align		4
.L_601:
        /*0214*/ 	.word	index@(.nv.constant0._ZN5flash44flash_bwd_dq_dk_dv_loop_seqk_parallel_kernelI23Flash_bwd_kernel_traitsILi32ELi128ELi128ELi8ELi4ELi4ELi4ELb0ELb0EN7cutlass6half_tE19Flash_kernel_traitsILi32ELi128ELi128ELi8ES3_EELb0ELb0ELb0ELb0ELb0ELb1ELb1EEEvNS_16Flash_bwd_paramsE)
        /*0218*/ 	.short	0x0380
        /*021a*/ 	.short	0x0280


	//----- nvinfo : EIATTR_SW_WAR
	.align		4
.L_602:
        /*021c*/ 	.byte	0x04, 0x36
        /*021e*/ 	.short	(.L_604 - .L_603)
.L_603:
        /*0220*/ 	.word	0x00000008
.L_604:


//--------------------- .nv.info._ZN5flash44flash_bwd_dq_dk_dv_loop_seqk_parallel_kernelI23Flash_bwd_kernel_traitsILi32ELi128ELi128ELi8ELi4ELi4ELi4ELb0ELb0EN7cutlass6half_tE19Flash_kernel_traitsILi32ELi128ELi128ELi8ES3_EELb1ELb0ELb0ELb0ELb0ELb0ELb0EEEvNS_16Flash_bwd_paramsE --------------------------
	.section	.nv.info._ZN5flash44flash_bwd_dq_dk_dv_loop_seqk_parallel_kernelI23Flash_bwd_kernel_traitsILi32ELi128ELi128ELi8ELi4ELi4ELi4ELb0ELb0EN7cutlass6half_tE19Flash_kernel_traitsILi32ELi128ELi128ELi8ES3_EELb1ELb0ELb0ELb0ELb0ELb0ELb0EEEvNS_16Flash_bwd_paramsE,"",@"SHT_CUDA_INFO"
	.sectionflags	@""
	.align	4


	//----- nvinfo : EIATTR_CUDA_API_VERSION
	.align		4
        /*0000*/ 	.byte	0x04, 0x37
        /*0002*/ 	.short	(.L_606 - .L_605)
.L_605:
        /*0004*/ 	.word	0x00000082


	//----- nvinfo : EIATTR_KPARAM_INFO
	.align		4
.L_606:
        /*0008*/ 	.byte	0x04, 0x17
        /*000a*/ 	.short	(.L_608 - .L_607)
.L_607:
        /*000c*/ 	.word	0x00000000
        /*0010*/ 	.short	0x0000
        /*0012*/ 	.short	0x0000
        /*0014*/ 	.byte	0x00, 0xf0, 0x01, 0x0a


	//----- nvinfo : EIATTR_SPARSE_MMA_MASK
	.align		4
.L_608:
        /*0018*/ 	.byte	0x03, 0x50
        /*001a*/ 	.short	0x0000


	//----- nvinfo : EIATTR_MAXREG_COUNT
	.align		4
        /*001c*/ 	.byte	0x03, 0x1b
        /*001e*/ 	.short	0x00ff


	//----- nvinfo : EIATTR_NUM_BARRIERS
	.align		4
        /*0020*/ 	.byte	0x02, 0x4c
        /*0022*/ 	.byte	0x01
	.zero		1


	//----- nvinfo : EIATTR_MERCURY_ISA_VERSION
	.align		4
        /*0024*/ 	.byte	0x03, 0x5f
        /*0026*/ 	.short	0x0101


	//----- nvinfo : EIATTR_VRC_CTA_INIT_COUNT
	.align		4
        /*0028*/ 	.byte	0x02, 0x4a
	.zero		1
	.zero		1


	//----- nvinfo : EIATTR_EXIT_INSTR_OFFSETS
	.align		4
        /*002c*/ 	.byte	0x04, 0x1c
        /*002e*/ 	.short	(.L_610 - .L_609)


	//   ....[0]....
.L_609:
        /*0030*/ 	.word	0x00000080


	//   ....[1]....
        /*0034*/ 	.word	0x00008f00


	//----- nvinfo : EIATTR_CRS_STACK_SIZE
	.align		4
.L_610:
        /*0038*/ 	.byte	0x04, 0x1e
        /*003a*/ 	.short	(.L_612 - .L_611)
.L_611:
        /*003c*/ 	.word	0x00000000


	//----- nvinfo : EIATTR_CBANK_PARAM_SIZE
	.align		4
.L_612:
        /*0040*/ 	.byte	0x03, 0x19
        /*0042*/ 	.short	0x0280


	//----- nvinfo : EIATTR_PARAM_CBANK
	.align		4
        /*0044*/ 	.byte	0x04, 0x0a
        /*0046*/ 	.short	(.L_614 - .L_613)
	.align		4
.L_613:
        /*0048*/ 	.word	index@(.nv.constant0._ZN5flash44flash_bwd_dq_dk_dv_loop_seqk_parallel_kernelI23Flash_bwd_kernel_traitsILi32ELi128ELi128ELi8ELi4ELi4ELi4ELb0ELb0EN7cutlass6half_tE19Flash_kernel_traitsILi32ELi128ELi128ELi8ES3_EELb1ELb0ELb0ELb0ELb0ELb0ELb0EEEvNS_16Flash_bwd_paramsE)
        /*004c*/ 	.short	0x0380
        /*004e*/ 	.short	0x0280


	//----- nvinfo : EIATTR_SW_WAR
	.align		4
.L_614:
        /*0050*/ 	.byte	0x04, 0x36
        /*0052*/ 	.short	(.L_616 - .L_615)
.L_615:
        /*0054*/ 	.word	0x00000008
.L_616:


//--------------------- .nv.info._ZN5flash44flash_bwd_dq_dk_dv_loop_seqk_parallel_kernelI23Flash_bwd_kernel_traitsILi32ELi128ELi128ELi8ELi4ELi4ELi4ELb0ELb0EN7cutlass6half_tE19Flash_kernel_traitsILi32ELi128ELi128ELi8ES3_EELb0ELb0ELb0ELb0ELb0ELb0ELb1EEEvNS_16Flash_bwd_paramsE --------------------------
	.section	.nv.info._ZN5flash44flash_bwd_dq_dk_dv_loop_seqk_parallel_kernelI23Flash_bwd_kernel_traitsILi32ELi128ELi128ELi8ELi4ELi4ELi4ELb0ELb0EN7cutlass6half_tE19Flash_kernel_traitsILi32ELi128ELi128ELi8ES3_EELb0ELb0ELb0ELb0ELb0ELb0ELb1EEEvNS_16Flash_bwd_paramsE,"",@"SHT_CUDA_INFO"
	.sectionflags	@""
	.align	4


	//----- nvinfo : EIATTR_CUDA_API_VERSION
	.align		4
        /*0000*/ 	.byte	0x04, 0x37
        /*0002*/ 	.short	(.L_618 - .L_617)
.L_617:
        /*0004*/ 	.word	0x00000082


	//----- nvinfo : EIATTR_KPARAM_INFO
	.align		4
.L_618:
        /*0008*/ 	.byte	0x04, 0x17
        /*000a*/ 	.short	(.L_620 - .L_619)
.L_619:
        /*000c*/ 	.word	0x00000000
        /*0010*/ 	.short	0x0000
        /*0012*/ 	.short	0x0000
        /*0014*/ 	.byte	0x00, 0xf0, 0x01, 0x0a


	//----- nvinfo : EIATTR_SPARSE_MMA_MASK
	.align		4
.L_620:
        /*0018*/ 	.byte	0x03, 0x50
        /*001a*/ 	.short	0x0000


	//----- nvinfo : EIATTR_MAXREG_COUNT
	.align		4
        /*001c*/ 	.byte	0x03, 0x1b
        /*001e*/ 	.short	0x00ff


	//----- nvinfo : EIATTR_NUM_BARRIERS
	.align		4
        /*0020*/ 	.byte	0x02, 0x4c
        /*0022*/ 	.byte	0x01
	.zero		1


	//----- nvinfo : EIATTR_ANNOTATIONS
	.align		4
        /*0024*/ 	.byte	0x04, 0x55
        /*0026*/ 	.short	(.L_622 - .L_621)


	//   ....[0]....
.L_621:
        /* <DEDUP_REMOVED lines=31> */


	//----- nvinfo : EIATTR_MERCURY_ISA_VERSION
	.align		4
.L_622:
        /*0200*/ 	.byte	0x03, 0x5f
        /*0202*/ 	.short	0x0101


	//----- nvinfo : EIATTR_VRC_CTA_INIT_COUNT
	.align		4
        /*0204*/ 	.byte	0x02, 0x4a
	.zero		1
	.zero		1


	//----- nvinfo : EIATTR_EXIT_INSTR_OFFSETS
	.align		4
        /*0208*/ 	.byte	0x04, 0x1c
        /*020a*/ 	.short	(.L_624 - .L_623)


	//   ....[0]....
.L_623:
        /*020c*/ 	.word	0x00000090


	//   ....[1]....
        /*0210*/ 	.word	0x00009900


	//----- nvinfo : EIATTR_CRS_STACK_SIZE
	.align		4
.L_624:
        /*0214*/ 	.byte	0x04, 0x1e
        /*0216*/ 	.short	(.L_626 - .L_625)
.L_625:
        /*0218*/ 	.word	0x00000000


	//----- nvinfo : EIATTR_CBANK_PARAM_SIZE
	.align		4
.L_626:
        /*021c*/ 	.byte	0x03, 0x19
        /*021e*/ 	.short	0x0280


	//----- nvinfo : EIATTR_PARAM_CBANK
	.align		4
        /*0220*/ 	.byte	0x04, 0x0a
        /*0222*/ 	.short	(.L_628 - .L_627)
	.align		4
.L_627:
        /*0224*/ 	.word	index@(.nv.constant0._ZN5flash44flash_bwd_dq_dk_dv_loop_seqk_parallel_kernelI23Flash_bwd_kernel_traitsILi32ELi128ELi128ELi8ELi4ELi4ELi4ELb0ELb0EN7cutlass6half_tE19Flash_kernel_traitsILi32ELi128ELi128ELi8ES3_EELb0ELb0ELb0ELb0ELb0ELb0ELb1EEEvNS_16Flash_bwd_paramsE)
        /*0228*/ 	.short	0x0380
        /*022a*/ 	.short	0x0280


	//----- nvinfo : EIATTR_SW_WAR
	.align		4
.L_628:
        /*022c*/ 	.byte	0x04, 0x36
        /*022e*/ 	.short	(.L_630 - .L_629)
.L_629:
        /*0230*/ 	.word	0x00000008
.L_630:


//--------------------- .nv.info._ZN5flash44flash_bwd_dq_dk_dv_loop_seqk_parallel_kernelI23Flash_bwd_kernel_traitsILi32ELi128ELi128ELi8ELi4ELi4ELi4ELb0ELb0EN7cutlass6half_tE19Flash_kernel_traitsILi32ELi128ELi128ELi8ES3_EELb1ELb0ELb1ELb0ELb0ELb0ELb0EEEvNS_16Flash_bwd_paramsE --------------------------
	.section	.nv.info._ZN5flash44flash_bwd_dq_dk_dv_loop_seqk_parallel_kernelI23Flash_bwd_kernel_traitsILi32ELi128ELi128ELi8ELi4ELi4ELi4ELb0ELb0EN7cutlass6half_tE19Flash_kernel_traitsILi32ELi128ELi128ELi8ES3_EELb1ELb0ELb1ELb0ELb0ELb0ELb0EEEvNS_16Flash_bwd_paramsE,"",@"SHT_CUDA_INFO"
	.sectionflags	@""
	.align	4


	//----- nvinfo : EIATTR_CUDA_API_VERSION
	.align		4
        /*0000*/ 	.byte	0x04, 0x37
        /*0002*/ 	.short	(.L_632 - .L_631)
.L_631:
        /*0004*/ 	.word	0x00000082


	//----- nvinfo : EIATTR_KPARAM_INFO
	.align		4
.L_632:
        /*0008*/ 	.byte	0x04, 0x17
        /*000a*/ 	.short	(.L_634 - .L_633)
.L_633:
        /*000c*/ 	.word	0x00000000
        /*0010*/ 	.short	0x0000
        /*0012*/ 	.short	0x0000
        /*0014*/ 	.byte	0x00, 0xf0, 0x01, 0x0a


	//----- nvinfo : EIATTR_SPARSE_MMA_MASK
	.align		4
.L_634:
        /*0018*/ 	.byte	0x03, 0x50
        /*001a*/ 	.short	0x0000


	//----- nvinfo : EIATTR_MAXREG_COUNT
	.align		4
        /*001c*/ 	.byte	0x03, 0x1b
        /*001e*/ 	.short	0x00ff


	//----- nvinfo : EIATTR_NUM_BARRIERS
	.align		4
        /*0020*/ 	.byte	0x02, 0x4c
        /*0022*/ 	.byte	0x01
	.zero		1


	//----- nvinfo : EIATTR_MERCURY_ISA_VERSION
	.align		4
        /*0024*/ 	.byte	0x03, 0x5f
        /*0026*/ 	.short	0x0101


	//----- nvinfo : EIATTR_VRC_CTA_INIT_COUNT
	.align		4
        /*0028*/ 	.byte	0x02, 0x4a
	.zero		1
	.zero		1


	//----- nvinfo : EIATTR_EXIT_INSTR_OFFSETS
	.align		4
        /*002c*/ 	.byte	0x04, 0x1c
        /*002e*/ 	.short	(.L_636 - .L_635)


	//   ....[0]....
.L_635:
        /*0030*/ 	.word	0x00000080


	//   ....[1]....
        /*0034*/ 	.word	0x00009a50


	//----- nvinfo : EIATTR_CRS_STACK_SIZE
	.align		4
.L_636:
        /*0038*/ 	.byte	0x04, 0x1e
        /*003a*/ 	.short	(.L_638 - .L_637)
.L_637:
        /*003c*/ 	.word	0x00000000


	//----- nvinfo : EIATTR_CBANK_PARAM_SIZE
	.align		4
.L_638:
        /*0040*/ 	.byte	0x03, 0x19
        /*0042*/ 	.short	0x0280


	//----- nvinfo : EIATTR_PARAM_CBANK
	.align		4
        /*0044*/ 	.byte	0x04, 0x0a
        /*0046*/ 	.short	(.L_640 - .L_639)
	.align		4
.L_639:
        /*0048*/ 	.word	index@(.nv.constant0._ZN5flash44flash_bwd_dq_dk_dv_loop_seqk_parallel_kernelI23Flash_bwd_kernel_traitsILi32ELi128ELi128ELi8ELi4ELi4ELi4ELb0ELb0EN7cutlass6half_tE19Flash_kernel_traitsILi32ELi128ELi128ELi8ES3_EELb1ELb0ELb1ELb0ELb0ELb0ELb0EEEvNS_16Flash_bwd_paramsE)
        /*004c*/ 	.short	0x0380
        /*004e*/ 	.short	0x0280


	//----- nvinfo : EIATTR_SW_WAR
	.align		4
.L_640:
        /*0050*/ 	.byte	0x04, 0x36
        /*0052*/ 	.short	(.L_642 - .L_641)
.L_641:
        /*0054*/ 	.word	0x00000008
.L_642:


//--------------------- .nv.info._ZN5flash44flash_bwd_dq_dk_dv_loop_seqk_parallel_kernelI23Flash_bwd_kernel_traitsILi32ELi128ELi128ELi8ELi4ELi4ELi4ELb0ELb0EN7cutlass6half_tE19Flash_kernel_traitsILi32ELi128ELi128ELi8ES3_EELb0ELb0ELb1ELb0ELb0ELb0ELb1EEEvNS_16Flash_bwd_paramsE --------------------------
	.section	.nv.info._ZN5flash44flash_bwd_dq_dk_dv_loop_seqk_parallel_kernelI23Flash_bwd_kernel_traitsILi32ELi128ELi128ELi8ELi4ELi4ELi4ELb0ELb0EN7cutlass6half_tE19Flash_kernel_traitsILi32ELi128ELi128ELi8ES3_EELb0ELb0ELb1ELb0ELb0ELb0ELb1EEEvNS_16Flash_bwd_paramsE,"",@"SHT_CUDA_INFO"
	.sectionflags	@""
	.align	4


	//----- nvinfo : EIATTR_CUDA_API_VERSION
	.align		4
        /*0000*/ 	.byte	0x04, 0x37
        /*0002*/ 	.short	(.L_644 - .L_643)
.L_643:
        /*0004*/ 	.word	0x00000082


	//----- nvinfo : EIATTR_KPARAM_INFO
	.align		4
.L_644:
        /*0008*/ 	.byte	0x04, 0x17
        /*000a*/ 	.short	(.L_646 - .L_645)
.L_645:
        /*000c*/ 	.word	0x00000000
        /*0010*/ 	.short	0x0000
        /*0012*/ 	.short	0x0000
        /*0014*/ 	.byte	0x00, 0xf0, 0x01, 0x0a


	//----- nvinfo : EIATTR_SPARSE_MMA_MASK
	.align		4
.L_646:
        /*0018*/ 	.byte	0x03, 0x50
        /*001a*/ 	.short	0x0000


	//----- nvinfo : EIATTR_MAXREG_COUNT
	.align		4
        /*001c*/ 	.byte	0x03, 0x1b
        /*001e*/ 	.short	0x00ff


	//----- nvinfo : EIATTR_NUM_BARRIERS
	.align		4
        /*0020*/ 	.byte	0x02, 0x4c
        /*0022*/ 	.byte	0x01
	.zero		1


	//----- nvinfo : EIATTR_ANNOTATIONS
	.align		4
        /*0024*/ 	.byte	0x04, 0x55
        /*0026*/ 	.short	(.L_648 - .L_647)


	//   ....[0]....
.L_647:
        /* <DEDUP_REMOVED lines=16> */


	//----- nvinfo : EIATTR_MERCURY_ISA_VERSION
	.align		4
.L_648:
        /*0118*/ 	.byte	0x03, 0x5f
        /*011a*/ 	.short	0x0101


	//----- nvinfo : EIATTR_VRC_CTA_INIT_COUNT
	.align		4
        /*011c*/ 	.byte	0x02, 0x4a
	.zero		1
	.zero		1


	//----- nvinfo : EIATTR_EXIT_INSTR_OFFSETS
	.align		4
        /*0120*/ 	.byte	0x04, 0x1c
        /*0122*/ 	.short	(.L_650 - .L_649)


	//   ....[0]....
.L_649:
        /*0124*/ 	.word	0x00000090


	//   ....[1]....
        /*0128*/ 	.word	0x00009de0


	//----- nvinfo : EIATTR_CRS_STACK_SIZE
	.align		4
.L_650:
        /*012c*/ 	.byte	0x04, 0x1e
        /*012e*/ 	.short	(.L_652 - .L_651)
.L_651:
        /*0130*/ 	.word	0x00000000


	//----- nvinfo : EIATTR_CBANK_PARAM_SIZE
	.align		4
.L_652:
        /*0134*/ 	.byte	0x03, 0x19
        /*0136*/ 	.short	0x0280


	//----- nvinfo : EIATTR_PARAM_CBANK
	.align		4
        /*0138*/ 	.byte	0x04, 0x0a
        /*013a*/ 	.short	(.L_654 - .L_653)
	.align		4
.L_653:
        /*013c*/ 	.word	index@(.nv.constant0._ZN5flash44flash_bwd_dq_dk_dv_loop_seqk_parallel_kernelI23Flash_bwd_kernel_traitsILi32ELi128ELi128ELi8ELi4ELi4ELi4ELb0ELb0EN7cutlass6half_tE19Flash_kernel_traitsILi32ELi128ELi128ELi8ES3_EELb0ELb0ELb1ELb0ELb0ELb0ELb1EEEvNS_16Flash_bwd_paramsE)
        /*0140*/ 	.short	0x0380
        /*0142*/ 	.short	0x0280


	//----- nvinfo : EIATTR_SW_WAR
	.align		4
.L_654:
        /*0144*/ 	.byte	0x04, 0x36
        /*0146*/ 	.short	(.L_656 - .L_655)
.L_655:
        /*0148*/ 	.word	0x00000008
.L_656:


//--------------------- .nv.info._ZN5flash44flash_bwd_dq_dk_dv_loop_seqk_parallel_kernelI23Flash_bwd_kernel_traitsILi32ELi128ELi128ELi8ELi4ELi4ELi4ELb0ELb0EN7cutlass6half_tE19Flash_kernel_traitsILi32ELi128ELi128ELi8ES3_EELb1ELb0ELb0ELb0ELb1ELb1ELb0EEEvNS_16Flash_bwd_paramsE --------------------------
	.section	.nv.info._ZN5flash44flash_bwd_dq_dk_dv_loop_seqk_parallel_kernelI23Flash_bwd_kernel_traitsILi32ELi128ELi128ELi8ELi4ELi4ELi4ELb0ELb0EN7cutlass6half_tE19Flash_kernel_traitsILi32ELi128ELi128ELi8ES3_EELb1ELb0ELb0ELb0ELb1ELb1ELb0EEEvNS_16Flash_bwd_paramsE,"",@"SHT_CUDA_INFO"
	.sectionflags	@""
	.align	4


	//----- nvinfo : EIATTR_CUDA_API_VERSION
	.align		4
        /*0000*/ 	.byte	0x04, 0x37
        /*0002*/ 	.short	(.L_658 - .L_657)
.L_657:
        /*0004*/ 	.word	0x00000082


	//----- nvinfo : EIATTR_KPARAM_INFO
	.align		4
.L_658:
        /*0008*/ 	.byte	0x04, 0x17
        /*000a*/ 	.short	(.L_660 - .L_659)
.L_659:
        /*000c*/ 	.word	0x00000000
        /*0010*/ 	.short	0x0000
        /*0012*/ 	.short	0x0000
        /*0014*/ 	.byte	0x00, 0xf0, 0x01, 0x0a


	//----- nvinfo : EIATTR_SPARSE_MMA_MASK
	.align		4
.L_660:
        /*0018*/ 	.byte	0x03, 0x50
        /*001a*/ 	.short	0x0000


	//----- nvinfo : EIATTR_MAXREG_COUNT
	.align		4
        /*001c*/ 	.byte	0x03, 0x1b
        /*001e*/ 	.short	0x00ff


	//----- nvinfo : EIATTR_NUM_BARRIERS
	.align		4
        /*0020*/ 	.byte	0x02, 0x4c
        /*0022*/ 	.byte	0x01
	.zero		1


	//----- nvinfo : EIATTR_MERCURY_ISA_VERSION
	.align		4
        /*0024*/ 	.byte	0x03, 0x5f
        /*0026*/ 	.short	0x0101


	//----- nvinfo : EIATTR_VRC_CTA_INIT_COUNT
	.align		4
        /*0028*/ 	.byte	0x02, 0x4a
	.zero		1
	.zero		1


	//----- nvinfo : EIATTR_EXIT_INSTR_OFFSETS
	.align		4
        /*002c*/ 	.byte	0x04, 0x1c
        /*002e*/ 	.short	(.L_662 - .L_661)


	//   ....[0]....
.L_661:
        /*0030*/ 	.word	0x00000080


	//   ....[1]....
        /*0034*/ 	.word	0x00006e10


	//----- nvinfo : EIATTR_CBANK_PARAM_SIZE
	.align		4
.L_662:
        /*0038*/ 	.byte	0x03, 0x19
        /*003a*/ 	.short	0x0280


	//----- nvinfo : EIATTR_PARAM_CBANK
	.align		4
        /*003c*/ 	.byte	0x04, 0x0a
        /*003e*/ 	.short	(.L_664 - .L_663)
	.align		4
.L_663:
        /*0040*/ 	.word	index@(.nv.constant0._ZN5flash44flash_bwd_dq_dk_dv_loop_seqk_parallel_kernelI23Flash_bwd_kernel_traitsILi32ELi128ELi128ELi8ELi4ELi4ELi4ELb0ELb0EN7cutlass6half_tE19Flash_kernel_traitsILi32ELi128ELi128ELi8ES3_EELb1ELb0ELb0ELb0ELb1ELb1ELb0EEEvNS_16Flash_bwd_paramsE)
        /*0044*/ 	.short	0x0380
        /*0046*/ 	.short	0x0280


	//----- nvinfo : EIATTR_SW_WAR
	.align		4
.L_664:
        /*0048*/ 	.byte	0x04, 0x36
        /*004a*/ 	.short	(.L_666 - .L_665)
.L_665:
        /*004c*/ 	.word	0x00000008
.L_666:


//--------------------- .nv.info._ZN5flash44flash_bwd_dq_dk_dv_loop_seqk_parallel_kernelI23Flash_bwd_kernel_traitsILi32ELi128ELi128ELi8ELi4ELi4ELi4ELb0ELb0EN7cutlass6half_tE19Flash_kernel_traitsILi32ELi128ELi128ELi8ES3_EELb0ELb0ELb0ELb0ELb1ELb1ELb1EEEvNS_16Flash_bwd_paramsE --------------------------
	.section	.nv.info._ZN5flash44flash_bwd_dq_dk_dv_loop_seqk_parallel_kernelI23Flash_bwd_kernel_traitsILi32ELi128ELi128ELi8ELi4ELi4ELi4ELb0ELb0EN7cutlass6half_tE19Flash_kernel_traitsILi32ELi128ELi128ELi8ES3_EELb0ELb0ELb0ELb0ELb1ELb1ELb1EEEvNS_16Flash_bwd_paramsE,"",@"SHT_CUDA_INFO"
	.sectionflags	@""
	.align	4


	//----- nvinfo : EIATTR_CUDA_API_VERSION
	.align		4
        /*0000*/ 	.byte	0x04, 0x37
        /*0002*/ 	.short	(.L_668 - .L_667)
.L_667:
        /*0004*/ 	.word	0x00000082


	//----- nvinfo : EIATTR_KPARAM_INFO
	.align		4
.L_668:
        /*0008*/ 	.byte	0x04, 0x17
        /*000a*/ 	.short	(.L_670 - .L_669)
.L_669:
        /*000c*/ 	.word	0x00000000
        /*0010*/ 	.short	0x0000
        /*0012*/ 	.short	0x0000
        /*0014*/ 	.byte	0x00, 0xf0, 0x01, 0x0a


	//----- nvinfo : EIATTR_SPARSE_MMA_MASK
	.align		4
.L_670:
        /*0018*/ 	.byte	0x03, 0x50
        /*001a*/ 	.short	0x0000


	//----- nvinfo : EIATTR_MAXREG_COUNT
	.align		4
        /*001c*/ 	.byte	0x03, 0x1b
        /*001e*/ 	.short	0x00ff


	//----- nvinfo : EIATTR_NUM_BARRIERS
	.align		4
        /*0020*/ 	.byte	0x02, 0x4c
        /*0022*/ 	.byte	0x01
	.zero		1


	//----- nvinfo : EIATTR_ANNOTATIONS
	.align		4
        /*0024*/ 	.byte	0x04, 0x55
        /*0026*/ 	.short	(.L_672 - .L_671)


	//   ....[0]....
.L_671:
        /* <DEDUP_REMOVED lines=32> */


	//----- nvinfo : EIATTR_MERCURY_ISA_VERSION
	.align		4
.L_672:
        /*0218*/ 	.byte	0x03, 0x5f
        /*021a*/ 	.short	0x0101


	//----- nvinfo : EIATTR_VRC_CTA_INIT_COUNT
	.align		4
        /*021c*/ 	.byte	0x02, 0x4a
	.zero		1
	.zero		1


	//----- nvinfo : EIATTR_EXIT_INSTR_OFFSETS
	.align		4
        /*0220*/ 	.byte	0x04, 0x1c
        /*0222*/ 	.short	(.L_674 - .L_673)


	//   ....[0]....
.L_673:
        /*0224*/ 	.word	0x00000090


	//   ....[1]....
        /*0228*/ 	.word	0x00006e70


	//----- nvinfo : EIATTR_CBANK_PARAM_SIZE
	.align		4
.L_674:
        /*022c*/ 	.byte	0x03, 0x19
        /*022e*/ 	.short	0x0280


	//----- nvinfo : EIATTR_PARAM_CBANK
	.align		4
        /*0230*/ 	.byte	0x04, 0x0a
        /*0232*/ 	.short	(.L_676 - .L_675)
	.align		4
.L_675:
        /*0234*/ 	.word	index@(.nv.constant0._ZN5flash44flash_bwd_dq_dk_dv_loop_seqk_parallel_kernelI23Flash_bwd_kernel_traitsILi32ELi128ELi128ELi8ELi4ELi4ELi4ELb0ELb0EN7cutlass6half_tE19Flash_kernel_traitsILi32ELi128ELi128ELi8ES3_EELb0ELb0ELb0ELb0ELb1ELb1ELb1EEEvNS_16Flash_bwd_paramsE)
        /*0238*/ 	.short	0x0380
        /*023a*/ 	.short	0x0280


	//----- nvinfo : EIATTR_SW_WAR
	.align		4
.L_676:
        /*023c*/ 	.byte	0x04, 0x36
        /*023e*/ 	.short	(.L_678 - .L_677)
.L_677:
        /*0240*/ 	.word	0x00000008
.L_678:


//--------------------- .nv.info._ZN5flash44flash_bwd_dq_dk_dv_loop_seqk_parallel_kernelI23Flash_bwd_kernel_traitsILi32ELi128ELi128ELi8ELi4ELi4ELi4ELb0ELb0EN7cutlass6half_tE19Flash_kernel_traitsILi32ELi128ELi128ELi8ES3_EELb1ELb0ELb0ELb1ELb0ELb0ELb0EEEvNS_16Flash_bwd_paramsE --------------------------
	.section	.nv.info._ZN5flash44flash_bwd_dq_dk_dv_loop_seqk_parallel_kernelI23Flash_bwd_kernel_traitsILi32ELi128ELi128ELi8ELi4ELi4ELi4ELb0ELb0EN7cutlass6half_tE19Flash_kernel_traitsILi32ELi128ELi128ELi8ES3_EELb1ELb0ELb0ELb1ELb0ELb0ELb0EEEvNS_16Flash_bwd_paramsE,"",@"SHT_CUDA_INFO"
	.sectionflags	@""
	.align	4


	//----- nvinfo : EIATTR_CUDA_API_VERSION
	.align		4
        /*0000*/ 	.byte	0x04, 0x37
        /*0002*/ 	.short	(.L_680 - .L_679)
.L_679:
        /*0004*/ 	.word	0x00000082


	//----- nvinfo : EIATTR_KPARAM_INFO
	.align		4
.L_680:
        /*0008*/ 	.byte	0x04, 0x17
        /*000a*/ 	.short	(.L_682 - .L_681)
.L_681:
        /*000c*/ 	.word	0x00000000
        /*0010*/ 	.short	0x0000
        /*0012*/ 	.short	0x0000
        /*0014*/ 	.byte	0x00, 0xf0, 0x01, 0x0a


	//----- nvinfo : EIATTR_SPARSE_MMA_MASK
	.align		4
.L_682:
        /*0018*/ 	.byte	0x03, 0x50
        /*001a*/ 	.short	0x0000


	//----- nvinfo : EIATTR_MAXREG_COUNT
	.align		4
        /*001c*/ 	.byte	0x03, 0x1b
        /*001e*/ 	.short	0x00ff


	//----- nvinfo : EIATTR_NUM_BARRIERS
	.align		4
        /*0020*/ 	.byte	0x02, 0x4c
        /*0022*/ 	.byte	0x01
	.zero		1


	//----- nvinfo : EIATTR_MERCURY_ISA_VERSION
	.align		4
        /*0024*/ 	.byte	0x03, 0x5f
        /*0026*/ 	.short	0x0101


	//----- nvinfo : EIATTR_VRC_CTA_INIT_COUNT
	.align		4
        /*0028*/ 	.byte	0x02, 0x4a
	.zero		1
	.zero		1


	//----- nvinfo : EIATTR_EXIT_INSTR_OFFSETS
	.align		4
        /*002c*/ 	.byte	0x04, 0x1c
        /*002e*/ 	.short	(.L_684 - .L_683)


	//   ....[0]....
.L_683:
        /*0030*/ 	.word	0x00000080


	//   ....[1]....
        /*0034*/ 	.word	0x000099d0


	//----- nvinfo : EIATTR_CRS_STACK_SIZE
	.align		4
.L_684:
        /*0038*/ 	.byte	0x04, 0x1e
        /*003a*/ 	.short	(.L_686 - .L_685)
.L_685:
        /*003c*/ 	.word	0x00000000


	//----- nvinfo : EIATTR_CBANK_PARAM_SIZE
	.align		4
.L_686:
        /*0040*/ 	.byte	0x03, 0x19
        /*0042*/ 	.short	0x0280


	//----- nvinfo : EIATTR_PARAM_CBANK
	.align		4
        /*0044*/ 	.byte	0x04, 0x0a
        /*0046*/ 	.short	(.L_688 - .L_687)
	.align		4
.L_687:
        /*0048*/ 	.word	index@(.nv.constant0._ZN5flash44flash_bwd_dq_dk_dv_loop_seqk_parallel_kernelI23Flash_bwd_kernel_traitsILi32ELi128ELi128ELi8ELi4ELi4ELi4ELb0ELb0EN7cutlass6half_tE19Flash_kernel_traitsILi32ELi128ELi128ELi8ES3_EELb1ELb0ELb0ELb1ELb0ELb0ELb0EEEvNS_16Flash_bwd_paramsE)
        /*004c*/ 	.short	0x0380
        /*004e*/ 	.short	0x0280


	//----- nvinfo : EIATTR_SW_WAR
	.align		4
.L_688:
        /*0050*/ 	.byte	0x04, 0x36
        /*0052*/ 	.short	(.L_690 - .L_689)
.L_689:
        /*0054*/ 	.word	0x00000008
.L_690:


//--------------------- .nv.info._ZN5flash44flash_bwd_dq_dk_dv_loop_seqk_parallel_kernelI23Flash_bwd_kernel_traitsILi32ELi128ELi128ELi8ELi4ELi4ELi4ELb0ELb0EN7cutlass6half_tE19Flash_kernel_traitsILi32ELi128ELi128ELi8ES3_EELb0ELb0ELb0ELb1ELb0ELb0ELb1EEEvNS_16Flash_bwd_paramsE --------------------------
	.section	.nv.info._ZN5flash44flash_bwd_dq_dk_dv_loop_seqk_parallel_kernelI23Flash_bwd_kernel_traitsILi32ELi128ELi128ELi8ELi4ELi4ELi4ELb0ELb0EN7cutlass6half_tE19Flash_kernel_traitsILi32ELi128ELi128ELi8ES3_EELb0ELb0ELb0ELb1ELb0ELb0ELb1EEEvNS_16Flash_bwd_paramsE,"",@"SHT_CUDA_INFO"
	.sectionflags	@""
	.align	4


	//----- nvinfo : EIATTR_CUDA_API_VERSION
	.align		4
        /*0000*/ 	.byte	0x04, 0x37
        /*0002*/ 	.short	(.L_692 - .L_691)
.L_691:
        /*0004*/ 	.word	0x00000082


	//----- nvinfo : EIATTR_KPARAM_INFO
	.align		4
.L_692:
        /*0008*/ 	.byte	0x04, 0x17
        /*000a*/ 	.short	(.L_694 - .L_693)
.L_693:
        /*000c*/ 	.word	0x00000000
        /*0010*/ 	.short	0x0000
        /*0012*/ 	.short	0x0000
        /*0014*/ 	.byte	0x00, 0xf0, 0x01, 0x0a


	//----- nvinfo : EIATTR_SPARSE_MMA_MASK
	.align		4
.L_694:
        /*0018*/ 	.byte	0x03, 0x50
        /*001a*/ 	.short	0x0000


	//----- nvinfo : EIATTR_MAXREG_COUNT
	.align		4
        /*001c*/ 	.byte	0x03, 0x1b
        /*001e*/ 	.short	0x00ff


	//----- nvinfo : EIATTR_NUM_BARRIERS
	.align		4
        /*0020*/ 	.byte	0x02, 0x4c
        /*0022*/ 	.byte	0x01
	.zero		1


	//----- nvinfo : EIATTR_ANNOTATIONS
	.align		4
        /*0024*/ 	.byte	0x04, 0x55
        /*0026*/ 	.short	(.L_696 - .L_695)


	//   ....[0]....
.L_695:
        /* <DEDUP_REMOVED lines=29> */


	//----- nvinfo : EIATTR_MERCURY_ISA_VERSION
	.align		4
.L_696:
        /*01e8*/ 	.byte	0x03, 0x5f
        /*01ea*/ 	.short	0x0101


	//----- nvinfo : EIATTR_VRC_CTA_INIT_COUNT
	.align		4
        /*01ec*/ 	.byte	0x02, 0x4a
	.zero		1
	.zero		1


	//----- nvinfo : EIATTR_EXIT_INSTR_OFFSETS
	.align		4
        /*01f0*/ 	.byte	0x04, 0x1c
        /*01f2*/ 	.short	(.L_698 - .L_697)


	//   ....[0]....
.L_697:
        /*01f4*/ 	.word	0x00000090


	//   ....[1]....
        /*01f8*/ 	.word	0x0000a1c0


	//----- nvinfo : EIATTR_CRS_STACK_SIZE
	.align		4
.L_698:
        /*01fc*/ 	.byte	0x04, 0x1e
        /*01fe*/ 	.short	(.L_700 - .L_699)
.L_699:
        /*0200*/ 	.word	0x00000000


	//----- nvinfo : EIATTR_CBANK_PARAM_SIZE
	.align		4
.L_700:
        /*0204*/ 	.byte	0x03, 0x19
        /*0206*/ 	.short	0x0280


	//----- nvinfo : EIATTR_PARAM_CBANK
	.align		4
        /*0208*/ 	.byte	0x04, 0x0a
        /*020a*/ 	.short	(.L_702 - .L_701)
	.align		4
.L_701:
        /*020c*/ 	.word	index@(.nv.constant0._ZN5flash44flash_bwd_dq_dk_dv_loop_seqk_parallel_kernelI23Flash_bwd_kernel_traitsILi32ELi128ELi128ELi8ELi4ELi4ELi4ELb0ELb0EN7cutlass6half_tE19Flash_kernel_traitsILi32ELi128ELi128ELi8ES3_EELb0ELb0ELb0ELb1ELb0ELb0ELb1EEEvNS_16Flash_bwd_paramsE)
        /*0210*/ 	.short	0x0380
        /*0212*/ 	.short	0x0280


	//----- nvinfo : EIATTR_SW_WAR
	.align		4
.L_702:
        /*0214*/ 	.byte	0x04, 0x36
        /*0216*/ 	.short	(.L_704 - .L_703)
.L_703:
        /*0218*/ 	.word	0x00000008
.L_704:


//--------------------- .nv.info._ZN5flash44flash_bwd_dq_dk_dv_loop_seqk_parallel_kernelI23Flash_bwd_kernel_traitsILi32ELi128ELi128ELi8ELi4ELi4ELi4ELb0ELb0EN7cutlass6half_tE19Flash_kernel_traitsILi32ELi128ELi128ELi8ES3_EELb1ELb0ELb1ELb0ELb0ELb1ELb0EEEvNS_16Flash_bwd_paramsE --------------------------
	.section	.nv.info._ZN5flash44flash_bwd_dq_dk_dv_loop_seqk_parallel_kernelI23Flash_bwd_kernel_traitsILi32ELi128ELi128ELi8ELi4ELi4ELi4ELb0ELb0EN7cutlass6half_tE19Flash_kernel_traitsILi32ELi128ELi128ELi8ES3_EELb1ELb0ELb1ELb0ELb0ELb1ELb0EEEvNS_16Flash_bwd_paramsE,"",@"SHT_CUDA_INFO"
	.sectionflags	@""
	.align	4


	//----- nvinfo : EIATTR_CUDA_API_VERSION
	.align		4
        /*0000*/ 	.byte	0x04, 0x37
        /*0002*/ 	.short	(.L_706 - .L_705)
.L_705:
        /*0004*/ 	.word	0x00000082


	//----- nvinfo : EIATTR_KPARAM_INFO
	.align		4
.L_706:
        /*0008*/ 	.byte	0x04, 0x17
        /*000a*/ 	.short	(.L_708 - .L_707)
.L_707:
        /*000c*/ 	.word	0x00000000
        /*0010*/ 	.short	0x0000
        /*0012*/ 	.short	0x0000
        /*0014*/ 	.byte	0x00, 0xf0, 0x01, 0x0a


	//----- nvinfo : EIATTR_SPARSE_MMA_MASK
	.align		4
.L_708:
        /*0018*/ 	.byte	0x03, 0x50
        /*001a*/ 	.short	0x0000


	//----- nvinfo : EIATTR_MAXREG_COUNT
	.align		4
        /*001c*/ 	.byte	0x03, 0x1b
        /*001e*/ 	.short	0x00ff


	//----- nvinfo : EIATTR_NUM_BARRIERS
	.align		4
        /*0020*/ 	.byte	0x02, 0x4c
        /*0022*/ 	.byte	0x01
	.zero		1


	//----- nvinfo : EIATTR_MERCURY_ISA_VERSION
	.align		4
        /*0024*/ 	.byte	0x03, 0x5f
        /*0026*/ 	.short	0x0101


	//----- nvinfo : EIATTR_VRC_CTA_INIT_COUNT
	.align		4
        /*0028*/ 	.byte	0x02, 0x4a
	.zero		1
	.zero		1


	//----- nvinfo : EIATTR_EXIT_INSTR_OFFSETS
	.align		4
        /*002c*/ 	.byte	0x04, 0x1c
        /*002e*/ 	.short	(.L_710 - .L_709)


	//   ....[0]....
.L_709:
        /*0030*/ 	.word	0x00000080


	//   ....[1]....
        /*0034*/ 	.word	0x00009430


	//----- nvinfo : EIATTR_CRS_STACK_SIZE
	.align		4
.L_710:
        /*0038*/ 	.byte	0x04, 0x1e
        /*003a*/ 	.short	(.L_712 - .L_711)
.L_711:
        /*003c*/ 	.word	0x00000000


	//----- nvinfo : EIATTR_CBANK_PARAM_SIZE
	.align		4
.L_712:
        /*0040*/ 	.byte	0x03, 0x19
        /*0042*/ 	.short	0x0280


	//----- nvinfo : EIATTR_PARAM_CBANK
	.align		4
        /*0044*/ 	.byte	0x04, 0x0a
        /*0046*/ 	.short	(.L_714 - .L_713)
	.align		4
.L_713:
        /*0048*/ 	.word	index@(.nv.constant0._ZN5flash44flash_bwd_dq_dk_dv_loop_seqk_parallel_kernelI23Flash_bwd_kernel_traitsILi32ELi128ELi128ELi8ELi4ELi4ELi4ELb0ELb0EN7cutlass6half_tE19Flash_kernel_traitsILi32ELi128ELi128ELi8ES3_EELb1ELb0ELb1ELb0ELb0ELb1ELb0EEEvNS_16Flash_bwd_paramsE)
        /*004c*/ 	.short	0x0380
        /*004e*/ 	.short	0x0280


	//----- nvinfo : EIATTR_SW_WAR
	.align		4
.L_714:
        /*0050*/ 	.byte	0x04, 0x36
        /*0052*/ 	.short	(.L_716 - .L_715)
.L_715:
        /*0054*/ 	.word	0x00000008
.L_716:


//--------------------- .nv.info._ZN5flash44flash_bwd_dq_dk_dv_loop_seqk_parallel_kernelI23Flash_bwd_kernel_traitsILi32ELi128ELi128ELi8ELi4ELi4ELi4ELb0ELb0EN7cutlass6half_tE19Flash_kernel_traitsILi32ELi128ELi128ELi8ES3_EELb0ELb0ELb1ELb0ELb0ELb1ELb1EEEvNS_16Flash_bwd_paramsE --------------------------
	.section	.nv.info._ZN5flash44flash_bwd_dq_dk_dv_loop_seqk_parallel_kernelI23Flash_bwd_kernel_traitsILi32ELi128ELi128ELi8ELi4ELi4ELi4ELb0ELb0EN7cutlass6half_tE19Flash_kernel_traitsILi32ELi128ELi128ELi8ES3_EELb0ELb0ELb1ELb0ELb0ELb1ELb1EEEvNS_16Flash_bwd_paramsE,"",@"SHT_CUDA_INFO"
	.sectionflags	@""
	.align	4


	//----- nvinfo : EIATTR_CUDA_API_VERSION
	.align		4
        /*0000*/ 	.byte	0x04, 0x37
        /*0002*/ 	.short	(.L_718 - .L_717)
.L_717:
        /*0004*/ 	.word	0x00000082


	//----- nvinfo : EIATTR_KPARAM_INFO
	.align		4
.L_718:
        /*0008*/ 	.byte	0x04, 0x17
        /*000a*/ 	.short	(.L_720 - .L_719)
.L_719:
        /*000c*/ 	.word	0x00000000
        /*0010*/ 	.short	0x0000
        /*0012*/ 	.short	0x0000
        /*0014*/ 	.byte	0x00, 0xf0, 0x01, 0x0a


	//----- nvinfo : EIATTR_SPARSE_MMA_MASK
	.align		4
.L_720:
        /*0018*/ 	.byte	0x03, 0x50
        /*001a*/ 	.short	0x0000


	//----- nvinfo : EIATTR_MAXREG_COUNT
	.align		4
        /*001c*/ 	.byte	0x03, 0x1b
        /*001e*/ 	.short	0x00ff


	//----- nvinfo : EIATTR_NUM_BARRIERS
	.align		4
        /*0020*/ 	.byte	0x02, 0x4c
        /*0022*/ 	.byte	0x01
	.zero		1


	//----- nvinfo : EIATTR_ANNOTATIONS
	.align		4
        /*0024*/ 	.byte	0x04, 0x55
        /*0026*/ 	.short	(.L_722 - .L_721)


	//   ....[0]....
.L_721:
        /* <DEDUP_REMOVED lines=15> */


	//----- nvinfo : EIATTR_MERCURY_ISA_VERSION
	.align		4
.L_722:
        /*0108*/ 	.byte	0x03, 0x5f
        /*010a*/ 	.short	0x0101


	//----- nvinfo : EIATTR_VRC_CTA_INIT_COUNT
	.align		4
        /*010c*/ 	.byte	0x02, 0x4a
	.zero		1
	.zero		1


	//----- nvinfo : EIATTR_EXIT_INSTR_OFFSETS
	.align		4
        /*0110*/ 	.byte	0x04, 0x1c
        /*0112*/ 	.short	(.L_724 - .L_723)


	//   ....[0]....
.L_723:
        /*0114*/ 	.word	0x00000090


	//   ....[1]....
        /*0118*/ 	.word	0x000097b0


	//----- nvinfo : EIATTR_CRS_STACK_SIZE
	.align		4
.L_724:
        /*011c*/ 	.byte	0x04, 0x1e
        /*011e*/ 	.short	(.L_726 - .L_725)
.L_725:
        /*0120*/ 	.word	0x00000000


	//----- nvinfo : EIATTR_CBANK_PARAM_SIZE
	.align		4
.L_726:
        /*0124*/ 	.byte	0x03, 0x19
        /*0126*/ 	.short	0x0280


	//----- nvinfo : EIATTR_PARAM_CBANK
	.align		4
        /*0128*/ 	.byte	0x04, 0x0a
        /*012a*/ 	.short	(.L_728 - .L_727)
	.align		4
.L_727:
        /*012c*/ 	.word	index@(.nv.constant0._ZN5flash44flash_bwd_dq_dk_dv_loop_seqk_parallel_kernelI23Flash_bwd_kernel_traitsILi32ELi128ELi128ELi8ELi4ELi4ELi4ELb0ELb0EN7cutlass6half_tE19Flash_kernel_traitsILi32ELi128ELi128ELi8ES3_EELb0ELb0ELb1ELb0ELb0ELb1ELb1EEEvNS_16Flash_bwd_paramsE)
        /*0130*/ 	.short	0x0380
        /*0132*/ 	.short	0x0280


	//----- nvinfo : EIATTR_SW_WAR
	.align		4
.L_728:
        /*0134*/ 	.byte	0x04, 0x36
        /*0136*/ 	.short	(.L_730 - .L_729)
.L_729:
        /*0138*/ 	.word	0x00000008
.L_730:


//--------------------- .nv.info._ZN5flash44flash_bwd_dq_dk_dv_loop_seqk_parallel_kernelI23Flash_bwd_kernel_traitsILi32ELi128ELi128ELi8ELi4ELi4ELi4ELb0ELb0EN7cutlass6half_tE19Flash_kernel_traitsILi32ELi128ELi128ELi8ES3_EELb1ELb0ELb1ELb1ELb0ELb0ELb0EEEvNS_16Flash_bwd_paramsE --------------------------
	.section	.nv.info._ZN5flash44flash_bwd_dq_dk_dv_loop_seqk_parallel_kernelI23Flash_bwd_kernel_traitsILi32ELi128ELi128ELi8ELi4ELi4ELi4ELb0ELb0EN7cutlass6half_tE19Flash_kernel_traitsILi32ELi128ELi128ELi8ES3_EELb1ELb0ELb1ELb1ELb0ELb0ELb0EEEvNS_16Flash_bwd_paramsE,"",@"SHT_CUDA_INFO"
	.sectionflags	@""
	.align	4


	//----- nvinfo : EIATTR_CUDA_API_VERSION
	.align		4
        /*0000*/ 	.byte	0x04, 0x37
        /*0002*/ 	.short	(.L_732 - .L_731)
.L_731:
        /*0004*/ 	.word	0x00000082


	//----- nvinfo : EIATTR_KPARAM_INFO
	.align		4
.L_732:
        /*0008*/ 	.byte	0x04, 0x17
        /*000a*/ 	.short	(.L_734 - .L_733)
.L_733:
        /*000c*/ 	.word	0x00000000
        /*0010*/ 	.short	0x0000
        /*0012*/ 	.short	0x0000
        /*0014*/ 	.byte	0x00, 0xf0, 0x01, 0x0a


	//----- nvinfo : EIATTR_SPARSE_MMA_MASK
	.align		4
.L_734:
        /*0018*/ 	.byte	0x03, 0x50
        /*001a*/ 	.short	0x0000


	//----- nvinfo : EIATTR_MAXREG_COUNT
	.align		4
        /*001c*/ 	.byte	0x03, 0x1b
        /*001e*/ 	.short	0x00ff


	//----- nvinfo : EIATTR_NUM_BARRIERS
	.align		4
        /*0020*/ 	.byte	0x02, 0x4c
        /*0022*/ 	.byte	0x01
	.zero		1


	//----- nvinfo : EIATTR_MERCURY_ISA_VERSION
	.align		4
        /*0024*/ 	.byte	0x03, 0x5f
        /*0026*/ 	.short	0x0101


	//----- nvinfo : EIATTR_VRC_CTA_INIT_COUNT
	.align		4
        /*0028*/ 	.byte	0x02, 0x4a
	.zero		1
	.zero		1


	//----- nvinfo : EIATTR_EXIT_INSTR_OFFSETS
	.align		4
        /*002c*/ 	.byte	0x04, 0x1c
        /*002e*/ 	.short	(.L_736 - .L_735)


	//   ....[0]....
.L_735:
        /*0030*/ 	.word	0x00000080


	//   ....[1]....
        /*0034*/ 	.word	0x0000a620


	//----- nvinfo : EIATTR_CRS_STACK_SIZE
	.align		4
.L_736:
        /*0038*/ 	.byte	0x04, 0x1e
        /*003a*/ 	.short	(.L_738 - .L_737)
.L_737:
        /*003c*/ 	.word	0x00000000


	//----- nvinfo : EIATTR_CBANK_PARAM_SIZE
	.align		4
.L_738:
        /*0040*/ 	.byte	0x03, 0x19
        /*0042*/ 	.short	0x0280


	//----- nvinfo : EIATTR_PARAM_CBANK
	.align		4
        /*0044*/ 	.byte	0x04, 0x0a
        /*0046*/ 	.short	(.L_740 - .L_739)
	.align		4
.L_739:
        /*0048*/ 	.word	index@(.nv.constant0._ZN5flash44flash_bwd_dq_dk_dv_loop_seqk_parallel_kernelI23Flash_bwd_kernel_traitsILi32ELi128ELi128ELi8ELi4ELi4ELi4ELb0ELb0EN7cutlass6half_tE19Flash_kernel_traitsILi32ELi128ELi128ELi8ES3_EELb1ELb0ELb1ELb1ELb0ELb0ELb0EEEvNS_16Flash_bwd_paramsE)
        /*004c*/ 	.short	0x0380
        /*004e*/ 	.short	0x0280


	//----- nvinfo : EIATTR_SW_WAR
	.align		4
.L_740:
        /*0050*/ 	.byte	0x04, 0x36
        /*0052*/ 	.short	(.L_742 - .L_741)
.L_741:
        /*0054*/ 	.word	0x00000008
.L_742:


//--------------------- .nv.info._ZN5flash44flash_bwd_dq_dk_dv_loop_seqk_parallel_kernelI23Flash_bwd_kernel_traitsILi32ELi128ELi128ELi8ELi4ELi4ELi4ELb0ELb0EN7cutlass6half_tE19Flash_kernel_traitsILi32ELi128ELi128ELi8ES3_EELb0ELb0ELb1ELb1ELb0ELb0ELb1EEEvNS_16Flash_bwd_paramsE --------------------------
	.section	.nv.info._ZN5flash44flash_bwd_dq_dk_dv_loop_seqk_parallel_kernelI23Flash_bwd_kernel_traitsILi32ELi128ELi128ELi8ELi4ELi4ELi4ELb0ELb0EN7cutlass6half_tE19Flash_kernel_traitsILi32ELi128ELi128ELi8ES3_EELb0ELb0ELb1ELb1ELb0ELb0ELb1EEEvNS_16Flash_bwd_paramsE,"",@"SHT_CUDA_INFO"
	.sectionflags	@""
	.align	4


	//----- nvinfo : EIATTR_CUDA_API_VERSION
	.align		4
        /*0000*/ 	.byte	0x04, 0x37
        /*0002*/ 	.short	(.L_744 - .L_743)
.L_743:
        /*0004*/ 	.word	0x00000082


	//----- nvinfo : EIATTR_KPARAM_INFO
	.align		4
.L_744:
        /*0008*/ 	.byte	0x04, 0x17
        /*000a*/ 	.short	(.L_746 - .L_745)
.L_745:
        /*000c*/ 	.word	0x00000000
        /*0010*/ 	.short	0x0000
        /*0012*/ 	.short	0x0000
        /*0014*/ 	.byte	0x00, 0xf0, 0x01, 0x0a


	//----- nvinfo : EIATTR_SPARSE_MMA_MASK
	.align		4
.L_746:
        /*0018*/ 	.byte	0x03, 0x50
        /*001a*/ 	.short	0x0000


	//----- nvinfo : EIATTR_MAXREG_COUNT
	.align		4
        /*001c*/ 	.byte	0x03, 0x1b
        /*001e*/ 	.short	0x00ff


	//----- nvinfo : EIATTR_NUM_BARRIERS
	.align		4
        /*0020*/ 	.byte	0x02, 0x4c
        /*0022*/ 	.byte	0x01
	.zero		1


	//----- nvinfo : EIATTR_ANNOTATIONS
	.align		4
        /*0024*/ 	.byte	0x04, 0x55
        /*0026*/ 	.short	(.L_748 - .L_747)


	//   ....[0]....
.L_747:
        /* <DEDUP_REMOVED lines=17> */


	//----- nvinfo : EIATTR_MERCURY_ISA_VERSION
	.align		4
.L_748:
        /*0128*/ 	.byte	0x03, 0x5f
        /*012a*/ 	.short	0x0101


	//----- nvinfo : EIATTR_VRC_CTA_INIT_COUNT
	.align		4
        /*012c*/ 	.byte	0x02, 0x4a
	.zero		1
	.zero		1


	//----- nvinfo : EIATTR_EXIT_INSTR_OFFSETS
	.align		4
        /*0130*/ 	.byte	0x04, 0x1c
        /*0132*/ 	.short	(.L_750 - .L_749)


	//   ....[0]....
.L_749:
        /*0134*/ 	.word	0x00000090


	//   ....[1]....
        /*0138*/ 	.word	0x0000a6c0


	//----- nvinfo : EIATTR_CRS_STACK_SIZE
	.align		4
.L_750:
        /*013c*/ 	.byte	0x04, 0x1e
        /*013e*/ 	.short	(.L_752 - .L_751)
.L_751:
        /*0140*/ 	.word	0x00000000


	//----- nvinfo : EIATTR_CBANK_PARAM_SIZE
	.align		4
.L_752:
        /*0144*/ 	.byte	0x03, 0x19
        /*0146*/ 	.short	0x0280


	//----- nvinfo : EIATTR_PARAM_CBANK
	.align		4
        /*0148*/ 	.byte	0x04, 0x0a
        /*014a*/ 	.short	(.L_754 - .L_753)
	.align		4
.L_753:
        /*014c*/ 	.word	index@(.nv.constant0._ZN5flash44flash_bwd_dq_dk_dv_loop_seqk_parallel_kernelI23Flash_bwd_kernel_traitsILi32ELi128ELi128ELi8ELi4ELi4ELi4ELb0ELb0EN7cutlass6half_tE19Flash_kernel_traitsILi32ELi128ELi128ELi8ES3_EELb0ELb0ELb1ELb1ELb0ELb0ELb1EEEvNS_16Flash_bwd_paramsE)
        /*0150*/ 	.short	0x0380
        /*0152*/ 	.short	0x0280


	//----- nvinfo : EIATTR_SW_WAR
	.align		4
.L_754:
        /*0154*/ 	.byte	0x04, 0x36
        /*0156*/ 	.short	(.L_756 - .L_755)
.L_755:
        /*0158*/ 	.word	0x00000008
.L_756:


//--------------------- .nv.info._ZN5flash25flash_bwd_dot_do_o_kernelILb0E23Flash_bwd_kernel_traitsILi32ELi128ELi128ELi8ELi4ELi4ELi4ELb0ELb0EN7cutlass6half_tE19Flash_kernel_traitsILi32ELi128ELi128ELi8ES3_EEEEvNS_16Flash_bwd_paramsE --------------------------
	.section	.nv.info._ZN5flash25flash_bwd_dot_do_o_kernelILb0E23Flash_bwd_kernel_traitsILi32ELi128ELi128ELi8ELi4ELi4ELi4ELb0ELb0EN7cutlass6half_tE19Flash_kernel_traitsILi32ELi128ELi128ELi8ES3_EEEEvNS_16Flash_bwd_paramsE,"",@"SHT_CUDA_INFO"
	.sectionflags	@""
	.align	4


	//----- nvinfo : EIATTR_CUDA_API_VERSION
	.align		4
        /*0000*/ 	.byte	0x04, 0x37
        /*0002*/ 	.short	(.L_758 - .L_757)
.L_757:
        /*0004*/ 	.word	0x00000082


	//----- nvinfo : EIATTR_KPARAM_INFO
	.align		4
.L_758:
        /*0008*/ 	.byte	0x04, 0x17
        /*000a*/ 	.short	(.L_760 - .L_759)
.L_759:
        /*000c*/ 	.word	0x00000000
        /*0010*/ 	.short	0x0000
        /*0012*/ 	.short	0x0000
        /*0014*/ 	.byte	0x00, 0xf0, 0x01, 0x0a


	//----- nvinfo : EIATTR_SPARSE_MMA_MASK
	.align		4
.L_760:
        /*0018*/ 	.byte	0x03, 0x50
        /*001a*/ 	.short	0x0000


	//----- nvinfo : EIATTR_MAXREG_COUNT
	.align		4
        /*001c*/ 	.byte	0x03, 0x1b
        /*001e*/ 	.short	0x00ff


	//----- nvinfo : EIATTR_MERCURY_ISA_VERSION
	.align		4
        /*0020*/ 	.byte	0x03, 0x5f
        /*0022*/ 	.short	0x0101


	//----- nvinfo : EIATTR_COOP_GROUP_MASK_REGIDS
	.align		4
        /*0024*/ 	.byte	0x04, 0x29
        /*0026*/ 	.short	(.L_762 - .L_761)


	//   ....[0]....
.L_761:
        /*0028*/ 	.word	0xffffffff


	//   ....[1]....
        /*002c*/ 	.word	0xffffffff


	//   ....[2]....
        /*0030*/ 	.word	0xffffffff


	//   ....[3]....
        /*0034*/ 	.word	0xffffffff


	//----- nvinfo : EIATTR_COOP_GROUP_INSTR_OFFSETS
	.align		4
.L_762:
        /*0038*/ 	.byte	0x04, 0x28
        /*003a*/ 	.short	(.L_764 - .L_763)


	//   ....[0]....
.L_763:
        /*003c*/ 	.word	0x00000ad0


	//   ....[1]....
        /*0040*/ 	.word	0x00000ae0


	//   ....[2]....
        /*0044*/ 	.word	0x00000b20


	//   ....[3]....
        /*0048*/ 	.word	0x00000b30


	//----- nvinfo : EIATTR_VRC_CTA_INIT_COUNT
	.align		4
.L_764:
        /*004c*/ 	.byte	0x02, 0x4a
	.zero		1
	.zero		1


	//----- nvinfo : EIATTR_EXIT_INSTR_OFFSETS
	.align		4
        /*0050*/ 	.byte	0x04, 0x1c
        /*0052*/ 	.short	(.L_766 - .L_765)


	//   ....[0]....
.L_765:
        /*0054*/ 	.word	0x00000120


	//   ....[1]....
        /*0058*/ 	.word	0x00000c00


	//   ....[2]....
        /*005c*/ 	.word	0x00000c20


	//----- nvinfo : EIATTR_CBANK_PARAM_SIZE
	.align		4
.L_766:
        /*0060*/ 	.byte	0x03, 0x19
        /*0062*/ 	.short	0x0280


	//----- nvinfo : EIATTR_PARAM_CBANK
	.align		4
        /*0064*/ 	.byte	0x04, 0x0a
        /*0066*/ 	.short	(.L_768 - .L_767)
	.align		4
.L_767:
        /*0068*/ 	.word	index@(.nv.constant0._ZN5flash25flash_bwd_dot_do_o_kernelILb0E23Flash_bwd_kernel_traitsILi32ELi128ELi128ELi8ELi4ELi4ELi4ELb0ELb0EN7cutlass6half_tE19Flash_kernel_traitsILi32ELi128ELi128ELi8ES3_EEEEvNS_16Flash_bwd_paramsE)
        /*006c*/ 	.short	0x0380
        /*006e*/ 	.short	0x0280


	//----- nvinfo : EIATTR_SW_WAR
	.align		4
.L_768:
        /*0070*/ 	.byte	0x04, 0x36
        /*0072*/ 	.short	(.L_770 - .L_769)
.L_769:
        /*0074*/ 	.word	0x00000008
.L_770:


//--------------------- .nv.info._ZN5flash25flash_bwd_dot_do_o_kernelILb1E23Flash_bwd_kernel_traitsILi32ELi128ELi128ELi8ELi4ELi4ELi4ELb0ELb0EN7cutlass6half_tE19Flash_kernel_traitsILi32ELi128ELi128ELi8ES3_EEEEvNS_16Flash_bwd_paramsE --------------------------
	.section	.nv.info._ZN5flash25flash_bwd_dot_do_o_kernelILb1E23Flash_bwd_kernel_traitsILi32ELi128ELi128ELi8ELi4ELi4ELi4ELb0ELb0EN7cutlass6half_tE19Flash_kernel_traitsILi32ELi128ELi128ELi8ES3_EEEEvNS_16Flash_bwd_paramsE,"",@"SHT_CUDA_INFO"
	.sectionflags	@""
	.align	4


	//----- nvinfo : EIATTR_CUDA_API_VERSION
	.align		4
        /*0000*/ 	.byte	0x04, 0x37
        /*0002*/ 	.short	(.L_772 - .L_771)
.L_771:
        /*0004*/ 	.word	0x00000082


	//----- nvinfo : EIATTR_KPARAM_INFO
	.align		4
.L_772:
        /*0008*/ 	.byte	0x04, 0x17
        /*000a*/ 	.short	(.L_774 - .L_773)
.L_773:
        /*000c*/ 	.word	0x00000000
        /*0010*/ 	.short	0x0000
        /*0012*/ 	.short	0x0000
        /*0014*/ 	.byte	0x00, 0xf0, 0x01, 0x0a


	//----- nvinfo : EIATTR_SPARSE_MMA_MASK
	.align		4
.L_774:
        /*0018*/ 	.byte	0x03, 0x50
        /*001a*/ 	.short	0x0000


	//----- nvinfo : EIATTR_MAXREG_COUNT
	.align		4
        /*001c*/ 	.byte	0x03, 0x1b
        /*001e*/ 	.short	0x00ff


	//----- nvinfo : EIATTR_MERCURY_ISA_VERSION
	.align		4
        /*0020*/ 	.byte	0x03, 0x5f
        /*0022*/ 	.short	0x0101


	//----- nvinfo : EIATTR_COOP_GROUP_MASK_REGIDS
	.align		4
        /*0024*/ 	.byte	0x04, 0x29
        /*0026*/ 	.short	(.L_776 - .L_775)


	//   ....[0]....
.L_775:
        /*0028*/ 	.word	0xffffffff


	//   ....[1]....
        /*002c*/ 	.word	0xffffffff


	//   ....[2]....
        /*0030*/ 	.word	0xffffffff


	//   ....[3]....
        /*0034*/ 	.word	0xffffffff


	//----- nvinfo : EIATTR_COOP_GROUP_INSTR_OFFSETS
	.align		4
.L_776:
        /*0038*/ 	.byte	0x04, 0x28
        /*003a*/ 	.short	(.L_778 - .L_777)


	//   ....[0]....
.L_777:
        /*003c*/ 	.word	0x00000cb0


	//   ....[1]....
        /*0040*/ 	.word	0x00000cc0


	//   ....[2]....
        /*0044*/ 	.word	0x00000d80


	//   ....[3]....
        /*0048*/ 	.word	0x00000d90


	//----- nvinfo : EIATTR_VRC_CTA_INIT_COUNT
	.align		4
.L_778:
        /*004c*/ 	.byte	0x02, 0x4a
	.zero		1
	.zero		1


	//----- nvinfo : EIATTR_EXIT_INSTR_OFFSETS
	.align		4
        /*0050*/ 	.byte	0x04, 0x1c
        /*0052*/ 	.short	(.L_780 - .L_779)


	//   ....[0]....
.L_779:
        /*0054*/ 	.word	0x00000120


	//   ....[1]....
        /*0058*/ 	.word	0x00000f50


	//----- nvinfo : EIATTR_CBANK_PARAM_SIZE
	.align		4
.L_780:
        /*005c*/ 	.byte	0x03, 0x19
        /*005e*/ 	.short	0x0280


	//----- nvinfo : EIATTR_PARAM_CBANK
	.align		4
        /*0060*/ 	.byte	0x04, 0x0a
        /*0062*/ 	.short	(.L_782 - .L_781)
	.align		4
.L_781:
        /*0064*/ 	.word	index@(.nv.constant0._ZN5flash25flash_bwd_dot_do_o_kernelILb1E23Flash_bwd_kernel_traitsILi32ELi128ELi128ELi8ELi4ELi4ELi4ELb0ELb0EN7cutlass6half_tE19Flash_kernel_traitsILi32ELi128ELi128ELi8ES3_EEEEvNS_16Flash_bwd_paramsE)
        /*0068*/ 	.short	0x0380
        /*006a*/ 	.short	0x0280


	//----- nvinfo : EIATTR_SW_WAR
	.align		4
.L_782:
        /*006c*/ 	.byte	0x04, 0x36
        /*006e*/ 	.short	(.L_784 - .L_783)
.L_783:
        /*0070*/ 	.word	0x00000008
.L_784:


//--------------------- .nv.callgraph             --------------------------
	.section	.nv.callgraph,"",@"SHT_CUDA_CALLGRAPH"
	.align	4
	.sectionentsize	8
	.align		4
        /*0000*/ 	.word	0x00000000
	.align		4
        /*0004*/ 	.word	0xffffffff
	.align		4
        /*0008*/ 	.word	0x00000000
	.align		4
        /*000c*/ 	.word	0xfffffffe
	.align		4
        /*0010*/ 	.word	0x00000000
	.align		4
        /*0014*/ 	.word	0xfffffffd
	.align		4
        /*0018*/ 	.word	0x00000000
	.align		4
        /*001c*/ 	.word	0xfffffffc


//--------------------- .nv.constant4             --------------------------
	.section	.nv.constant4,"a",@progbits
	.align	8
	.align		8
.nv.constant4:
        /*0000*/ 	.dword	_ZN65_INTERNAL_ade4a511_29_flash_bwd_hdim32_fp16_sm80_cu_21e1f8cb_28504cuda3std3__45__cpo5beginE
	.align		8
        /*0008*/ 	.dword	_ZN65_INTERNAL_ade4a511_29_flash_bwd_hdim32_fp16_sm80_cu_21e1f8cb_28504cuda3std3__45__cpo3endE
	.align		8
        /*0010*/ 	.dword	_ZN65_INTERNAL_ade4a511_29_flash_bwd_hdim32_fp16_sm80_cu_21e1f8cb_28504cuda3std3__45__cpo6cbeginE
	.align		8
        /*0018*/ 	.dword	_ZN65_INTERNAL_ade4a511_29_flash_bwd_hdim32_fp16_sm80_cu_21e1f8cb_28504cuda3std3__45__cpo4cendE
	.align		8
        /*0020*/ 	.dword	_ZN65_INTERNAL_ade4a511_29_flash_bwd_hdim32_fp16_sm80_cu_21e1f8cb_28504cuda3std3__467_GLOBAL__N__ade4a511_29_flash_bwd_hdim32_fp16_sm80_cu_21e1f8cb_28506ignoreE
	.align		8
        /*0028*/ 	.dword	_ZN65_INTERNAL_ade4a511_29_flash_bwd_hdim32_fp16_sm80_cu_21e1f8cb_28504cuda3std3__419piecewise_constructE
	.align		8
        /*0030*/ 	.dword	_ZN65_INTERNAL_ade4a511_29_flash_bwd_hdim32_fp16_sm80_cu_21e1f8cb_28504cuda3std3__48in_placeE
	.align		8
        /*0038*/ 	.dword	_ZN65_INTERNAL_ade4a511_29_flash_bwd_hdim32_fp16_sm80_cu_21e1f8cb_28504cuda3std6ranges3__45__cpo4swapE
	.align		8
        /*0040*/ 	.dword	_ZN65_INTERNAL_ade4a511_29_flash_bwd_hdim32_fp16_sm80_cu_21e1f8cb_28504cuda3std6ranges3__45__cpo9iter_moveE
	.align		8
        /*0048*/ 	.dword	_ZN65_INTERNAL_ade4a511_29_flash_bwd_hdim32_fp16_sm80_cu_21e1f8cb_28504cute7productE
	.align		8
        /*0050*/ 	.dword	_ZN65_INTERNAL_ade4a511_29_flash_bwd_hdim32_fp16_sm80_cu_21e1f8cb_28504cute1_E


//--------------------- .text._ZN5flash44flash_bwd_dq_dk_dv_loop_seqk_parallel_kernelI23Flash_bwd_kernel_traitsILi32ELi128ELi128ELi8ELi4ELi4ELi4ELb1ELb0EN7cutlass6half_tE19Flash_kernel_traitsILi32ELi128ELi128ELi8ES3_EELb0ELb0ELb0ELb0ELb0ELb1ELb0EEEvNS_16Flash_bwd_paramsE --------------------------
	.section	.text._ZN5flash44flash_bwd_dq_dk_dv_loop_seqk_parallel_kernelI23Flash_bwd_kernel_traitsILi32ELi128ELi128ELi8ELi4ELi4ELi4ELb1ELb0EN7cutlass6half_tE19Flash_kernel_traitsILi32ELi128ELi128ELi8ES3_EELb0ELb0ELb0ELb0ELb0ELb1ELb0EEEvNS_16Flash_bwd_paramsE,"ax",@progbits
	.align	128
        .global         _ZN5flash44flash_bwd_dq_dk_dv_loop_seqk_parallel_kernelI23Flash_bwd_kernel_traitsILi32ELi128ELi128ELi8ELi4ELi4ELi4ELb1ELb0EN7cutlass6half_tE19Flash_kernel_traitsILi32ELi128ELi128ELi8ES3_EELb0ELb0ELb0ELb0ELb0ELb1ELb0EEEvNS_16Flash_bwd_paramsE
        .type           _ZN5flash44flash_bwd_dq_dk_dv_loop_seqk_parallel_kernelI23Flash_bwd_kernel_traitsILi32ELi128ELi128ELi8ELi4ELi4ELi4ELb1ELb0EN7cutlass6half_tE19Flash_kernel_traitsILi32ELi128ELi128ELi8ES3_EELb0ELb0ELb0ELb0ELb0ELb1ELb0EEEvNS_16Flash_bwd_paramsE,@function
        .size           _ZN5flash44flash_bwd_dq_dk_dv_loop_seqk_parallel_kernelI23Flash_bwd_kernel_traitsILi32ELi128ELi128ELi8ELi4ELi4ELi4ELb1ELb0EN7cutlass6half_tE19Flash_kernel_traitsILi32ELi128ELi128ELi8ES3_EELb0ELb0ELb0ELb0ELb0ELb1ELb0EEEvNS_16Flash_bwd_paramsE,(.L_x_1577 - _ZN5flash44flash_bwd_dq_dk_dv_loop_seqk_parallel_kernelI23Flash_bwd_kernel_traitsILi32ELi128ELi128ELi8ELi4ELi4ELi4ELb1ELb0EN7cutlass6half_tE19Flash_kernel_traitsILi32ELi128ELi128ELi8ES3_EELb0ELb0ELb0ELb0ELb0ELb1ELb0EEEvNS_16Flash_bwd_paramsE)
        .other          _ZN5flash44flash_bwd_dq_dk_dv_loop_seqk_parallel_kernelI23Flash_bwd_kernel_traitsILi32ELi128ELi128ELi8ELi4ELi4ELi4ELb1ELb0EN7cutlass6half_tE19Flash_kernel_traitsILi32ELi128ELi128ELi8ES3_EELb0ELb0ELb0ELb0ELb0ELb1ELb0EEEvNS_16Flash_bwd_paramsE,@"STO_CUDA_ENTRY STV_DEFAULT"
_ZN5flash44flash_bwd_dq_dk_dv_loop_seqk_parallel_kernelI23Flash_bwd_kernel_traitsILi32ELi128ELi128ELi8ELi4ELi4ELi4ELb1ELb0EN7cutlass6half_tE19Flash_kernel_traitsILi32ELi128ELi128ELi8ES3_EELb0ELb0ELb0ELb0ELb0ELb1ELb0EEEvNS_16Flash_bwd_paramsE:
.text._ZN5flash44flash_bwd_dq_dk_dv_loop_seqk_parallel_kernelI23Flash_bwd_kernel_traitsILi32ELi128ELi128ELi8ELi4ELi4ELi4ELb1ELb0EN7cutlass6half_tE19Flash_kernel_traitsILi32ELi128ELi128ELi8ES3_EELb0ELb0ELb0ELb0ELb0ELb1ELb0EEEvNS_16Flash_bwd_paramsE:
[----:B------:R-:W1:Y:S08]  /*0000*/  LDC R1, c[0x0][0x37c] ;  /* 0x0000df00ff017b82 */ /* 0x000e700000000800 */
[----:B------:R-:W2:Y:S01]  /*0010*/  LDC R0, c[0x0][0x438] ;  /* 0x00010e00ff007b82 */ /* 0x000ea20000000800 */
[----:B-1----:R-:W-:-:S07]  /*0020*/  VIADD R1, R1, 0xfffffff8 ;  /* 0xfffffff801017836 */ /* 0x002fce0000000000 */
[----:B------:R-:W1:Y:S01]  /*0030*/  S2UR UR11, SR_CTAID.X ;  /* 0x00000000000b79c3 */ /* 0x000e620000002500 */
[----:B--2---:R-:W-:-:S05]  /*0040*/  VIADD R0, R0, 0x7f ;  /* 0x0000007f00007836 */ /* 0x004fca0000000000 */
[----:B------:R-:W-:-:S04]  /*0050*/  SHF.R.S32.HI R2, RZ, 0x1f, R0 ;  /* 0x0000001fff027819 */ /* 0x000fc80000011400 */
[----:B------:R-:W-:-:S04]  /*0060*/  LEA.HI R0, R2, R0, RZ, 0x7 ;  /* 0x0000000002007211 */ /* 0x000fc800078f38ff */
[----:B------:R-:W-:-:S04]  /*0070*/  SHF.R.S32.HI R0, RZ, 0x7, R0 ;  /* 0x00000007ff007819 */ /* 0x000fc80000011400 */
[----:B-1----:R-:W-:-:S13]  /*0080*/  ISETP.LE.AND P0, PT, R0, UR11, PT ;  /* 0x0000000b00007c0c */ /* 0x002fda000bf03270 */
[----:B------:R-:W-:Y:S05]  /*0090*/  @P0 EXIT ;  /* 0x000000000000094d */ /* 0x000fea0003800000 */
[----:B------:R-:W1:Y:S01]  /*00a0*/  S2R R149, SR_TID.X ;  /* 0x0000000000957919 */ /* 0x000e620000002100 */
[----:B------:R-:W2:Y:S01]  /*00b0*/  S2UR UR5, SR_CgaCtaId ;  /* 0x00000000000579c3 */ /* 0x000ea20000008800 */
[----:B------:R-:W-:Y:S01]  /*00c0*/  UMOV UR4, 0x400 ;  /* 0x0000040000047882 */ /* 0x000fe20000000000 */
[----:B------:R-:W3:Y:S01]  /*00d0*/  LDCU UR10, c[0x0][0x438] ;  /* 0x00008700ff0a77ac */ /* 0x000ee20008000800 */
[----:B------:R-:W-:Y:S02]  /*00e0*/  IMAD.U32 R252, RZ, RZ, UR11 ;  /* 0x0000000bfffc7e24 */ /* 0x000fe4000f8e00ff */
[----:B------:R-:W-:Y:S01]  /*00f0*/  IMAD.MOV.U32 R157, RZ, RZ, 0x20 ;  /* 0x00000020ff9d7424 */ /* 0x000fe200078e00ff */
[----:B------:R-:W-:Y:S01]  /*0100*/  UMOV UR12, 0x400 ;  /* 0x00000400000c7882 */ /* 0x000fe20000000000 */
[----:B------:R-:W4:Y:S01]  /*0110*/  LDCU.64 UR24, c[0x0][0x358] ;  /* 0x00006b00ff1877ac */ /* 0x000f220008000a00 */
[----:B------:R-:W5:Y:S01]  /*0120*/  S2UR UR26, SR_CgaCtaId ;  /* 0x00000000001a79c3 */ /* 0x000f620000008800 */
[----:B------:R-:W1:Y:S01]  /*0130*/  LDCU.64 UR8, c[0x0][0x460] ;  /* 0x00008c00ff0877ac */ /* 0x000e620008000a00 */
[----:B------:R-:W1:Y:S06]  /*0140*/  LDCU.64 UR6, c[0x0][0x470] ;  /* 0x00008e00ff0677ac */ /* 0x000e6c0008000a00 */
[----:B------:R-:W3:Y:S01]  /*0150*/  S2UR UR23, SR_CTAID.X ;  /* 0x00000000001779c3 */ /* 0x000ee20000002500 */
[----:B------:R-:W-:-:S07]  /*0160*/  UMOV UR27, URZ ;  /* 0x000000ff001b7c82 */ /* 0x000fce0008000000 */
[----:B------:R-:W3:Y:S01]  /*0170*/  S2UR UR22, SR_CTAID.Y ;  /* 0x00000000001679c3 */ /* 0x000ee20000002600 */
[----:B--2---:R-:W-:-:S04]  /*0180*/  ULEA UR5, UR5, UR4, 0x18 ;  /* 0x0000000405057291 */ /* 0x004fc8000f8ec0ff */
[----:B------:R-:W-:Y:S01]  /*0190*/  UIADD3 UR11, UPT, UPT, UR5, 0x10000, URZ ;  /* 0x00010000050b7890 */ /* 0x000fe2000fffe0ff */
[C---:B-1----:R-:W-:Y:S01]  /*01a0*/  IMAD.SHL.U32 R5, R149.reuse, 0x10, RZ ;  /* 0x0000001095057824 */ /* 0x042fe200078e00ff */
[----:B------:R-:W-:Y:S01]  /*01b0*/  SHF.R.U32.HI R6, RZ, 0x4, R149 ;  /* 0x00000004ff067819 */ /* 0x000fe20000011695 */
[C---:B------:R-:W-:Y:S01]  /*01c0*/  IMAD.SHL.U32 R0, R149.reuse, 0x2, RZ ;  /* 0x0000000295007824 */ /* 0x040fe200078e00ff */
[C---:B------:R-:W-:Y:S01]  /*01d0*/  LOP3.LUT P1, R3, R149.reuse, 0x10, RZ, 0xc0, !PT ;  /* 0x0000001095037812 */ /* 0x040fe2000782c0ff */
[----:B------:R-:W-:Y:S01]  /*01e0*/  IMAD.SHL.U32 R9, R149, 0x20, RZ ;  /* 0x0000002095097824 */ /* 0x000fe200078e00ff */
[----:B------:R-:W-:Y:S01]  /*01f0*/  LOP3.LUT R2, R5, 0x1c0, RZ, 0xc0, !PT ;  /* 0x000001c005027812 */ /* 0x000fe200078ec0ff */
[C---:B------:R-:W-:Y:S01]  /*0200*/  IMAD.SHL.U32 R10, R149.reuse, 0x40, RZ ;  /* 0x00000040950a7824 */ /* 0x040fe200078e00ff */
[----:B------:R-:W-:Y:S01]  /*0210*/  LOP3.LUT R6, R6, 0x8, RZ, 0xc0, !PT ;  /* 0x0000000806067812 */ /* 0x000fe200078ec0ff */
[C---:B------:R-:W-:Y:S01]  /*0220*/  IMAD.SHL.U32 R8, R149.reuse, 0x4, RZ ;  /* 0x0000000495087824 */ /* 0x040fe200078e00ff */
[----:B------:R-:W-:Y:S01]  /*0230*/  LOP3.LUT R2, R2, 0x38, R0, 0xf8, !PT ;  /* 0x0000003802027812 */ /* 0x000fe200078ef800 */
[----:B------:R-:W-:Y:S01]  /*0240*/  IMAD.SHL.U32 R11, R149, 0x8, RZ ;  /* 0x00000008950b7824 */ /* 0x000fe200078e00ff */
[C---:B------:R-:W-:Y:S01]  /*0250*/  LOP3.LUT R4, R9.reuse, 0x20, RZ, 0xc0, !PT ;  /* 0x0000002009047812 */ /* 0x040fe200078ec0ff */
[----:B------:R-:W-:Y:S01]  /*0260*/  UIADD3 UR4, UPT, UPT, UR5, 0x8000, URZ ;  /* 0x0000800005047890 */ /* 0x000fe2000fffe0ff */
[----:B------:R-:W-:Y:S01]  /*0270*/  LOP3.LUT R0, R0, 0xe006, R10, 0xc8, !PT ;  /* 0x0000e00600007812 */ /* 0x000fe200078ec80a */
[----:B-----5:R-:W-:Y:S01]  /*0280*/  ULEA UR26, UR26, UR12, 0x18 ;  /* 0x0000000c1a1a7291 */ /* 0x020fe2000f8ec0ff */
[----:B------:R-:W-:-:S02]  /*0290*/  LOP3.LUT R7, R9, 0x120, RZ, 0xc0, !PT ;  /* 0x0000012009077812 */ /* 0x000fc400078ec0ff */
[----:B------:R-:W-:Y:S02]  /*02a0*/  LOP3.LUT R3, R6, R3, RZ, 0xfc, !PT ;  /* 0x0000000306037212 */ /* 0x000fe400078efcff */
[----:B------:R-:W-:Y:S02]  /*02b0*/  LOP3.LUT R4, R4, 0x3800, R5, 0xf8, !PT ;  /* 0x0000380004047812 */ /* 0x000fe400078ef805 */
[----:B------:R-:W-:Y:S02]  /*02c0*/  LOP3.LUT R0, R0, 0xc00, R9, 0xf8, !PT ;  /* 0x00000c0000007812 */ /* 0x000fe400078ef809 */
[----:B------:R-:W-:Y:S02]  /*02d0*/  LOP3.LUT R6, R7, 0x600, R5, 0xf8, !PT ;  /* 0x0000060007067812 */ /* 0x000fe400078ef805 */
[----:B------:R-:W-:Y:S02]  /*02e0*/  SHF.R.U32.HI R7, RZ, 0x1, R149 ;  /* 0x00000001ff077819 */ /* 0x000fe40000011695 */
[----:B------:R-:W-:-:S02]  /*02f0*/  LOP3.LUT R8, R8, 0x18, RZ, 0xc0, !PT ;  /* 0x0000001808087812 */ /* 0x000fc400078ec0ff */
[----:B------:R-:W-:Y:S02]  /*0300*/  LOP3.LUT R5, R4, 0x100, R5, 0xf8, !PT ;  /* 0x0000010004057812 */ /* 0x000fe400078ef805 */
[----:B------:R-:W-:Y:S02]  /*0310*/  LOP3.LUT R211, R0, R2, RZ, 0xfc, !PT ;  /* 0x0000000200d37212 */ /* 0x000fe400078efcff */
[----:B------:R-:W-:Y:S02]  /*0320*/  SHF.R.U32.HI R244, RZ, 0x2, R149 ;  /* 0x00000002fff47819 */ /* 0x000fe40000011695 */
[----:B------:R-:W-:Y:S02]  /*0330*/  LOP3.LUT R4, R7, 0x30, RZ, 0xc0, !PT ;  /* 0x0000003007047812 */ /* 0x000fe400078ec0ff */
[----:B------:R-:W-:Y:S02]  /*0340*/  LOP3.LUT R0, R10, 0x1c0, RZ, 0xc0, !PT ;  /* 0x000001c00a007812 */ /* 0x000fe400078ec0ff */
[----:B------:R-:W-:-:S02]  /*0350*/  LOP3.LUT R245, R11, 0xd8, RZ, 0xc0, !PT ;  /* 0x000000d80bf57812 */ /* 0x000fc400078ec0ff */
[----:B------:R-:W-:Y:S02]  /*0360*/  LOP3.LUT R155, R8, 0xc0, R9, 0xf8, !PT ;  /* 0x000000c0089b7812 */ /* 0x000fe400078ef809 */
[----:B------:R-:W-:Y:S02]  /*0370*/  LOP3.LUT R244, R4, 0x7, R244, 0xf8, !PT ;  /* 0x0000000704f47812 */ /* 0x000fe400078ef8f4 */
[----:B------:R-:W-:Y:S02]  /*0380*/  LOP3.LUT R0, R0, 0x38, R11, 0xf8, !PT ;  /* 0x0000003800007812 */ /* 0x000fe400078ef80b */
[----:B------:R-:W-:Y:S02]  /*0390*/  LOP3.LUT R151, R10, 0x200, RZ, 0xc0, !PT ;  /* 0x000002000a977812 */ /* 0x000fe400078ec0ff */
[C---:B------:R-:W-:Y:S02]  /*03a0*/  LOP3.LUT P3, RZ, R149.reuse, 0x2, RZ, 0xc0, !PT ;  /* 0x0000000295ff7812 */ /* 0x040fe4000786c0ff */
[----:B------:R-:W-:-:S02]  /*03b0*/  LOP3.LUT P0, RZ, R149, 0x4, RZ, 0xc0, !PT ;  /* 0x0000000495ff7812 */ /* 0x000fc4000780c0ff */
[----:B------:R-:W-:Y:S02]  /*03c0*/  LOP3.LUT P2, RZ, R149, 0x8, RZ, 0xc0, !PT ;  /* 0x0000000895ff7812 */ /* 0x000fe4000784c0ff */
[--C-:B------:R-:W-:Y:S02]  /*03d0*/  LOP3.LUT R245, R245, 0x18, R149.reuse, 0x78, !PT ;  /* 0x00000018f5f57812 */ /* 0x100fe400078e7895 */
[--C-:B------:R-:W-:Y:S02]  /*03e0*/  LOP3.LUT R4, R4, 0x8, R149.reuse, 0xf8, !PT ;  /* 0x0000000804047812 */ /* 0x100fe400078ef895 */
[C---:B------:R-:W-:Y:S02]  /*03f0*/  LOP3.LUT R149, R155.reuse, 0x8, R149, 0x78, !PT ;  /* 0x000000089b957812 */ /* 0x040fe400078e7895 */
[--C-:B------:R-:W-:Y:S02]  /*0400*/  LOP3.LUT R155, R155, 0x8, R7.reuse, 0x78, !PT ;  /* 0x000000089b9b7812 */ /* 0x100fe400078e7807 */
[----:B------:R-:W-:-:S02]  /*0410*/  LOP3.LUT R7, R0, 0x8, R7, 0x78, !PT ;  /* 0x0000000800077812 */ /* 0x000fc400078e7807 */
[--C-:B------:R-:W-:Y:S02]  /*0420*/  LOP3.LUT R151, R151, 0xc00, R9.reuse, 0xf8, !PT ;  /* 0x00000c0097977812 */ /* 0x100fe400078ef809 */
[----:B------:R-:W-:Y:S02]  /*0430*/  LOP3.LUT R2, R3, 0xc0, R9, 0xf8, !PT ;  /* 0x000000c003027812 */ /* 0x000fe400078ef809 */
[----:B------:R-:W-:Y:S02]  /*0440*/  LOP3.LUT R151, R151, R7, RZ, 0xfc, !PT ;  /* 0x0000000797977212 */ /* 0x000fe400078efcff */
[----:B------:R-:W-:Y:S02]  /*0450*/  LEA R211, R211, UR11, 0x1 ;  /* 0x0000000bd3d37c11 */ /* 0x000fe4000f8e08ff */
[----:B------:R-:W-:Y:S02]  /*0460*/  LEA R151, R151, UR4, 0x1 ;  /* 0x0000000497977c11 */ /* 0x000fe4000f8e08ff */
[----:B------:R-:W-:Y:S01]  /*0470*/  LOP3.LUT R0, R4, 0x1c0, R10, 0xf8, !PT ;  /* 0x000001c004007812 */ /* 0x000fe200078ef80a */
[----:B------:R-:W-:Y:S01]  /*0480*/  VIADD R204, R211, 0x40 ;  /* 0x00000040d3cc7836 */ /* 0x000fe20000000000 */
[----:B------:R-:W-:Y:S01]  /*0490*/  LOP3.LUT R2, R2, R8, RZ, 0x3c, !PT ;  /* 0x0000000802027212 */ /* 0x000fe200078e3cff */
[----:B------:R-:W-:Y:S01]  /*04a0*/  VIADD R152, R151, 0x40 ;  /* 0x0000004097987836 */ /* 0x000fe20000000000 */
[----:B------:R-:W-:Y:S01]  /*04b0*/  SEL R153, R157, 0xffffffe0, !P3 ;  /* 0xffffffe09d997807 */ /* 0x000fe20005800000 */
[----:B------:R-:W-:Y:S01]  /*04c0*/  @P1 VIADD R204, R211, 0xffffffc0 ;  /* 0xffffffc0d3cc1836 */ /* 0x000fe20000000000 */
[----:B------:R-:W-:Y:S01]  /*04d0*/  SEL R209, R157, 0xffffffe0, !P2 ;  /* 0xffffffe09dd17807 */ /* 0x000fe20005000000 */
[----:B------:R-:W-:Y:S01]  /*04e0*/  @P0 VIADD R152, R151, 0xffffffc0 ;  /* 0xffffffc097980836 */ /* 0x000fe20000000000 */
[----:B------:R-:W-:Y:S01]  /*04f0*/  LOP3.LUT R3, R10, 0x400, RZ, 0xc0, !PT ;  /* 0x000004000a037812 */ /* 0x000fe200078ec0ff */
[----:B------:R-:W-:Y:S01]  /*0500*/  IMAD.IADD R154, R153, 0x1, R151 ;  /* 0x00000001999a7824 */ /* 0x000fe200078e0297 */
[----:B------:R-:W-:Y:S01]  /*0510*/  LOP3.LUT R0, R0, 0x38, R11, 0x78, !PT ;  /* 0x0000003800007812 */ /* 0x000fe200078e780b */
[----:B------:R-:W-:Y:S01]  /*0520*/  IMAD.IADD R210, R211, 0x1, R209 ;  /* 0x00000001d3d27824 */ /* 0x000fe200078e02d1 */
[----:B------:R-:W-:Y:S01]  /*0530*/  LOP3.LUT R155, R6, R155, RZ, 0xfc, !PT ;  /* 0x0000009b069b7212 */ /* 0x000fe200078efcff */
[----:B---3--:R-:W-:Y:S01]  /*0540*/  IMAD.U32 R10, RZ, RZ, UR10 ;  /* 0x0000000aff0a7e24 */ /* 0x008fe2000f8e00ff */
[----:B------:R-:W-:Y:S01]  /*0550*/  LOP3.LUT R2, R2, 0x120, R9, 0xf8, !PT ;  /* 0x0000012002027812 */ /* 0x000fe200078ef809 */
[----:B------:R-:W-:Y:S01]  /*0560*/  IMAD R0, R0, 0x2, R3 ;  /* 0x0000000200007824 */ /* 0x000fe200078e0203 */
[----:B------:R-:W-:Y:S01]  /*0570*/  LOP3.LUT R245, R245, 0x1f20, R11, 0xf8, !PT ;  /* 0x00001f20f5f57812 */ /* 0x000fe200078ef80b */
[----:B------:R-:W-:Y:S01]  /*0580*/  IMAD.IADD R209, R209, 0x1, R204 ;  /* 0x00000001d1d17824 */ /* 0x000fe200078e02cc */
[----:B------:R-:W-:Y:S01]  /*0590*/  LOP3.LUT R149, R5, R149, RZ, 0xfc, !PT ;  /* 0x0000009505957212 */ /* 0x000fe200078efcff */
[----:B------:R-:W-:Y:S01]  /*05a0*/  IMAD.IADD R153, R153, 0x1, R152 ;  /* 0x0000000199997824 */ /* 0x000fe200078e0298 */
[----:B------:R-:W-:-:S02]  /*05b0*/  SEL R157, R157, 0xffffffe0, !P0 ;  /* 0xffffffe09d9d7807 */ /* 0x000fc40004000000 */
[----:B------:R-:W-:Y:S02]  /*05c0*/  LEA R245, R245, UR5, 0x1 ;  /* 0x00000005f5f57c11 */ /* 0x000fe4000f8e08ff */
[----:B------:R-:W-:Y:S02]  /*05d0*/  LEA R155, R155, UR5, 0x1 ;  /* 0x000000059b9b7c11 */ /* 0x000fe4000f8e08ff */
[----:B------:R-:W-:Y:S02]  /*05e0*/  LEA R2, R2, UR5, 0x1 ;  /* 0x0000000502027c11 */ /* 0x000fe4000f8e08ff */
[----:B------:R-:W-:Y:S01]  /*05f0*/  LEA R149, R149, UR4, 0x1 ;  /* 0x0000000495957c11 */ /* 0x000fe2000f8e08ff */
[----:B----4-:R-:W-:-:S06]  /*0600*/  UMOV UR4, URZ ;  /* 0x000000ff00047c82 */ /* 0x010fcc0008000000 */
.L_x_31:
[----:B------:R-:W1:Y:S01]  /*0610*/  S2R R39, SR_CTAID.Y ;  /* 0x0000000000277919 */ /* 0x000e620000002600 */
[----:B------:R-:W2:Y:S01]  /*0620*/  LDCU.64 UR10, c[0x0][0x478] ;  /* 0x00008f00ff0a77ac */ /* 0x000ea20008000a00 */
[----:B------:R-:W3:Y:S01]  /*0630*/  LDC.U8 R16, c[0x0][0x532] ;  /* 0x00014c80ff107b82 */ /* 0x000ee20000000000 */
[----:B------:R-:W-:Y:S01]  /*0640*/  ISETP.NE.U32.AND P0, PT, RZ, UR6, PT ;  /* 0x00000006ff007c0c */ /* 0x000fe2000bf05070 */
[----:B------:R-:W-:Y:S01]  /*0650*/  IMAD.MOV.U32 R248, RZ, RZ, RZ ;  /* 0x000000fffff87224 */ /* 0x000fe200078e00ff */
[----:B------:R-:W-:Y:S02]  /*0660*/  ISETP.NE.U32.AND P5, PT, RZ, UR8, PT ;  /* 0x00000008ff007c0c */ /* 0x000fe4000bfa5070 */
[----:B------:R-:W-:Y:S02]  /*0670*/  ISETP.NE.AND.EX P0, PT, RZ, UR7, PT, P0 ;  /* 0x00000007ff007c0c */ /* 0x000fe4000bf05300 */
[----:B------:R-:W-:Y:S01]  /*0680*/  ISETP.NE.AND.EX P5, PT, RZ, UR9, PT, P5 ;  /* 0x00000009ff007c0c */ /* 0x000fe2000bfa5350 */
[----:B------:R-:W4:Y:S08]  /*0690*/  LDC.64 R8, c[0x0][0x468] ;  /* 0x00011a00ff087b82 */ /* 0x000f300000000a00 */
[----:B------:R-:W4:Y:S01]  /*06a0*/  LDC.64 R14, c[0x0][0x460] ;  /* 0x00011800ff0e7b82 */ /* 0x000f220000000a00 */
[----:B--2---:R-:W-:-:S04]  /*06b0*/  ISETP.NE.U32.AND P2, PT, RZ, UR10, PT ;  /* 0x0000000aff007c0c */ /* 0x004fc8000bf45070 */
[----:B------:R-:W-:Y:S01]  /*06c0*/  ISETP.NE.AND.EX P2, PT, RZ, UR11, PT, P2 ;  /* 0x0000000bff007c0c */ /* 0x000fe2000bf45320 */
[----:B-1----:R-:W-:Y:S01]  /*06d0*/  IMAD.SHL.U32 R12, R39, 0x4, RZ ;  /* 0x00000004270c7824 */ /* 0x002fe200078e00ff */
[----:B------:R-:W-:-:S11]  /*06e0*/  SHF.R.U32.HI R13, RZ, 0x1e, R39 ;  /* 0x0000001eff0d7819 */ /* 0x000fd60000011627 */
[C---:B------:R-:W-:Y:S02]  /*06f0*/  @P2 IADD3 R4, P3, PT, R12.reuse, UR10, RZ ;  /* 0x0000000a0c042c10 */ /* 0x040fe4000ff7e0ff */
[----:B------:R-:W-:Y:S02]  /*0700*/  @P0 IADD3 R6, P1, PT, R12, UR6, RZ ;  /* 0x000000060c060c10 */ /* 0x000fe4000ff3e0ff */
[C---:B------:R-:W-:Y:S02]  /*0710*/  @P2 IADD3.X R5, PT, PT, R13.reuse, UR11, RZ, P3, !PT ;  /* 0x0000000b0d052c10 */ /* 0x040fe40009ffe4ff */
[----:B------:R-:W-:Y:S01]  /*0720*/  ISETP.NE.U32.AND P3, PT, RZ, UR8, PT ;  /* 0x00000008ff007c0c */ /* 0x000fe2000bf65070 */
[----:B------:R-:W-:Y:S01]  /*0730*/  IMAD.MOV.U32 R3, RZ, RZ, -0x1 ;  /* 0xffffffffff037424 */ /* 0x000fe200078e00ff */
[----:B------:R-:W-:Y:S01]  /*0740*/  @P0 IADD3.X R7, PT, PT, R13, UR7, RZ, P1, !PT ;  /* 0x000000070d070c10 */ /* 0x000fe20008ffe4ff */
[----:B------:R1:W2:Y:S01]  /*0750*/  @P2 LDG.E R164, desc[UR24][R4.64] ;  /* 0x0000001804a42981 */ /* 0x0002a2000c1e1900 */
[----:B------:R-:W-:-:S02]  /*0760*/  ISETP.NE.AND.EX P3, PT, RZ, UR9, PT, P3 ;  /* 0x00000009ff007c0c */ /* 0x000fc4000bf65330 */
[----:B---3--:R-:W-:Y:S01]  /*0770*/  ISETP.NE.AND P4, PT, R16, RZ, PT ;  /* 0x000000ff1000720c */ /* 0x008fe20003f85270 */
[----:B------:R3:W2:Y:S01]  /*0780*/  @P0 LDG.E R248, desc[UR24][R6.64] ;  /* 0x0000001806f80981 */ /* 0x0006a2000c1e1900 */
[----:B----4-:R-:W-:-:S04]  /*0790*/  ISETP.EQ.U32.AND P1, PT, R8, RZ, PT ;  /* 0x000000ff0800720c */ /* 0x010fc80003f22070 */
[----:B------:R-:W-:Y:S01]  /*07a0*/  ISETP.EQ.OR.EX P1, PT, R9, RZ, !P4, P1 ;  /* 0x000000ff0900720c */ /* 0x000fe20006722710 */
[----:B------:R-:W-:Y:S02]  /*07b0*/  IMAD.MOV.U32 R44, RZ, RZ, -0x1 ;  /* 0xffffffffff2c7424 */ /* 0x000fe400078e00ff */
[----:B-1----:R-:W-:Y:S01]  /*07c0*/  IMAD.WIDE.U32 R4, R39, 0x4, R14 ;  /* 0x0000000427047825 */ /* 0x002fe200078e000e */
[----:B---3--:R-:W1:Y:S04]  /*07d0*/  @!P2 LDC.64 R6, c[0x0][0x488] ;  /* 0x00012200ff06ab82 */ /* 0x008e680000000a00 */
[----:B-----5:R-:W5:Y:S04]  /*07e0*/  @P5 LDG.E R3, desc[UR24][R4.64] ;  /* 0x0000001804035981 */ /* 0x020f68000c1e1900 */
[----:B------:R3:W5:Y:S02]  /*07f0*/  @P3 LDG.E R11, desc[UR24][R4.64+0x4] ;  /* 0x00000418040b3981 */ /* 0x000764000c1e1900 */
[----:B---3--:R-:W-:-:S02]  /*0800*/  IADD3 R4, P0, PT, R12, R8, RZ ;  /* 0x000000080c047210 */ /* 0x008fc40007f1e0ff */
[----:B------:R-:W3:Y:S03]  /*0810*/  @!P2 LDC R12, c[0x0][0x43c] ;  /* 0x00010f00ff0cab82 */ /* 0x000ee60000000800 */
[----:B------:R-:W-:-:S05]  /*0820*/  IMAD.X R5, R13, 0x1, R9, P0 ;  /* 0x000000010d057824 */ /* 0x000fca00000e0609 */
[----:B------:R-:W4:Y:S01]  /*0830*/  @!P1 LDG.E R44, desc[UR24][R4.64] ;  /* 0x00000018042c9981 */ /* 0x000f22000c1e1900 */
[----:B------:R-:W2:Y:S01]  /*0840*/  @!P3 LDC R30, c[0x0][0x434] ;  /* 0x00010d00ff1ebb82 */ /* 0x000ea20000000800 */
[----:B------:R-:W-:-:S04]  /*0850*/  ISETP.NE.U32.AND P1, PT, R8, RZ, PT ;  /* 0x000000ff0800720c */ /* 0x000fc80003f25070 */
[----:B------:R-:W-:Y:S02]  /*0860*/  ISETP.NE.AND.EX P1, PT, R9, RZ, PT, P1 ;  /* 0x000000ff0900720c */ /* 0x000fe40003f25310 */
[----:B-1----:R-:W-:-:S04]  /*0870*/  @!P2 ISETP.NE.U32.AND P0, PT, R6, RZ, PT ;  /* 0x000000ff0600a20c */ /* 0x002fc80003f05070 */
[----:B------:R-:W-:-:S04]  /*0880*/  @!P2 ISETP.NE.AND.EX P0, PT, R7, RZ, PT, P0 ;  /* 0x000000ff0700a20c */ /* 0x000fc80003f05300 */
[----:B---3--:R-:W-:Y:S01]  /*0890*/  @!P2 SEL R6, R12, RZ, P0 ;  /* 0x000000ff0c06a207 */ /* 0x008fe20000000000 */
[----:B--2---:R-:W-:Y:S01]  /*08a0*/  @P2 IMAD.IADD R164, R164, 0x1, -R248 ;  /* 0x00000001a4a42824 */ /* 0x004fe200078e0af8 */
[----:B----4-:R1:W-:Y:S01]  /*08b0*/  STL [R1], R44 ;  /* 0x0000002c01007387 */ /* 0x0103e20000100800 */
[----:B------:R-:W-:Y:S06]  /*08c0*/  @!P1 BRA `(.L_x_0) ;  /* 0x00000000000c9947 */ /* 0x000fec0003800000 */
[----:B------:R-:W2:Y:S02]  /*08d0*/  @P4 LDG.E R10, desc[UR24][R4.64+0x4] ;  /* 0x00000418040a4981 */ /* 0x000ea4000c1e1900 */
[----:B--2---:R-:W-:-:S06]  /*08e0*/  @P4 IADD3 R10, PT, PT, R10, -R44, RZ ;  /* 0x8000002c0a0a4210 */ /* 0x004fcc0007ffe0ff */
[----:B------:R2:W5:Y:S02]  /*08f0*/  @!P4 LDG.E R10, desc[UR24][R4.64] ;  /* 0x00000018040ac981 */ /* 0x000564000c1e1900 */
.L_x_0:
[----:B------:R-:W-:Y:S01]  /*0900*/  IMAD.SHL.U32 R20, R252, 0x80, RZ ;  /* 0x00000080fc147824 */ /* 0x000fe200078e00ff */
[----:B-----5:R-:W-:Y:S01]  /*0910*/  @!P2 IADD3 R164, PT, PT, R6, R10, -R248 ;  /* 0x0000000a06a4a210 */ /* 0x020fe20007ffe8f8 */
[----:B------:R-:W-:-:S03]  /*0920*/  @P3 IMAD.IADD R30, R11, 0x1, -R3 ;  /* 0x000000010b1e3824 */ /* 0x000fc600078e0a03 */
[----:B------:R-:W-:-:S13]  /*0930*/  ISETP.GT.AND P0, PT, R164, R20, PT ;  /* 0x00000014a400720c */ /* 0x000fda0003f04270 */
[----:B------:R-:W-:Y:S05]  /*0940*/  @!P0 BRA `(.L_x_1) ;  /* 0x00000060000c8947 */ /* 0x000fea0003800000 */
[----:B------:R-:W-:Y:S01]  /*0950*/  ISETP.NE.AND P3, PT, R3, -0x1, PT ;  /* 0xffffffff0300780c */ /* 0x000fe20003f65270 */
[----:B--2---:R-:W-:Y:S01]  /*0960*/  VIADD R4, R30, 0x7f ;  /* 0x0000007f1e047836 */ /* 0x004fe20000000000 */
[----:B------:R-:W-:-:S04]  /*0970*/  ISETP.NE.AND P0, PT, R44, -0x1, PT ;  /* 0xffffffff2c00780c */ /* 0x000fc80003f05270 */
[----:B------:R-:W-:-:S04]  /*0980*/  SHF.R.S32.HI R5, RZ, 0x1f, R4 ;  /* 0x0000001fff057819 */ /* 0x000fc80000011404 */
[----:B------:R-:W-:-:S03]  /*0990*/  LEA.HI R4, R5, R4, RZ, 0x7 ;  /* 0x0000000405047211 */ /* 0x000fc600078f38ff */
[----:B------:R-:W2:Y:S01]  /*09a0*/  @!P3 LDC.64 R8, c[0x0][0x398] ;  /* 0x0000e600ff08bb82 */ /* 0x000ea20000000a00 */
[----:B------:R-:W-:-:S04]  /*09b0*/  SHF.R.S32.HI R16, RZ, 0x7, R4 ;  /* 0x00000007ff107819 */ /* 0x000fc80000011404 */
[----:B------:R-:W-:-:S03]  /*09c0*/  LEA R18, R16, 0xffffff80, 0x7 ;  /* 0xffffff8010127811 */ /* 0x000fc600078e38ff */
[----:B------:R-:W3:Y:S01]  /*09d0*/  @P3 LDC.64 R10, c[0x0][0x3b0] ;  /* 0x0000ec00ff0a3b82 */ /* 0x000ee20000000a00 */
[----:B------:R-:W-:Y:S01]  /*09e0*/  SHF.R.S32.HI R19, RZ, 0x1f, R18 ;  /* 0x0000001fff137819 */ /* 0x000fe20000011412 */
[----:B--2---:R-:W-:-:S04]  /*09f0*/  @!P3 IMAD.WIDE.U32 R6, R39, R8, RZ ;  /* 0x000000082706b225 */ /* 0x004fc800078e00ff */
[----:B------:R-:W-:Y:S02]  /*0a00*/  @!P3 IMAD R34, R39, R9, R7 ;  /* 0x000000092722b224 */ /* 0x000fe400078e0207 */
[----:B------:R-:W-:Y:S02]  /*0a10*/  @!P3 IMAD.MOV.U32 R32, RZ, RZ, R6 ;  /* 0x000000ffff20b224 */ /* 0x000fe400078e0006 */
[----:B---3--:R-:W-:-:S04]  /*0a20*/  @P3 IMAD.WIDE.U32 R4, R3, R10, RZ ;  /* 0x0000000a03043225 */ /* 0x008fc800078e00ff */
[----:B------:R-:W-:Y:S02]  /*0a30*/  @P3 IMAD R34, R3, R11, R5 ;  /* 0x0000000b03223224 */ /* 0x000fe400078e0205 */
[----:B------:R-:W-:Y:S01]  /*0a40*/  @P3 IMAD.MOV.U32 R32, RZ, RZ, R4 ;  /* 0x000000ffff203224 */ /* 0x000fe200078e0004 */
[----:B------:R-:W-:Y:S06]  /*0a50*/  @P0 BRA `(.L_x_2) ;  /* 0x00000000002c0947 */ /* 0x000fec0003800000 */
[----:B------:R-:W2:Y:S01]  /*0a60*/  LDCU.64 UR20, c[0x0][0x3b8] ;  /* 0x00007700ff1477ac */ /* 0x000ea20008000a00 */
[----:B------:R-:W-:Y:S01]  /*0a70*/  SHF.R.S32.HI R4, RZ, 0x1f, R248 ;  /* 0x0000001fff047819 */ /* 0x000fe200000114f8 */
[----:B------:R-:W3:Y:S04]  /*0a80*/  LDCU.64 UR10, c[0x0][0x3a0] ;  /* 0x00007400ff0a77ac */ /* 0x000ee80008000a00 */
[----:B--2---:R-:W-:Y:S02]  /*0a90*/  IMAD R6, R4, UR20, RZ ;  /* 0x0000001404067c24 */ /* 0x004fe4000f8e02ff */
[----:B------:R-:W-:-:S04]  /*0aa0*/  IMAD.WIDE.U32 R4, R248, UR20, RZ ;  /* 0x00000014f8047c25 */ /* 0x000fc8000f8e00ff */
[----:B------:R-:W-:-:S05]  /*0ab0*/  IMAD R6, R248, UR21, R6 ;  /* 0x00000015f8067c24 */ /* 0x000fca000f8e0206 */
[----:B------:R-:W-:-:S03]  /*0ac0*/  IADD3 R5, PT, PT, R5, R6, RZ ;  /* 0x0000000605057210 */ /* 0x000fc60007ffe0ff */
[----:B---3--:R-:W-:-:S04]  /*0ad0*/  IMAD.WIDE.U32 R4, R39, UR10, R4 ;  /* 0x0000000a27047c25 */ /* 0x008fc8000f8e0004 */
[----:B------:R-:W-:Y:S01]  /*0ae0*/  IMAD R38, R39, UR11, R5 ;  /* 0x0000000b27267c24 */ /* 0x000fe2000f8e0205 */
[----:B------:R-:W-:Y:S01]  /*0af0*/  MOV R37, R4 ;  /* 0x0000000400257202 */ /* 0x000fe20000000f00 */
[----:B------:R-:W-:Y:S06]  /*0b00*/  BRA `(.L_x_3) ;  /* 0x0000000000187947 */ /* 0x000fec0003800000 */
.L_x_2:
[----:B------:R-:W2:Y:S01]  /*0b10*/  LDCU.64 UR20, c[0x0][0x3b8] ;  /* 0x00007700ff1477ac */ /* 0x000ea20008000a00 */
[----:B------:R-:W-:-:S05]  /*0b20*/  IADD3 R4, PT, PT, R248, R44, RZ ;  /* 0x0000002cf8047210 */ /* 0x000fca0007ffe0ff */
[C---:B--2---:R-:W-:Y:S02]  /*0b30*/  IMAD R6, R4.reuse, UR21, RZ ;  /* 0x0000001504067c24 */ /* 0x044fe4000f8e02ff */
[----:B------:R-:W-:-:S05]  /*0b40*/  IMAD.WIDE.U32 R4, R4, UR20, RZ ;  /* 0x0000001404047c25 */ /* 0x000fca000f8e00ff */
[----:B------:R-:W-:Y:S02]  /*0b50*/  IADD3 R38, PT, PT, R5, R6, RZ ;  /* 0x0000000605267210 */ /* 0x000fe40007ffe0ff */
[----:B------:R-:W-:-:S07]  /*0b60*/  MOV R37, R4 ;  /* 0x0000000400257202 */ /* 0x000fce0000000f00 */
.L_x_3:
[----:B------:R-:W2:Y:S01]  /*0b70*/  LDC R8, c[0x0][0x3e8] ;  /* 0x0000fa00ff087b82 */ /* 0x000ea20000000800 */
[----:B------:R-:W3:Y:S01]  /*0b80*/  S2R R41, SR_CTAID.Z ;  /* 0x0000000000297919 */ /* 0x000ee20000002700 */
[----:B------:R-:W-:Y:S02]  /*0b90*/  SHF.R.S32.HI R31, RZ, 0x1f, R20 ;  /* 0x0000001fff1f7819 */ /* 0x000fe40000011414 */
[----:B--2---:R-:W-:-:S04]  /*0ba0*/  IABS R7, R8 ;  /* 0x0000000800077213 */ /* 0x004fc80000000000 */
[----:B------:R-:W2:Y:S01]  /*0bb0*/  I2F.RP R4, R7 ;  /* 0x0000000700047306 */ /* 0x000ea20000209400 */
[----:B---3--:R-:W-:-:S07]  /*0bc0*/  IABS R9, R41 ;  /* 0x0000002900097213 */ /* 0x008fce0000000000 */
[----:B--2---:R-:W2:Y:S02]  /*0bd0*/  MUFU.RCP R4, R4 ;  /* 0x0000000400047308 */ /* 0x004ea40000001000 */
[----:B--2---:R-:W-:-:S06]  /*0be0*/  VIADD R4, R4, 0xffffffe ;  /* 0x0ffffffe04047836 */ /* 0x004fcc0000000000 */
[----:B------:R-:W2:Y:S02]  /*0bf0*/  F2I.FTZ.U32.TRUNC.NTZ R5, R4 ;  /* 0x0000000400057305 */ /* 0x000ea4000021f000 */
[----:B--2---:R-:W-:-:S04]  /*0c00*/  IMAD.MOV R4, RZ, RZ, -R5 ;  /* 0x000000ffff047224 */ /* 0x004fc800078e0a05 */
[----:B------:R-:W-:Y:S02]  /*0c10*/  IMAD R6, R4, R7, RZ ;  /* 0x0000000704067224 */ /* 0x000fe400078e02ff */
[----:B------:R-:W-:-:S04]  /*0c20*/  IMAD.MOV.U32 R4, RZ, RZ, RZ ;  /* 0x000000ffff047224 */ /* 0x000fc800078e00ff */
[----:B------:R-:W-:Y:S01]  /*0c30*/  IMAD.HI.U32 R4, R5, R6, R4 ;  /* 0x0000000605047227 */ /* 0x000fe200078e0004 */
[----:B------:R-:W-:-:S05]  /*0c40*/  MOV R6, R9 ;  /* 0x0000000900067202 */ /* 0x000fca0000000f00 */
[----:B------:R-:W-:-:S04]  /*0c50*/  IMAD.HI.U32 R4, R4, R6, RZ ;  /* 0x0000000604047227 */ /* 0x000fc800078e00ff */
[----:B------:R-:W-:-:S04]  /*0c60*/  IMAD.MOV R5, RZ, RZ, -R4 ;  /* 0x000000ffff057224 */ /* 0x000fc800078e0a04 */
[----:B------:R-:W-:-:S05]  /*0c70*/  IMAD R5, R7, R5, R6 ;  /* 0x0000000507057224 */ /* 0x000fca00078e0206 */
[----:B------:R-:W-:-:S13]  /*0c80*/  ISETP.GT.U32.AND P2, PT, R7, R5, PT ;  /* 0x000000050700720c */ /* 0x000fda0003f44070 */
[----:B------:R-:W-:Y:S01]  /*0c90*/  @!P2 IMAD.IADD R5, R5, 0x1, -R7 ;  /* 0x000000010505a824 */ /* 0x000fe200078e0a07 */
[----:B------:R-:W-:Y:S02]  /*0ca0*/  @!P2 IADD3 R4, PT, PT, R4, 0x1, RZ ;  /* 0x000000010404a810 */ /* 0x000fe40007ffe0ff */
[----:B------:R-:W-:Y:S02]  /*0cb0*/  ISETP.NE.AND P2, PT, R8, RZ, PT ;  /* 0x000000ff0800720c */ /* 0x000fe40003f45270 */
[----:B------:R-:W-:Y:S02]  /*0cc0*/  ISETP.GE.U32.AND P4, PT, R5, R7, PT ;  /* 0x000000070500720c */ /* 0x000fe40003f86070 */
[----:B------:R-:W-:-:S04]  /*0cd0*/  LOP3.LUT R5, R41, R8, RZ, 0x3c, !PT ;  /* 0x0000000829057212 */ /* 0x000fc800078e3cff */
[----:B------:R-:W-:-:S07]  /*0ce0*/  ISETP.GE.AND P1, PT, R5, RZ, PT ;  /* 0x000000ff0500720c */ /* 0x000fce0003f26270 */
[----:B------:R-:W-:-:S04]  /*0cf0*/  @P4 VIADD R4, R4, 0x1 ;  /* 0x0000000104044836 */ /* 0x000fc80000000000 */
[----:B------:R-:W-:-:S05]  /*0d00*/  IMAD.MOV.U32 R17, RZ, RZ, R4 ;  /* 0x000000ffff117224 */ /* 0x000fca00078e0004 */
[----:B------:R-:W-:Y:S02]  /*0d10*/  @!P1 IADD3 R17, PT, PT, -R17, RZ, RZ ;  /* 0x000000ff11119210 */ /* 0x000fe40007ffe1ff */
[----:B------:R-:W-:-:S04]  /*0d20*/  @!P2 LOP3.LUT R17, RZ, R8, RZ, 0x33, !PT ;  /* 0x00000008ff11a212 */ /* 0x000fc800078e33ff */
[----:B------:R-:W-:Y:S01]  /*0d30*/  SHF.R.S32.HI R36, RZ, 0x1f, R17 ;  /* 0x0000001fff247819 */ /* 0x000fe20000011411 */
        /* <DEDUP_REMOVED lines=12> */
.L_x_4:
[----:B------:R-:W2:Y:S01]  /*0e00*/  LDCU.64 UR18, c[0x0][0x3c0] ;  /* 0x00007800ff1277ac */ /* 0x000ea20008000a00 */
[----:B------:R-:W-:-:S05]  /*0e10*/  IADD3 R4, PT, PT, R248, R44, RZ ;  /* 0x0000002cf8047210 */ /* 0x000fca0007ffe0ff */
[C---:B--2---:R-:W-:Y:S02]  /*0e20*/  IMAD R6, R4.reuse, UR19, RZ ;  /* 0x0000001304067c24 */ /* 0x044fe4000f8e02ff */
[----:B------:R-:W-:-:S05]  /*0e30*/  IMAD.WIDE.U32 R4, R4, UR18, RZ ;  /* 0x0000001204047c25 */ /* 0x000fca000f8e00ff */
[----:B------:R-:W-:Y:S02]  /*0e40*/  IADD3 R35, PT, PT, R5, R6, RZ ;  /* 0x0000000605237210 */ /* 0x000fe40007ffe0ff */
[----:B------:R-:W-:-:S07]  /*0e50*/  MOV R33, R4 ;  /* 0x0000000400217202 */ /* 0x000fce0000000f00 */
.L_x_5:
[----:B------:R-:W2:Y:S01]  /*0e60*/  @!P3 LDC.64 R4, c[0x0][0x588] ;  /* 0x00016200ff04bb82 */ /* 0x000ea20000000a00 */
[----:B------:R-:W3:Y:S07]  /*0e70*/  LDCU UR12, c[0x0][0x3e0] ;  /* 0x00007c00ff0c77ac */ /* 0x000eee0008000800 */
[----:B------:R-:W4:Y:S08]  /*0e80*/  @P3 LDC.64 R8, c[0x0][0x590] ;  /* 0x00016400ff083b82 */ /* 0x000f300000000a00 */
[----:B------:R-:W3:Y:S01]  /*0e90*/  LDC R12, c[0x0][0x44c] ;  /* 0x00011300ff0c7b82 */ /* 0x000ee20000000800 */
[----:B--2---:R-:W-:-:S04]  /*0ea0*/  @!P3 IMAD.WIDE.U32 R6, R39, R4, RZ ;  /* 0x000000042706b225 */ /* 0x004fc800078e00ff */
[----:B------:R-:W-:Y:S01]  /*0eb0*/  @!P3 IMAD R24, R39, R5, R7 ;  /* 0x000000052718b224 */ /* 0x000fe200078e0207 */
[----:B------:R-:W-:Y:S01]  /*0ec0*/  @!P3 MOV R13, R6 ;  /* 0x00000006000db202 */ /* 0x000fe20000000f00 */
[----:B----4-:R-:W-:-:S04]  /*0ed0*/  @P3 IMAD.WIDE.U32 R4, R3, R8, RZ ;  /* 0x0000000803043225 */ /* 0x010fc800078e00ff */
[----:B------:R-:W-:Y:S01]  /*0ee0*/  @P3 IMAD R24, R3, R9, R5 ;  /* 0x0000000903183224 */ /* 0x000fe200078e0205 */
[----:B------:R-:W-:Y:S01]  /*0ef0*/  @P3 MOV R13, R4 ;  /* 0x00000004000d3202 */ /* 0x000fe20000000f00 */
[----:B---3--:R-:W-:Y:S01]  /*0f00*/  IMAD.WIDE R10, R12, UR12, RZ ;  /* 0x0000000c0c0a7c25 */ /* 0x008fe2000f8e02ff */
[----:B------:R-:W-:Y:S06]  /*0f10*/  @P3 BRA `(.L_x_6) ;  /* 0x0000000000443947 */ /* 0x000fec0003800000 */
[----:B------:R-:W2:Y:S02]  /*0f20*/  LDCU UR10, c[0x0][0x444] ;  /* 0x00008880ff0a77ac */ /* 0x000ea40008000800 */
[----:B--2---:R-:W-:Y:S01]  /*0f30*/  USHF.R.S32.HI UR11, URZ, 0x1f, UR10 ;  /* 0x0000001fff0b7899 */ /* 0x004fe2000801140a */
[----:B------:R-:W-:Y:S01]  /*0f40*/  IMAD.WIDE.U32 R8, R39, UR10, RZ ;  /* 0x0000000a27087c25 */ /* 0x000fe2000f8e00ff */
[----:B------:R-:W-:-:S04]  /*0f50*/  USHF.R.S32.HI UR10, URZ, 0x1f, UR12 ;  /* 0x0000001fff0a7899 */ /* 0x000fc8000801140c */
[----:B------:R-:W-:-:S05]  /*0f60*/  IMAD R4, R39, UR11, RZ ;  /* 0x0000000b27047c24 */ /* 0x000fca000f8e02ff */
[----:B------:R-:W-:-:S05]  /*0f70*/  IADD3 R4, PT, PT, R9, R4, RZ ;  /* 0x0000000409047210 */ /* 0x000fca0007ffe0ff */
[----:B------:R-:W-:Y:S02]  /*0f80*/  IMAD R6, R4, UR12, RZ ;  /* 0x0000000c04067c24 */ /* 0x000fe4000f8e02ff */
[----:B------:R-:W-:-:S04]  /*0f90*/  IMAD.WIDE.U32 R4, R8, UR12, RZ ;  /* 0x0000000c08047c25 */ /* 0x000fc8000f8e00ff */
[----:B------:R-:W-:Y:S01]  /*0fa0*/  IMAD R6, R8, UR10, R6 ;  /* 0x0000000a08067c24 */ /* 0x000fe2000f8e0206 */
[----:B------:R-:W-:-:S04]  /*0fb0*/  SHF.R.S32.HI R8, RZ, 0x1f, R12 ;  /* 0x0000001fff087819 */ /* 0x000fc8000001140c */
[----:B------:R-:W-:-:S05]  /*0fc0*/  IADD3 R6, PT, PT, R5, R6, RZ ;  /* 0x0000000605067210 */ /* 0x000fca0007ffe0ff */
[-C--:B------:R-:W-:Y:S02]  /*0fd0*/  IMAD R5, R6, R12.reuse, RZ ;  /* 0x0000000c06057224 */ /* 0x080fe400078e02ff */
[----:B------:R-:W-:-:S04]  /*0fe0*/  IMAD.WIDE.U32 R6, R4, R12, RZ ;  /* 0x0000000c04067225 */ /* 0x000fc800078e00ff */
[----:B------:R-:W-:Y:S01]  /*0ff0*/  IMAD R4, R8, R4, R5 ;  /* 0x0000000408047224 */ /* 0x000fe200078e0205 */
[----:B------:R-:W-:-:S04]  /*1000*/  MOV R8, R6 ;  /* 0x0000000600087202 */ /* 0x000fc80000000f00 */
[----:B------:R-:W-:Y:S01]  /*1010*/  IADD3 R7, PT, PT, R7, R4, RZ ;  /* 0x0000000407077210 */ /* 0x000fe20007ffe0ff */
[----:B------:R-:W-:Y:S06]  /*1020*/  BRA `(.L_x_7) ;  /* 0x0000000000107947 */ /* 0x000fec0003800000 */
.L_x_6:
[-C--:B------:R-:W-:Y:S02]  /*1030*/  IMAD R7, R11, R3.reuse, RZ ;  /* 0x000000030b077224 */ /* 0x080fe400078e02ff */
[----:B------:R-:W-:-:S05]  /*1040*/  IMAD.WIDE.U32 R4, R10, R3, RZ ;  /* 0x000000030a047225 */ /* 0x000fca00078e00ff */
[----:B------:R-:W-:Y:S02]  /*1050*/  IADD3 R7, PT, PT, R5, R7, RZ ;  /* 0x0000000705077210 */ /* 0x000fe40007ffe0ff */
[----:B------:R-:W-:-:S07]  /*1060*/  MOV R8, R4 ;  /* 0x0000000400087202 */ /* 0x000fce0000000f00 */
.L_x_7:
[----:B------:R-:W2:Y:S01]  /*1070*/  LDCU.U8 UR10, c[0x0][0x548] ;  /* 0x0000a900ff0a77ac */ /* 0x000ea20008000000 */
[----:B------:R-:W-:Y:S01]  /*1080*/  SHF.L.U32 R14, R39, 0x7, RZ ;  /* 0x00000007270e7819 */ /* 0x000fe200000006ff */
[----:B------:R-:W-:Y:S01]  /*1090*/  IMAD R29, R41, R12, RZ ;  /* 0x0000000c291d7224 */ /* 0x000fe200078e02ff */
[----:B------:R-:W3:Y:S02]  /*10a0*/  LDCU.U8 UR11, c[0x0][0x5f0] ;  /* 0x0000be00ff0b77ac */ /* 0x000ee40008000000 */
[----:B------:R-:W-:-:S04]  /*10b0*/  SEL R6, R14, RZ, P5 ;  /* 0x000000ff0e067207 */ /* 0x000fc80002800000 */
[----:B------:R-:W-:-:S04]  /*10c0*/  IADD3 R6, P1, PT, R18, R6, RZ ;  /* 0x0000000612067210 */ /* 0x000fc80007f3e0ff */
[----:B------:R-:W-:Y:S01]  /*10d0*/  IADD3.X R4, PT, PT, RZ, R19, RZ, P1, !PT ;  /* 0x00000013ff047210 */ /* 0x000fe20000ffe4ff */
[----:B--2---:R-:W-:-:S04]  /*10e0*/  UISETP.NE.AND UP0, UPT, UR10, URZ, UPT ;  /* 0x000000ff0a00728c */ /* 0x004fc8000bf05270 */
[-C--:B------:R-:W-:Y:S02]  /*10f0*/  IMAD R9, R4, R10.reuse, RZ ;  /* 0x0000000a04097224 */ /* 0x080fe400078e02ff */
[----:B------:R-:W-:-:S04]  /*1100*/  IMAD.WIDE.U32 R4, R6, R10, RZ ;  /* 0x0000000a06047225 */ /* 0x000fc800078e00ff */
[----:B------:R-:W-:-:S05]  /*1110*/  IMAD R6, R11, R6, R9 ;  /* 0x000000060b067224 */ /* 0x000fca00078e0209 */
[----:B------:R-:W-:Y:S01]  /*1120*/  IADD3 R9, PT, PT, R5, R6, RZ ;  /* 0x0000000605097210 */ /* 0x000fe20007ffe0ff */
[----:B---3--:R-:W-:Y:S06]  /*1130*/  BRA.U !UP0, `(.L_x_8) ;  /* 0x00000001081c7547 */ /* 0x008fec000b800000 */
[----:B------:R-:W2:Y:S01]  /*1140*/  LDC R6, c[0x0][0x434] ;  /* 0x00010d00ff067b82 */ /* 0x000ea20000000800 */
[----:B------:R-:W3:Y:S01]  /*1150*/  LDCU UR10, c[0x0][0x454] ;  /* 0x00008a80ff0a77ac */ /* 0x000ee20008000800 */
[----:B------:R-:W-:Y:S01]  /*1160*/  ISETP.NE.AND P1, PT, R3, -0x1, PT ;  /* 0xffffffff0300780c */ /* 0x000fe20003f25270 */
[----:B--2---:R-:W-:-:S05]  /*1170*/  IMAD R6, R39, R6, RZ ;  /* 0x0000000627067224 */ /* 0x004fca00078e02ff */
[----:B------:R-:W-:-:S05]  /*1180*/  SEL R6, R6, R3, !P1 ;  /* 0x0000000306067207 */ /* 0x000fca0004800000 */
[----:B---3--:R-:W-:Y:S01]  /*1190*/  IMAD R28, R41, UR10, R6 ;  /* 0x0000000a291c7c24 */ /* 0x008fe2000f8e0206 */
[----:B------:R-:W-:Y:S05]  /*11a0*/  BRA `(.L_x_9) ;  /* 0x00000000000c7947 */ /* 0x000fea0003800000 */
.L_x_8:
[----:B------:R-:W2:Y:S01]  /*11b0*/  LDC R28, c[0x0][0x434] ;  /* 0x00010d00ff1c7b82 */ /* 0x000ea20000000800 */
[----:B------:R-:W-:-:S04]  /*11c0*/  IMAD R6, R39, UR12, R41 ;  /* 0x0000000c27067c24 */ /* 0x000fc8000f8e0229 */
[----:B--2---:R-:W-:-:S03]  /*11d0*/  IMAD R28, R6, R28, RZ ;  /* 0x0000001c061c7224 */ /* 0x004fc600078e02ff */
.L_x_9:
[----:B------:R-:W-:-:S04]  /*11e0*/  IADD3 R16, PT, PT, R16, -0x1, RZ ;  /* 0xffffffff10107810 */ /* 0x000fc80007ffe0ff */
[----:B------:R-:W-:Y:S01]  /*11f0*/  MOV R214, R16 ;  /* 0x0000001000d67202 */ /* 0x000fe20000000f00 */
[----:B------:R-:W-:Y:S05]  /*1200*/  BRA.U !UP0, `(.L_x_10) ;  /* 0x0000000108247547 */ /* 0x000fea000b800000 */
[----:B------:R-:W2:Y:S01]  /*1210*/  LDC R6, c[0x0][0x444] ;  /* 0x00011100ff067b82 */ /* 0x000ea20000000800 */
[----:B------:R-:W-:-:S07]  /*1220*/  ISETP.NE.AND P1, PT, R3, -0x1, PT ;  /* 0xffffffff0300780c */ /* 0x000fce0003f25270 */
[----:B------:R-:W3:Y:S08]  /*1230*/  LDC R10, c[0x0][0x430] ;  /* 0x00010c00ff0a7b82 */ /* 0x000ef00000000800 */
[----:B------:R-:W3:Y:S01]  /*1240*/  LDC R21, c[0x0][0x454] ;  /* 0x00011500ff157b82 */ /* 0x000ee20000000800 */
[----:B--2---:R-:W-:-:S05]  /*1250*/  @!P1 IMAD R3, R39, R6, RZ ;  /* 0x0000000627039224 */ /* 0x004fca00078e02ff */
[----:B------:R-:W-:Y:S02]  /*1260*/  IADD3 R3, PT, PT, R14, R3, RZ ;  /* 0x000000030e037210 */ /* 0x000fe40007ffe0ff */
[----:B---3--:R-:W-:-:S05]  /*1270*/  LEA R21, R10, R21, 0x7 ;  /* 0x000000150a157211 */ /* 0x008fca00078e38ff */
[----:B------:R-:W-:Y:S01]  /*1280*/  IMAD R21, R21, R41, R3 ;  /* 0x0000002915157224 */ /* 0x000fe200078e0203 */
[----:B------:R-:W-:Y:S06]  /*1290*/  BRA `(.L_x_11) ;  /* 0x00000000000c7947 */ /* 0x000fec0003800000 */
.L_x_10:
[----:B------:R-:W2:Y:S01]  /*12a0*/  LDC R3, c[0x0][0x444] ;  /* 0x00011100ff037b82 */ /* 0x000ea20000000800 */
[----:B------:R-:W-:-:S04]  /*12b0*/  IMAD R21, R39, UR12, R41 ;  /* 0x0000000c27157c24 */ /* 0x000fc8000f8e0229 */
[----:B--2---:R-:W-:-:S07]  /*12c0*/  IMAD R21, R21, R3, RZ ;  /* 0x0000000315157224 */ /* 0x004fce00078e02ff */
.L_x_11:
[----:B------:R-:W2:Y:S01]  /*12d0*/  S2R R6, SR_TID.X ;  /* 0x0000000000067919 */ /* 0x000ea20000002100 */
[----:B------:R-:W3:Y:S01]  /*12e0*/  LDC.64 R14, c[0x0][0x3b0] ;  /* 0x0000ec00ff0e7b82 */ /* 0x000ee20000000a00 */
[--C-:B------:R-:W-:Y:S01]  /*12f0*/  IADD3 R25, P2, P1, R4, R8, R29.reuse ;  /* 0x0000000804197210 */ /* 0x100fe2000795e01d */
[----:B------:R-:W-:Y:S01]  /*1300*/  IMAD R247, R12, UR12, RZ ;  /* 0x0000000c0cf77c24 */ /* 0x000fe2000f8e02ff */
[----:B------:R-:W4:Y:S01]  /*1310*/  S2R R3, SR_TID.X ;  /* 0x0000000000037919 */ /* 0x000f220000002100 */
[----:B------:R-:W-:Y:S01]  /*1320*/  SHF.R.S32.HI R29, RZ, 0x1f, R29 ;  /* 0x0000001fff1d7819 */ /* 0x000fe2000001141d */
[----:B------:R-:W5:Y:S01]  /*1330*/  LDCU.64 UR16, c[0x0][0x3c8] ;  /* 0x00007900ff1077ac */ /* 0x000f620008000a00 */
[----:B------:R-:W-:Y:S01]  /*1340*/  ISETP.NE.AND P6, PT, RZ, UR11, PT ;  /* 0x0000000bff007c0c */ /* 0x000fe2000bfc5270 */
[----:B------:R-:W1:Y:S01]  /*1350*/  S2R R40, SR_TID.X ;  /* 0x0000000000287919 */ /* 0x000e620000002100 */
[----:B------:R-:W5:Y:S01]  /*1360*/  LDC.64 R10, c[0x0][0x590] ;  /* 0x00016400ff0a7b82 */ /* 0x000f620000000a00 */
[----:B------:R-:W-:Y:S01]  /*1370*/  IADD3.X R29, PT, PT, R9, R7, R29, P2, P1 ;  /* 0x00000007091d7210 */ /* 0x000fe200017e241d */
[----:B------:R-:W1:Y:S01]  /*1380*/  LDCU.64 UR12, c[0x0][0x550] ;  /* 0x0000aa00ff0c77ac */ /* 0x000e620008000a00 */
[----:B------:R-:W-:Y:S01]  /*1390*/  BSSY.RECONVERGENT B1, `(.L_x_1) ;  /* 0x000055e000017945 */ /* 0x000fe20003800200 */
[----:B------:R-:W1:Y:S04]  /*13a0*/  LDCU.64 UR10, c[0x0][0x570] ;  /* 0x0000ae00ff0a77ac */ /* 0x000e680008000a00 */
[----:B------:R-:W1:Y:S01]  /*13b0*/  LDC.64 R22, c[0x0][0x5f8] ;  /* 0x00017e00ff167b82 */ /* 0x000e620000000a00 */
[----:B------:R-:W1:Y:S07]  /*13c0*/  LDCU.64 UR14, c[0x0][0x380] ;  /* 0x00007000ff0e77ac */ /* 0x000e6e0008000a00 */
[----:B------:R-:W1:Y:S01]  /*13d0*/  LDC.64 R26, c[0x0][0x598] ;  /* 0x00016600ff1a7b82 */ /* 0x000e620000000a00 */
[----:B---3--:R-:W-:-:S02]  /*13e0*/  IMAD R8, R19, R14, RZ ;  /* 0x0000000e13087224 */ /* 0x008fc400078e02ff */
[----:B--2---:R-:W-:-:S05]  /*13f0*/  IMAD.SHL.U32 R6, R6, 0x8, RZ ;  /* 0x0000000806067824 */ /* 0x004fca00078e00ff */
[----:B------:R-:W2:Y:S01]  /*1400*/  LDC.64 R42, c[0x0][0x5e8] ;  /* 0x00017a00ff2a7b82 */ /* 0x000ea20000000a00 */
[----:B-----5:R-:W-:Y:S01]  /*1410*/  IMAD R19, R19, R10, RZ ;  /* 0x0000000a13137224 */ /* 0x020fe200078e02ff */
[C---:B------:R-:W-:Y:S01]  /*1420*/  SHF.L.U64.HI R251, R10.reuse, 0x6, R11 ;  /* 0x000000060afb7819 */ /* 0x040fe2000001020b */
[----:B------:R-:W-:Y:S01]  /*1430*/  IMAD.SHL.U32 R246, R10, 0x40, RZ ;  /* 0x000000400af67824 */ /* 0x000fe200078e00ff */
[----:B----4-:R-:W-:Y:S01]  /*1440*/  LOP3.LUT R4, R3, 0x1f, RZ, 0xc0, !PT ;  /* 0x0000001f03047812 */ /* 0x010fe200078ec0ff */
[----:B------:R-:W-:Y:S01]  /*1450*/  IMAD R19, R18, R11, R19 ;  /* 0x0000000b12137224 */ /* 0x000fe200078e0213 */
[----:B------:R-:W-:Y:S02]  /*1460*/  LOP3.LUT R12, R6, 0x18, RZ, 0xc0, !PT ;  /* 0x00000018060c7812 */ /* 0x000fe400078ec0ff */
[----:B-1----:R-:W-:Y:S01]  /*1470*/  SHF.R.U32.HI R3, RZ, 0x5, R40 ;  /* 0x00000005ff037819 */ /* 0x002fe20000011628 */
[----:B------:R-:W-:Y:S01]  /*1480*/  IMAD.WIDE.U32 R6, R22, UR23, RZ ;  /* 0x0000001716067c25 */ /* 0x000fe2000f8e00ff */
[----:B------:R-:W1:Y:S03]  /*1490*/  LDC.64 R222, c[0x0][0x420] ;  /* 0x00010800ffde7b82 */ /* 0x000e660000000a00 */
[----:B------:R-:W-:Y:S01]  /*14a0*/  IMAD R3, R3, R247, R4 ;  /* 0x000000f703037224 */ /* 0x000fe200078e0204 */
[----:B------:R-:W-:Y:S01]  /*14b0*/  IADD3 R4, P1, PT, R12, R13, RZ ;  /* 0x0000000d0c047210 */ /* 0x000fe20007f3e0ff */
[----:B------:R-:W-:-:S02]  /*14c0*/  IMAD.MOV.U32 R13, RZ, RZ, RZ ;  /* 0x000000ffff0d7224 */ /* 0x000fc400078e00ff */
[C---:B------:R-:W-:Y:S02]  /*14d0*/  IMAD R22, R18.reuse, R15, R8 ;  /* 0x0000000f12167224 */ /* 0x040fe400078e0208 */
[----:B------:R-:W-:Y:S02]  /*14e0*/  IMAD.X R5, RZ, RZ, R24, P1 ;  /* 0x000000ffff057224 */ /* 0x000fe400008e0618 */
[----:B------:R-:W-:-:S04]  /*14f0*/  IMAD.WIDE.U32 R8, R18, R14, R12 ;  /* 0x0000000e12087225 */ /* 0x000fc800078e000c */
[----:B------:R-:W-:Y:S01]  /*1500*/  IMAD.WIDE.U32 R4, R18, R10, R4 ;  /* 0x0000000a12047225 */ /* 0x000fe200078e0004 */
[----:B------:R-:W-:Y:S02]  /*1510*/  SEL R18, R6, RZ, P6 ;  /* 0x000000ff06127207 */ /* 0x000fe40003000000 */
[----:B------:R-:W-:Y:S01]  /*1520*/  IADD3 R6, P3, PT, R32, R8, RZ ;  /* 0x0000000820067210 */ /* 0x000fe20007f7e0ff */
[----:B------:R-:W-:Y:S01]  /*1530*/  IMAD R8, R23, UR23, R7 ;  /* 0x0000001717087c24 */ /* 0x000fe2000f8e0207 */
[----:B------:R-:W-:Y:S02]  /*1540*/  IADD3 R5, PT, PT, R5, R19, RZ ;  /* 0x0000001305057210 */ /* 0x000fe40007ffe0ff */
[----:B------:R-:W-:Y:S02]  /*1550*/  IADD3.X R7, PT, PT, R34, R9, R22, P3, !PT ;  /* 0x0000000922077210 */ /* 0x000fe40001ffe416 */
[----:B------:R-:W-:Y:S01]  /*1560*/  IADD3 R18, P2, P1, R3, R25, R18 ;  /* 0x0000001903127210 */ /* 0x000fe2000795e012 */
[----:B------:R-:W-:Y:S01]  /*1570*/  IMAD.WIDE.U32 R4, R41, R26, R4 ;  /* 0x0000001a29047225 */ /* 0x000fe200078e0004 */
[----:B------:R-:W-:-:S02]  /*1580*/  SHF.R.S32.HI R9, RZ, 0x1f, R3 ;  /* 0x0000001fff097819 */ /* 0x000fc40000011403 */
[----:B------:R-:W-:Y:S01]  /*1590*/  SEL R8, R8, RZ, P6 ;  /* 0x000000ff08087207 */ /* 0x000fe20003000000 */
[C---:B------:R-:W-:Y:S01]  /*15a0*/  IMAD R5, R41.reuse, R27, R5 ;  /* 0x0000001b29057224 */ /* 0x040fe200078e0205 */
[----:B------:R-:W-:Y:S01]  /*15b0*/  SHF.R.U32.HI R27, RZ, 0x2, R40 ;  /* 0x00000002ff1b7819 */ /* 0x000fe20000011628 */
[----:B------:R-:W-:Y:S01]  /*15c0*/  IMAD.WIDE.U32 R6, R41, UR16, R6 ;  /* 0x0000001029067c25 */ /* 0x000fe2000f8e0006 */
[----:B------:R-:W-:Y:S02]  /*15d0*/  IADD3.X R9, PT, PT, R9, R29, R8, P2, P1 ;  /* 0x0000001d09097210 */ /* 0x000fe400017e2408 */
[----:B------:R-:W-:Y:S01]  /*15e0*/  SHF.L.U64.HI R26, R14, 0x6, R15 ;  /* 0x000000060e1a7819 */ /* 0x000fe2000001020f */
[----:B------:R-:W-:-:S04]  /*15f0*/  IMAD.WIDE.U32 R4, R27, R10, R4 ;  /* 0x0000000a1b047225 */ /* 0x000fc800078e0004 */
[----:B------:R-:W-:Y:S01]  /*1600*/  IMAD R5, R27, R11, R5 ;  /* 0x0000000b1b057224 */ /* 0x000fe200078e0205 */
[C---:B------:R-:W-:Y:S01]  /*1610*/  LEA R229, P2, R4.reuse, UR12, 0x1 ;  /* 0x0000000c04e57c11 */ /* 0x040fe2000f8408ff */
[----:B------:R-:W-:Y:S02]  /*1620*/  IMAD.SHL.U32 R3, R247, 0x80, RZ ;  /* 0x00000080f7037824 */ /* 0x000fe400078e00ff */
[----:B------:R-:W-:Y:S01]  /*1630*/  IMAD R7, R41, UR17, R7 ;  /* 0x0000001129077c24 */ /* 0x000fe2000f8e0207 */
[----:B------:R-:W-:Y:S01]  /*1640*/  LEA.HI.X R226, R4, UR13, R5, 0x1, P2 ;  /* 0x0000000d04e27c11 */ /* 0x000fe200090f0c05 */
[C---:B------:R-:W-:Y:S01]  /*1650*/  VIADD R24, R27.reuse, 0x40 ;  /* 0x000000401b187836 */ /* 0x040fe20000000000 */
[----:B------:R-:W-:Y:S01]  /*1660*/  ISETP.GT.AND P2, PT, R30, RZ, PT ;  /* 0x000000ff1e00720c */ /* 0x000fe20003f44270 */
[----:B------:R-:W-:Y:S01]  /*1670*/  IMAD.WIDE.U32 R6, R27, R14, R6 ;  /* 0x0000000e1b067225 */ /* 0x000fe200078e0006 */
[----:B------:R-:W-:-:S03]  /*1680*/  IADD3 R8, P1, PT, R3, R18, RZ ;  /* 0x0000001203087210 */ /* 0x000fc60007f3e0ff */
[----:B------:R-:W-:Y:S01]  /*1690*/  IMAD R18, R16, 0x80, R21 ;  /* 0x0000008010127824 */ /* 0x000fe200078e0215 */
[----:B------:R-:W-:Y:S01]  /*16a0*/  LEA.HI.X.SX32 R9, R3, R9, 0x1, P1 ;  /* 0x0000000903097211 */ /* 0x000fe200008f0eff */
[C---:B------:R-:W-:Y:S01]  /*16b0*/  IMAD R7, R27.reuse, R15, R7 ;  /* 0x0000000f1b077224 */ /* 0x040fe200078e0207 */
[----:B------:R-:W-:Y:S01]  /*16c0*/  LEA R212, P1, R8, UR10, 0x2 ;  /* 0x0000000a08d47c11 */ /* 0x000fe2000f8210ff */
[----:B--2---:R-:W-:Y:S01]  /*16d0*/  IMAD.WIDE R18, R18, 0x4, R42 ;  /* 0x0000000412127825 */ /* 0x004fe200078e022a */
[----:B------:R-:W-:Y:S02]  /*16e0*/  LEA R228, P3, R6, UR14, 0x1 ;  /* 0x0000000e06e47c11 */ /* 0x000fe4000f8608ff */
[----:B------:R-:W-:Y:S01]  /*16f0*/  LEA.HI.X R213, R8, UR11, R9, 0x2, P1 ;  /* 0x0000000b08d57c11 */ /* 0x000fe200088f1409 */
[----:B------:R-:W-:Y:S01]  /*1700*/  IMAD.MOV.U32 R242, RZ, RZ, R18 ;  /* 0x000000fffff27224 */ /* 0x000fe200078e0012 */
[----:B------:R-:W-:Y:S01]  /*1710*/  LEA R3, R16, R28, 0x7 ;  /* 0x0000001c10037211 */ /* 0x000fe200078e38ff */
[----:B------:R-:W-:Y:S01]  /*1720*/  IMAD.MOV.U32 R241, RZ, RZ, R19 ;  /* 0x000000fffff17224 */ /* 0x000fe200078e0013 */
[----:B------:R-:W-:-:S02]  /*1730*/  IADD3 R18, P1, PT, R27, 0x40, RZ ;  /* 0x000000401b127810 */ /* 0x000fc40007f3e0ff */
[----:B------:R-:W-:Y:S01]  /*1740*/  LEA.HI.X R227, R6, UR15, R7, 0x1, P3 ;  /* 0x0000000f06e37c11 */ /* 0x000fe200098f0c07 */
[----:B-1----:R-:W-:Y:S01]  /*1750*/  IMAD.WIDE R222, R3, 0x4, R222 ;  /* 0x0000000403de7825 */ /* 0x002fe200078e02de */
[----:B------:R-:W-:Y:S02]  /*1760*/  SHF.L.U32 R19, R14, 0x6, RZ ;  /* 0x000000060e137819 */ /* 0x000fe400000006ff */
[----:B------:R-:W-:Y:S01]  /*1770*/  IADD3.X R21, PT, PT, RZ, RZ, RZ, P1, !PT ;  /* 0x000000ffff157210 */ /* 0x000fe20000ffe4ff */
[----:B------:R-:W-:Y:S06]  /*1780*/  @P2 BRA `(.L_x_12) ;  /* 0x0000000400702947 */ /* 0x000fec0003800000 */
[----:B------:R-:W-:Y:S05]  /*1790*/  @P0 BRA `(.L_x_13) ;  /* 0x00000000002c0947 */ /* 0x000fea0003800000 */
[----:B------:R-:W1:Y:S01]  /*17a0*/  LDCU.64 UR14, c[0x0][0x5c0] ;  /* 0x0000b800ff0e77ac */ /* 0x000e620008000a00 */
[----:B------:R-:W-:Y:S01]  /*17b0*/  SHF.R.S32.HI R3, RZ, 0x1f, R248 ;  /* 0x0000001fff037819 */ /* 0x000fe200000114f8 */
[----:B------:R-:W2:Y:S04]  /*17c0*/  LDCU.64 UR10, c[0x0][0x5a8] ;  /* 0x0000b500ff0a77ac */ /* 0x000ea80008000a00 */
[----:B-1----:R-:W-:Y:S02]  /*17d0*/  IMAD R3, R3, UR14, RZ ;  /* 0x0000000e03037c24 */ /* 0x002fe4000f8e02ff */
[----:B------:R-:W-:-:S04]  /*17e0*/  IMAD.WIDE.U32 R4, R248, UR14, RZ ;  /* 0x0000000ef8047c25 */ /* 0x000fc8000f8e00ff */
[----:B------:R-:W-:-:S05]  /*17f0*/  IMAD R3, R248, UR15, R3 ;  /* 0x0000000ff8037c24 */ /* 0x000fca000f8e0203 */
[----:B------:R-:W-:-:S03]  /*1800*/  IADD3 R5, PT, PT, R5, R3, RZ ;  /* 0x0000000305057210 */ /* 0x000fc60007ffe0ff */
[----:B--2---:R-:W-:-:S04]  /*1810*/  IMAD.WIDE.U32 R4, R39, UR10, R4 ;  /* 0x0000000a27047c25 */ /* 0x004fc8000f8e0004 */
[----:B------:R-:W-:Y:S01]  /*1820*/  IMAD R8, R39, UR11, R5 ;  /* 0x0000000b27087c24 */ /* 0x000fe2000f8e0205 */
[----:B------:R-:W-:Y:S01]  /*1830*/  MOV R7, R4 ;  /* 0x0000000400077202 */ /* 0x000fe20000000f00 */
[----:B------:R-:W-:Y:S05]  /*1840*/  BRA `(.L_x_14) ;  /* 0x0000000000187947 */ /* 0x000fea0003800000 */
.L_x_13:
[----:B------:R-:W1:Y:S01]  /*1850*/  LDCU.64 UR14, c[0x0][0x5c0] ;  /* 0x0000b800ff0e77ac */ /* 0x000e620008000a00 */
[----:B------:R-:W-:-:S05]  /*1860*/  IADD3 R3, PT, PT, R248, R44, RZ ;  /* 0x0000002cf8037210 */ /* 0x000fca0007ffe0ff */
[C---:B-1----:R-:W-:Y:S02]  /*1870*/  IMAD R6, R3.reuse, UR15, RZ ;  /* 0x0000000f03067c24 */ /* 0x042fe4000f8e02ff */
[----:B------:R-:W-:-:S05]  /*1880*/  IMAD.WIDE.U32 R4, R3, UR14, RZ ;  /* 0x0000000e03047c25 */ /* 0x000fca000f8e00ff */
[----:B------:R-:W-:Y:S02]  /*1890*/  IADD3 R8, PT, PT, R5, R6, RZ ;  /* 0x0000000605087210 */ /* 0x000fe40007ffe0ff */
[----:B------:R-:W-:Y:S02]  /*18a0*/  MOV R7, R4 ;  /* 0x0000000400077202 */ /* 0x000fe40000000f00 */
.L_x_14:
        /* <DEDUP_REMOVED lines=11> */
[----:B------:R-:W-:Y:S06]  /*1960*/  BRA `(.L_x_16) ;  /* 0x0000000000187947 */ /* 0x000fec0003800000 */
.L_x_15:
[----:B------:R-:W1:Y:S01]  /*1970*/  LDCU.64 UR12, c[0x0][0x5c8] ;  /* 0x0000b900ff0c77ac */ /* 0x000e620008000a00 */
[----:B------:R-:W-:-:S05]  /*1980*/  IADD3 R3, PT, PT, R248, R44, RZ ;  /* 0x0000002cf8037210 */ /* 0x000fca0007ffe0ff */
[C---:B-1----:R-:W-:Y:S02]  /*1990*/  IMAD R6, R3.reuse, UR13, RZ ;  /* 0x0000000d03067c24 */ /* 0x042fe4000f8e02ff */
[----:B------:R-:W-:-:S05]  /*19a0*/  IMAD.WIDE.U32 R4, R3, UR12, RZ ;  /* 0x0000000c03047c25 */ /* 0x000fca000f8e00ff */
[----:B------:R-:W-:Y:S02]  /*19b0*/  IADD3 R15, PT, PT, R5, R6, RZ ;  /* 0x00000006050f7210 */ /* 0x000fe40007ffe0ff */
[----:B------:R-:W-:-:S07]  /*19c0*/  MOV R14, R4 ;  /* 0x00000004000e7202 */ /* 0x000fce0000000f00 */
.L_x_16:
[C---:B------:R-:W-:Y:S01]  /*19d0*/  IADD3 R164, PT, PT, -R20.reuse, R164, RZ ;  /* 0x000000a414a47210 */ /* 0x040fe20007ffe1ff */
[----:B------:R-:W1:Y:S01]  /*19e0*/  LDCU.64 UR10, c[0x0][0x5d8] ;  /* 0x0000bb00ff0a77ac */ /* 0x000e620008000a00 */
[----:B------:R-:W-:Y:S01]  /*19f0*/  IMAD R3, R31, UR14, RZ ;  /* 0x0000000e1f037c24 */ /* 0x000fe2000f8e02ff */
[----:B------:R-:W-:Y:S01]  /*1a00*/  BSSY.RECONVERGENT B0, `(.L_x_17) ;  /* 0x000001a000007945 */ /* 0x000fe20003800200 */
[-C--:B------:R-:W-:Y:S01]  /*1a10*/  ISETP.GE.AND P2, PT, R27, R164.reuse, PT ;  /* 0x000000a41b00720c */ /* 0x080fe20003f46270 */
[----:B------:R-:W-:Y:S01]  /*1a20*/  IMAD.WIDE.U32 R4, R20, UR14, R12 ;  /* 0x0000000e14047c25 */ /* 0x000fe2000f8e000c */
[----:B------:R-:W-:-:S03]  /*1a30*/  ISETP.GE.AND P1, PT, R24, R164, PT ;  /* 0x000000a41800720c */ /* 0x000fc60003f26270 */
[----:B------:R-:W-:Y:S01]  /*1a40*/  IMAD R3, R20, UR15, R3 ;  /* 0x0000000f14037c24 */ /* 0x000fe2000f8e0203 */
[----:B------:R-:W-:-:S04]  /*1a50*/  IADD3 R6, P0, PT, R7, R4, RZ ;  /* 0x0000000407067210 */ /* 0x000fc80007f1e0ff */
[----:B------:R-:W-:-:S03]  /*1a60*/  IADD3.X R7, PT, PT, R8, R5, R3, P0, !PT ;  /* 0x0000000508077210 */ /* 0x000fc600007fe403 */
[----:B------:R-:W2:Y:S01]  /*1a70*/  @!P2 LDC.64 R10, c[0x0][0x560] ;  /* 0x00015800ff0aab82 */ /* 0x000ea20000000a00 */
[----:B-1----:R-:W-:-:S04]  /*1a80*/  IMAD.WIDE.U32 R6, R41, UR10, R6 ;  /* 0x0000000a29067c25 */ /* 0x002fc8000f8e0006 */
[----:B------:R-:W-:Y:S01]  /*1a90*/  IMAD R5, R41, UR11, R7 ;  /* 0x0000000b29057c24 */ /* 0x000fe2000f8e0207 */
[----:B------:R-:W-:-:S05]  /*1aa0*/  @!P2 MOV R4, R6 ;  /* 0x000000060004a202 */ /* 0x000fca0000000f00 */
[----:B------:R-:W-:-:S04]  /*1ab0*/  @!P2 IMAD.WIDE.U32 R8, R27, UR14, R4 ;  /* 0x0000000e1b08ac25 */ /* 0x000fc8000f8e0004 */
[----:B------:R-:W-:Y:S01]  /*1ac0*/  @!P2 IMAD R3, R27, UR15, R9 ;  /* 0x0000000f1b03ac24 */ /* 0x000fe2000f8e0209 */
[----:B--2---:R-:W-:-:S04]  /*1ad0*/  @!P2 LEA R10, P0, R8, R10, 0x1 ;  /* 0x0000000a080aa211 */ /* 0x004fc800078008ff */
[----:B------:R-:W-:-:S05]  /*1ae0*/  @!P2 LEA.HI.X R11, R8, R11, R3, 0x1, P0 ;  /* 0x0000000b080ba211 */ /* 0x000fca00000f0c03 */
[----:B------:R1:W-:Y:S01]  /*1af0*/  @!P2 STG.E.128 desc[UR24][R10.64], RZ ;  /* 0x000000ff0a00a986 */ /* 0x0003e2000c101d18 */
[----:B------:R-:W-:Y:S05]  /*1b00*/  @P1 BRA `(.L_x_18) ;  /* 0x0000000000241947 */ /* 0x000fea0003800000 */
[----:B------:R-:W2:Y:S01]  /*1b10*/  LDCU.64 UR10, c[0x0][0x560] ;  /* 0x0000ac00ff0a77ac */ /* 0x000ea20008000a00 */
[----:B------:R-:W-:Y:S01]  /*1b20*/  MOV R4, R6 ;  /* 0x0000000600047202 */ /* 0x000fe20000000f00 */
[----:B------:R-:W-:-:S04]  /*1b30*/  IMAD R3, R21, UR14, RZ ;  /* 0x0000000e15037c24 */ /* 0x000fc8000f8e02ff */
[----:B------:R-:W-:-:S04]  /*1b40*/  IMAD.WIDE.U32 R4, R18, UR14, R4 ;  /* 0x0000000e12047c25 */ /* 0x000fc8000f8e0004 */
[----:B------:R-:W-:-:S05]  /*1b50*/  IMAD R3, R18, UR15, R3 ;  /* 0x0000000f12037c24 */ /* 0x000fca000f8e0203 */
[----:B------:R-:W-:Y:S02]  /*1b60*/  IADD3 R3, PT, PT, R5, R3, RZ ;  /* 0x0000000305037210 */ /* 0x000fe40007ffe0ff */
[----:B--2---:R-:W-:-:S04]  /*1b70*/  LEA R6, P0, R4, UR10, 0x1 ;  /* 0x0000000a04067c11 */ /* 0x004fc8000f8008ff */
[----:B------:R-:W-:-:S05]  /*1b80*/  LEA.HI.X R7, R4, UR11, R3, 0x1, P0 ;  /* 0x0000000b04077c11 */ /* 0x000fca00080f0c03 */
[----:B------:R2:W-:Y:S04]  /*1b90*/  STG.E.128 desc[UR24][R6.64], RZ ;  /* 0x000000ff06007986 */ /* 0x0005e8000c101d18 */
.L_x_18:
[----:B------:R-:W-:Y:S05]  /*1ba0*/  BSYNC.RECONVERGENT B0 ;  /* 0x0000000000007941 */ /* 0x000fea0003800200 */
.L_x_17:
[----:B------:R-:W3:Y:S01]  /*1bb0*/  LDCU.64 UR10, c[0x0][0x5e0] ;  /* 0x0000bc00ff0a77ac */ /* 0x000ee20008000a00 */
[----:B------:R-:W-:Y:S01]  /*1bc0*/  IMAD.WIDE.U32 R4, R20, UR12, R12 ;  /* 0x0000000c14047c25 */ /* 0x000fe2000f8e000c */
[----:B-1----:R-:W1:Y:S03]  /*1bd0*/  @!P2 LDC.64 R10, c[0x0][0x568] ;  /* 0x00015a00ff0aab82 */ /* 0x002e660000000a00 */
[----:B------:R-:W-:Y:S01]  /*1be0*/  IMAD R3, R31, UR12, RZ ;  /* 0x0000000c1f037c24 */ /* 0x000fe2000f8e02ff */
[----:B--2---:R-:W-:-:S03]  /*1bf0*/  IADD3 R6, P0, PT, R14, R4, RZ ;  /* 0x000000040e067210 */ /* 0x004fc60007f1e0ff */
[----:B------:R-:W-:-:S05]  /*1c00*/  IMAD R3, R20, UR13, R3 ;  /* 0x0000000d14037c24 */ /* 0x000fca000f8e0203 */
[----:B------:R-:W-:-:S03]  /*1c10*/  IADD3.X R7, PT, PT, R15, R5, R3, P0, !PT ;  /* 0x000000050f077210 */ /* 0x000fc600007fe403 */
[----:B---3--:R-:W-:-:S04]  /*1c20*/  IMAD.WIDE.U32 R6, R41, UR10, R6 ;  /* 0x0000000a29067c25 */ /* 0x008fc8000f8e0006 */
[----:B------:R-:W-:Y:S01]  /*1c30*/  IMAD R5, R41, UR11, R7 ;  /* 0x0000000b29057c24 */ /* 0x000fe2000f8e0207 */
[----:B------:R-:W-:-:S05]  /*1c40*/  @!P2 MOV R4, R6 ;  /* 0x000000060004a202 */ /* 0x000fca0000000f00 */
[----:B------:R-:W-:-:S04]  /*1c50*/  @!P2 IMAD.WIDE.U32 R8, R27, UR12, R4 ;  /* 0x0000000c1b08ac25 */ /* 0x000fc8000f8e0004 */
[----:B------:R-:W-:Y:S01]  /*1c60*/  @!P2 IMAD R3, R27, UR13, R9 ;  /* 0x0000000d1b03ac24 */ /* 0x000fe2000f8e0209 */
[----:B-1----:R-:W-:-:S04]  /*1c70*/  @!P2 LEA R10, P0, R8, R10, 0x1 ;  /* 0x0000000a080aa211 */ /* 0x002fc800078008ff */
[----:B------:R-:W-:-:S05]  /*1c80*/  @!P2 LEA.HI.X R11, R8, R11, R3, 0x1, P0 ;  /* 0x0000000b080ba211 */ /* 0x000fca00000f0c03 */
[----:B------:R4:W-:Y:S01]  /*1c90*/  @!P2 STG.E.128 desc[UR24][R10.64], RZ ;  /* 0x000000ff0a00a986 */ /* 0x0009e2000c101d18 */
[----:B------:R-:W-:Y:S05]  /*1ca0*/  @P1 BRA `(.L_x_19) ;  /* 0x0000004c00301947 */ /* 0x000fea0003800000 */
[----:B------:R-:W1:Y:S01]  /*1cb0*/  LDCU.64 UR10, c[0x0][0x568] ;  /* 0x0000ad00ff0a77ac */ /* 0x000e620008000a00 */
[----:B------:R-:W-:Y:S01]  /*1cc0*/  MOV R4, R6 ;  /* 0x0000000600047202 */ /* 0x000fe20000000f00 */
[----:B------:R-:W-:-:S04]  /*1cd0*/  IMAD R3, R21, UR12, RZ ;  /* 0x0000000c15037c24 */ /* 0x000fc8000f8e02ff */
[----:B------:R-:W-:-:S04]  /*1ce0*/  IMAD.WIDE.U32 R4, R18, UR12, R4 ;  /* 0x0000000c12047c25 */ /* 0x000fc8000f8e0004 */
[----:B------:R-:W-:-:S05]  /*1cf0*/  IMAD R3, R18, UR13, R3 ;  /* 0x0000000d12037c24 */ /* 0x000fca000f8e0203 */
[----:B------:R-:W-:Y:S02]  /*1d00*/  IADD3 R3, PT, PT, R5, R3, RZ ;  /* 0x0000000305037210 */ /* 0x000fe40007ffe0ff */
[----:B-1----:R-:W-:-:S04]  /*1d10*/  LEA R6, P0, R4, UR10, 0x1 ;  /* 0x0000000a04067c11 */ /* 0x002fc8000f8008ff */
[----:B------:R-:W-:-:S05]  /*1d20*/  LEA.HI.X R7, R4, UR11, R3, 0x1, P0 ;  /* 0x0000000b04077c11 */ /* 0x000fca00080f0c03 */
[----:B------:R1:W-:Y:S01]  /*1d30*/  STG.E.128 desc[UR24][R6.64], RZ ;  /* 0x000000ff06007986 */ /* 0x0003e2000c101d18 */
[----:B------:R-:W-:Y:S05]  /*1d40*/  BRA `(.L_x_19) ;  /* 0x0000004c00087947 */ /* 0x000fea0003800000 */
.L_x_12:
[----:B------:R-:W-:Y:S01]  /*1d50*/  IMAD.IADD R3, R164, 0x1, -R20 ;  /* 0x00000001a4037824 */ /* 0x000fe200078e0a14 */
[----:B------:R-:W1:Y:S01]  /*1d60*/  LDCU.64 UR12, c[0x0][0x3d8] ;  /* 0x00007b00ff0c77ac */ /* 0x000e620008000a00 */
[----:B------:R-:W-:Y:S01]  /*1d70*/  IMAD.WIDE.U32 R4, R20, UR18, R12 ;  /* 0x0000001214047c25 */ /* 0x000fe2000f8e000c */
[----:B------:R-:W-:Y:S01]  /*1d80*/  LOP3.LUT R11, R214, 0x80000001, RZ, 0xc0, !PT ;  /* 0x80000001d60b7812 */ /* 0x000fe200078ec0ff */
[----:B------:R-:W2:Y:S01]  /*1d90*/  LDC R243, c[0x0][0x44c] ;  /* 0x00011300fff37b82 */ /* 0x000ea20000000800 */
[-C--:B------:R-:W-:Y:S01]  /*1da0*/  ISETP.GE.AND P3, PT, R24, R3.reuse, PT ;  /* 0x000000031800720c */ /* 0x080fe20003f66270 */
[----:B------:R-:W-:Y:S01]  /*1db0*/  IMAD R16, R16, -0x80, R30 ;  /* 0xffffff8010107824 */ /* 0x000fe200078e021e */
[----:B------:R-:W-:Y:S01]  /*1dc0*/  ISETP.GE.AND P4, PT, R27, R3, PT ;  /* 0x000000031b00720c */ /* 0x000fe20003f86270 */
[----:B------:R-:W-:Y:S01]  /*1dd0*/  IMAD R3, R31, UR18, RZ ;  /* 0x000000121f037c24 */ /* 0x000fe2000f8e02ff */
[----:B------:R-:W3:Y:S01]  /*1de0*/  LDCU.64 UR10, c[0x0][0x3d0] ;  /* 0x00007a00ff0a77ac */ /* 0x000ee20008000a00 */
[----:B------:R-:W-:Y:S01]  /*1df0*/  IADD3 R4, P0, PT, R33, R4, RZ ;  /* 0x0000000421047210 */ /* 0x000fe20007f1e0ff */
[----:B------:R-:W-:Y:S01]  /*1e00*/  IMAD.MOV.U32 R240, RZ, RZ, 0x7f800000 ;  /* 0x7f800000fff07424 */ /* 0x000fe200078e00ff */
[----:B------:R-:W-:Y:S01]  /*1e10*/  ISETP.GE.AND P2, PT, R24, R16, PT ;  /* 0x000000101800720c */ /* 0x000fe20003f46270 */
[----:B------:R-:W-:Y:S01]  /*1e20*/  IMAD R6, R20, UR19, R3 ;  /* 0x0000001314067c24 */ /* 0x000fe2000f8e0203 */
[----:B------:R-:W-:Y:S01]  /*1e30*/  ISETP.NE.AND P5, PT, R11, 0x1, PT ;  /* 0x000000010b00780c */ /* 0x000fe20003fa5270 */
[----:B------:R-:W-:Y:S01]  /*1e40*/  IMAD.MOV.U32 R239, RZ, RZ, 0x7f800000 ;  /* 0x7f800000ffef7424 */ /* 0x000fe200078e00ff */
[----:B------:R-:W-:Y:S01]  /*1e50*/  MOV R237, 0x7f800000 ;  /* 0x7f80000000ed7802 */ /* 0x000fe20000000f00 */
[----:B------:R-:W-:Y:S01]  /*1e60*/  IMAD.MOV.U32 R238, RZ, RZ, 0x7f800000 ;  /* 0x7f800000ffee7424 */ /* 0x000fe200078e00ff */
[----:B------:R-:W4:Y:S01]  /*1e70*/  @!P3 LDC.64 R22, c[0x0][0x390] ;  /* 0x0000e400ff16bb82 */ /* 0x000f220000000a00 */
[----:B------:R-:W-:Y:S01]  /*1e80*/  IADD3.X R5, PT, PT, R35, R5, R6, P0, !PT ;  /* 0x0000000523057210 */ /* 0x000fe200007fe406 */
[----:B-1----:R-:W-:-:S02]  /*1e90*/  IMAD R3, R36, UR12, RZ ;  /* 0x0000000c24037c24 */ /* 0x002fc4000f8e02ff */
[----:B------:R-:W-:-:S04]  /*1ea0*/  IMAD.WIDE.U32 R6, R20, UR20, R12 ;  /* 0x0000001414067c25 */ /* 0x000fc8000f8e000c */
[----:B------:R-:W1:Y:S01]  /*1eb0*/  @!P4 LDC.64 R24, c[0x0][0x390] ;  /* 0x0000e400ff18cb82 */ /* 0x000e620000000a00 */
[----:B------:R-:W-:Y:S01]  /*1ec0*/  IMAD R8, R17, UR13, R3 ;  /* 0x0000000d11087c24 */ /* 0x000fe2000f8e0203 */
[----:B------:R-:W-:Y:S01]  /*1ed0*/  IADD3 R10, P0, PT, R37, R6, RZ ;  /* 0x00000006250a7210 */ /* 0x000fe20007f1e0ff */
[----:B------:R-:W-:-:S04]  /*1ee0*/  IMAD.WIDE.U32 R4, R17, UR12, R4 ;  /* 0x0000000c11047c25 */ /* 0x000fc8000f8e0004 */
[----:B------:R-:W-:Y:S01]  /*1ef0*/  IMAD.IADD R144, R149, 0x1, R157 ;  /* 0x0000000195907824 */ /* 0x000fe200078e029d */
[----:B------:R-:W-:Y:S01]  /*1f00*/  @P6 BAR.SYNC.DEFER_BLOCKING 0x0 ;  /* 0x0000000000006b1d */ /* 0x000fe20000010000 */
[----:B------:R-:W-:Y:S02]  /*1f10*/  IMAD R3, R31, UR20, RZ ;  /* 0x000000141f037c24 */ /* 0x000fe4000f8e02ff */
[----:B------:R-:W-:Y:S02]  /*1f20*/  @!P3 IMAD R9, R21, UR18, RZ ;  /* 0x000000121509bc24 */ /* 0x000fe4000f8e02ff */
[----:B------:R-:W-:Y:S02]  /*1f30*/  IMAD.IADD R5, R5, 0x1, R8 ;  /* 0x0000000105057824 */ /* 0x000fe400078e0208 */
[----:B------:R-:W-:Y:S01]  /*1f40*/  IMAD.MOV.U32 R249, RZ, RZ, 0x10 ;  /* 0x00000010fff97424 */ /* 0x000fe200078e00ff */
[----:B------:R-:W-:Y:S01]  /*1f50*/  IADD3 R156, PT, PT, R155, R157, RZ ;  /* 0x0000009d9b9c7210 */ /* 0x000fe20007ffe0ff */
[----:B------:R-:W-:Y:S01]  /*1f60*/  IMAD R3, R20, UR21, R3 ;  /* 0x0000001514037c24 */ /* 0x000fe2000f8e0203 */
[----:B------:R-:W-:Y:S01]  /*1f70*/  CS2R R94, SRZ ;  /* 0x00000000005e7805 */ /* 0x000fe2000001ff00 */
[----:B------:R-:W-:Y:S01]  /*1f80*/  @!P3 IMAD R6, R18, UR19, R9 ;  /* 0x000000131206bc24 */ /* 0x000fe2000f8e0209 */
[----:B------:R-:W-:Y:S01]  /*1f90*/  CS2R R92, SRZ ;  /* 0x00000000005c7805 */ /* 0x000fe2000001ff00 */
[----:B---3--:R-:W-:Y:S01]  /*1fa0*/  IMAD R12, R36, UR10, RZ ;  /* 0x0000000a240c7c24 */ /* 0x008fe2000f8e02ff */
[----:B------:R-:W-:Y:S01]  /*1fb0*/  IADD3.X R11, PT, PT, R38, R7, R3, P0, !PT ;  /* 0x00000007260b7210 */ /* 0x000fe200007fe403 */
[----:B------:R-:W-:Y:S01]  /*1fc0*/  @!P3 IMAD.WIDE.U32 R8, R18, UR18, R4 ;  /* 0x000000121208bc25 */ /* 0x000fe2000f8e0004 */
[----:B------:R-:W-:-:S02]  /*1fd0*/  CS2R R98, SRZ ;  /* 0x0000000000627805 */ /* 0x000fc4000001ff00 */
[----:B------:R-:W-:Y:S02]  /*1fe0*/  CS2R R96, SRZ ;  /* 0x0000000000607805 */ /* 0x000fe4000001ff00 */
[----:B------:R-:W-:Y:S01]  /*1ff0*/  CS2R R90, SRZ ;  /* 0x00000000005a7805 */ /* 0x000fe2000001ff00 */
[----:B------:R-:W-:Y:S01]  /*2000*/  IMAD R15, R17, UR11, R12 ;  /* 0x0000000b110f7c24 */ /* 0x000fe2000f8e020c */
[----:B----4-:R-:W-:Y:S01]  /*2010*/  @!P3 LEA R12, P0, R8, R22, 0x1 ;  /* 0x00000016080cb211 */ /* 0x010fe200078008ff */
[----:B------:R-:W-:Y:S01]  /*2020*/  @!P3 IMAD.IADD R3, R9, 0x1, R6 ;  /* 0x000000010903b824 */ /* 0x000fe200078e0206 */
[----:B------:R-:W-:Y:S01]  /*2030*/  CS2R R88, SRZ ;  /* 0x0000000000587805 */ /* 0x000fe2000001ff00 */
[----:B------:R-:W-:Y:S01]  /*2040*/  @!P4 IMAD.WIDE.U32 R6, R27, UR18, R4 ;  /* 0x000000121b06cc25 */ /* 0x000fe2000f8e0004 */
[----:B------:R-:W-:Y:S02]  /*2050*/  CS2R R86, SRZ ;  /* 0x0000000000567805 */ /* 0x000fe4000001ff00 */
[----:B------:R-:W-:-:S02]  /*2060*/  CS2R R84, SRZ ;  /* 0x0000000000547805 */ /* 0x000fc4000001ff00 */
[----:B------:R-:W-:Y:S01]  /*2070*/  @!P3 LEA.HI.X R13, R8, R23, R3, 0x1, P0 ;  /* 0x00000017080db211 */ /* 0x000fe200000f0c03 */
[----:B------:R-:W-:Y:S01]  /*2080*/  IMAD.WIDE.U32 R4, R17, UR10, R10 ;  /* 0x0000000a11047c25 */ /* 0x000fe2000f8e000a */
[----:B-1----:R-:W-:Y:S01]  /*2090*/  @!P4 LEA R8, P1, R6, R24, 0x1 ;  /* 0x000000180608c211 */ /* 0x002fe200078208ff */
[----:B------:R-:W1:Y:S01]  /*20a0*/  @!P3 LDC.64 R22, c[0x0][0x388] ;  /* 0x0000e200ff16bb82 */ /* 0x000e620000000a00 */
[----:B------:R-:W-:Y:S01]  /*20b0*/  @!P2 LEA R14, P0, R19, R228, 0x1 ;  /* 0x000000e4130ea211 */ /* 0x000fe200078008ff */
[----:B------:R-:W-:Y:S01]  /*20c0*/  @!P4 IMAD R3, R27, UR19, R7 ;  /* 0x000000131b03cc24 */ /* 0x000fe2000f8e0207 */
[----:B------:R-:W3:Y:S01]  /*20d0*/  LDCU UR10, c[0x0][0x590] ;  /* 0x0000b200ff0a77ac */ /* 0x000ee20008000800 */
[----:B------:R-:W-:Y:S02]  /*20e0*/  VIADD R7, R244, 0x8 ;  /* 0x00000008f4077836 */ /* 0x000fe40000000000 */
[----:B------:R-:W-:Y:S01]  /*20f0*/  IMAD.IADD R5, R5, 0x1, R15 ;  /* 0x0000000105057824 */ /* 0x000fe200078e020f */
[----:B------:R-:W-:Y:S01]  /*2100*/  @!P4 LEA.HI.X R9, R6, R25, R3, 0x1, P1 ;  /* 0x000000190609c211 */ /* 0x000fe200008f0c03 */
[----:B------:R-:W-:Y:S01]  /*2110*/  @!P3 IMAD R3, R21, UR20, RZ ;  /* 0x000000141503bc24 */ /* 0x000fe2000f8e02ff */
[-C--:B------:R-:W-:Y:S01]  /*2120*/  ISETP.GE.AND P1, PT, R7, R16.reuse, PT ;  /* 0x000000100700720c */ /* 0x080fe20003f26270 */
[----:B------:R-:W-:Y:S01]  /*2130*/  @!P3 IMAD.MOV.U32 R6, RZ, RZ, R4 ;  /* 0x000000ffff06b224 */ /* 0x000fe200078e0004 */
[----:B------:R-:W-:Y:S01]  /*2140*/  @!P2 LEA.HI.X R15, R19, R227, R26, 0x1, P0 ;  /* 0x000000e3130fa211 */ /* 0x000fe200000f0c1a */
[----:B------:R-:W-:Y:S01]  /*2150*/  @!P3 IMAD.MOV.U32 R7, RZ, RZ, R5 ;  /* 0x000000ffff07b224 */ /* 0x000fe200078e0005 */
[C---:B------:R-:W-:Y:S01]  /*2160*/  ISETP.GE.AND P0, PT, R27.reuse, R16, PT ;  /* 0x000000101b00720c */ /* 0x040fe20003f06270 */
[C---:B------:R-:W-:Y:S01]  /*2170*/  @!P3 IMAD R17, R18.reuse, UR21, R3 ;  /* 0x000000151211bc24 */ /* 0x040fe2000f8e0203 */
[----:B------:R-:W-:Y:S01]  /*2180*/  @!PT LDS RZ, [RZ] ;  /* 0x00000000fffff984 */ /* 0x000fe20000000800 */
[----:B------:R-:W-:Y:S01]  /*2190*/  @!PT LDS RZ, [RZ] ;  /* 0x00000000fffff984 */ /* 0x000fe20000000800 */
[----:B------:R-:W-:Y:S01]  /*21a0*/  @!PT LDS RZ, [RZ] ;  /* 0x00000000fffff984 */ /* 0x000fe20000000800 */
[----:B------:R4:W-:Y:S01]  /*21b0*/  @!P4 LDGSTS.E.BYPASS.LTC128B.128 [R245+0x8000], desc[UR24][R8.64] ;  /* 0x0800000008f5cfae */ /* 0x0009e2000b981a18 */
[----:B------:R-:W-:Y:S01]  /*21c0*/  @!P3 IMAD.WIDE.U32 R6, R18, UR20, R6 ;  /* 0x000000141206bc25 */ /* 0x000fe2000f8e0006 */
[----:B------:R-:W-:Y:S01]  /*21d0*/  SEL R21, RZ, 0x2000, P5 ;  /* 0x00002000ff157807 */ /* 0x000fe20002800000 */
[----:B------:R-:W2:Y:S01]  /*21e0*/  @!P4 LDC.64 R18, c[0x0][0x388] ;  /* 0x0000e200ff12cb82 */ /* 0x000ea20000000a00 */
[----:B------:R1:W-:Y:S01]  /*21f0*/  @P4 STS.128 [R245+0x8000], RZ ;  /* 0x008000fff5004388 */ /* 0x0003e20000000c00 */
[----:B------:R-:W-:Y:S01]  /*2200*/  @!P4 IMAD.WIDE.U32 R4, R27, UR20, R4 ;  /* 0x000000141b04cc25 */ /* 0x000fe2000f8e0004 */
[----:B------:R-:W-:-:S02]  /*2210*/  CS2R R78, SRZ ;  /* 0x00000000004e7805 */ /* 0x000fc4000001ff00 */
[----:B------:R-:W-:Y:S01]  /*2220*/  CS2R R76, SRZ ;  /* 0x00000000004c7805 */ /* 0x000fe2000001ff00 */
[----:B------:R1:W-:Y:S01]  /*2230*/  @P3 STS.128 [R245+0x9000], RZ ;  /* 0x009000fff5003388 */ /* 0x0003e20000000c00 */
[----:B------:R-:W-:Y:S01]  /*2240*/  IMAD.IADD R220, R245, 0x1, R21 ;  /* 0x00000001f5dc7824 */ /* 0x000fe200078e0215 */
[----:B------:R-:W-:Y:S01]  /*2250*/  CS2R R82, SRZ ;  /* 0x0000000000527805 */ /* 0x000fe2000001ff00 */
[----:B------:R-:W-:Y:S01]  /*2260*/  @!P0 IMAD.MOV.U32 R10, RZ, RZ, R229 ;  /* 0x000000ffff0a8224 */ /* 0x000fe200078e00e5 */
[----:B------:R-:W-:Y:S01]  /*2270*/  @!PT LDS RZ, [RZ] ;  /* 0x00000000fffff984 */ /* 0x000fe20000000800 */
[----:B------:R-:W-:Y:S01]  /*2280*/  @!PT LDS RZ, [RZ] ;  /* 0x00000000fffff984 */ /* 0x000fe20000000800 */
[----:B------:R-:W-:Y:S01]  /*2290*/  @!PT LDS RZ, [RZ] ;  /* 0x00000000fffff984 */ /* 0x000fe20000000800 */
[----:B------:R-:W-:Y:S01]  /*22a0*/  @!P3 LDGSTS.E.BYPASS.LTC128B.128 [R245+0x9000], desc[UR24][R12.64] ;  /* 0x090000000cf5bfae */ /* 0x000fe2000b981a18 */
[----:B------:R-:W-:Y:S01]  /*22b0*/  @!P0 IMAD.MOV.U32 R11, RZ, RZ, R226 ;  /* 0x000000ffff0b8224 */ /* 0x000fe200078e00e2 */
[----:B------:R-:W-:Y:S01]  /*22c0*/  CS2R R80, SRZ ;  /* 0x0000000000507805 */ /* 0x000fe2000001ff00 */
[----:B------:R-:W-:Y:S01]  /*22d0*/  @!P4 IMAD R3, R27, UR21, R5 ;  /* 0x000000151b03cc24 */ /* 0x000fe2000f8e0205 */
[----:B------:R-:W0:Y:S01]  /*22e0*/  LDGDEPBAR ;  /* 0x00000000000079af */ /* 0x000e220000000000 */
[----:B------:R-:W-:Y:S01]  /*22f0*/  @!P3 IMAD.IADD R5, R7, 0x1, R17 ;  /* 0x000000010705b824 */ /* 0x000fe200078e0211 */
[----:B------:R-:W-:Y:S01]  /*2300*/  CS2R R74, SRZ ;  /* 0x00000000004a7805 */ /* 0x000fe2000001ff00 */
[----:B------:R-:W-:Y:S01]  /*2310*/  IMAD.SHL.U32 R247, R247, 0x8, RZ ;  /* 0x00000008f7f77824 */ /* 0x000fe200078e00ff */
[----:B------:R3:W-:Y:S01]  /*2320*/  @!P0 LDGSTS.E.BYPASS.LTC128B.128 [R245+0x4000], desc[UR24][R10.64] ;  /* 0x040000000af58fae */ /* 0x0007e2000b981a18 */
[----:B------:R-:W-:Y:S01]  /*2330*/  IMAD.IADD R150, R149, 0x1, R157 ;  /* 0x0000000195967824 */ /* 0x000fe200078e029d */
[----:B------:R-:W-:-:S02]  /*2340*/  CS2R R72, SRZ ;  /* 0x0000000000487805 */ /* 0x000fc4000001ff00 */
[----:B------:R-:W-:Y:S01]  /*2350*/  CS2R R70, SRZ ;  /* 0x0000000000467805 */ /* 0x000fe2000001ff00 */
[----:B------:R1:W-:Y:S01]  /*2360*/  @P0 STS.128 [R245+0x4000], RZ ;  /* 0x004000fff5000388 */ /* 0x0003e20000000c00 */
[----:B------:R-:W-:Y:S01]  /*2370*/  CS2R R68, SRZ ;  /* 0x0000000000447805 */ /* 0x000fe2000001ff00 */
[----:B------:R-:W1:Y:S01]  /*2380*/  LDCU UR11, c[0x0][0x3e0] ;  /* 0x00007c00ff0b77ac */ /* 0x000e620008000800 */
[C---:B----4-:R-:W-:Y:S01]  /*2390*/  @!P2 LEA R8, P5, R246.reuse, R229, 0x1 ;  /* 0x000000e5f608a211 */ /* 0x050fe200078a08ff */
[----:B------:R4:W-:Y:S01]  /*23a0*/  @P2 STS.128 [R245+0x5000], RZ ;  /* 0x005000fff5002388 */ /* 0x0009e20000000c00 */
[----:B------:R-:W1:Y:S02]  /*23b0*/  LDCU UR12, c[0x0][0x45c] ;  /* 0x00008b80ff0c77ac */ /* 0x000e640008000800 */
[----:B------:R-:W-:-:S05]  /*23c0*/  @!P2 LEA.HI.X R9, R246, R226, R251, 0x1, P5 ;  /* 0x000000e2f609a211 */ /* 0x000fca00028f0cfb */
[----:B------:R-:W-:Y:S01]  /*23d0*/  @!PT LDS RZ, [RZ] ;  /* 0x00000000fffff984 */ /* 0x000fe20000000800 */
[----:B------:R-:W-:Y:S01]  /*23e0*/  @!PT LDS RZ, [RZ] ;  /* 0x00000000fffff984 */ /* 0x000fe20000000800 */
[----:B------:R-:W-:Y:S01]  /*23f0*/  @!PT LDS RZ, [RZ] ;  /* 0x00000000fffff984 */ /* 0x000fe20000000800 */
[----:B------:R1:W-:Y:S01]  /*2400*/  @!P2 LDGSTS.E.BYPASS.LTC128B.128 [R245+0x5000], desc[UR24][R8.64] ;  /* 0x0500000008f5afae */ /* 0x0003e2000b981a18 */
[----:B---3--:R-:W-:Y:S02]  /*2410*/  LOP3.LUT R11, R244, 0x40, RZ, 0xfc, !PT ;  /* 0x00000040f40b7812 */ /* 0x008fe400078efcff */
[C---:B--2---:R-:W-:Y:S02]  /*2420*/  @!P4 LEA R10, P5, R4.reuse, R18, 0x1 ;  /* 0x00000012040ac211 */ /* 0x044fe400078a08ff */
[----:B------:R-:W-:Y:S02]  /*2430*/  ISETP.GE.AND P6, PT, R11, R16, PT ;  /* 0x000000100b00720c */ /* 0x000fe40003fc6270 */
[----:B------:R-:W-:Y:S02]  /*2440*/  @!P4 LEA.HI.X R11, R4, R19, R3, 0x1, P5 ;  /* 0x00000013040bc211 */ /* 0x000fe400028f0c03 */
[----:B-1----:R-:W-:Y:S01]  /*2450*/  @!P0 MOV R8, R228 ;  /* 0x000000e400088202 */ /* 0x002fe20000000f00 */
[----:B------:R-:W-:-:S05]  /*2460*/  @!P0 IMAD.MOV.U32 R9, RZ, RZ, R227 ;  /* 0x000000ffff098224 */ /* 0x000fca00078e00e3 */
[----:B------:R1:W-:Y:S04]  /*2470*/  @!P0 LDGSTS.E.BYPASS.LTC128B.128 [R220], desc[UR24][R8.64] ;  /* 0x0000000008dc8fae */ /* 0x0003e8000b981a18 */
[----:B------:R4:W-:Y:S04]  /*2480*/  @P0 STS.128 [R220], RZ ;  /* 0x000000ffdc000388 */ /* 0x0009e80000000c00 */
[----:B------:R4:W-:Y:S04]  /*2490*/  @P2 STS.128 [R220+0x1000], RZ ;  /* 0x001000ffdc002388 */ /* 0x0009e80000000c00 */
[----:B------:R-:W-:Y:S01]  /*24a0*/  @!PT LDS RZ, [RZ] ;  /* 0x00000000fffff984 */ /* 0x000fe20000000800 */
[----:B------:R-:W-:Y:S01]  /*24b0*/  @!PT LDS RZ, [RZ] ;  /* 0x00000000fffff984 */ /* 0x000fe20000000800 */
[----:B------:R-:W-:Y:S01]  /*24c0*/  @!PT LDS RZ, [RZ] ;  /* 0x00000000fffff984 */ /* 0x000fe20000000800 */
[----:B------:R-:W-:Y:S04]  /*24d0*/  @!P2 LDGSTS.E.BYPASS.LTC128B.128 [R220+0x1000], desc[UR24][R14.64] ;  /* 0x010000000edcafae */ /* 0x000fe8000b981a18 */
[----:B------:R-:W-:Y:S04]  /*24e0*/  @!P4 LDGSTS.E.BYPASS.LTC128B.128 [R245+0x6000], desc[UR24][R10.64] ;  /* 0x060000000af5cfae */ /* 0x000fe8000b981a18 */
[----:B------:R4:W-:Y:S04]  /*24f0*/  @P4 STS.128 [R245+0x6000], RZ ;  /* 0x006000fff5004388 */ /* 0x0009e80000000c00 */
[----:B------:R4:W-:Y:S01]  /*2500*/  @P3 STS.128 [R245+0x7000], RZ ;  /* 0x007000fff5003388 */ /* 0x0009e20000000c00 */
[----:B-1----:R-:W-:Y:S01]  /*2510*/  VIADD R9, R244, 0x48 ;  /* 0x00000048f4097836 */ /* 0x002fe20000000000 */
[----:B------:R-:W-:-:S04]  /*2520*/  @!P3 LEA R8, P0, R6, R22, 0x1 ;  /* 0x000000160608b211 */ /* 0x000fc800078008ff */
[-C--:B------:R-:W-:Y:S02]  /*2530*/  ISETP.GE.AND P5, PT, R9, R16.reuse, PT ;  /* 0x000000100900720c */ /* 0x080fe40003fa6270 */
[----:B------:R-:W-:Y:S01]  /*2540*/  @!P3 LEA.HI.X R9, R6, R23, R5, 0x1, P0 ;  /* 0x000000170609b211 */ /* 0x000fe200000f0c05 */
[C---:B------:R-:W-:Y:S01]  /*2550*/  IMAD.WIDE.U32 R4, R244.reuse, 0x4, R222 ;  /* 0x00000004f4047825 */ /* 0x040fe200078e00de */
[----:B------:R-:W-:-:S03]  /*2560*/  ISETP.GE.AND P0, PT, R244, R16, PT ;  /* 0x00000010f400720c */ /* 0x000fc60003f06270 */
[----:B------:R-:W-:Y:S01]  /*2570*/  @!PT LDS RZ, [RZ] ;  /* 0x00000000fffff984 */ /* 0x000fe20000000800 */
[----:B------:R-:W-:Y:S01]  /*2580*/  @!PT LDS RZ, [RZ] ;  /* 0x00000000fffff984 */ /* 0x000fe20000000800 */
[----:B------:R-:W-:Y:S01]  /*2590*/  @!PT LDS RZ, [RZ] ;  /* 0x00000000fffff984 */ /* 0x000fe20000000800 */
[----:B------:R-:W-:Y:S04]  /*25a0*/  @!P3 LDGSTS.E.BYPASS.LTC128B.128 [R245+0x7000], desc[UR24][R8.64] ;  /* 0x0700000008f5bfae */ /* 0x000fe8000b981a18 */
[----:B------:R-:W0:Y:S04]  /*25b0*/  LDGDEPBAR ;  /* 0x00000000000079af */ /* 0x000e280000000000 */
[----:B------:R-:W5:Y:S04]  /*25c0*/  @!P1 LDG.E R239, desc[UR24][R4.64+0x20] ;  /* 0x0000201804ef9981 */ /* 0x000f68000c1e1900 */
[----:B------:R-:W5:Y:S04]  /*25d0*/  @!P0 LDG.E R240, desc[UR24][R4.64] ;  /* 0x0000001804f08981 */ /* 0x000f68000c1e1900 */
[----:B------:R-:W5:Y:S04]  /*25e0*/  @!P6 LDG.E R238, desc[UR24][R4.64+0x100] ;  /* 0x0001001804eee981 */ /* 0x000f68000c1e1900 */
[----:B------:R1:W5:Y:S01]  /*25f0*/  @!P5 LDG.E R237, desc[UR24][R4.64+0x120] ;  /* 0x0001201804edd981 */ /* 0x000362000c1e1900 */
[----:B------:R-:W-:-:S04]  /*2600*/  DEPBAR.LE SB0, 0x1 ;  /* 0x000080400000791a */ /* 0x000fc80000000000 */
[----:B------:R-:W-:Y:S06]  /*2610*/  BAR.SYNC.DEFER_BLOCKING 0x0 ;  /* 0x0000000000007b1d */ /* 0x000fec0000010000 */
[----:B-1----:R-:W1:Y:S01]  /*2620*/  S2R R5, SR_TID.X ;  /* 0x0000000000057919 */ /* 0x002e620000002100 */
[----:B------:R-:W-:Y:S01]  /*2630*/  VIADD R3, R20, 0x80 ;  /* 0x0000008014037836 */ /* 0x000fe20000000000 */
[----:B------:R4:W2:Y:S04]  /*2640*/  LDSM.16.M88.4 R132, [R144] ;  /* 0x000000009084783b */ /* 0x0008a80000000200 */
[----:B------:R4:W3:Y:S04]  /*2650*/  LDSM.16.M88.4 R136, [R144+0x400] ;  /* 0x000400009088783b */ /* 0x0008e80000000200 */
[----:B------:R4:W2:Y:S04]  /*2660*/  LDSM.16.M88.4 R140, [R144+0x800] ;  /* 0x00080000908c783b */ /* 0x0008a80000000200 */
[----:B------:R-:W2:Y:S04]  /*2670*/  LDSM.16.M88.4 R144, [R144+0xc00] ;  /* 0x000c00009090783b */ /* 0x000ea80000000200 */
[----:B------:R4:W2:Y:S04]  /*2680*/  LDSM.16.M88.4 R116, [R149] ;  /* 0x000000009574783b */ /* 0x0008a80000000200 */
[----:B------:R4:W2:Y:S04]  /*2690*/  LDSM.16.M88.4 R120, [R149+0x400] ;  /* 0x000400009578783b */ /* 0x0008a80000000200 */
[----:B------:R4:W2:Y:S04]  /*26a0*/  LDSM.16.M88.4 R124, [R149+0x800] ;  /* 0x00080000957c783b */ /* 0x0008a80000000200 */
[----:B------:R4:W2:Y:S01]  /*26b0*/  LDSM.16.M88.4 R128, [R149+0xc00] ;  /* 0x000c00009580783b */ /* 0x0008a20000000200 */
[----:B------:R-:W-:-:S02]  /*26c0*/  ISETP.GE.AND P0, PT, R3, R164, PT ;  /* 0x000000a40300720c */ /* 0x000fc40003f06270 */
[----:B-1----:R-:W-:-:S04]  /*26d0*/  LOP3.LUT P1, RZ, R5, 0x4, RZ, 0xc0, !PT ;  /* 0x0000000405ff7812 */ /* 0x002fc8000782c0ff */
[----:B------:R-:W-:-:S07]  /*26e0*/  SEL R249, R249, 0xfffffff0, !P1 ;  /* 0xfffffff0f9f97807 */ /* 0x000fce0004800000 */
[----:B------:R-:W-:Y:S01]  /*26f0*/  @P0 IMAD.SHL.U32 R3, R5, 0x2, RZ ;  /* 0x0000000205030824 */ /* 0x000fe200078e00ff */
[----:B------:R-:W-:-:S04]  /*2700*/  @P0 SHF.R.U32.HI R4, RZ, 0x1, R5 ;  /* 0x00000001ff040819 */ /* 0x000fc80000011605 */
[----:B------:R-:W-:Y:S01]  /*2710*/  @P0 LOP3.LUT R3, R3, 0x6, RZ, 0xc0, !PT ;  /* 0x0000000603030812 */ /* 0x000fe200078ec0ff */
[----:B------:R-:W-:Y:S02]  /*2720*/  IMAD.IADD R148, R155, 0x1, R21 ;  /* 0x000000019b947824 */ /* 0x000fe400078e0215 */
[----:B------:R-:W-:Y:S01]  /*2730*/  IMAD.IADD R192, R211, 0x1, R249 ;  /* 0x00000001d3c07824 */ /* 0x000fe200078e02f9 */
[----:B------:R-:W-:Y:S01]  /*2740*/  @P0 LOP3.LUT R250, R3, 0x1c0, R4, 0xf8, !PT ;  /* 0x000001c003fa0812 */ /* 0x000fe200078ef804 */
[----:B------:R-:W-:Y:S02]  /*2750*/  IMAD.IADD R3, R2, 0x1, R21 ;  /* 0x0000000102037824 */ /* 0x000fe400078e0215 */
[--C-:B------:R-:W-:Y:S02]  /*2760*/  IMAD.IADD R191, R210, 0x1, R249.reuse ;  /* 0x00000001d2bf7824 */ /* 0x100fe400078e02f9 */
[----:B------:R-:W-:Y:S01]  /*2770*/  IMAD.IADD R190, R209, 0x1, R249 ;  /* 0x00000001d1be7824 */ /* 0x000fe200078e02f9 */
[----:B---34-:R-:W-:-:S12]  /*2780*/  USHF.L.U32 UR10, UR10, 0x7, URZ ;  /* 0x000000070a0a7899 */ /* 0x018fd800080006ff */
.L_x_22:
[----:B------:R-:W0:Y:S01]  /*2790*/  LDGDEPBAR ;  /* 0x00000000000079af */ /* 0x000e220000000000 */
[----:B------:R-:W-:Y:S02]  /*27a0*/  IMAD.IADD R112, R157, 0x1, R148 ;  /* 0x000000019d707824 */ /* 0x000fe400078e0294 */
[----:B-----5:R-:W-:Y:S01]  /*27b0*/  FMUL.FTZ R160, R240, 1.4426950216293334961 ;  /* 0x3fb8aa3bf0a07820 */ /* 0x020fe20000410000 */
[----:B------:R-:W-:Y:S01]  /*27c0*/  @P0 IMAD R158, R252, 0x80, R250 ;  /* 0x00000080fc9e0824 */ /* 0x000fe200078e02fa */
[----:B------:R-:W-:Y:S03]  /*27d0*/  FSETP.NEU.FTZ.AND P2, PT, R240, -INF , PT ;  /* 0xff800000f000780b */ /* 0x000fe60003f5d000 */
[----:B------:R-:W-:Y:S01]  /*27e0*/  @P0 VIADD R159, R158, 0x8 ;  /* 0x000000089e9f0836 */ /* 0x000fe20000000000 */
[----:B------:R-:W-:Y:S01]  /*27f0*/  FSEL R160, R160, RZ, P2 ;  /* 0x000000ffa0a07208 */ /* 0x000fe20001000000 */
[----:B------:R-:W-:Y:S01]  /*2800*/  @P0 VIADD R161, R158, 0x11 ;  /* 0x000000119ea10836 */ /* 0x000fe20000000000 */
[----:B------:R-:W-:Y:S02]  /*2810*/  FSETP.NEU.FTZ.AND P2, PT, R238, -INF , PT ;  /* 0xff800000ee00780b */ /* 0x000fe40003f5d000 */
[-C--:B------:R-:W-:Y:S01]  /*2820*/  @P0 ISETP.GE.AND P4, PT, R159, R164.reuse, PT ;  /* 0x000000a49f00020c */ /* 0x080fe20003f86270 */
[C---:B------:R-:W-:Y:S01]  /*2830*/  FMUL.FTZ R159, R239.reuse, 1.4426950216293334961 ;  /* 0x3fb8aa3bef9f7820 */ /* 0x040fe20000410000 */
[----:B------:R-:W-:Y:S04]  /*2840*/  DEPBAR.LE SB0, 0x0 ;  /* 0x000080000000791a */ /* 0x000fe80000000000 */
[----:B------:R-:W-:Y:S06]  /*2850*/  BAR.SYNC.DEFER_BLOCKING 0x0 ;  /* 0x0000000000007b1d */ /* 0x000fec0000010000 */
[----:B------:R-:W-:Y:S08]  /*2860*/  LDSM.16.M88.4 R64, [R148] ;  /* 0x000000009440783b */ /* 0x000ff00000000200 */
[----:B------:R-:W1:Y:S08]  /*2870*/  LDSM.16.M88.4 R16, [R149+-0x2000] ;  /* 0xffe000009510783b */ /* 0x000e700000000200 */
[----:B------:R-:W3:Y:S08]  /*2880*/  LDSM.16.M88.4 R60, [R148+0x1000] ;  /* 0x00100000943c783b */ /* 0x000ef00000000200 */
[----:B------:R-:W4:Y:S08]  /*2890*/  LDSM.16.M88.4 R32, [R149+-0x1c00] ;  /* 0xffe400009520783b */ /* 0x000f300000000200 */
[----:B------:R-:W2:Y:S08]  /*28a0*/  LDSM.16.M88.4 R48, [R149+-0x1800] ;  /* 0xffe800009530783b */ /* 0x000eb00000000200 */
[----:B------:R-:W2:Y:S01]  /*28b0*/  LDSM.16.M88.4 R100, [R149+-0x1400] ;  /* 0xffec00009564783b */ /* 0x000ea20000000200 */
[-C--:B-1----:R-:W-:Y:S07]  /*28c0*/  HMMA.16816.F32 R4, R64, R16.reuse, RZ ;  /* 0x000000104004723c */ /* 0x082fee00000018ff */
[----:B------:R-:W-:Y:S01]  /*28d0*/  LDSM.16.M88.4 R104, [R112] ;  /* 0x000000007068783b */ /* 0x000fe20000000200 */
[C---:B---3--:R-:W-:Y:S07]  /*28e0*/  HMMA.16816.F32 R8, R60.reuse, R16, RZ ;  /* 0x000000103c08723c */ /* 0x048fee00000018ff */
[----:B------:R-:W1:Y:S01]  /*28f0*/  LDSM.16.M88.4 R108, [R150+-0x2000] ;  /* 0xffe00000966c783b */ /* 0x000e620000000200 */
[-C--:B------:R-:W-:Y:S07]  /*2900*/  HMMA.16816.F32 R12, R60, R18.reuse, RZ ;  /* 0x000000123c0c723c */ /* 0x080fee00000018ff */
[----:B------:R-:W3:Y:S01]  /*2910*/  LDSM.16.M88.4 R112, [R112+0x1000] ;  /* 0x001000007070783b */ /* 0x000ee20000000200 */
[C---:B------:R-:W-:Y:S08]  /*2920*/  HMMA.16816.F32 R16, R64.reuse, R18, RZ ;  /* 0x000000124010723c */ /* 0x040ff000000018ff */
[-C--:B----4-:R-:W-:Y:S08]  /*2930*/  HMMA.16816.F32 R20, R64, R32.reuse, RZ ;  /* 0x000000204014723c */ /* 0x090ff000000018ff */
[C---:B------:R-:W-:Y:S08]  /*2940*/  HMMA.16816.F32 R24, R60.reuse, R32, RZ ;  /* 0x000000203c18723c */ /* 0x040ff000000018ff */
[-C--:B------:R-:W-:Y:S08]  /*2950*/  HMMA.16816.F32 R28, R60, R34.reuse, RZ ;  /* 0x000000223c1c723c */ /* 0x080ff000000018ff */
[C---:B------:R-:W-:Y:S08]  /*2960*/  HMMA.16816.F32 R32, R64.reuse, R34, RZ ;  /* 0x000000224020723c */ /* 0x040ff000000018ff */
[-C--:B--2---:R-:W-:Y:S08]  /*2970*/  HMMA.16816.F32 R36, R64, R48.reuse, RZ ;  /* 0x000000304024723c */ /* 0x084ff000000018ff */
[C---:B------:R-:W-:Y:S08]  /*2980*/  HMMA.16816.F32 R40, R60.reuse, R48, RZ ;  /* 0x000000303c28723c */ /* 0x040ff000000018ff */
[-C--:B------:R-:W-:Y:S08]  /*2990*/  HMMA.16816.F32 R44, R60, R50.reuse, RZ ;  /* 0x000000323c2c723c */ /* 0x080ff000000018ff */
[C---:B------:R-:W-:Y:S08]  /*29a0*/  HMMA.16816.F32 R48, R64.reuse, R50, RZ ;  /* 0x000000324030723c */ /* 0x040ff000000018ff */
[-C--:B------:R-:W-:Y:S08]  /*29b0*/  HMMA.16816.F32 R52, R64, R100.reuse, RZ ;  /* 0x000000644034723c */ /* 0x080ff000000018ff */
[C---:B------:R-:W-:Y:S02]  /*29c0*/  HMMA.16816.F32 R56, R60.reuse, R100, RZ ;  /* 0x000000643c38723c */ /* 0x040fe400000018ff */
[----:B------:R-:W-:Y:S02]  /*29d0*/  IMAD.MOV.U32 R101, RZ, RZ, R241 ;  /* 0x000000ffff657224 */ /* 0x000fe400078e00f1 */
[----:B------:R-:W-:Y:S04]  /*29e0*/  @P0 VIADD R100, R158, 0x1 ;  /* 0x000000019e640836 */ /* 0x000fe80000000000 */
[-C--:B------:R-:W-:Y:S01]  /*29f0*/  HMMA.16816.F32 R60, R60, R102.reuse, RZ ;  /* 0x000000663c3c723c */ /* 0x080fe200000018ff */
[----:B------:R-:W-:Y:S01]  /*2a00*/  @P0 ISETP.GE.AND P3, PT, R100, R164, PT ;  /* 0x000000a46400020c */ /* 0x000fe20003f66270 */
[----:B------:R-:W-:Y:S05]  /*2a10*/  IMAD.MOV.U32 R100, RZ, RZ, R242 ;  /* 0x000000ffff647224 */ /* 0x000fea00078e00f2 */
[----:B------:R-:W-:Y:S01]  /*2a20*/  LEA R162, P1, R244, R100, 0x2 ;  /* 0x00000064f4a27211 */ /* 0x000fe200078210ff */
[----:B------:R-:W-:Y:S02]  /*2a30*/  HMMA.16816.F32 R64, R64, R102, RZ ;  /* 0x000000664040723c */ /* 0x000fe400000018ff */
[----:B------:R-:W-:Y:S01]  /*2a40*/  @P0 VIADD R102, R158, 0x9 ;  /* 0x000000099e660836 */ /* 0x000fe20000000000 */
[----:B------:R-:W-:Y:S01]  /*2a50*/  LEA.HI.X R163, R244, R101, RZ, 0x2, P1 ;  /* 0x00000065f4a37211 */ /* 0x000fe200008f14ff */
[----:B------:R-:W-:Y:S01]  /*2a60*/  @P0 VIADD R103, R158, 0x10 ;  /* 0x000000109e670836 */ /* 0x000fe20000000000 */
[----:B------:R-:W-:Y:S02]  /*2a70*/  FSETP.NEU.FTZ.AND P1, PT, R239, -INF , PT ;  /* 0xff800000ef00780b */ /* 0x000fe40003f3d000 */
[-C--:B------:R-:W-:Y:S01]  /*2a80*/  @P0 ISETP.GE.AND P5, PT, R102, R164.reuse, PT ;  /* 0x000000a46600020c */ /* 0x080fe20003fa6270 */
[-C--:B-1----:R-:W-:Y:S05]  /*2a90*/  HMMA.16816.F32 R4, R104, R108.reuse, R4 ;  /* 0x0000006c6804723c */ /* 0x082fea0000001804 */
[-C--:B------:R-:W-:Y:S02]  /*2aa0*/  @P0 ISETP.GE.AND P6, PT, R103, R164.reuse, PT ;  /* 0x000000a46700020c */ /* 0x080fe40003fc6270 */
[----:B------:R-:W1:Y:S01]  /*2ab0*/  LDSM.16.M88.4 R100, [R150+-0x1c00] ;  /* 0xffe400009664783b */ /* 0x000e620000000200 */
[C---:B---3--:R-:W-:Y:S04]  /*2ac0*/  HMMA.16816.F32 R8, R112.reuse, R108, R8 ;  /* 0x0000006c7008723c */ /* 0x048fe80000001808 */
[----:B------:R-:W-:Y:S01]  /*2ad0*/  FMUL.FTZ R109, R238, 1.4426950216293334961 ;  /* 0x3fb8aa3bee6d7820 */ /* 0x000fe20000410000 */
[----:B------:R-:W-:Y:S01]  /*2ae0*/  FSEL R159, R159, RZ, P1 ;  /* 0x000000ff9f9f7208 */ /* 0x000fe20000800000 */
[C---:B------:R-:W-:Y:S01]  /*2af0*/  FMUL.FTZ R108, R237.reuse, 1.4426950216293334961 ;  /* 0x3fb8aa3bed6c7820 */ /* 0x040fe20000410000 */
[----:B------:R-:W-:Y:S01]  /*2b00*/  FSETP.NEU.FTZ.AND P1, PT, R237, -INF , PT ;  /* 0xff800000ed00780b */ /* 0x000fe20003f3d000 */
[-C--:B------:R-:W-:Y:S03]  /*2b10*/  HMMA.16816.F32 R12, R112, R110.reuse, R12 ;  /* 0x0000006e700c723c */ /* 0x080fe6000000180c */
[----:B------:R-:W-:Y:S02]  /*2b20*/  FSEL R109, R109, RZ, P2 ;  /* 0x000000ff6d6d7208 */ /* 0x000fe40001000000 */
[-C--:B------:R-:W-:Y:S02]  /*2b30*/  @P0 ISETP.GE.AND P2, PT, R158, R164.reuse, PT ;  /* 0x000000a49e00020c */ /* 0x080fe40003f46270 */
[----:B------:R-:W-:Y:S01]  /*2b40*/  @P0 FSEL R5, R5, -INF , !P3 ;  /* 0xff80000005050808 */ /* 0x000fe20005800000 */
[C---:B------:R-:W-:Y:S01]  /*2b50*/  HMMA.16816.F32 R16, R104.reuse, R110, R16 ;  /* 0x0000006e6810723c */ /* 0x040fe20000001810 */
[----:B------:R-:W5:Y:S03]  /*2b60*/  LDG.E R111, desc[UR24][R162.64+0x100] ;  /* 0x00010018a26f7981 */ /* 0x000f66000c1e1900 */
[----:B------:R-:W-:Y:S01]  /*2b70*/  @P0 FSEL R4, R4, -INF , !P2 ;  /* 0xff80000004040808 */ /* 0x000fe20005000000 */
[--C-:B------:R-:W-:Y:S01]  /*2b80*/  FFMA.FTZ R5, R5, UR12, -R160.reuse ;  /* 0x0000000c05057c23 */ /* 0x100fe200080108a0 */
[----:B------:R-:W-:Y:S01]  /*2b90*/  @P0 FSEL R6, R6, -INF , !P2 ;  /* 0xff80000006060808 */ /* 0x000fe20005000000 */
[----:B------:R-:W-:Y:S01]  /*2ba0*/  @P0 VIADD R110, R158, 0x18 ;  /* 0x000000189e6e0836 */ /* 0x000fe20000000000 */
[----:B------:R-:W-:Y:S01]  /*2bb0*/  @P0 FSEL R7, R7, -INF , !P3 ;  /* 0xff80000007070808 */ /* 0x000fe20005800000 */
[--C-:B------:R-:W-:Y:S01]  /*2bc0*/  FFMA.FTZ R4, R4, UR12, -R160.reuse ;  /* 0x0000000c04047c23 */ /* 0x100fe200080108a0 */
[----:B------:R-:W-:Y:S01]  /*2bd0*/  MUFU.EX2 R235, R5 ;  /* 0x0000000500eb7308 */ /* 0x000fe20000000800 */
[--C-:B------:R-:W-:Y:S01]  /*2be0*/  FFMA.FTZ R6, R6, UR12, -R159.reuse ;  /* 0x0000000c06067c23 */ /* 0x100fe2000801089f */
[----:B------:R-:W-:Y:S01]  /*2bf0*/  @P0 FSEL R12, R12, -INF , !P4 ;  /* 0xff8000000c0c0808 */ /* 0x000fe20006000000 */
[----:B------:R-:W-:Y:S07]  /*2c00*/  FFMA.FTZ R7, R7, UR12, -R159 ;  /* 0x0000000c07077c23 */ /* 0x000fee000801089f */
[----:B------:R2:W3:Y:S01]  /*2c10*/  MUFU.EX2 R236, R4 ;  /* 0x0000000400ec7308 */ /* 0x0004e20000000800 */
[----:B------:R-:W-:Y:S02]  /*2c20*/  @P0 FSEL R14, R14, -INF , !P4 ;  /* 0xff8000000e0e0808 */ /* 0x000fe40006000000 */
[----:B------:R-:W-:Y:S07]  /*2c30*/  FSEL R108, R108, RZ, P1 ;  /* 0x000000ff6c6c7208 */ /* 0x000fee0000800000 */
[----:B------:R-:W-:Y:S01]  /*2c40*/  MUFU.EX2 R195, R6 ;  /* 0x0000000600c37308 */ /* 0x000fe20000000800 */
[----:B------:R-:W-:Y:S01]  /*2c50*/  @P0 FSEL R16, R16, -INF , !P4 ;  /* 0xff80000010100808 */ /* 0x000fe20006000000 */
[--C-:B------:R-:W-:Y:S01]  /*2c60*/  FFMA.FTZ R12, R12, UR12, -R109.reuse ;  /* 0x0000000c0c0c7c23 */ /* 0x100fe2000801086d */
[----:B------:R-:W-:Y:S07]  /*2c70*/  @P0 FSEL R18, R18, -INF , !P4 ;  /* 0xff80000012120808 */ /* 0x000fee0006000000 */
[----:B------:R4:W3:Y:S01]  /*2c80*/  MUFU.EX2 R194, R7 ;  /* 0x0000000700c27308 */ /* 0x0008e20000000800 */
[-C--:B-1----:R-:W-:Y:S03]  /*2c90*/  HMMA.16816.F32 R20, R104, R100.reuse, R20 ;  /* 0x000000646814723c */ /* 0x082fe60000001814 */
[-C--:B------:R-:W-:Y:S01]  /*2ca0*/  @P0 ISETP.GE.AND P1, PT, R161, R164.reuse, PT ;  /* 0x000000a4a100020c */ /* 0x080fe20003f26270 */
[----:B------:R-:W-:Y:S01]  /*2cb0*/  FFMA.FTZ R16, R16, UR12, -R160 ;  /* 0x0000000c10107c23 */ /* 0x000fe200080108a0 */
[----:B--2---:R-:W-:Y:S01]  /*2cc0*/  @P0 VIADD R4, R158, 0x20 ;  /* 0x000000209e040836 */ /* 0x004fe20000000000 */
[----:B------:R-:W2:Y:S01]  /*2cd0*/  LDG.E R161, desc[UR24][R162.64] ;  /* 0x00000018a2a17981 */ /* 0x000ea2000c1e1900 */
[----:B------:R-:W-:Y:S01]  /*2ce0*/  @P0 FSEL R10, R10, -INF , !P2 ;  /* 0xff8000000a0a0808 */ /* 0x000fe20005000000 */
[C---:B------:R-:W-:Y:S01]  /*2cf0*/  HMMA.16816.F32 R24, R112.reuse, R100, R24 ;  /* 0x000000647018723c */ /* 0x040fe20000001818 */
[----:B------:R3:W-:Y:S03]  /*2d00*/  MUFU.EX2 R201, R12 ;  /* 0x0000000c00c97308 */ /* 0x0007e60000000800 */
[----:B------:R-:W-:Y:S01]  /*2d10*/  @P0 ISETP.GE.AND P4, PT, R4, R164, PT ;  /* 0x000000a40400020c */ /* 0x000fe20003f86270 */
[--C-:B------:R-:W-:Y:S01]  /*2d20*/  FFMA.FTZ R10, R10, UR12, -R108.reuse ;  /* 0x0000000c0a0a7c23 */ /* 0x100fe2000801086c */
[----:B----4-:R-:W1:Y:S01]  /*2d30*/  LDSM.16.M88.4 R4, [R150+-0x1800] ;  /* 0xffe800009604783b */ /* 0x010e620000000200 */
[----:B------:R-:W-:Y:S01]  /*2d40*/  @P0 FSEL R9, R9, -INF , !P3 ;  /* 0xff80000009090808 */ /* 0x000fe20005800000 */
[-C--:B------:R-:W-:Y:S03]  /*2d50*/  HMMA.16816.F32 R28, R112, R102.reuse, R28 ;  /* 0x00000066701c723c */ /* 0x080fe6000000181c */
[----:B------:R-:W-:Y:S01]  /*2d60*/  MUFU.EX2 R208, R10 ;  /* 0x0000000a00d07308 */ /* 0x000fe20000000800 */
[----:B------:R-:W-:Y:S01]  /*2d70*/  @P0 FSEL R8, R8, -INF , !P2 ;  /* 0xff80000008080808 */ /* 0x000fe20005000000 */
[----:B------:R-:W-:Y:S01]  /*2d80*/  FFMA.FTZ R9, R9, UR12, -R109 ;  /* 0x0000000c09097c23 */ /* 0x000fe2000801086d */
[----:B------:R-:W-:Y:S01]  /*2d90*/  @P0 FSEL R21, R21, -INF , !P1 ;  /* 0xff80000015150808 */ /* 0x000fe20004800000 */
[----:B------:R-:W-:Y:S01]  /*2da0*/  FFMA.FTZ R18, R18, UR12, -R159 ;  /* 0x0000000c12127c23 */ /* 0x000fe2000801089f */
[----:B---3--:R-:W-:Y:S01]  /*2db0*/  F2FP.F16.F32.PACK_AB R12, R235, R236 ;  /* 0x000000eceb0c723e */ /* 0x008fe200000000ff */
[C---:B------:R-:W-:Y:S04]  /*2dc0*/  HMMA.16816.F32 R32, R104.reuse, R102, R32 ;  /* 0x000000666820723c */ /* 0x040fe80000001820 */
[----:B------:R-:W-:Y:S01]  /*2dd0*/  MUFU.EX2 R202, R9 ;  /* 0x0000000900ca7308 */ /* 0x000fe20000000800 */
[----:B------:R-:W-:Y:S01]  /*2de0*/  FFMA.FTZ R8, R8, UR12, -R109 ;  /* 0x0000000c08087c23 */ /* 0x000fe2000801086d */
[----:B------:R-:W-:Y:S01]  /*2df0*/  @P0 FSEL R11, R11, -INF , !P3 ;  /* 0xff8000000b0b0808 */ /* 0x000fe20005800000 */
[--C-:B------:R-:W-:Y:S01]  /*2e00*/  FFMA.FTZ R14, R14, UR12, -R108.reuse ;  /* 0x0000000c0e0e7c23 */ /* 0x100fe2000801086c */
[----:B------:R-:W-:Y:S06]  /*2e10*/  @P0 FSEL R23, R23, -INF , !P1 ;  /* 0xff80000017170808 */ /* 0x000fec0004800000 */
[----:B------:R3:W-:Y:S01]  /*2e20*/  MUFU.EX2 R203, R8 ;  /* 0x0000000800cb7308 */ /* 0x0007e20000000800 */
[-C--:B------:R-:W-:Y:S01]  /*2e30*/  @P0 ISETP.GE.AND P2, PT, R110, R164.reuse, PT ;  /* 0x000000a46e00020c */ /* 0x080fe20003f46270 */
[----:B------:R-:W-:Y:S01]  /*2e40*/  FFMA.FTZ R11, R11, UR12, -R108 ;  /* 0x0000000c0b0b7c23 */ /* 0x000fe2000801086c */
[----:B------:R-:W-:Y:S01]  /*2e50*/  @P0 VIADD R110, R158, 0x19 ;  /* 0x000000199e6e0836 */ /* 0x000fe20000000000 */
[----:B------:R-:W-:Y:S01]  /*2e60*/  @P0 FSEL R25, R25, -INF , !P1 ;  /* 0xff80000019190808 */ /* 0x000fe20004800000 */
[----:B------:R-:W-:Y:S05]  /*2e70*/  FFMA.FTZ R23, R23, UR12, -R159 ;  /* 0x0000000c17177c23 */ /* 0x000fea000801089f */
[----:B------:R4:W-:Y:S01]  /*2e80*/  MUFU.EX2 R207, R11 ;  /* 0x0000000b00cf7308 */ /* 0x0009e20000000800 */
[----:B------:R-:W-:Y:S01]  /*2e90*/  @P0 FSEL R27, R27, -INF , !P1 ;  /* 0xff8000001b1b0808 */ /* 0x000fe20004800000 */
[----:B------:R-:W-:Y:S01]  /*2ea0*/  FFMA.FTZ R21, R21, UR12, -R160 ;  /* 0x0000000c15157c23 */ /* 0x000fe200080108a0 */
[-C--:B------:R-:W-:Y:S01]  /*2eb0*/  @P0 ISETP.GE.AND P3, PT, R110, R164.reuse, PT ;  /* 0x000000a46e00020c */ /* 0x080fe20003f66270 */
[--C-:B------:R-:W-:Y:S01]  /*2ec0*/  FFMA.FTZ R25, R25, UR12, -R109.reuse ;  /* 0x0000000c19197c23 */ /* 0x100fe2000801086d */
[----:B------:R-:W5:Y:S01]  /*2ed0*/  LDG.E R110, desc[UR24][R162.64+0x120] ;  /* 0x00012018a26e7981 */ /* 0x000f62000c1e1900 */
[----:B------:R-:W-:Y:S04]  /*2ee0*/  FFMA.FTZ R27, R27, UR12, -R108 ;  /* 0x0000000c1b1b7c23 */ /* 0x000fe8000801086c */
[----:B------:R-:W-:Y:S01]  /*2ef0*/  MUFU.EX2 R234, R16 ;  /* 0x0000001000ea7308 */ /* 0x000fe20000000800 */
[C---:B---3--:R-:W-:Y:S01]  /*2f00*/  @P0 VIADD R8, R158.reuse, 0x21 ;  /* 0x000000219e080836 */ /* 0x048fe20000000000 */
[----:B------:R-:W-:Y:S08]  /*2f10*/  @P0 FSEL R17, R17, -INF , !P5 ;  /* 0xff80000011110808 */ /* 0x000ff00006800000 */
[----:B------:R-:W-:Y:S01]  /*2f20*/  MUFU.EX2 R184, R18 ;  /* 0x0000001200b87308 */ /* 0x000fe20000000800 */
[----:B------:R-:W-:Y:S01]  /*2f30*/  @P0 FSEL R13, R13, -INF , !P5 ;  /* 0xff8000000d0d0808 */ /* 0x000fe20006800000 */
[----:B------:R-:W-:Y:S08]  /*2f40*/  FFMA.FTZ R17, R17, UR12, -R160 ;  /* 0x0000000c11117c23 */ /* 0x000ff000080108a0 */
[----:B------:R-:W-:Y:S01]  /*2f50*/  MUFU.EX2 R206, R14 ;  /* 0x0000000e00ce7308 */ /* 0x000fe20000000800 */
[-C--:B-1----:R-:W-:Y:S03]  /*2f60*/  HMMA.16816.F32 R36, R104, R4.reuse, R36 ;  /* 0x000000046824723c */ /* 0x082fe60000001824 */
[----:B------:R-:W-:Y:S06]  /*2f70*/  FFMA.FTZ R13, R13, UR12, -R109 ;  /* 0x0000000c0d0d7c23 */ /* 0x000fec000801086d */
[----:B------:R-:W1:Y:S01]  /*2f80*/  MUFU.EX2 R233, R17 ;  /* 0x0000001100e97308 */ /* 0x000e620000000800 */
[----:B------:R-:W-:Y:S02]  /*2f90*/  @P0 FSEL R15, R15, -INF , !P5 ;  /* 0xff8000000f0f0808 */ /* 0x000fe40006800000 */
[----:B------:R-:W-:Y:S01]  /*2fa0*/  @P0 FSEL R19, R19, -INF , !P5 ;  /* 0xff80000013130808 */ /* 0x000fe20006800000 */
[C---:B------:R-:W-:Y:S06]  /*2fb0*/  HMMA.16816.F32 R40, R112.reuse, R4, R40 ;  /* 0x000000047028723c */ /* 0x040fec0000001828 */
[----:B------:R-:W-:Y:S01]  /*2fc0*/  MUFU.EX2 R200, R13 ;  /* 0x0000000d00c87308 */ /* 0x000fe20000000800 */
[----:B------:R-:W-:Y:S01]  /*2fd0*/  @P0 VIADD R4, R158, 0x30 ;  /* 0x000000309e040836 */ /* 0x000fe20000000000 */
[-C--:B------:R-:W-:Y:S01]  /*2fe0*/  @P0 ISETP.GE.AND P5, PT, R8, R164.reuse, PT ;  /* 0x000000a40800020c */ /* 0x080fe20003fa6270 */
[----:B------:R-:W-:Y:S01]  /*2ff0*/  @P0 VIADD R8, R158, 0x28 ;  /* 0x000000289e080836 */ /* 0x000fe20000000000 */
[----:B------:R-:W-:Y:S01]  /*3000*/  @P0 FSEL R28, R28, -INF , !P2 ;  /* 0xff8000001c1c0808 */ /* 0x000fe20005000000 */
[-C--:B------:R-:W-:Y:S05]  /*3010*/  HMMA.16816.F32 R44, R112, R6.reuse, R44 ;  /* 0x00000006702c723c */ /* 0x080fea000000182c */
[----:B------:R-:W-:Y:S01]  /*3020*/  MUFU.EX2 R179, R23 ;  /* 0x0000001700b37308 */ /* 0x000fe20000000800 */
[----:B------:R-:W-:Y:S01]  /*3030*/  @P0 FSEL R30, R30, -INF , !P2 ;  /* 0xff8000001e1e0808 */ /* 0x000fe20005000000 */
[--C-:B------:R-:W-:Y:S01]  /*3040*/  FFMA.FTZ R19, R19, UR12, -R159.reuse ;  /* 0x0000000c13137c23 */ /* 0x100fe2000801089f */
[----:B------:R-:W-:Y:S01]  /*3050*/  @P0 FSEL R32, R32, -INF , !P2 ;  /* 0xff80000020200808 */ /* 0x000fe20005000000 */
[----:B------:R-:W-:Y:S01]  /*3060*/  FFMA.FTZ R15, R15, UR12, -R108 ;  /* 0x0000000c0f0f7c23 */ /* 0x000fe2000801086c */
[----:B------:R-:W-:Y:S01]  /*3070*/  @P0 FSEL R34, R34, -INF , !P2 ;  /* 0xff80000022220808 */ /* 0x000fe20005000000 */
[C---:B------:R-:W-:Y:S04]  /*3080*/  HMMA.16816.F32 R48, R104.reuse, R6, R48 ;  /* 0x000000066830723c */ /* 0x040fe80000001830 */
[----:B------:R-:W3:Y:S01]  /*3090*/  MUFU.EX2 R183, R19 ;  /* 0x0000001300b77308 */ /* 0x000ee20000000800 */
[-C--:B------:R-:W-:Y:S01]  /*30a0*/  @P0 ISETP.GE.AND P2, PT, R4, R164.reuse, PT ;  /* 0x000000a40400020c */ /* 0x080fe20003f46270 */
[----:B------:R-:W-:Y:S01]  /*30b0*/  @P0 VIADD R4, R158, 0x31 ;  /* 0x000000319e040836 */ /* 0x000fe20000000000 */
[----:B------:R-:W-:Y:S07]  /*30c0*/  @P0 FSEL R20, R20, -INF , !P6 ;  /* 0xff80000014140808 */ /* 0x000fee0007000000 */
[----:B------:R-:W3:Y:S01]  /*30d0*/  MUFU.EX2 R205, R15 ;  /* 0x0000000f00cd7308 */ /* 0x000ee20000000800 */
[----:B------:R-:W-:Y:S01]  /*30e0*/  @P0 FSEL R22, R22, -INF , !P6 ;  /* 0xff80000016160808 */ /* 0x000fe20007000000 */
[--C-:B------:R-:W-:Y:S01]  /*30f0*/  FFMA.FTZ R34, R34, UR12, -R159.reuse ;  /* 0x0000000c22227c23 */ /* 0x100fe2000801089f */
[----:B------:R-:W-:Y:S01]  /*3100*/  @P0 FSEL R24, R24, -INF , !P6 ;  /* 0xff80000018180808 */ /* 0x000fe20007000000 */
[--C-:B------:R-:W-:Y:S01]  /*3110*/  FFMA.FTZ R20, R20, UR12, -R160.reuse ;  /* 0x0000000c14147c23 */ /* 0x100fe200080108a0 */
[----:B------:R-:W-:Y:S01]  /*3120*/  @P0 FSEL R26, R26, -INF , !P6 ;  /* 0xff8000001a1a0808 */ /* 0x000fe20007000000 */
[----:B------:R-:W-:Y:S01]  /*3130*/  FFMA.FTZ R22, R22, UR12, -R159 ;  /* 0x0000000c16167c23 */ /* 0x000fe2000801089f */
[-C--:B------:R-:W-:Y:S01]  /*3140*/  @P0 ISETP.GE.AND P6, PT, R8, R164.reuse, PT ;  /* 0x000000a40800020c */ /* 0x080fe20003fc6270 */
[----:B------:R-:W-:Y:S01]  /*3150*/  @P0 VIADD R8, R158, 0x29 ;  /* 0x000000299e080836 */ /* 0x000fe20000000000 */
[----:B------:R-:W-:Y:S01]  /*3160*/  @P0 FSEL R29, R29, -INF , !P3 ;  /* 0xff8000001d1d0808 */ /* 0x000fe20005800000 */
[----:B------:R-:W-:Y:S01]  /*3170*/  MUFU.EX2 R180, R22 ;  /* 0x0000001600b47308 */ /* 0x000fe20000000800 */
[----:B------:R-:W-:Y:S01]  /*3180*/  @P0 FSEL R31, R31, -INF , !P3 ;  /* 0xff8000001f1f0808 */ /* 0x000fe20005800000 */
[--C-:B------:R-:W-:Y:S01]  /*3190*/  FFMA.FTZ R32, R32, UR12, -R160.reuse ;  /* 0x0000000c20207c23 */ /* 0x100fe200080108a0 */
[----:B------:R-:W-:Y:S07]  /*31a0*/  @P0 FSEL R33, R33, -INF , !P3 ;  /* 0xff80000021210808 */ /* 0x000fee0005800000 */
[----:B------:R-:W-:Y:S01]  /*31b0*/  MUFU.EX2 R232, R20 ;  /* 0x0000001400e87308 */ /* 0x000fe20000000800 */
[----:B------:R-:W-:Y:S01]  /*31c0*/  @P0 FSEL R35, R35, -INF , !P3 ;  /* 0xff80000023230808 */ /* 0x000fe20005800000 */
[----:B------:R-:W-:Y:S01]  /*31d0*/  FFMA.FTZ R24, R24, UR12, -R109 ;  /* 0x0000000c18187c23 */ /* 0x000fe2000801086d */
[-C--:B------:R-:W-:Y:S01]  /*31e0*/  @P0 ISETP.GE.AND P3, PT, R4, R164.reuse, PT ;  /* 0x000000a40400020c */ /* 0x080fe20003f66270 */
[----:B------:R-:W-:Y:S01]  /*31f0*/  @P0 VIADD R4, R158, 0x38 ;  /* 0x000000389e040836 */ /* 0x000fe20000000000 */
[-C--:B------:R-:W-:Y:S01]  /*3200*/  @P0 ISETP.GE.AND P1, PT, R8, R164.reuse, PT ;  /* 0x000000a40800020c */ /* 0x080fe20003f26270 */
[----:B------:R-:W-:Y:S01]  /*3210*/  FFMA.FTZ R35, R35, UR12, -R159 ;  /* 0x0000000c23237c23 */ /* 0x000fe2000801089f */
[----:B------:R-:W-:Y:S01]  /*3220*/  @P0 FSEL R36, R36, -INF , !P4 ;  /* 0xff80000024240808 */ /* 0x000fe20006000000 */
[----:B----4-:R-:W4:Y:S01]  /*3230*/  LDSM.16.M88.4 R8, [R150+-0x1400] ;  /* 0xffec00009608783b */ /* 0x010f220000000200 */
[----:B------:R-:W-:Y:S01]  /*3240*/  @P0 FSEL R38, R38, -INF , !P4 ;  /* 0xff80000026260808 */ /* 0x000fe20006000000 */
[----:B------:R-:W4:Y:S01]  /*3250*/  MUFU.EX2 R231, R21 ;  /* 0x0000001500e77308 */ /* 0x000f220000000800 */
[----:B------:R-:W-:Y:S01]  /*3260*/  @P0 FSEL R40, R40, -INF , !P4 ;  /* 0xff80000028280808 */ /* 0x000fe20006000000 */
[----:B------:R-:W-:Y:S01]  /*3270*/  FFMA.FTZ R33, R33, UR12, -R160 ;  /* 0x0000000c21217c23 */ /* 0x000fe200080108a0 */
[----:B------:R-:W-:Y:S07]  /*3280*/  @P0 FSEL R42, R42, -INF , !P4 ;  /* 0xff8000002a2a0808 */ /* 0x000fee0006000000 */
[----:B------:R-:W-:Y:S01]  /*3290*/  MUFU.EX2 R174, R34 ;  /* 0x0000002200ae7308 */ /* 0x000fe20000000800 */
[-C--:B------:R-:W-:Y:S01]  /*32a0*/  @P0 ISETP.GE.AND P4, PT, R4, R164.reuse, PT ;  /* 0x000000a40400020c */ /* 0x080fe20003f86270 */
[----:B------:R-:W-:Y:S01]  /*32b0*/  @P0 VIADD R4, R158, 0x39 ;  /* 0x000000399e040836 */ /* 0x000fe20000000000 */
[----:B------:R-:W-:Y:S01]  /*32c0*/  F2FP.F16.F32.PACK_AB R5, R194, R195 ;  /* 0x000000c3c205723e */ /* 0x000fe200000000ff */
[----:B------:R3:W-:Y:S01]  /*32d0*/  STS [R211], R12 ;  /* 0x0000000cd3007388 */ /* 0x0007e20000000800 */
[----:B------:R-:W-:Y:S05]  /*32e0*/  @P0 FSEL R37, R37, -INF , !P5 ;  /* 0xff80000025250808 */ /* 0x000fea0006800000 */
[----:B------:R-:W-:Y:S01]  /*32f0*/  MUFU.EX2 R173, R35 ;  /* 0x0000002300ad7308 */ /* 0x000fe20000000800 */
[----:B------:R-:W-:Y:S01]  /*3300*/  @P0 FSEL R39, R39, -INF , !P5 ;  /* 0xff80000027270808 */ /* 0x000fe20006800000 */
[----:B------:R4:W-:Y:S01]  /*3310*/  STS [R211+0x400], R5 ;  /* 0x00040005d3007388 */ /* 0x0009e20000000800 */
[----:B------:R-:W-:Y:S07]  /*3320*/  @P0 FSEL R41, R41, -INF , !P5 ;  /* 0xff80000029290808 */ /* 0x000fee0006800000 */
[----:B------:R-:W-:Y:S01]  /*3330*/  MUFU.EX2 R230, R32 ;  /* 0x0000002000e67308 */ /* 0x000fe20000000800 */
[----:B------:R-:W-:Y:S01]  /*3340*/  @P0 FSEL R43, R43, -INF , !P5 ;  /* 0xff8000002b2b0808 */ /* 0x000fe20006800000 */
[--C-:B------:R-:W-:Y:S01]  /*3350*/  FFMA.FTZ R26, R26, UR12, -R108.reuse ;  /* 0x0000000c1a1a7c23 */ /* 0x100fe2000801086c */
[----:B------:R-:W-:Y:S07]  /*3360*/  @P0 ISETP.GE.AND P5, PT, R4, R164, PT ;  /* 0x000000a40400020c */ /* 0x000fee0003fa6270 */
[----:B------:R-:W-:Y:S01]  /*3370*/  MUFU.EX2 R225, R33 ;  /* 0x0000002100e17308 */ /* 0x000fe20000000800 */
[----:B-1----:R-:W-:Y:S01]  /*3380*/  F2FP.F16.F32.PACK_AB R4, R233, R234 ;  /* 0x000000eae904723e */ /* 0x002fe200000000ff */
[--C-:B------:R-:W-:Y:S01]  /*3390*/  FFMA.FTZ R28, R28, UR12, -R109.reuse ;  /* 0x0000000c1c1c7c23 */ /* 0x100fe2000801086d */
[----:B------:R-:W-:Y:S07]  /*33a0*/  FFMA.FTZ R29, R29, UR12, -R109 ;  /* 0x0000000c1d1d7c23 */ /* 0x000fee000801086d */
[----:B------:R-:W-:Y:S01]  /*33b0*/  MUFU.EX2 R193, R24 ;  /* 0x0000001800c17308 */ /* 0x000fe20000000800 */
[--C-:B------:R-:W-:Y:S01]  /*33c0*/  FFMA.FTZ R30, R30, UR12, -R108.reuse ;  /* 0x0000000c1e1e7c23 */ /* 0x100fe2000801086c */
[----:B------:R1:W-:Y:S01]  /*33d0*/  STS [R192], R4 ;  /* 0x00000004c0007388 */ /* 0x0003e20000000800 */
[----:B------:R-:W-:Y:S07]  /*33e0*/  FFMA.FTZ R31, R31, UR12, -R108 ;  /* 0x0000000c1f1f7c23 */ /* 0x000fee000801086c */
[----:B------:R-:W-:Y:S01]  /*33f0*/  MUFU.EX2 R189, R25 ;  /* 0x0000001900bd7308 */ /* 0x000fe20000000800 */
[--C-:B------:R-:W-:Y:S01]  /*3400*/  FFMA.FTZ R36, R36, UR12, -R160.reuse ;  /* 0x0000000c24247c23 */ /* 0x100fe200080108a0 */
[----:B------:R2:W2:Y:S01]  /*3410*/  LDG.E R158, desc[UR24][R162.64+0x20] ;  /* 0x00002018a29e7981 */ /* 0x0004a2000c1e1900 */
[----:B------:R-:W-:Y:S07]  /*3420*/  FFMA.FTZ R37, R37, UR12, -R160 ;  /* 0x0000000c25257c23 */ /* 0x000fee00080108a0 */
[----:B------:R-:W-:Y:S01]  /*3430*/  MUFU.EX2 R199, R26 ;  /* 0x0000001a00c77308 */ /* 0x000fe20000000800 */
[--C-:B------:R-:W-:Y:S01]  /*3440*/  FFMA.FTZ R38, R38, UR12, -R159.reuse ;  /* 0x0000000c26267c23 */ /* 0x100fe2000801089f */
[----:B------:R-:W-:Y:S01]  /*3450*/  FFMA.FTZ R39, R39, UR12, -R159 ;  /* 0x0000000c27277c23 */ /* 0x000fe2000801089f */
[----:B---3--:R-:W-:Y:S07]  /*3460*/  F2FP.F16.F32.PACK_AB R12, R183, R184 ;  /* 0x000000b8b70c723e */ /* 0x008fee00000000ff */
[----:B------:R-:W-:Y:S01]  /*3470*/  MUFU.EX2 R198, R27 ;  /* 0x0000001b00c67308 */ /* 0x000fe20000000800 */
[--C-:B------:R-:W-:Y:S01]  /*3480*/  FFMA.FTZ R40, R40, UR12, -R109.reuse ;  /* 0x0000000c28287c23 */ /* 0x100fe2000801086d */
[--C-:B------:R-:W-:Y:S01]  /*3490*/  FFMA.FTZ R41, R41, UR12, -R109.reuse ;  /* 0x0000000c29297c23 */ /* 0x100fe2000801086d */
[----:B----4-:R-:W-:Y:S01]  /*34a0*/  F2FP.F16.F32.PACK_AB R5, R202, R203 ;  /* 0x000000cbca05723e */ /* 0x010fe200000000ff */
[-C--:B------:R-:W-:Y:S01]  /*34b0*/  HMMA.16816.F32 R52, R104, R8.reuse, R52 ;  /* 0x000000086834723c */ /* 0x080fe20000001834 */
[----:B------:R-:W-:Y:S05]  /*34c0*/  STS [R192+0x400], R12 ;  /* 0x0004000cc0007388 */ /* 0x000fea0000000800 */
[----:B------:R-:W-:Y:S01]  /*34d0*/  MUFU.EX2 R188, R28 ;  /* 0x0000001c00bc7308 */ /* 0x000fe20000000800 */
[--C-:B------:R-:W-:Y:S01]  /*34e0*/  FFMA.FTZ R42, R42, UR12, -R108.reuse ;  /* 0x0000000c2a2a7c23 */ /* 0x100fe2000801086c */
[----:B------:R-:W-:Y:S01]  /*34f0*/  FFMA.FTZ R43, R43, UR12, -R108 ;  /* 0x0000000c2b2b7c23 */ /* 0x000fe2000801086c */
[----:B------:R3:W-:Y:S07]  /*3500*/  STS [R211+0x2000], R5 ;  /* 0x00200005d3007388 */ /* 0x0007ee0000000800 */
[----:B------:R-:W-:Y:S01]  /*3510*/  MUFU.EX2 R185, R29 ;  /* 0x0000001d00b97308 */ /* 0x000fe20000000800 */
[----:B------:R-:W-:Y:S01]  /*3520*/  @P0 FSEL R44, R44, -INF , !P6 ;  /* 0xff8000002c2c0808 */ /* 0x000fe20007000000 */
[C---:B------:R-:W-:Y:S08]  /*3530*/  HMMA.16816.F32 R56, R112.reuse, R8, R56 ;  /* 0x000000087038723c */ /* 0x040ff00000001838 */
[----:B------:R-:W-:Y:S01]  /*3540*/  MUFU.EX2 R197, R30 ;  /* 0x0000001e00c57308 */ /* 0x000fe20000000800 */
[----:B-1----:R-:W-:Y:S01]  /*3550*/  F2FP.F16.F32.PACK_AB R4, R207, R208 ;  /* 0x000000d0cf04723e */ /* 0x002fe200000000ff */
[--C-:B------:R-:W-:Y:S08]  /*3560*/  FFMA.FTZ R44, R44, UR12, -R109.reuse ;  /* 0x0000000c2c2c7c23 */ /* 0x100ff0000801086d */
[----:B------:R-:W-:Y:S01]  /*3570*/  MUFU.EX2 R196, R31 ;  /* 0x0000001f00c47308 */ /* 0x000fe20000000800 */
[----:B------:R-:W-:Y:S01]  /*3580*/  @P0 FSEL R45, R45, -INF , !P1 ;  /* 0xff8000002d2d0808 */ /* 0x000fe20004800000 */
[-C--:B------:R-:W-:Y:S01]  /*3590*/  HMMA.16816.F32 R60, R112, R10.reuse, R60 ;  /* 0x0000000a703c723c */ /* 0x080fe2000000183c */
[----:B------:R1:W-:Y:S07]  /*35a0*/  STS [R211+0x2400], R4 ;  /* 0x00240004d3007388 */ /* 0x0003ee0000000800 */
[----:B------:R-:W-:Y:S01]  /*35b0*/  MUFU.EX2 R224, R36 ;  /* 0x0000002400e07308 */ /* 0x000fe20000000800 */
[----:B------:R-:W-:Y:S01]  /*35c0*/  @P0 FSEL R48, R48, -INF , !P6 ;  /* 0xff80000030300808 */ /* 0x000fe20007000000 */
[--C-:B------:R-:W-:Y:S01]  /*35d0*/  FFMA.FTZ R45, R45, UR12, -R109.reuse ;  /* 0x0000000c2d2d7c23 */ /* 0x100fe2000801086d */
[----:B------:R-:W-:Y:S07]  /*35e0*/  @P0 FSEL R49, R49, -INF , !P1 ;  /* 0xff80000031310808 */ /* 0x000fee0004800000 */
[----:B------:R-:W-:Y:S01]  /*35f0*/  MUFU.EX2 R221, R37 ;  /* 0x0000002500dd7308 */ /* 0x000fe20000000800 */
[----:B------:R-:W-:Y:S01]  /*3600*/  @P0 FSEL R50, R50, -INF , !P6 ;  /* 0xff80000032320808 */ /* 0x000fe20007000000 */
[----:B------:R-:W-:Y:S08]  /*3610*/  HMMA.16816.F32 R64, R104, R10, R64 ;  /* 0x0000000a6840723c */ /* 0x000ff00000001840 */
[----:B------:R-:W-:Y:S01]  /*3620*/  MUFU.EX2 R170, R38 ;  /* 0x0000002600aa7308 */ /* 0x000fe20000000800 */
[----:B------:R-:W-:Y:S01]  /*3630*/  @P0 FSEL R56, R56, -INF , !P2 ;  /* 0xff80000038380808 */ /* 0x000fe20005000000 */
[--C-:B------:R-:W-:Y:S01]  /*3640*/  FFMA.FTZ R48, R48, UR12, -R160.reuse ;  /* 0x0000000c30307c23 */ /* 0x100fe200080108a0 */
[----:B---3--:R-:W-:Y:S07]  /*3650*/  F2FP.F16.F32.PACK_AB R5, R200, R201 ;  /* 0x000000c9c805723e */ /* 0x008fee00000000ff */
[----:B------:R-:W-:Y:S01]  /*3660*/  MUFU.EX2 R169, R39 ;  /* 0x0000002700a97308 */ /* 0x000fe20000000800 */
[----:B------:R-:W-:Y:S01]  /*3670*/  @P0 FSEL R57, R57, -INF , !P3 ;  /* 0xff80000039390808 */ /* 0x000fe20005800000 */
[--C-:B------:R-:W-:Y:S01]  /*3680*/  FFMA.FTZ R56, R56, UR12, -R109.reuse ;  /* 0x0000000c38387c23 */ /* 0x100fe2000801086d */
[----:B------:R-:W-:Y:S01]  /*3690*/  @P0 FSEL R51, R51, -INF , !P1 ;  /* 0xff80000033330808 */ /* 0x000fe20004800000 */
[----:B------:R3:W-:Y:S01]  /*36a0*/  STS [R192+0x2000], R5 ;  /* 0x00200005c0007388 */ /* 0x0007e20000000800 */
[----:B------:R-:W-:Y:S01]  /*36b0*/  @P0 FSEL R60, R60, -INF , !P4 ;  /* 0xff8000003c3c0808 */ /* 0x000fe20006000000 */
[----:B------:R-:W-:Y:S01]  /*36c0*/  FFMA.FTZ R57, R57, UR12, -R109 ;  /* 0x0000000c39397c23 */ /* 0x000fe2000801086d */
[----:B------:R-:W-:Y:S01]  /*36d0*/  @P0 FSEL R61, R61, -INF , !P5 ;  /* 0xff8000003d3d0808 */ /* 0x000fe20006800000 */
[----:B------:R-:W-:Y:S01]  /*36e0*/  FFMA.FTZ R49, R49, UR12, -R160 ;  /* 0x0000000c31317c23 */ /* 0x000fe200080108a0 */
[----:B------:R-:W-:Y:S01]  /*36f0*/  FFMA.FTZ R50, R50, UR12, -R159 ;  /* 0x0000000c32327c23 */ /* 0x000fe2000801089f */
[--C-:B------:R-:W-:Y:S01]  /*3700*/  FFMA.FTZ R60, R60, UR12, -R109.reuse ;  /* 0x0000000c3c3c7c23 */ /* 0x100fe2000801086d */
[----:B-1----:R-:W-:Y:S01]  /*3710*/  F2FP.F16.F32.PACK_AB R4, R205, R206 ;  /* 0x000000cecd04723e */ /* 0x002fe200000000ff */
[----:B------:R-:W-:Y:S01]  /*3720*/  FFMA.FTZ R109, R61, UR12, -R109 ;  /* 0x0000000c3d6d7c23 */ /* 0x000fe2000801086d */
[--C-:B------:R-:W-:Y:S01]  /*3730*/  FFMA.FTZ R51, R51, UR12, -R159.reuse ;  /* 0x0000000c33337c23 */ /* 0x100fe2000801089f */
[----:B------:R-:W-:Y:S01]  /*3740*/  MUFU.EX2 R219, R48 ;  /* 0x0000003000db7308 */ /* 0x000fe20000000800 */
[----:B------:R-:W-:Y:S01]  /*3750*/  @P0 FSEL R46, R46, -INF , !P6 ;  /* 0xff8000002e2e0808 */ /* 0x000fe20007000000 */
[----:B------:R1:W-:Y:S01]  /*3760*/  STS [R192+0x2400], R4 ;  /* 0x00240004c0007388 */ /* 0x0003e20000000800 */
[----:B------:R-:W-:Y:S07]  /*3770*/  @P0 FSEL R47, R47, -INF , !P1 ;  /* 0xff8000002f2f0808 */ /* 0x000fee0004800000 */
[----:B------:R-:W-:Y:S01]  /*3780*/  MUFU.EX2 R218, R49 ;  /* 0x0000003100da7308 */ /* 0x000fe20000000800 */
[----:B------:R-:W-:Y:S01]  /*3790*/  @P0 FSEL R52, R52, -INF , !P2 ;  /* 0xff80000034340808 */ /* 0x000fe20005000000 */
[--C-:B------:R-:W-:Y:S01]  /*37a0*/  FFMA.FTZ R46, R46, UR12, -R108.reuse ;  /* 0x0000000c2e2e7c23 */ /* 0x100fe2000801086c */
[----:B------:R-:W-:Y:S07]  /*37b0*/  @P0 FSEL R53, R53, -INF , !P3 ;  /* 0xff80000035350808 */ /* 0x000fee0005800000 */
[----:B--2---:R-:W-:Y:S01]  /*37c0*/  MUFU.EX2 R162, R50 ;  /* 0x0000003200a27308 */ /* 0x004fe20000000800 */
[----:B------:R-:W-:Y:S01]  /*37d0*/  FFMA.FTZ R47, R47, UR12, -R108 ;  /* 0x0000000c2f2f7c23 */ /* 0x000fe2000801086c */
[----:B------:R-:W-:Y:S01]  /*37e0*/  @P0 FSEL R54, R54, -INF , !P2 ;  /* 0xff80000036360808 */ /* 0x000fe20005000000 */
[--C-:B------:R-:W-:Y:S07]  /*37f0*/  FFMA.FTZ R52, R52, UR12, -R160.reuse ;  /* 0x0000000c34347c23 */ /* 0x100fee00080108a0 */
[----:B------:R-:W-:Y:S01]  /*3800*/  MUFU.EX2 R115, R51 ;  /* 0x0000003300737308 */ /* 0x000fe20000000800 */
[----:B------:R-:W-:Y:S01]  /*3810*/  @P0 FSEL R55, R55, -INF , !P3 ;  /* 0xff80000037370808 */ /* 0x000fe20005800000 */
[--C-:B------:R-:W-:Y:S01]  /*3820*/  FFMA.FTZ R53, R53, UR12, -R160.reuse ;  /* 0x0000000c35357c23 */ /* 0x100fe200080108a0 */
[----:B---3--:R-:W-:Y:S07]  /*3830*/  F2FP.F16.F32.PACK_AB R5, R231, R232 ;  /* 0x000000e8e705723e */ /* 0x008fee00000000ff */
[----:B------:R2:W-:Y:S01]  /*3840*/  MUFU.EX2 R163, R109 ;  /* 0x0000006d00a37308 */ /* 0x0005e20000000800 */
[----:B------:R-:W-:Y:S01]  /*3850*/  @P0 FSEL R64, R64, -INF , !P4 ;  /* 0xff80000040400808 */ /* 0x000fe20006000000 */
[--C-:B------:R-:W-:Y:S01]  /*3860*/  FFMA.FTZ R54, R54, UR12, -R159.reuse ;  /* 0x0000000c36367c23 */ /* 0x100fe2000801089f */
[----:B------:R-:W-:Y:S01]  /*3870*/  @P0 FSEL R65, R65, -INF , !P5 ;  /* 0xff80000041410808 */ /* 0x000fe20006800000 */
[----:B------:R3:W-:Y:S06]  /*3880*/  STS [R210], R5 ;  /* 0x00000005d2007388 */ /* 0x0007ec0000000800 */
[----:B------:R-:W-:Y:S01]  /*3890*/  MUFU.EX2 R178, R40 ;  /* 0x0000002800b27308 */ /* 0x000fe20000000800 */
[----:B------:R-:W-:Y:S01]  /*38a0*/  FFMA.FTZ R55, R55, UR12, -R159 ;  /* 0x0000000c37377c23 */ /* 0x000fe2000801089f */
[--C-:B------:R-:W-:Y:S01]  /*38b0*/  FFMA.FTZ R64, R64, UR12, -R160.reuse ;  /* 0x0000000c40407c23 */ /* 0x100fe200080108a0 */
[----:B------:R-:W-:Y:S07]  /*38c0*/  FFMA.FTZ R160, R65, UR12, -R160 ;  /* 0x0000000c41a07c23 */ /* 0x000fee00080108a0 */
[----:B------:R-:W4:Y:S01]  /*38d0*/  MUFU.EX2 R177, R41 ;  /* 0x0000002900b17308 */ /* 0x000f220000000800 */
[----:B------:R-:W-:Y:S02]  /*38e0*/  @P0 FSEL R66, R66, -INF , !P4 ;  /* 0xff80000042420808 */ /* 0x000fe40006000000 */
[----:B-1----:R-:W-:Y:S07]  /*38f0*/  F2FP.F16.F32.PACK_AB R4, R179, R180 ;  /* 0x000000b4b304723e */ /* 0x002fee00000000ff */
[----:B------:R-:W-:Y:S01]  /*3900*/  MUFU.EX2 R187, R42 ;  /* 0x0000002a00bb7308 */ /* 0x000fe20000000800 */
[----:B--2---:R-:W-:Y:S01]  /*3910*/  IMAD.IADD R109, R204, 0x1, R249 ;  /* 0x00000001cc6d7824 */ /* 0x004fe200078e02f9 */
[----:B------:R-:W-:Y:S01]  /*3920*/  @P0 FSEL R67, R67, -INF , !P5 ;  /* 0xff80000043430808 */ /* 0x000fe20006800000 */
[--C-:B------:R-:W-:Y:S01]  /*3930*/  FFMA.FTZ R66, R66, UR12, -R159.reuse ;  /* 0x0000000c42427c23 */ /* 0x100fe2000801089f */
[----:B------:R1:W-:Y:S06]  /*3940*/  STS [R210+0x400], R4 ;  /* 0x00040004d2007388 */ /* 0x0003ec0000000800 */
[----:B------:R-:W2:Y:S01]  /*3950*/  MUFU.EX2 R186, R43 ;  /* 0x0000002b00ba7308 */ /* 0x000ea20000000800 */
[----:B------:R-:W-:Y:S01]  /*3960*/  @P0 FSEL R58, R58, -INF , !P2 ;  /* 0xff8000003a3a0808 */ /* 0x000fe20005000000 */
[----:B------:R-:W-:Y:S01]  /*3970*/  FFMA.FTZ R159, R67, UR12, -R159 ;  /* 0x0000000c439f7c23 */ /* 0x000fe2000801089f */
[----:B------:R-:W-:Y:S07]  /*3980*/  @P0 FSEL R59, R59, -INF , !P3 ;  /* 0xff8000003b3b0808 */ /* 0x000fee0005800000 */
[----:B------:R-:W-:Y:S01]  /*3990*/  MUFU.EX2 R176, R44 ;  /* 0x0000002c00b07308 */ /* 0x000fe20000000800 */
[----:B----4-:R-:W-:Y:S01]  /*39a0*/  F2FP.F16.F32.PACK_AB R7, R177, R178 ;  /* 0x000000b2b107723e */ /* 0x010fe200000000ff */
[--C-:B------:R-:W-:Y:S01]  /*39b0*/  FFMA.FTZ R58, R58, UR12, -R108.reuse ;  /* 0x0000000c3a3a7c23 */ /* 0x100fe2000801086c */
[----:B------:R-:W-:Y:S07]  /*39c0*/  @P0 FSEL R62, R62, -INF , !P4 ;  /* 0xff8000003e3e0808 */ /* 0x000fee0006000000 */
[----:B------:R-:W4:Y:S01]  /*39d0*/  MUFU.EX2 R175, R45 ;  /* 0x0000002d00af7308 */ /* 0x000f220000000800 */
[----:B------:R-:W-:Y:S01]  /*39e0*/  @P0 FSEL R63, R63, -INF , !P5 ;  /* 0xff8000003f3f0808 */ /* 0x000fe20006800000 */
[--C-:B------:R-:W-:Y:S01]  /*39f0*/  FFMA.FTZ R59, R59, UR12, -R108.reuse ;  /* 0x0000000c3b3b7c23 */ /* 0x100fe2000801086c */
[----:B---3--:R-:W-:Y:S07]  /*3a00*/  F2FP.F16.F32.PACK_AB R5, R225, R230 ;  /* 0x000000e6e105723e */ /* 0x008fee00000000ff */
[----:B------:R-:W-:Y:S01]  /*3a10*/  MUFU.EX2 R182, R46 ;  /* 0x0000002e00b67308 */ /* 0x000fe20000000800 */
[--C-:B------:R-:W-:Y:S01]  /*3a20*/  FFMA.FTZ R62, R62, UR12, -R108.reuse ;  /* 0x0000000c3e3e7c23 */ /* 0x100fe2000801086c */
[----:B--2---:R-:W-:Y:S01]  /*3a30*/  F2FP.F16.F32.PACK_AB R6, R186, R187 ;  /* 0x000000bbba06723e */ /* 0x004fe200000000ff */
[----:B------:R-:W-:Y:S01]  /*3a40*/  FFMA.FTZ R108, R63, UR12, -R108 ;  /* 0x0000000c3f6c7c23 */ /* 0x000fe2000801086c */
[----:B------:R2:W-:Y:S06]  /*3a50*/  STS [R191], R5 ;  /* 0x00000005bf007388 */ /* 0x0005ec0000000800 */
[----:B------:R-:W-:Y:S10]  /*3a60*/  MUFU.EX2 R181, R47 ;  /* 0x0000002f00b57308 */ /* 0x000ff40000000800 */
[----:B------:R-:W-:Y:S01]  /*3a70*/  MUFU.EX2 R217, R52 ;  /* 0x0000003400d97308 */ /* 0x000fe20000000800 */
[----:B----4-:R-:W-:Y:S02]  /*3a80*/  F2FP.F16.F32.PACK_AB R8, R175, R176 ;  /* 0x000000b0af08723e */ /* 0x010fe400000000ff */
[----:B-1----:R-:W-:Y:S07]  /*3a90*/  F2FP.F16.F32.PACK_AB R4, R173, R174 ;  /* 0x000000aead04723e */ /* 0x002fee00000000ff */
[----:B------:R-:W-:Y:S01]  /*3aa0*/  MUFU.EX2 R216, R53 ;  /* 0x0000003500d87308 */ /* 0x000fe20000000800 */
[----:B------:R1:W-:Y:S09]  /*3ab0*/  STS [R191+0x400], R4 ;  /* 0x00040004bf007388 */ /* 0x0003f20000000800 */
[----:B------:R-:W-:Y:S10]  /*3ac0*/  MUFU.EX2 R114, R54 ;  /* 0x0000003600727308 */ /* 0x000ff40000000800 */
[----:B------:R-:W3:Y:S10]  /*3ad0*/  MUFU.EX2 R113, R55 ;  /* 0x0000003700717308 */ /* 0x000ef40000000800 */
[----:B------:R-:W-:Y:S01]  /*3ae0*/  MUFU.EX2 R215, R64 ;  /* 0x0000004000d77308 */ /* 0x000fe20000000800 */
[----:B--2---:R-:W-:Y:S09]  /*3af0*/  F2FP.F16.F32.PACK_AB R5, R198, R199 ;  /* 0x000000c7c605723e */ /* 0x004ff200000000ff */
[----:B------:R-:W2:Y:S01]  /*3b00*/  MUFU.EX2 R160, R160 ;  /* 0x000000a000a07308 */ /* 0x000ea20000000800 */
[----:B------:R4:W-:Y:S09]  /*3b10*/  STS [R210+0x2400], R5 ;  /* 0x00240005d2007388 */ /* 0x0009f20000000800 */
[----:B------:R-:W-:Y:S10]  /*3b20*/  MUFU.EX2 R112, R66 ;  /* 0x0000004200707308 */ /* 0x000ff40000000800 */
[----:B------:R-:W-:Y:S01]  /*3b30*/  MUFU.EX2 R159, R159 ;  /* 0x0000009f009f7308 */ /* 0x000fe20000000800 */
[----:B-1----:R-:W-:Y:S09]  /*3b40*/  F2FP.F16.F32.PACK_AB R4, R189, R193 ;  /* 0x000000c1bd04723e */ /* 0x002ff200000000ff */
[----:B------:R-:W-:Y:S01]  /*3b50*/  MUFU.EX2 R167, R56 ;  /* 0x0000003800a77308 */ /* 0x000fe20000000800 */
[----:B------:R1:W-:Y:S09]  /*3b60*/  STS [R210+0x2000], R4 ;  /* 0x00200004d2007388 */ /* 0x0003f20000000800 */
[----:B------:R-:W2:Y:S10]  /*3b70*/  MUFU.EX2 R166, R57 ;  /* 0x0000003900a67308 */ /* 0x000eb40000000800 */
[----:B------:R-:W-:Y:S10]  /*3b80*/  MUFU.EX2 R172, R58 ;  /* 0x0000003a00ac7308 */ /* 0x000ff40000000800 */
[----:B------:R-:W2:Y:S01]  /*3b90*/  MUFU.EX2 R171, R59 ;  /* 0x0000003b00ab7308 */ /* 0x000ea20000000800 */
[----:B----4-:R-:W-:Y:S09]  /*3ba0*/  F2FP.F16.F32.PACK_AB R5, R221, R224 ;  /* 0x000000e0dd05723e */ /* 0x010ff200000000ff */
[----:B------:R-:W4:Y:S10]  /*3bb0*/  MUFU.EX2 R165, R60 ;  /* 0x0000003c00a57308 */ /* 0x000f340000000800 */
[----:B------:R-:W-:Y:S10]  /*3bc0*/  MUFU.EX2 R168, R62 ;  /* 0x0000003e00a87308 */ /* 0x000ff40000000800 */
[----:B------:R-:W4:Y:S01]  /*3bd0*/  MUFU.EX2 R108, R108 ;  /* 0x0000006c006c7308 */ /* 0x000f220000000800 */
[----:B-1----:R-:W-:Y:S05]  /*3be0*/  F2FP.F16.F32.PACK_AB R4, R185, R188 ;  /* 0x000000bcb904723e */ /* 0x002fea00000000ff */
[----:B------:R1:W-:Y:S02]  /*3bf0*/  STS [R191+0x2000], R4 ;  /* 0x00200004bf007388 */ /* 0x0003e40000000800 */
[----:B-1----:R-:W-:Y:S05]  /*3c00*/  F2FP.F16.F32.PACK_AB R4, R196, R197 ;  /* 0x000000c5c404723e */ /* 0x002fea00000000ff */
[----:B------:R1:W-:Y:S04]  /*3c10*/  STS [R191+0x2400], R4 ;  /* 0x00240004bf007388 */ /* 0x0003e80000000800 */
[----:B------:R3:W-:Y:S01]  /*3c20*/  STS [R204], R5 ;  /* 0x00000005cc007388 */ /* 0x0007e20000000800 */
[----:B-1----:R-:W-:Y:S02]  /*3c30*/  F2FP.F16.F32.PACK_AB R4, R169, R170 ;  /* 0x000000aaa904723e */ /* 0x002fe400000000ff */
[----:B---3--:R-:W-:Y:S03]  /*3c40*/  F2FP.F16.F32.PACK_AB R5, R218, R219 ;  /* 0x000000dbda05723e */ /* 0x008fe600000000ff */
[----:B------:R1:W-:Y:S04]  /*3c50*/  STS [R204+0x400], R4 ;  /* 0x00040004cc007388 */ /* 0x0003e80000000800 */
[----:B------:R3:W-:Y:S01]  /*3c60*/  STS [R109], R5 ;  /* 0x000000056d007388 */ /* 0x0007e20000000800 */
[----:B-1----:R-:W-:Y:S02]  /*3c70*/  F2FP.F16.F32.PACK_AB R4, R115, R162 ;  /* 0x000000a27304723e */ /* 0x002fe400000000ff */
[----:B---3--:R-:W-:Y:S03]  /*3c80*/  F2FP.F16.F32.PACK_AB R5, R113, R114 ;  /* 0x000000727105723e */ /* 0x008fe600000000ff */
[----:B------:R2:W-:Y:S04]  /*3c90*/  STS [R109+0x400], R4 ;  /* 0x000400046d007388 */ /* 0x0005e80000000800 */
[----:B------:R1:W-:Y:S04]  /*3ca0*/  STS [R204+0x2000], R7 ;  /* 0x00200007cc007388 */ /* 0x0003e80000000800 */
[----:B------:R3:W-:Y:S04]  /*3cb0*/  STS [R204+0x2400], R6 ;  /* 0x00240006cc007388 */ /* 0x0007e80000000800 */
[----:B------:R4:W-:Y:S01]  /*3cc0*/  STS [R109+0x2000], R8 ;  /* 0x002000086d007388 */ /* 0x0009e20000000800 */
[----:B--2---:R-:W-:Y:S02]  /*3cd0*/  F2FP.F16.F32.PACK_AB R4, R160, R215 ;  /* 0x000000d7a004723e */ /* 0x004fe400000000ff */
[----:B-1----:R-:W-:Y:S02]  /*3ce0*/  F2FP.F16.F32.PACK_AB R7, R181, R182 ;  /* 0x000000b6b507723e */ /* 0x002fe400000000ff */
[----:B---3--:R-:W-:Y:S03]  /*3cf0*/  F2FP.F16.F32.PACK_AB R6, R216, R217 ;  /* 0x000000d9d806723e */ /* 0x008fe600000000ff */
[----:B------:R1:W-:Y:S01]  /*3d00*/  STS [R109+0x2400], R7 ;  /* 0x002400076d007388 */ /* 0x0003e20000000800 */
[----:B----4-:R-:W-:Y:S03]  /*3d10*/  F2FP.F16.F32.PACK_AB R8, R166, R167 ;  /* 0x000000a7a608723e */ /* 0x010fe600000000ff */
[----:B------:R2:W-:Y:S04]  /*3d20*/  STS [R209], R6 ;  /* 0x00000006d1007388 */ /* 0x0005e80000000800 */
[----:B------:R3:W-:Y:S04]  /*3d30*/  STS [R209+0x400], R5 ;  /* 0x00040005d1007388 */ /* 0x0007e80000000800 */
[----:B------:R4:W-:Y:S01]  /*3d40*/  STS [R190], R4 ;  /* 0x00000004be007388 */ /* 0x0009e20000000800 */
[----:B-1----:R-:W-:Y:S02]  /*3d50*/  F2FP.F16.F32.PACK_AB R7, R171, R172 ;  /* 0x000000acab07723e */ /* 0x002fe400000000ff */
[----:B--2---:R-:W-:Y:S02]  /*3d60*/  F2FP.F16.F32.PACK_AB R6, R159, R112 ;  /* 0x000000709f06723e */ /* 0x004fe400000000ff */
[----:B---3--:R-:W-:Y:S03]  /*3d70*/  F2FP.F16.F32.PACK_AB R5, R163, R165 ;  /* 0x000000a5a305723e */ /* 0x008fe600000000ff */
[----:B------:R-:W-:Y:S01]  /*3d80*/  STS [R190+0x400], R6 ;  /* 0x00040006be007388 */ /* 0x000fe20000000800 */
[----:B----4-:R-:W-:Y:S03]  /*3d90*/  F2FP.F16.F32.PACK_AB R4, R108, R168 ;  /* 0x000000a86c04723e */ /* 0x010fe600000000ff */
[----:B------:R-:W-:Y:S04]  /*3da0*/  STS [R209+0x2000], R8 ;  /* 0x00200008d1007388 */ /* 0x000fe80000000800 */
[----:B------:R-:W-:Y:S04]  /*3db0*/  STS [R209+0x2400], R7 ;  /* 0x00240007d1007388 */ /* 0x000fe80000000800 */
[----:B------:R-:W-:Y:S04]  /*3dc0*/  STS [R190+0x2000], R5 ;  /* 0x00200005be007388 */ /* 0x000fe80000000800 */
[----:B------:R-:W-:Y:S04]  /*3dd0*/  STS [R190+0x2400], R4 ;  /* 0x00240004be007388 */ /* 0x000fe80000000800 */
[----:B------:R-:W1:Y:S08]  /*3de0*/  LDSM.16.M88.4 R64, [R155+0x4000] ;  /* 0x004000009b40783b */ /* 0x000e700000000200 */
[----:B------:R-:W2:Y:S08]  /*3df0*/  LDSM.16.M88.4 R60, [R155+0x5000] ;  /* 0x005000009b3c783b */ /* 0x000eb00000000200 */
[----:B------:R-:W3:Y:S08]  /*3e00*/  LDSM.16.M88.4 R100, [R156+0x4000] ;  /* 0x004000009c64783b */ /* 0x000ef00000000200 */
[----:B------:R-:W4:Y:S01]  /*3e10*/  LDSM.16.M88.4 R104, [R156+0x5000] ;  /* 0x005000009c68783b */ /* 0x000f220000000200 */
[-C--:B-1----:R-:W-:Y:S08]  /*3e20*/  HMMA.16816.F32 R4, R64, R116.reuse, RZ ;  /* 0x000000744004723c */ /* 0x082ff000000018ff */
[C---:B--2---:R-:W-:Y:S08]  /*3e30*/  HMMA.16816.F32 R8, R60.reuse, R116, RZ ;  /* 0x000000743c08723c */ /* 0x044ff000000018ff */
[-C--:B------:R-:W-:Y:S08]  /*3e40*/  HMMA.16816.F32 R12, R60, R118.reuse, RZ ;  /* 0x000000763c0c723c */ /* 0x080ff000000018ff */
[C---:B------:R-:W-:Y:S08]  /*3e50*/  HMMA.16816.F32 R16, R64.reuse, R118, RZ ;  /* 0x000000764010723c */ /* 0x040ff000000018ff */
        /* <DEDUP_REMOVED lines=11> */
[----:B------:R-:W-:Y:S08]  /*3f10*/  HMMA.16816.F32 R64, R64, R130, RZ ;  /* 0x000000824040723c */ /* 0x000ff000000018ff */
[-C--:B---3--:R-:W-:Y:S08]  /*3f20*/  HMMA.16816.F32 R4, R100, R132.reuse, R4 ;  /* 0x000000846404723c */ /* 0x088ff00000001804 */
[C---:B----4-:R-:W-:Y:S08]  /*3f30*/  HMMA.16816.F32 R8, R104.reuse, R132, R8 ;  /* 0x000000846808723c */ /* 0x050ff00000001808 */
[-C--:B------:R-:W-:Y:S03]  /*3f40*/  HMMA.16816.F32 R12, R104, R134.reuse, R12 ;  /* 0x00000086680c723c */ /* 0x080fe6000000180c */
[C---:B------:R-:W-:Y:S01]  /*3f50*/  FADD.FTZ R4, -R161.reuse, R4 ;  /* 0x00000004a1047221 */ /* 0x040fe20000010100 */
[C---:B------:R-:W-:Y:S01]  /*3f60*/  FADD.FTZ R5, -R161.reuse, R5 ;  /* 0x00000005a1057221 */ /* 0x040fe20000010100 */
[----:B------:R-:W-:Y:S03]  /*3f70*/  FADD.FTZ R7, -R158, R7 ;  /* 0x000000079e077221 */ /* 0x000fe60000010100 */
[C---:B------:R-:W-:Y:S08]  /*3f80*/  HMMA.16816.F32 R16, R100.reuse, R134, R16 ;  /* 0x000000866410723c */ /* 0x040ff00000001810 */
[-C--:B------:R-:W-:Y:S08]  /*3f90*/  HMMA.16816.F32 R20, R100, R136.reuse, R20 ;  /* 0x000000886414723c */ /* 0x080ff00000001814 */
[C---:B------:R-:W-:Y:S08]  /*3fa0*/  HMMA.16816.F32 R24, R104.reuse, R136, R24 ;  /* 0x000000886818723c */ /* 0x040ff00000001818 */
[-C--:B------:R-:W-:Y:S03]  /*3fb0*/  HMMA.16816.F32 R28, R104, R138.reuse, R28 ;  /* 0x0000008a681c723c */ /* 0x080fe6000000181c */
[C---:B------:R-:W-:Y:S05]  /*3fc0*/  FADD.FTZ R21, -R161.reuse, R21 ;  /* 0x00000015a1157221 */ /* 0x040fea0000010100 */
[C---:B------:R-:W-:Y:S08]  /*3fd0*/  HMMA.16816.F32 R32, R100.reuse, R138, R32 ;  /* 0x0000008a6420723c */ /* 0x040ff00000001820 */
[-C--:B------:R-:W-:Y:S08]  /*3fe0*/  HMMA.16816.F32 R36, R100, R140.reuse, R36 ;  /* 0x0000008c6424723c */ /* 0x080ff00000001824 */
[C---:B------:R-:W-:Y:S08]  /*3ff0*/  HMMA.16816.F32 R40, R104.reuse, R140, R40 ;  /* 0x0000008c6828723c */ /* 0x040ff00000001828 */
[-C--:B------:R-:W-:Y:S08]  /*4000*/  HMMA.16816.F32 R44, R104, R142.reuse, R44 ;  /* 0x0000008e682c723c */ /* 0x080ff0000000182c */
[C---:B------:R-:W-:Y:S08]  /*4010*/  HMMA.16816.F32 R48, R100.reuse, R142, R48 ;  /* 0x0000008e6430723c */ /* 0x040ff00000001830 */
[-C--:B------:R-:W-:Y:S08]  /*4020*/  HMMA.16816.F32 R52, R100, R144.reuse, R52 ;  /* 0x000000906434723c */ /* 0x080ff00000001834 */
[C---:B------:R-:W-:Y:S08]  /*4030*/  HMMA.16816.F32 R56, R104.reuse, R144, R56 ;  /* 0x000000906838723c */ /* 0x040ff00000001838 */
[-C--:B------:R-:W-:Y:S03]  /*4040*/  HMMA.16816.F32 R60, R104, R146.reuse, R60 ;  /* 0x00000092683c723c */ /* 0x080fe6000000183c */
[----:B------:R-:W-:Y:S05]  /*4050*/  VIADD R104, R214, 0x1 ;  /* 0x00000001d6687836 */ /* 0x000fea0000000000 */
[----:B------:R-:W-:Y:S04]  /*4060*/  HMMA.16816.F32 R64, R100, R146, R64 ;  /* 0x000000926440723c */ /* 0x000fe80000001840 */
[----:B------:R-:W-:Y:S01]  /*4070*/  ISETP.NE.AND P2, PT, R104, 0x1, PT ;  /* 0x000000016800780c */ /* 0x000fe20003f45270 */
[----:B------:R-:W-:Y:S01]  /*4080*/  FMUL.FTZ R102, R236, R4 ;  /* 0x00000004ec667220 */ /* 0x000fe20000410000 */
[C---:B------:R-:W-:Y:S01]  /*4090*/  FADD.FTZ R4, -R161.reuse, R16 ;  /* 0x00000010a1047221 */ /* 0x040fe20000010100 */
[----:B------:R-:W-:Y:S01]  /*40a0*/  FADD.FTZ R16, -R161, R17 ;  /* 0x00000011a1107221 */ /* 0x000fe20000010100 */
[----:B------:R-:W-:Y:S01]  /*40b0*/  FMUL.FTZ R101, R235, R5 ;  /* 0x00000005eb657220 */ /* 0x000fe20000410000 */
[----:B------:R-:W-:Y:S01]  /*40c0*/  FADD.FTZ R5, -R161, R20 ;  /* 0x00000014a1057221 */ /* 0x000fe20000010100 */
[----:B------:R-:W-:Y:S01]  /*40d0*/  FMUL.FTZ R4, R234, R4 ;  /* 0x00000004ea047220 */ /* 0x000fe20000410000 */
[----:B------:R-:W-:Y:S01]  /*40e0*/  FMUL.FTZ R16, R233, R16 ;  /* 0x00000010e9107220 */ /* 0x000fe20000410000 */
[----:B------:R-:W-:Y:S01]  /*40f0*/  FMUL.FTZ R100, R231, R21 ;  /* 0x00000015e7647220 */ /* 0x000fe20000410000 */
[----:B------:R-:W-:Y:S01]  /*4100*/  FMUL.FTZ R5, R232, R5 ;  /* 0x00000005e8057220 */ /* 0x000fe20000410000 */
[----:B------:R-:W-:Y:S01]  /*4110*/  F2FP.F16.F32.PACK_AB R17, R101, R102 ;  /* 0x000000666511723e */ /* 0x000fe200000000ff */
[C---:B------:R-:W-:Y:S01]  /*4120*/  FADD.FTZ R101, -R161.reuse, R32 ;  /* 0x00000020a1657221 */ /* 0x040fe20000010100 */
[----:B------:R-:W-:Y:S01]  /*4130*/  F2FP.F16.F32.PACK_AB R16, R16, R4 ;  /* 0x000000041010723e */ /* 0x000fe200000000ff */
[C---:B------:R-:W-:Y:S01]  /*4140*/  FADD.FTZ R4, -R161.reuse, R37 ;  /* 0x00000025a1047221 */ /* 0x040fe20000010100 */
[C---:B------:R-:W-:Y:S01]  /*4150*/  FADD.FTZ R21, -R161.reuse, R48 ;  /* 0x00000030a1157221 */ /* 0x040fe20000010100 */
[C---:B------:R-:W-:Y:S01]  /*4160*/  FADD.FTZ R32, -R161.reuse, R33 ;  /* 0x00000021a1207221 */ /* 0x040fe20000010100 */
[----:B------:R-:W-:Y:S01]  /*4170*/  F2FP.F16.F32.PACK_AB R100, R100, R5 ;  /* 0x000000056464723e */ /* 0x000fe200000000ff */
[----:B------:R-:W-:Y:S01]  /*4180*/  FADD.FTZ R20, -R161, R36 ;  /* 0x00000024a1147221 */ /* 0x000fe20000010100 */
[----:B------:R-:W-:Y:S01]  /*4190*/  FMUL.FTZ R48, R221, R4 ;  /* 0x00000004dd307220 */ /* 0x000fe20000410000 */
[C---:B------:R-:W-:Y:S01]  /*41a0*/  FADD.FTZ R37, -R161.reuse, R49 ;  /* 0x00000031a1257221 */ /* 0x040fe20000010100 */
[C---:B------:R-:W-:Y:S01]  /*41b0*/  FADD.FTZ R4, -R161.reuse, R52 ;  /* 0x00000034a1047221 */ /* 0x040fe20000010100 */
[C---:B------:R-:W-:Y:S01]  /*41c0*/  FADD.FTZ R36, -R161.reuse, R53 ;  /* 0x00000035a1247221 */ /* 0x040fe20000010100 */
[C---:B------:R-:W-:Y:S01]  /*41d0*/  FADD.FTZ R5, -R161.reuse, R64 ;  /* 0x00000040a1057221 */ /* 0x040fe20000010100 */
[----:B------:R-:W-:Y:S01]  /*41e0*/  FADD.FTZ R33, -R161, R65 ;  /* 0x00000041a1217221 */ /* 0x000fe20000010100 */
[----:B------:R-:W-:Y:S01]  /*41f0*/  FMUL.FTZ R101, R230, R101 ;  /* 0x00000065e6657220 */ /* 0x000fe20000410000 */
[----:B------:R-:W-:Y:S01]  /*4200*/  FMUL.FTZ R32, R225, R32 ;  /* 0x00000020e1207220 */ /* 0x000fe20000410000 */
[----:B------:R-:W-:Y:S01]  /*4210*/  FMUL.FTZ R20, R224, R20 ;  /* 0x00000014e0147220 */ /* 0x000fe20000410000 */
[----:B------:R-:W-:Y:S01]  /*4220*/  FMUL.FTZ R21, R219, R21 ;  /* 0x00000015db157220 */ /* 0x000fe20000410000 */
[----:B------:R-:W-:Y:S01]  /*4230*/  FMUL.FTZ R37, R218, R37 ;  /* 0x00000025da257220 */ /* 0x000fe20000410000 */
[----:B------:R-:W-:Y:S01]  /*4240*/  FMUL.FTZ R4, R217, R4 ;  /* 0x00000004d9047220 */ /* 0x000fe20000410000 */
[----:B------:R-:W-:Y:S01]  /*4250*/  F2FP.F16.F32.PACK_AB R49, R32, R101 ;  /* 0x000000652031723e */ /* 0x000fe200000000ff */
[----:B------:R-:W-:Y:S01]  /*4260*/  FMUL.FTZ R36, R216, R36 ;  /* 0x00000024d8247220 */ /* 0x000fe20000410000 */
[----:B------:R-:W-:Y:S01]  /*4270*/  F2FP.F16.F32.PACK_AB R48, R48, R20 ;  /* 0x000000143030723e */ /* 0x000fe200000000ff */
[----:B------:R-:W-:Y:S01]  /*4280*/  FMUL.FTZ R5, R215, R5 ;  /* 0x00000005d7057220 */ /* 0x000fe20000410000 */
[----:B------:R-:W-:Y:S01]  /*4290*/  F2FP.F16.F32.PACK_AB R37, R37, R21 ;  /* 0x000000152525723e */ /* 0x000fe200000000ff */
[----:B------:R-:W-:Y:S01]  /*42a0*/  FMUL.FTZ R33, R160, R33 ;  /* 0x00000021a0217220 */ /* 0x000fe20000410000 */
[----:B------:R-:W-:Y:S01]  /*42b0*/  F2FP.F16.F32.PACK_AB R36, R36, R4 ;  /* 0x000000042424723e */ /* 0x000fe200000000ff */
[----:B------:R-:W-:Y:S03]  /*42c0*/  FADD.FTZ R32, -R158, R6 ;  /* 0x000000069e207221 */ /* 0x000fe60000010100 */
[----:B------:R-:W-:Y:S01]  /*42d0*/  F2FP.F16.F32.PACK_AB R33, R33, R5 ;  /* 0x000000052121723e */ /* 0x000fe200000000ff */
[----:B------:R-:W-:Y:S06]  /*42e0*/  @!P2 BRA `(.L_x_20) ;  /* 0x000000000060a947 */ /* 0x000fec0003800000 */
[----:B------:R-:W-:Y:S01]  /*42f0*/  IADD3 R5, P1, PT, RZ, -UR4, RZ ;  /* 0x80000004ff057c10 */ /* 0x000fe2000ff3e0ff */
[----:B------:R-:W1:Y:S01]  /*4300*/  LDC R20, c[0x0][0x3b0] ;  /* 0x0000ec00ff147b82 */ /* 0x000e620000000800 */
[----:B------:R-:W-:Y:S04]  /*4310*/  LOP3.LUT R6, R214, 0x1, RZ, 0xc0, !PT ;  /* 0x00000001d6067812 */ /* 0x000fe800078ec0ff */
[----:B------:R-:W-:Y:S01]  /*4320*/  ISETP.NE.U32.AND P3, PT, R6, 0x1, PT ;  /* 0x000000010600780c */ /* 0x000fe20003f65070 */
[----:B------:R-:W-:Y:S02]  /*4330*/  IMAD.MOV.U32 R6, RZ, RZ, -0x2000 ;  /* 0xffffe000ff067424 */ /* 0x000fe400078e00ff */
[----:B------:R-:W2:Y:S03]  /*4340*/  LDC R21, c[0x0][0x3b4] ;  /* 0x0000ed00ff157b82 */ /* 0x000ea60000000800 */
[----:B------:R-:W-:Y:S05]  /*4350*/  SEL R6, R6, 0x2000, !P3 ;  /* 0x0000200006067807 */ /* 0x000fea0005800000 */
[--C-:B------:R-:W-:Y:S02]  /*4360*/  IMAD.IADD R220, R220, 0x1, R6.reuse ;  /* 0x00000001dcdc7824 */ /* 0x100fe400078e0206 */
[----:B------:R-:W-:Y:S02]  /*4370*/  IMAD.IADD R148, R148, 0x1, R6 ;  /* 0x0000000194947824 */ /* 0x000fe400078e0206 */
[----:B-1----:R-:W-:Y:S04]  /*4380*/  IMAD.SHL.U32 R4, R20, 0x80, RZ ;  /* 0x0000008014047824 */ /* 0x002fe800078e00ff */
[----:B------:R-:W-:Y:S05]  /*4390*/  IMAD.X R4, RZ, RZ, ~R4, P1 ;  /* 0x000000ffff047224 */ /* 0x000fea00008e0e04 */
[----:B------:R-:W-:Y:S04]  /*43a0*/  SHF.R.S64 R5, R5, 0x1f, R4 ;  /* 0x0000001f05057819 */ /* 0x000fe80000001004 */
[----:B------:R-:W-:Y:S04]  /*43b0*/  IADD3 R228, P1, PT, R5, R228, RZ ;  /* 0x000000e405e47210 */ /* 0x000fe80007f3e0ff */
[----:B------:R-:W-:Y:S02]  /*43c0*/  LEA.HI.X.SX32 R227, R4, R227, 0x1, P1 ;  /* 0x000000e304e37211 */ /* 0x000fe400008f0eff */
[C---:B------:R-:W-:Y:S04]  /*43d0*/  LEA R4, P1, R20.reuse, R228, 0x7 ;  /* 0x000000e414047211 */ /* 0x040fe800078238ff */
[----:B--2---:R-:W-:Y:S01]  /*43e0*/  LEA.HI.X R5, R20, R227, R21, 0x7, P1 ;  /* 0x000000e314057211 */ /* 0x004fe200008f3c15 */
[----:B------:R-:W-:Y:S02]  /*43f0*/  IMAD.MOV.U32 R20, RZ, RZ, R228 ;  /* 0x000000ffff147224 */ /* 0x000fe400078e00e4 */
[----:B------:R-:W-:Y:S05]  /*4400*/  IMAD.MOV.U32 R21, RZ, RZ, R227 ;  /* 0x000000ffff157224 */ /* 0x000fea00078e00e3 */
[----:B------:R-:W-:Y:S01]  /*4410*/  @!PT LDS RZ, [RZ] ;  /* 0x00000000fffff984 */ /* 0x000fe20000000800 */
[----:B------:R-:W-:Y:S01]  /*4420*/  @!PT LDS RZ, [RZ] ;  /* 0x00000000fffff984 */ /* 0x000fe20000000800 */
[----:B------:R-:W-:Y:S01]  /*4430*/  @!PT LDS RZ, [RZ] ;  /* 0x00000000fffff984 */ /* 0x000fe20000000800 */
[----:B------:R1:W-:Y:S05]  /*4440*/  LDGSTS.E.BYPASS.LTC128B.128 [R220], desc[UR24][R20.64] ;  /* 0x0000000014dc7fae */ /* 0x0003ea000b981a18 */
[----:B------:R1:W-:Y:S05]  /*4450*/  LDGSTS.E.BYPASS.LTC128B.128 [R220+0x1000], desc[UR24][R4.64] ;  /* 0x0100000004dc7fae */ /* 0x0003ea000b981a18 */
[----:B------:R-:W0:Y:S02]  /*4460*/  LDGDEPBAR ;  /* 0x00000000000079af */ /* 0x000e240000000000 */
.L_x_20:
[----:B------:R-:W-:Y:S01]  /*4470*/  FMUL.FTZ R6, R195, R32 ;  /* 0x00000020c3067220 */ /* 0x000fe20000410000 */
[----:B-1----:R-:W-:Y:S01]  /*4480*/  FMUL.FTZ R5, R194, R7 ;  /* 0x00000007c2057220 */ /* 0x002fe20000410000 */
[C---:B------:R-:W-:Y:S01]  /*4490*/  FADD.FTZ R19, -R158.reuse, R19 ;  /* 0x000000139e137221 */ /* 0x040fe20000010100 */
[----:B------:R-:W-:Y:S01]  /*44a0*/  FADD.FTZ R18, -R158, R18 ;  /* 0x000000129e127221 */ /* 0x000fe20000010100 */
[----:B------:R1:W-:Y:S01]  /*44b0*/  STS [R211+-0x8000], R17 ;  /* 0xff800011d3007388 */ /* 0x0003e20000000800 */
[----:B-----5:R-:W-:Y:S01]  /*44c0*/  FADD.FTZ R8, -R111, R8 ;  /* 0x000000086f087221 */ /* 0x020fe20000010100 */
[----:B------:R-:W-:Y:S01]  /*44d0*/  FMUL.FTZ R4, R183, R19 ;  /* 0x00000013b7047220 */ /* 0x000fe20000410000 */
[----:B------:R-:W-:Y:S01]  /*44e0*/  FMUL.FTZ R18, R184, R18 ;  /* 0x00000012b8127220 */ /* 0x000fe20000410000 */
[----:B------:R-:W-:Y:S01]  /*44f0*/  F2FP.F16.F32.PACK_AB R5, R5, R6 ;  /* 0x000000060505723e */ /* 0x000fe200000000ff */
[----:B------:R-:W-:Y:S01]  /*4500*/  FADD.FTZ R9, -R111, R9 ;  /* 0x000000096f097221 */ /* 0x000fe20000010100 */
[----:B------:R-:W-:Y:S01]  /*4510*/  FMUL.FTZ R8, R203, R8 ;  /* 0x00000008cb087220 */ /* 0x000fe20000410000 */
[----:B------:R-:W-:Y:S01]  /*4520*/  FADD.FTZ R10, -R110, R10 ;  /* 0x0000000a6e0a7221 */ /* 0x000fe20000010100 */
[----:B------:R-:W-:Y:S01]  /*4530*/  F2FP.F16.F32.PACK_AB R4, R4, R18 ;  /* 0x000000120404723e */ /* 0x000fe200000000ff */
[----:B------:R-:W-:Y:S01]  /*4540*/  STS [R211+-0x7c00], R5 ;  /* 0xff840005d3007388 */ /* 0x000fe20000000800 */
[----:B------:R-:W-:Y:S01]  /*4550*/  FMUL.FTZ R9, R202, R9 ;  /* 0x00000009ca097220 */ /* 0x000fe20000410000 */
[C---:B------:R-:W-:Y:S01]  /*4560*/  FADD.FTZ R11, -R110.reuse, R11 ;  /* 0x0000000b6e0b7221 */ /* 0x040fe20000010100 */
[C---:B------:R-:W-:Y:S01]  /*4570*/  FADD.FTZ R15, -R110.reuse, R15 ;  /* 0x0000000f6e0f7221 */ /* 0x040fe20000010100 */
[----:B------:R2:W-:Y:S01]  /*4580*/  STS [R192+-0x7c00], R4 ;  /* 0xff840004c0007388 */ /* 0x0005e20000000800 */
[----:B------:R-:W-:Y:S01]  /*4590*/  FADD.FTZ R14, -R110, R14 ;  /* 0x0000000e6e0e7221 */ /* 0x000fe20000010100 */
[----:B------:R-:W-:Y:S01]  /*45a0*/  FMUL.FTZ R11, R207, R11 ;  /* 0x0000000bcf0b7220 */ /* 0x000fe20000410000 */
[C---:B------:R-:W-:Y:S01]  /*45b0*/  FADD.FTZ R12, -R111.reuse, R12 ;  /* 0x0000000c6f0c7221 */ /* 0x040fe20000010100 */
[----:B------:R-:W-:Y:S01]  /*45c0*/  STS [R192+-0x8000], R16 ;  /* 0xff800010c0007388 */ /* 0x000fe20000000800 */
[----:B------:R-:W-:Y:S01]  /*45d0*/  FADD.FTZ R13, -R111, R13 ;  /* 0x0000000d6f0d7221 */ /* 0x000fe20000010100 */
[C---:B------:R-:W-:Y:S01]  /*45e0*/  FADD.FTZ R22, -R158.reuse, R22 ;  /* 0x000000169e167221 */ /* 0x040fe20000010100 */
[----:B------:R-:W-:Y:S01]  /*45f0*/  FADD.FTZ R23, -R158, R23 ;  /* 0x000000179e177221 */ /* 0x000fe20000010100 */
[----:B------:R-:W-:Y:S01]  /*4600*/  FMUL.FTZ R14, R206, R14 ;  /* 0x0000000ece0e7220 */ /* 0x000fe20000410000 */
[----:B------:R-:W-:Y:S01]  /*4610*/  FMUL.FTZ R12, R201, R12 ;  /* 0x0000000cc90c7220 */ /* 0x000fe20000410000 */
[----:B------:R-:W-:Y:S01]  /*4620*/  FMUL.FTZ R13, R200, R13 ;  /* 0x0000000dc80d7220 */ /* 0x000fe20000410000 */
[----:B------:R-:W-:Y:S01]  /*4630*/  FMUL.FTZ R22, R180, R22 ;  /* 0x00000016b4167220 */ /* 0x000fe20000410000 */
[----:B------:R-:W-:Y:S01]  /*4640*/  FMUL.FTZ R23, R179, R23 ;  /* 0x00000017b3177220 */ /* 0x000fe20000410000 */
[C---:B------:R-:W-:Y:S01]  /*4650*/  FADD.FTZ R35, -R158.reuse, R35 ;  /* 0x000000239e237221 */ /* 0x040fe20000010100 */
[C---:B------:R-:W-:Y:S01]  /*4660*/  FADD.FTZ R34, -R158.reuse, R34 ;  /* 0x000000229e227221 */ /* 0x040fe20000010100 */
[----:B------:R-:W-:Y:S01]  /*4670*/  F2FP.F16.F32.PACK_AB R20, R13, R12 ;  /* 0x0000000c0d14723e */ /* 0x000fe200000000ff */
[C---:B------:R-:W-:Y:S01]  /*4680*/  FADD.FTZ R18, -R158.reuse, R54 ;  /* 0x000000369e127221 */ /* 0x040fe20000010100 */
[----:B-1----:R-:W-:Y:S01]  /*4690*/  FADD.FTZ R17, -R158, R55 ;  /* 0x000000379e117221 */ /* 0x002fe20000010100 */
[----:B------:R-:W-:Y:S01]  /*46a0*/  F2FP.F16.F32.PACK_AB R32, R23, R22 ;  /* 0x000000161720723e */ /* 0x000fe200000000ff */
[----:B------:R-:W-:Y:S01]  /*46b0*/  FMUL.FTZ R34, R174, R34 ;  /* 0x00000022ae227220 */ /* 0x000fe20000410000 */
[----:B------:R-:W-:Y:S01]  /*46c0*/  FMUL.FTZ R23, R173, R35 ;  /* 0x00000023ad177220 */ /* 0x000fe20000410000 */
[C---:B------:R-:W-:Y:S01]  /*46d0*/  FADD.FTZ R25, -R111.reuse, R25 ;  /* 0x000000196f197221 */ /* 0x040fe20000010100 */
[C---:B------:R-:W-:Y:S01]  /*46e0*/  FADD.FTZ R27, -R110.reuse, R27 ;  /* 0x0000001b6e1b7221 */ /* 0x040fe20000010100 */
[----:B------:R-:W-:Y:S01]  /*46f0*/  FADD.FTZ R24, -R111, R24 ;  /* 0x000000186f187221 */ /* 0x000fe20000010100 */
[----:B------:R-:W-:Y:S01]  /*4700*/  FADD.FTZ R26, -R110, R26 ;  /* 0x0000001a6e1a7221 */ /* 0x000fe20000010100 */
[----:B--2---:R-:W-:Y:S01]  /*4710*/  F2FP.F16.F32.PACK_AB R4, R9, R8 ;  /* 0x000000080904723e */ /* 0x004fe200000000ff */
[----:B------:R-:W-:Y:S01]  /*4720*/  FMUL.FTZ R18, R114, R18 ;  /* 0x0000001272127220 */ /* 0x000fe20000410000 */
[----:B------:R-:W-:Y:S01]  /*4730*/  FMUL.FTZ R17, R113, R17 ;  /* 0x0000001171117220 */ /* 0x000fe20000410000 */
[----:B------:R-:W-:Y:S01]  /*4740*/  FADD.FTZ R29, -R111, R29 ;  /* 0x0000001d6f1d7221 */ /* 0x000fe20000010100 */
[----:B------:R-:W-:Y:S01]  /*4750*/  FMUL.FTZ R24, R193, R24 ;  /* 0x00000018c1187220 */ /* 0x000fe20000410000 */
[----:B------:R1:W-:Y:S01]  /*4760*/  STS [R211+-0x6000], R4 ;  /* 0xffa00004d3007388 */ /* 0x0003e20000000800 */
[----:B------:R-:W-:Y:S01]  /*4770*/  FMUL.FTZ R19, R189, R25 ;  /* 0x00000019bd137220 */ /* 0x000fe20000410000 */
[----:B------:R-:W-:Y:S01]  /*4780*/  FMUL.FTZ R26, R199, R26 ;  /* 0x0000001ac71a7220 */ /* 0x000fe20000410000 */
[----:B------:R-:W-:Y:S01]  /*4790*/  FMUL.FTZ R9, R198, R27 ;  /* 0x0000001bc6097220 */ /* 0x000fe20000410000 */
[C---:B------:R-:W-:Y:S01]  /*47a0*/  FADD.FTZ R31, -R110.reuse, R31 ;  /* 0x0000001f6e1f7221 */ /* 0x040fe20000010100 */
[----:B------:R-:W-:Y:S01]  /*47b0*/  FADD.FTZ R28, -R111, R28 ;  /* 0x0000001c6f1c7221 */ /* 0x000fe20000010100 */
[----:B------:R-:W-:Y:S01]  /*47c0*/  FADD.FTZ R30, -R110, R30 ;  /* 0x0000001e6e1e7221 */ /* 0x000fe20000010100 */
[----:B------:R-:W-:Y:S01]  /*47d0*/  F2FP.F16.F32.PACK_AB R23, R23, R34 ;  /* 0x000000221717723e */ /* 0x000fe200000000ff */
[----:B------:R-:W-:Y:S01]  /*47e0*/  FMUL.FTZ R8, R196, R31 ;  /* 0x0000001fc4087220 */ /* 0x000fe20000410000 */
[----:B------:R-:W-:Y:S01]  /*47f0*/  F2FP.F16.F32.PACK_AB R22, R17, R18 ;  /* 0x000000121116723e */ /* 0x000fe200000000ff */
[----:B------:R-:W-:Y:S01]  /*4800*/  FMUL.FTZ R28, R188, R28 ;  /* 0x0000001cbc1c7220 */ /* 0x000fe20000410000 */
[----:B------:R-:W-:Y:S01]  /*4810*/  FMUL.FTZ R18, R185, R29 ;  /* 0x0000001db9127220 */ /* 0x000fe20000410000 */
[----:B------:R-:W-:Y:S01]  /*4820*/  FMUL.FTZ R30, R197, R30 ;  /* 0x0000001ec51e7220 */ /* 0x000fe20000410000 */
[C---:B------:R-:W-:Y:S01]  /*4830*/  FADD.FTZ R39, -R158.reuse, R39 ;  /* 0x000000279e277221 */ /* 0x040fe20000010100 */
[C---:B------:R-:W-:Y:S01]  /*4840*/  FADD.FTZ R38, -R158.reuse, R38 ;  /* 0x000000269e267221 */ /* 0x040fe20000010100 */
[----:B------:R-:W-:Y:S01]  /*4850*/  F2FP.F16.F32.PACK_AB R19, R19, R24 ;  /* 0x000000181313723e */ /* 0x000fe200000000ff */
[C---:B------:R-:W-:Y:S01]  /*4860*/  FADD.FTZ R7, -R158.reuse, R66 ;  /* 0x000000429e077221 */ /* 0x040fe20000010100 */
[----:B------:R-:W-:Y:S01]  /*4870*/  F2FP.F16.F32.PACK_AB R9, R9, R26 ;  /* 0x0000001a0909723e */ /* 0x000fe200000000ff */
[----:B------:R-:W-:Y:S01]  /*4880*/  FADD.FTZ R6, -R158, R67 ;  /* 0x000000439e067221 */ /* 0x000fe20000010100 */
[----:B------:R-:W-:Y:S01]  /*4890*/  FMUL.FTZ R39, R169, R39 ;  /* 0x00000027a9277220 */ /* 0x000fe20000410000 */
[----:B------:R-:W-:Y:S01]  /*48a0*/  FMUL.FTZ R38, R170, R38 ;  /* 0x00000026aa267220 */ /* 0x000fe20000410000 */
[C---:B------:R-:W-:Y:S01]  /*48b0*/  FADD.FTZ R50, -R158.reuse, R50 ;  /* 0x000000329e327221 */ /* 0x040fe20000010100 */
[----:B------:R-:W-:Y:S01]  /*48c0*/  FADD.FTZ R51, -R158, R51 ;  /* 0x000000339e337221 */ /* 0x000fe20000010100 */
[----:B------:R-:W-:Y:S01]  /*48d0*/  F2FP.F16.F32.PACK_AB R18, R18, R28 ;  /* 0x0000001c1212723e */ /* 0x000fe200000000ff */
[----:B------:R-:W-:Y:S01]  /*48e0*/  FMUL.FTZ R7, R112, R7 ;  /* 0x0000000770077220 */ /* 0x000fe20000410000 */
[----:B-1----:R-:W-:Y:S01]  /*48f0*/  FMUL.FTZ R4, R208, R10 ;  /* 0x0000000ad0047220 */ /* 0x002fe20000410000 */
[----:B------:R-:W-:Y:S01]  /*4900*/  FMUL.FTZ R10, R205, R15 ;  /* 0x0000000fcd0a7220 */ /* 0x000fe20000410000 */
[----:B------:R-:W-:Y:S01]  /*4910*/  F2FP.F16.F32.PACK_AB R8, R8, R30 ;  /* 0x0000001e0808723e */ /* 0x000fe200000000ff */
[----:B------:R-:W-:Y:S01]  /*4920*/  FMUL.FTZ R6, R159, R6 ;  /* 0x000000069f067220 */ /* 0x000fe20000410000 */
[----:B------:R-:W-:Y:S01]  /*4930*/  FMUL.FTZ R50, R162, R50 ;  /* 0x00000032a2327220 */ /* 0x000fe20000410000 */
[----:B------:R-:W-:Y:S01]  /*4940*/  F2FP.F16.F32.PACK_AB R11, R11, R4 ;  /* 0x000000040b0b723e */ /* 0x000fe200000000ff */
[----:B------:R-:W-:Y:S01]  /*4950*/  FMUL.FTZ R51, R115, R51 ;  /* 0x0000003373337220 */ /* 0x000fe20000410000 */
[----:B------:R-:W-:Y:S01]  /*4960*/  F2FP.F16.F32.PACK_AB R10, R10, R14 ;  /* 0x0000000e0a0a723e */ /* 0x000fe200000000ff */
[C---:B------:R-:W-:Y:S01]  /*4970*/  FADD.FTZ R40, -R111.reuse, R40 ;  /* 0x000000286f287221 */ /* 0x040fe20000010100 */
[----:B------:R-:W-:Y:S01]  /*4980*/  FADD.FTZ R41, -R111, R41 ;  /* 0x000000296f297221 */ /* 0x000fe20000010100 */
[----:B------:R-:W-:Y:S01]  /*4990*/  STS [R211+-0x5c00], R11 ;  /* 0xffa4000bd3007388 */ /* 0x000fe20000000800 */
[C---:B------:R-:W-:Y:S01]  /*49a0*/  FADD.FTZ R42, -R110.reuse, R42 ;  /* 0x0000002a6e2a7221 */ /* 0x040fe20000010100 */
[----:B------:R-:W-:Y:S01]  /*49b0*/  FADD.FTZ R43, -R110, R43 ;  /* 0x0000002b6e2b7221 */ /* 0x000fe20000010100 */
[----:B------:R-:W-:Y:S01]  /*49c0*/  F2FP.F16.F32.PACK_AB R38, R39, R38 ;  /* 0x000000262726723e */ /* 0x000fe200000000ff */
[----:B------:R-:W-:Y:S01]  /*49d0*/  STS [R192+-0x6000], R20 ;  /* 0xffa00014c0007388 */ /* 0x000fe20000000800 */
[----:B------:R-:W-:Y:S01]  /*49e0*/  F2FP.F16.F32.PACK_AB R21, R6, R7 ;  /* 0x000000070615723e */ /* 0x000fe200000000ff */
[----:B------:R-:W-:Y:S01]  /*49f0*/  FMUL.FTZ R40, R178, R40 ;  /* 0x00000028b2287220 */ /* 0x000fe20000410000 */
[----:B------:R-:W-:Y:S01]  /*4a00*/  FMUL.FTZ R17, R177, R41 ;  /* 0x00000029b1117220 */ /* 0x000fe20000410000 */
[----:B------:R-:W-:Y:S01]  /*4a10*/  STS [R192+-0x5c00], R10 ;  /* 0xffa4000ac0007388 */ /* 0x000fe20000000800 */
[----:B------:R-:W-:Y:S01]  /*4a20*/  FMUL.FTZ R42, R187, R42 ;  /* 0x0000002abb2a7220 */ /* 0x000fe20000410000 */
[----:B------:R-:W-:Y:S01]  /*4a30*/  FMUL.FTZ R7, R186, R43 ;  /* 0x0000002bba077220 */ /* 0x000fe20000410000 */
[C---:B------:R-:W-:Y:S01]  /*4a40*/  FADD.FTZ R44, -R111.reuse, R44 ;  /* 0x0000002c6f2c7221 */ /* 0x040fe20000010100 */
[----:B------:R-:W-:Y:S01]  /*4a50*/  STS [R210+-0x8000], R100 ;  /* 0xff800064d2007388 */ /* 0x000fe20000000800 */
[----:B------:R-:W-:Y:S01]  /*4a60*/  FADD.FTZ R45, -R111, R45 ;  /* 0x0000002d6f2d7221 */ /* 0x000fe20000010100 */
[C---:B------:R-:W-:Y:S01]  /*4a70*/  FADD.FTZ R46, -R110.reuse, R46 ;  /* 0x0000002e6e2e7221 */ /* 0x040fe20000010100 */
[----:B------:R-:W-:Y:S01]  /*4a80*/  FADD.FTZ R47, -R110, R47 ;  /* 0x0000002f6e2f7221 */ /* 0x000fe20000010100 */
[----:B------:R-:W-:Y:S01]  /*4a90*/  STS [R210+-0x7c00], R32 ;  /* 0xff840020d2007388 */ /* 0x000fe20000000800 */
[----:B------:R-:W-:Y:S01]  /*4aa0*/  F2FP.F16.F32.PACK_AB R50, R51, R50 ;  /* 0x000000323332723e */ /* 0x000fe200000000ff */
[----:B------:R-:W-:Y:S01]  /*4ab0*/  FMUL.FTZ R44, R176, R44 ;  /* 0x0000002cb02c7220 */ /* 0x000fe20000410000 */
[----:B------:R-:W-:Y:S01]  /*4ac0*/  FMUL.FTZ R16, R175, R45 ;  /* 0x0000002daf107220 */ /* 0x000fe20000410000 */
[----:B------:R-:W-:Y:S01]  /*4ad0*/  STS [R191+-0x8000], R49 ;  /* 0xff800031bf007388 */ /* 0x000fe20000000800 */
[----:B------:R-:W-:Y:S01]  /*4ae0*/  FMUL.FTZ R46, R182, R46 ;  /* 0x0000002eb62e7220 */ /* 0x000fe20000410000 */
[----:B------:R-:W-:Y:S01]  /*4af0*/  FMUL.FTZ R6, R181, R47 ;  /* 0x0000002fb5067220 */ /* 0x000fe20000410000 */
[----:B------:R-:W-:Y:S01]  /*4b00*/  F2FP.F16.F32.PACK_AB R17, R17, R40 ;  /* 0x000000281111723e */ /* 0x000fe200000000ff */
[----:B------:R-:W-:Y:S01]  /*4b10*/  STS [R191+-0x7c00], R23 ;  /* 0xff840017bf007388 */ /* 0x000fe20000000800 */
[----:B------:R-:W-:Y:S01]  /*4b20*/  F2FP.F16.F32.PACK_AB R7, R7, R42 ;  /* 0x0000002a0707723e */ /* 0x000fe200000000ff */
[C---:B------:R-:W-:Y:S01]  /*4b30*/  FADD.FTZ R5, -R111.reuse, R56 ;  /* 0x000000386f057221 */ /* 0x040fe20000010100 */
[----:B------:R-:W-:Y:S01]  /*4b40*/  FADD.FTZ R13, -R111, R57 ;  /* 0x000000396f0d7221 */ /* 0x000fe20000010100 */
[----:B------:R-:W-:Y:S01]  /*4b50*/  STS [R210+-0x6000], R19 ;  /* 0xffa00013d2007388 */ /* 0x000fe20000000800 */
[----:B------:R-:W-:Y:S01]  /*4b60*/  F2FP.F16.F32.PACK_AB R16, R16, R44 ;  /* 0x0000002c1010723e */ /* 0x000fe200000000ff */
[----:B------:R-:W-:Y:S01]  /*4b70*/  FMUL.FTZ R5, R167, R5 ;  /* 0x00000005a7057220 */ /* 0x000fe20000410000 */
[----:B------:R-:W-:Y:S01]  /*4b80*/  F2FP.F16.F32.PACK_AB R6, R6, R46 ;  /* 0x0000002e0606723e */ /* 0x000fe200000000ff */
[----:B------:R-:W-:Y:S01]  /*4b90*/  STS [R210+-0x5c00], R9 ;  /* 0xffa40009d2007388 */ /* 0x000fe20000000800 */
[----:B------:R-:W-:Y:S01]  /*4ba0*/  FMUL.FTZ R13, R166, R13 ;  /* 0x0000000da60d7220 */ /* 0x000fe20000410000 */
[C---:B------:R-:W-:Y:S01]  /*4bb0*/  FADD.FTZ R58, -R110.reuse, R58 ;  /* 0x0000003a6e3a7221 */ /* 0x040fe20000010100 */
[----:B------:R-:W-:Y:S01]  /*4bc0*/  FADD.FTZ R59, -R110, R59 ;  /* 0x0000003b6e3b7221 */ /* 0x000fe20000010100 */
[----:B------:R-:W-:Y:S01]  /*4bd0*/  STS [R191+-0x6000], R18 ;  /* 0xffa00012bf007388 */ /* 0x000fe20000000800 */
[----:B------:R-:W-:Y:S01]  /*4be0*/  FADD.FTZ R60, -R111, R60 ;  /* 0x0000003c6f3c7221 */ /* 0x000fe20000010100 */
[----:B------:R-:W-:Y:S01]  /*4bf0*/  F2FP.F16.F32.PACK_AB R13, R13, R5 ;  /* 0x000000050d0d723e */ /* 0x000fe200000000ff */
[----:B------:R-:W-:Y:S01]  /*4c00*/  FMUL.FTZ R58, R172, R58 ;  /* 0x0000003aac3a7220 */ /* 0x000fe20000410000 */
[----:B------:R-:W-:Y:S01]  /*4c10*/  STS [R191+-0x5c00], R8 ;  /* 0xffa40008bf007388 */ /* 0x000fe20000000800 */
[----:B------:R-:W-:Y:S01]  /*4c20*/  FMUL.FTZ R5, R171, R59 ;  /* 0x0000003bab057220 */ /* 0x000fe20000410000 */
[----:B------:R-:W-:Y:S01]  /*4c30*/  FADD.FTZ R61, -R111, R61 ;  /* 0x0000003d6f3d7221 */ /* 0x000fe20000010100 */
[C---:B------:R-:W-:Y:S01]  /*4c40*/  FADD.FTZ R62, -R110.reuse, R62 ;  /* 0x0000003e6e3e7221 */ /* 0x040fe20000010100 */
[----:B------:R-:W-:Y:S01]  /*4c50*/  STS [R204+-0x8000], R48 ;  /* 0xff800030cc007388 */ /* 0x000fe20000000800 */
[----:B------:R-:W-:Y:S01]  /*4c60*/  FADD.FTZ R63, -R110, R63 ;  /* 0x0000003f6e3f7221 */ /* 0x000fe20000010100 */
        /* <DEDUP_REMOVED lines=8> */
[----:B------:R-:W-:Y:S01]  /*4cf0*/  IMAD R64, R243, UR11, RZ ;  /* 0x0000000bf3407c24 */ /* 0x000fe2000f8e02ff */
[----:B------:R-:W-:Y:S01]  /*4d00*/  F2FP.F16.F32.PACK_AB R4, R4, R62 ;  /* 0x0000003e0404723e */ /* 0x000fe200000000ff */
[----:B------:R-:W-:Y:S04]  /*4d10*/  STS [R109+-0x7c00], R50 ;  /* 0xff8400326d007388 */ /* 0x000fe80000000800 */
        /* <DEDUP_REMOVED lines=11> */
[----:B------:R-:W-:Y:S01]  /*4dd0*/  STS [R190+-0x5c00], R4 ;  /* 0xffa40004be007388 */ /* 0x000fe20000000800 */
[----:B------:R-:W-:Y:S06]  /*4de0*/  BAR.SYNC.DEFER_BLOCKING 0x0 ;  /* 0x0000000000007b1d */ /* 0x000fec0000010000 */
[----:B------:R-:W-:Y:S04]  /*4df0*/  LDSM.16.MT88.4 R4, [R0+UR5+0x10000] ;  /* 0x010000050004783b */ /* 0x000fe80008004200 */
[----:B------:R-:W1:Y:S04]  /*4e00*/  LDSM.16.MT88.4 R8, [R2+0x4000] ;  /* 0x004000000208783b */ /* 0x000e680000004200 */
[----:B------:R-:W2:Y:S04]  /*4e10*/  LDSM.16.MT88.4 R12, [R0+UR5+0x14000] ;  /* 0x01400005000c783b */ /* 0x000ea80008004200 */
[----:B------:R-:W-:Y:S04]  /*4e20*/  LDSM.16.MT88.4 R16, [R0+UR5+0x10800] ;  /* 0x010800050010783b */ /* 0x000fe80008004200 */
[----:B------:R-:W3:Y:S04]  /*4e30*/  LDSM.16.MT88.4 R20, [R2+0x4400] ;  /* 0x004400000214783b */ /* 0x000ee80000004200 */
[----:B------:R-:W4:Y:S04]  /*4e40*/  LDSM.16.MT88.4 R24, [R0+UR5+0x14800] ;  /* 0x014800050018783b */ /* 0x000f280008004200 */
[----:B------:R-:W-:Y:S04]  /*4e50*/  LDSM.16.MT88.4 R28, [R0+UR5+0x11000] ;  /* 0x01100005001c783b */ /* 0x000fe80008004200 */
[----:B------:R-:W4:Y:S04]  /*4e60*/  LDSM.16.MT88.4 R32, [R2+0x4800] ;  /* 0x004800000220783b */ /* 0x000f280000004200 */
[----:B------:R-:W4:Y:S01]  /*4e70*/  LDSM.16.MT88.4 R36, [R0+UR5+0x15000] ;  /* 0x015000050024783b */ /* 0x000f220008004200 */
[-C--:B-1----:R-:W-:Y:S08]  /*4e80*/  HMMA.16816.F32 R68, R4, R8.reuse, R68 ;  /* 0x000000080444723c */ /* 0x082ff00000001844 */
[C---:B--2---:R-:W-:Y:S08]  /*4e90*/  HMMA.16816.F32 R72, R12.reuse, R8, R72 ;  /* 0x000000080c48723c */ /* 0x044ff00000001848 */
[-C--:B------:R-:W-:Y:S01]  /*4ea0*/  HMMA.16816.F32 R76, R12, R10.reuse, R76 ;  /* 0x0000000a0c4c723c */ /* 0x080fe2000000184c */
[----:B------:R-:W-:Y:S07]  /*4eb0*/  LDSM.16.MT88.4 R12, [R0+UR5+0x15800] ;  /* 0x01580005000c783b */ /* 0x000fee0008004200 */
[----:B------:R-:W-:Y:S01]  /*4ec0*/  HMMA.16816.F32 R80, R4, R10, R80 ;  /* 0x0000000a0450723c */ /* 0x000fe20000001850 */
[----:B------:R-:W-:Y:S04]  /*4ed0*/  LDSM.16.MT88.4 R4, [R0+UR5+0x11800] ;  /* 0x011800050004783b */ /* 0x000fe80008004200 */
[----:B------:R-:W1:Y:S03]  /*4ee0*/  LDSM.16.MT88.4 R8, [R2+0x4c00] ;  /* 0x004c00000208783b */ /* 0x000e660000004200 */
[-C--:B---3--:R-:W-:Y:S08]  /*4ef0*/  HMMA.16816.F32 R68, R16, R20.reuse, R68 ;  /* 0x000000141044723c */ /* 0x088ff00000001844 */
[C---:B----4-:R-:W-:Y:S08]  /*4f00*/  HMMA.16816.F32 R72, R24.reuse, R20, R72 ;  /* 0x000000141848723c */ /* 0x050ff00000001848 */
[-C--:B------:R-:W-:Y:S01]  /*4f10*/  HMMA.16816.F32 R76, R24, R22.reuse, R76 ;  /* 0x00000016184c723c */ /* 0x080fe2000000184c */
[----:B------:R-:W-:Y:S07]  /*4f20*/  LDSM.16.MT88.4 R24, [R0+UR5+0x16000] ;  /* 0x016000050018783b */ /* 0x000fee0008004200 */
[----:B------:R-:W-:Y:S01]  /*4f30*/  HMMA.16816.F32 R80, R16, R22, R80 ;  /* 0x000000161050723c */ /* 0x000fe20000001850 */
[----:B------:R-:W-:Y:S04]  /*4f40*/  LDSM.16.MT88.4 R16, [R0+UR5+0x12000] ;  /* 0x012000050010783b */ /* 0x000fe80008004200 */
[----:B------:R-:W2:Y:S03]  /*4f50*/  LDSM.16.MT88.4 R20, [R2+0x5000] ;  /* 0x005000000214783b */ /* 0x000ea60000004200 */
[-C--:B------:R-:W-:Y:S08]  /*4f60*/  HMMA.16816.F32 R68, R28, R32.reuse, R68 ;  /* 0x000000201c44723c */ /* 0x080ff00000001844 */
[C---:B------:R-:W-:Y:S08]  /*4f70*/  HMMA.16816.F32 R72, R36.reuse, R32, R72 ;  /* 0x000000202448723c */ /* 0x040ff00000001848 */
[-C--:B------:R-:W-:Y:S01]  /*4f80*/  HMMA.16816.F32 R76, R36, R34.reuse, R76 ;  /* 0x00000022244c723c */ /* 0x080fe2000000184c */
[----:B------:R-:W-:Y:S07]  /*4f90*/  LDSM.16.MT88.4 R36, [R0+UR5+0x16800] ;  /* 0x016800050024783b */ /* 0x000fee0008004200 */
[----:B------:R-:W-:Y:S01]  /*4fa0*/  HMMA.16816.F32 R80, R28, R34, R80 ;  /* 0x000000221c50723c */ /* 0x000fe20000001850 */
[----:B------:R-:W-:Y:S04]  /*4fb0*/  LDSM.16.MT88.4 R28, [R0+UR5+0x12800] ;  /* 0x01280005001c783b */ /* 0x000fe80008004200 */
[----:B------:R-:W3:Y:S03]  /*4fc0*/  LDSM.16.MT88.4 R32, [R2+0x5400] ;  /* 0x005400000220783b */ /* 0x000ee60000004200 */
[-C--:B-1----:R-:W-:Y:S08]  /*4fd0*/  HMMA.16816.F32 R68, R4, R8.reuse, R68 ;  /* 0x000000080444723c */ /* 0x082ff00000001844 */
[C---:B------:R-:W-:Y:S08]  /*4fe0*/  HMMA.16816.F32 R72, R12.reuse, R8, R72 ;  /* 0x000000080c48723c */ /* 0x040ff00000001848 */
[-C--:B------:R-:W-:Y:S01]  /*4ff0*/  HMMA.16816.F32 R76, R12, R10.reuse, R76 ;  /* 0x0000000a0c4c723c */ /* 0x080fe2000000184c */
[----:B------:R-:W-:Y:S07]  /*5000*/  LDSM.16.MT88.4 R12, [R0+UR5+0x17000] ;  /* 0x01700005000c783b */ /* 0x000fee0008004200 */
[----:B------:R-:W-:Y:S01]  /*5010*/  HMMA.16816.F32 R80, R4, R10, R80 ;  /* 0x0000000a0450723c */ /* 0x000fe20000001850 */
[----:B------:R-:W-:Y:S04]  /*5020*/  LDSM.16.MT88.4 R4, [R0+UR5+0x13000] ;  /* 0x013000050004783b */ /* 0x000fe80008004200 */
[----:B------:R-:W1:Y:S03]  /*5030*/  LDSM.16.MT88.4 R8, [R2+0x5800] ;  /* 0x005800000208783b */ /* 0x000e660000004200 */
[-C--:B--2---:R-:W-:Y:S08]  /*5040*/  HMMA.16816.F32 R68, R16, R20.reuse, R68 ;  /* 0x000000141044723c */ /* 0x084ff00000001844 */
[C---:B------:R-:W-:Y:S08]  /*5050*/  HMMA.16816.F32 R72, R24.reuse, R20, R72 ;  /* 0x000000141848723c */ /* 0x040ff00000001848 */
[-C--:B------:R-:W-:Y:S01]  /*5060*/  HMMA.16816.F32 R76, R24, R22.reuse, R76 ;  /* 0x00000016184c723c */ /* 0x080fe2000000184c */
[----:B------:R-:W-:Y:S07]  /*5070*/  LDSM.16.MT88.4 R24, [R0+UR5+0x17800] ;  /* 0x017800050018783b */ /* 0x000fee0008004200 */
[----:B------:R-:W-:Y:S01]  /*5080*/  HMMA.16816.F32 R80, R16, R22, R80 ;  /* 0x000000161050723c */ /* 0x000fe20000001850 */
[----:B------:R-:W-:Y:S04]  /*5090*/  LDSM.16.MT88.4 R16, [R0+UR5+0x13800] ;  /* 0x013800050010783b */ /* 0x000fe80008004200 */
[----:B------:R-:W2:Y:S03]  /*50a0*/  LDSM.16.MT88.4 R20, [R2+0x5c00] ;  /* 0x005c00000214783b */ /* 0x000ea60000004200 */
[-C--:B---3--:R-:W-:Y:S01]  /*50b0*/  HMMA.16816.F32 R68, R28, R32.reuse, R68 ;  /* 0x000000201c44723c */ /* 0x088fe20000001844 */
[----:B------:R-:W-:Y:S07]  /*50c0*/  BAR.SYNC.DEFER_BLOCKING 0x0 ;  /* 0x0000000000007b1d */ /* 0x000fee0000010000 */
[C---:B------:R-:W-:Y:S08]  /*50d0*/  HMMA.16816.F32 R72, R36.reuse, R32, R72 ;  /* 0x000000202448723c */ /* 0x040ff00000001848 */
[-C--:B------:R-:W-:Y:S08]  /*50e0*/  HMMA.16816.F32 R76, R36, R34.reuse, R76 ;  /* 0x00000022244c723c */ /* 0x080ff0000000184c */
[----:B------:R-:W-:Y:S08]  /*50f0*/  HMMA.16816.F32 R80, R28, R34, R80 ;  /* 0x000000221c50723c */ /* 0x000ff00000001850 */
[-C--:B-1----:R-:W-:Y:S08]  /*5100*/  HMMA.16816.F32 R68, R4, R8.reuse, R68 ;  /* 0x000000080444723c */ /* 0x082ff00000001844 */
[C---:B------:R-:W-:Y:S08]  /*5110*/  HMMA.16816.F32 R72, R12.reuse, R8, R72 ;  /* 0x000000080c48723c */ /* 0x040ff00000001848 */
[-C--:B------:R-:W-:Y:S08]  /*5120*/  HMMA.16816.F32 R76, R12, R10.reuse, R76 ;  /* 0x0000000a0c4c723c */ /* 0x080ff0000000184c */
[----:B------:R-:W-:Y:S04]  /*5130*/  HMMA.16816.F32 R80, R4, R10, R80 ;  /* 0x0000000a0450723c */ /* 0x000fe80000001850 */
[----:B------:R-:W-:Y:S04]  /*5140*/  LEA R4, -R64, RZ, 0x7 ;  /* 0x000000ff40047211 */ /* 0x000fe800078e39ff */
[-C--:B--2---:R-:W-:Y:S05]  /*5150*/  HMMA.16816.F32 R68, R16, R20.reuse, R68 ;  /* 0x000000141044723c */ /* 0x084fea0000001844 */
[C---:B------:R-:W-:Y:S03]  /*5160*/  LEA R5, P1, R4.reuse, R212, 0x2 ;  /* 0x000000d404057211 */ /* 0x040fe600078210ff */
[C---:B------:R-:W-:Y:S04]  /*5170*/  HMMA.16816.F32 R72, R24.reuse, R20, R72 ;  /* 0x000000141848723c */ /* 0x040fe80000001848 */
[----:B------:R-:W-:Y:S02]  /*5180*/  LEA.HI.X.SX32 R4, R4, R213, 0x2, P1 ;  /* 0x000000d504047211 */ /* 0x000fe400008f16ff */
[----:B------:R-:W-:Y:S02]  /*5190*/  MOV R212, R5 ;  /* 0x0000000500d47202 */ /* 0x000fe40000000f00 */
[-C--:B------:R-:W-:Y:S03]  /*51a0*/  HMMA.16816.F32 R76, R24, R22.reuse, R76 ;  /* 0x00000016184c723c */ /* 0x080fe6000000184c */
[----:B------:R-:W-:Y:S05]  /*51b0*/  MOV R213, R4 ;  /* 0x0000000400d57202 */ /* 0x000fea0000000f00 */
[----:B------:R-:W-:Y:S01]  /*51c0*/  HMMA.16816.F32 R80, R16, R22, R80 ;  /* 0x000000161050723c */ /* 0x000fe20000001850 */
[----:B------:R-:W-:Y:S08]  /*51d0*/  @!UPT UIADD3 URZ, UPT, UPT, URZ, URZ, URZ ;  /* 0x000000fffffff290 */ /* 0x000ff0000fffe0ff */
[----:B------:R-:W-:Y:S11]  /*51e0*/  @!P2 BRA `(.L_x_21) ;  /* 0x00000000003ca947 */ /* 0x000ff60003800000 */
[----:B------:R-:W-:Y:S05]  /*51f0*/  IADD3 R5, P1, PT, RZ, -UR27, RZ ;  /* 0x8000001bff057c10 */ /* 0x000fea000ff3e0ff */
[----:B------:R-:W-:Y:S05]  /*5200*/  IMAD.X R4, RZ, RZ, ~UR10, P1 ;  /* 0x8000000aff047e24 */ /* 0x000fea00088e06ff */
[----:B------:R-:W-:Y:S04]  /*5210*/  SHF.R.S64 R5, R5, 0x1f, R4 ;  /* 0x0000001f05057819 */ /* 0x000fe80000001004 */
[----:B------:R-:W-:Y:S04]  /*5220*/  IADD3 R229, P1, PT, R5, R229, RZ ;  /* 0x000000e505e57210 */ /* 0x000fe80007f3e0ff */
[----:B------:R-:W-:Y:S01]  /*5230*/  LEA.HI.X.SX32 R226, R4, R226, 0x1, P1 ;  /* 0x000000e204e27211 */ /* 0x000fe200008f0eff */
[----:B------:R-:W-:Y:S01]  /*5240*/  IMAD.MOV.U32 R6, RZ, RZ, R229 ;  /* 0x000000ffff067224 */ /* 0x000fe200078e00e5 */
[C---:B------:R-:W-:Y:S03]  /*5250*/  LEA R4, P1, R246.reuse, R229, 0x1 ;  /* 0x000000e5f6047211 */ /* 0x040fe600078208ff */
[----:B------:R-:W-:Y:S01]  /*5260*/  IMAD.MOV.U32 R7, RZ, RZ, R226 ;  /* 0x000000ffff077224 */ /* 0x000fe200078e00e2 */
[----:B------:R-:W-:Y:S04]  /*5270*/  LEA.HI.X R5, R246, R226, R251, 0x1, P1 ;  /* 0x000000e2f6057211 */ /* 0x000fe800008f0cfb */
[----:B------:R-:W-:Y:S01]  /*5280*/  @!PT LDS RZ, [RZ] ;  /* 0x00000000fffff984 */ /* 0x000fe20000000800 */
[----:B------:R-:W-:Y:S01]  /*5290*/  @!PT LDS RZ, [RZ] ;  /* 0x00000000fffff984 */ /* 0x000fe20000000800 */
[----:B------:R-:W-:Y:S01]  /*52a0*/  @!PT LDS RZ, [RZ] ;  /* 0x00000000fffff984 */ /* 0x000fe20000000800 */
[----:B------:R1:W-:Y:S04]  /*52b0*/  LDGSTS.E.BYPASS.LTC128B.128 [R245+0x4000], desc[UR24][R6.64] ;  /* 0x0400000006f57fae */ /* 0x0003e8000b981a18 */
[----:B------:R1:W-:Y:S04]  /*52c0*/  LDGSTS.E.BYPASS.LTC128B.128 [R245+0x5000], desc[UR24][R4.64] ;  /* 0x0500000004f57fae */ /* 0x0003e8000b981a18 */
[----:B------:R-:W0:Y:S02]  /*52d0*/  LDGDEPBAR ;  /* 0x00000000000079af */ /* 0x000e240000000000 */
.L_x_21:
[----:B------:R-:W-:Y:S01]  /*52e0*/  LDSM.16.M88.4 R16, [R151] ;  /* 0x000000009710783b */ /* 0x000fe20000000200 */
[C---:B------:R-:W-:Y:S02]  /*52f0*/  LEA R62, P1, R247.reuse, R212, 0x2 ;  /* 0x000000d4f73e7211 */ /* 0x040fe400078210ff */
[----:B------:R-:W-:Y:S01]  /*5300*/  ISETP.GT.AND P5, PT, R214, RZ, PT ;  /* 0x000000ffd600720c */ /* 0x000fe20003fa4270 */
[----:B------:R-:W1:Y:S01]  /*5310*/  LDSM.16.MT88.4 R20, [R2+0x6000] ;  /* 0x006000000214783b */ /* 0x000e620000004200 */
[----:B------:R-:W-:Y:S02]  /*5320*/  LEA.HI.X.SX32 R63, R247, R213, 0x2, P1 ;  /* 0x000000d5f73f7211 */ /* 0x000fe400008f16ff */
[----:B------:R-:W-:Y:S01]  /*5330*/  LEA R60, P1, R64, R62, 0x5 ;  /* 0x0000003e403c7211 */ /* 0x000fe200078228ff */
[----:B------:R-:W2:Y:S01]  /*5340*/  LDSM.16.M88.4 R12, [R151+0x2000] ;  /* 0x00200000970c783b */ /* 0x000ea20000000200 */
[----:B------:R-:W-:Y:S02]  /*5350*/  @P2 IADD3 R242, P3, PT, R242, -0x200, RZ ;  /* 0xfffffe00f2f22810 */ /* 0x000fe40007f7e0ff */
[C---:B------:R-:W-:Y:S01]  /*5360*/  LEA.HI.X.SX32 R61, R64.reuse, R63, 0x5, P1 ;  /* 0x0000003f403d7211 */ /* 0x040fe200008f2eff */
[----:B------:R-:W-:Y:S01]  /*5370*/  LDSM.16.M88.4 R24, [R154] ;  /* 0x000000009a18783b */ /* 0x000fe20000000200 */
[C---:B------:R-:W-:Y:S02]  /*5380*/  LEA R58, P1, R64.reuse, R60, 0x5 ;  /* 0x0000003c403a7211 */ /* 0x040fe400078228ff */
[----:B------:R-:W-:Y:S01]  /*5390*/  @P2 IADD3.X R241, PT, PT, R241, -0x1, RZ, P3, !PT ;  /* 0xfffffffff1f12810 */ /* 0x000fe20001ffe4ff */
[----:B------:R-:W3:Y:S01]  /*53a0*/  LDSM.16.MT88.4 R28, [R2+0x6400] ;  /* 0x00640000021c783b */ /* 0x000ee20000004200 */
[C---:B------:R-:W-:Y:S02]  /*53b0*/  LEA.HI.X.SX32 R59, R64.reuse, R61, 0x5, P1 ;  /* 0x0000003d403b7211 */ /* 0x040fe400008f2eff */
[C---:B------:R-:W-:Y:S01]  /*53c0*/  LEA R56, P1, R64.reuse, R58, 0x5 ;  /* 0x0000003a40387211 */ /* 0x040fe200078228ff */
[----:B------:R-:W4:Y:S03]  /*53d0*/  LDSM.16.M88.4 R32, [R154+0x2000] ;  /* 0x002000009a20783b */ /* 0x000f260000000200 */
[C---:B------:R-:W-:Y:S01]  /*53e0*/  LEA.HI.X.SX32 R57, R64.reuse, R59, 0x5, P1 ;  /* 0x0000003b40397211 */ /* 0x040fe200008f2eff */
[----:B------:R-:W-:Y:S04]  /*53f0*/  LDSM.16.M88.4 R36, [R152] ;  /* 0x000000009824783b */ /* 0x000fe80000000200 */
[----:B------:R-:W4:Y:S04]  /*5400*/  LDSM.16.MT88.4 R40, [R2+0x6800] ;  /* 0x006800000228783b */ /* 0x000f280000004200 */
[----:B------:R-:W4:Y:S04]  /*5410*/  LDSM.16.M88.4 R44, [R152+0x2000] ;  /* 0x00200000982c783b */ /* 0x000f280000000200 */
[----:B------:R-:W-:Y:S04]  /*5420*/  LDSM.16.MT88.4 R48, [R2+0x6c00] ;  /* 0x006c00000230783b */ /* 0x000fe80000004200 */
[----:B------:R-:W-:Y:S01]  /*5430*/  LDSM.16.M88.4 R52, [R153+0x2000] ;  /* 0x002000009934783b */ /* 0x000fe20000000200 */
[-C--:B-1----:R-:W-:Y:S08]  /*5440*/  HMMA.16816.F32 R4, R16, R20.reuse, RZ ;  /* 0x000000141004723c */ /* 0x082ff000000018ff */
[C---:B--2---:R-:W-:Y:S08]  /*5450*/  HMMA.16816.F32 R8, R12.reuse, R20, RZ ;  /* 0x000000140c08723c */ /* 0x044ff000000018ff */
[-C--:B------:R-:W-:Y:S08]  /*5460*/  HMMA.16816.F32 R12, R12, R22.reuse, RZ ;  /* 0x000000160c0c723c */ /* 0x080ff000000018ff */
[----:B------:R-:W-:Y:S01]  /*5470*/  HMMA.16816.F32 R16, R16, R22, RZ ;  /* 0x000000161010723c */ /* 0x000fe200000018ff */
[----:B------:R-:W1:Y:S07]  /*5480*/  LDSM.16.M88.4 R20, [R153] ;  /* 0x000000009914783b */ /* 0x000e6e0000000200 */
[-C--:B---3--:R-:W-:Y:S08]  /*5490*/  HMMA.16816.F32 R4, R24, R28.reuse, R4 ;  /* 0x0000001c1804723c */ /* 0x088ff00000001804 */
[C---:B----4-:R-:W-:Y:S08]  /*54a0*/  HMMA.16816.F32 R8, R32.reuse, R28, R8 ;  /* 0x0000001c2008723c */ /* 0x050ff00000001808 */
[-C--:B------:R-:W-:Y:S01]  /*54b0*/  HMMA.16816.F32 R12, R32, R30.reuse, R12 ;  /* 0x0000001e200c723c */ /* 0x080fe2000000180c */
[----:B------:R-:W-:Y:S07]  /*54c0*/  LDSM.16.M88.4 R32, [R151+0x6000] ;  /* 0x006000009720783b */ /* 0x000fee0000000200 */
[----:B------:R-:W-:Y:S01]  /*54d0*/  HMMA.16816.F32 R16, R24, R30, R16 ;  /* 0x0000001e1810723c */ /* 0x000fe20000001810 */
[----:B------:R-:W-:Y:S04]  /*54e0*/  LDSM.16.M88.4 R24, [R151+0x4000] ;  /* 0x004000009718783b */ /* 0x000fe80000000200 */
[----:B------:R-:W2:Y:S03]  /*54f0*/  LDSM.16.MT88.4 R28, [R2+0x7000] ;  /* 0x00700000021c783b */ /* 0x000ea60000004200 */
[-C--:B------:R-:W-:Y:S08]  /*5500*/  HMMA.16816.F32 R4, R36, R40.reuse, R4 ;  /* 0x000000282404723c */ /* 0x080ff00000001804 */
[C---:B------:R-:W-:Y:S08]  /*5510*/  HMMA.16816.F32 R8, R44.reuse, R40, R8 ;  /* 0x000000282c08723c */ /* 0x040ff00000001808 */
[-C--:B------:R-:W-:Y:S01]  /*5520*/  HMMA.16816.F32 R12, R44, R42.reuse, R12 ;  /* 0x0000002a2c0c723c */ /* 0x080fe2000000180c */
[----:B------:R-:W-:Y:S07]  /*5530*/  LDSM.16.MT88.4 R44, [R2+0x7800] ;  /* 0x00780000022c783b */ /* 0x000fee0000004200 */
[----:B------:R-:W-:Y:S01]  /*5540*/  HMMA.16816.F32 R16, R36, R42, R16 ;  /* 0x0000002a2410723c */ /* 0x000fe20000001810 */
[----:B------:R-:W-:Y:S04]  /*5550*/  LDSM.16.M88.4 R36, [R154+0x4000] ;  /* 0x004000009a24783b */ /* 0x000fe80000000200 */
[----:B------:R-:W3:Y:S03]  /*5560*/  LDSM.16.MT88.4 R40, [R2+0x7400] ;  /* 0x007400000228783b */ /* 0x000ee60000004200 */
[-C--:B-1----:R-:W-:Y:S08]  /*5570*/  HMMA.16816.F32 R4, R20, R48.reuse, R4 ;  /* 0x000000301404723c */ /* 0x082ff00000001804 */
[C---:B------:R-:W-:Y:S08]  /*5580*/  HMMA.16816.F32 R8, R52.reuse, R48, R8 ;  /* 0x000000303408723c */ /* 0x040ff00000001808 */
[-C--:B------:R-:W-:Y:S03]  /*5590*/  HMMA.16816.F32 R12, R52, R50.reuse, R12 ;  /* 0x00000032340c723c */ /* 0x080fe6000000180c */
[C---:B------:R-:W-:Y:S04]  /*55a0*/  LEA R54, P1, R64.reuse, R56, 0x5 ;  /* 0x0000003840367211 */ /* 0x040fe800078228ff */
[C---:B------:R-:W-:Y:S01]  /*55b0*/  LEA.HI.X.SX32 R55, R64.reuse, R57, 0x5, P1 ;  /* 0x0000003940377211 */ /* 0x040fe200008f2eff */
[----:B------:R-:W-:Y:S01]  /*55c0*/  HMMA.16816.F32 R16, R20, R50, R16 ;  /* 0x000000321410723c */ /* 0x000fe20000001810 */
[----:B------:R-:W1:Y:S03]  /*55d0*/  LDSM.16.M88.4 R20, [R154+0x6000] ;  /* 0x006000009a14783b */ /* 0x000e660000000200 */
[C---:B------:R-:W-:Y:S04]  /*55e0*/  LEA R52, P1, R64.reuse, R54, 0x5 ;  /* 0x0000003640347211 */ /* 0x040fe800078228ff */
[-C--:B--2---:R-:W-:Y:S05]  /*55f0*/  HMMA.16816.F32 R4, R24, R28.reuse, R4 ;  /* 0x0000001c1804723c */ /* 0x084fea0000001804 */
[C---:B------:R-:W-:Y:S02]  /*5600*/  LEA.HI.X.SX32 R53, R64.reuse, R55, 0x5, P1 ;  /* 0x0000003740357211 */ /* 0x040fe400008f2eff */
[C---:B------:R-:W-:Y:S01]  /*5610*/  LEA R50, P1, R64.reuse, R52, 0x5 ;  /* 0x0000003440327211 */ /* 0x040fe200078228ff */
[C---:B------:R-:W-:Y:S04]  /*5620*/  HMMA.16816.F32 R8, R32.reuse, R28, R8 ;  /* 0x0000001c2008723c */ /* 0x040fe80000001808 */
[C---:B------:R-:W-:Y:S02]  /*5630*/  LEA.HI.X.SX32 R51, R64.reuse, R53, 0x5, P1 ;  /* 0x0000003540337211 */ /* 0x040fe400008f2eff */
[C---:B------:R-:W-:Y:S02]  /*5640*/  LEA R48, P1, R64.reuse, R50, 0x5 ;  /* 0x0000003240307211 */ /* 0x040fe400078228ff */
[-C--:B------:R-:W-:Y:S01]  /*5650*/  HMMA.16816.F32 R12, R32, R30.reuse, R12 ;  /* 0x0000001e200c723c */ /* 0x080fe2000000180c */
[----:B------:R-:W2:Y:S02]  /*5660*/  LDSM.16.M88.4 R32, [R152+0x4000] ;  /* 0x004000009820783b */ /* 0x000ea40000000200 */
[C---:B------:R-:W-:Y:S05]  /*5670*/  LEA.HI.X.SX32 R49, R64.reuse, R51, 0x5, P1 ;  /* 0x0000003340317211 */ /* 0x040fea00008f2eff */
[----:B------:R-:W-:Y:S01]  /*5680*/  HMMA.16816.F32 R16, R24, R30, R16 ;  /* 0x0000001e1810723c */ /* 0x000fe20000001810 */
[----:B------:R-:W4:Y:S04]  /*5690*/  LDSM.16.M88.4 R24, [R152+0x6000] ;  /* 0x006000009818783b */ /* 0x000f280000000200 */
[----:B------:R-:W-:Y:S03]  /*56a0*/  LDSM.16.MT88.4 R28, [R2+0x7c00] ;  /* 0x007c0000021c783b */ /* 0x000fe60000004200 */
[-C--:B---3--:R-:W-:Y:S08]  /*56b0*/  HMMA.16816.F32 R4, R36, R40.reuse, R4 ;  /* 0x000000282404723c */ /* 0x088ff00000001804 */
[C---:B-1----:R-:W-:Y:S08]  /*56c0*/  HMMA.16816.F32 R8, R20.reuse, R40, R8 ;  /* 0x000000281408723c */ /* 0x042ff00000001808 */
[-C--:B------:R-:W-:Y:S01]  /*56d0*/  HMMA.16816.F32 R12, R20, R42.reuse, R12 ;  /* 0x0000002a140c723c */ /* 0x080fe2000000180c */
[----:B------:R-:W1:Y:S07]  /*56e0*/  LDSM.16.M88.4 R20, [R153+0x4000] ;  /* 0x004000009914783b */ /* 0x000e6e0000000200 */
[----:B------:R-:W-:Y:S01]  /*56f0*/  HMMA.16816.F32 R16, R36, R42, R16 ;  /* 0x0000002a2410723c */ /* 0x000fe20000001810 */
[----:B------:R-:W3:Y:S03]  /*5700*/  LDSM.16.M88.4 R36, [R153+0x6000] ;  /* 0x006000009924783b */ /* 0x000ee60000000200 */
[C---:B------:R-:W-:Y:S04]  /*5710*/  LEA R42, P1, R64.reuse, R48, 0x5 ;  /* 0x00000030402a7211 */ /* 0x040fe800078228ff */
[-C--:B--2---:R-:W-:Y:S05]  /*5720*/  HMMA.16816.F32 R4, R32, R44.reuse, R4 ;  /* 0x0000002c2004723c */ /* 0x084fea0000001804 */
[C---:B------:R-:W-:Y:S02]  /*5730*/  LEA.HI.X.SX32 R43, R64.reuse, R49, 0x5, P1 ;  /* 0x00000031402b7211 */ /* 0x040fe400008f2eff */
[C---:B------:R-:W-:Y:S01]  /*5740*/  LEA R40, P1, R64.reuse, R42, 0x5 ;  /* 0x0000002a40287211 */ /* 0x040fe200078228ff */
[C---:B----4-:R-:W-:Y:S04]  /*5750*/  HMMA.16816.F32 R8, R24.reuse, R44, R8 ;  /* 0x0000002c1808723c */ /* 0x050fe80000001808 */
[----:B------:R-:W-:Y:S04]  /*5760*/  LEA.HI.X.SX32 R41, R64, R43, 0x5, P1 ;  /* 0x0000002b40297211 */ /* 0x000fe800008f2eff */
[-C--:B------:R-:W-:Y:S03]  /*5770*/  HMMA.16816.F32 R12, R24, R46.reuse, R12 ;  /* 0x0000002e180c723c */ /* 0x080fe6000000180c */
[----:B------:R-:W-:Y:S05]  /*5780*/  @P2 IMAD.WIDE.U32 R24, R244, 0x4, R222 ;  /* 0x00000004f4182825 */ /* 0x000fea00078e00de */
[----:B------:R-:W-:Y:S01]  /*5790*/  HMMA.16816.F32 R16, R32, R46, R16 ;  /* 0x0000002e2010723c */ /* 0x000fe20000001810 */
[----:B------:R-:W5:Y:S03]  /*57a0*/  @P2 LDG.E R240, desc[UR24][R24.64+-0x200] ;  /* 0xfffe001818f02981 */ /* 0x000f66000c1e1900 */
[C---:B------:R-:W-:Y:S01]  /*57b0*/  LEA R32, P1, R64.reuse, R40, 0x5 ;  /* 0x0000002840207211 */ /* 0x040fe200078228ff */
[----:B------:R-:W5:Y:S03]  /*57c0*/  @P2 LDG.E R239, desc[UR24][R24.64+-0x1e0] ;  /* 0xfffe201818ef2981 */ /* 0x000f66000c1e1900 */
[-C--:B-1----:R-:W-:Y:S01]  /*57d0*/  HMMA.16816.F32 R4, R20, R28.reuse, R4 ;  /* 0x0000001c1404723c */ /* 0x082fe20000001804 */
[----:B------:R-:W5:Y:S04]  /*57e0*/  @P2 LDG.E R238, desc[UR24][R24.64+-0x100] ;  /* 0xffff001818ee2981 */ /* 0x000f68000c1e1900 */
[----:B------:R1:W5:Y:S01]  /*57f0*/  @P2 LDG.E R237, desc[UR24][R24.64+-0xe0] ;  /* 0xffff201818ed2981 */ /* 0x000362000c1e1900 */
[C---:B------:R-:W-:Y:S02]  /*5800*/  LEA.HI.X.SX32 R33, R64.reuse, R41, 0x5, P1 ;  /* 0x0000002940217211 */ /* 0x040fe400008f2eff */
[C---:B---3--:R-:W-:Y:S04]  /*5810*/  HMMA.16816.F32 R8, R36.reuse, R28, R8 ;  /* 0x0000001c2408723c */ /* 0x048fe80000001808 */
[C---:B------:R-:W-:Y:S04]  /*5820*/  LEA R28, P1, R64.reuse, R32, 0x5 ;  /* 0x00000020401c7211 */ /* 0x040fe800078228ff */
[-C--:B------:R-:W-:Y:S01]  /*5830*/  HMMA.16816.F32 R12, R36, R30.reuse, R12 ;  /* 0x0000001e240c723c */ /* 0x080fe2000000180c */
[----:B------:R-:W-:Y:S02]  /*5840*/  LDSM.16.MT88.4 R36, [R0+UR5+0xd000] ;  /* 0x00d000050024783b */ /* 0x000fe40008004200 */
[C---:B------:R-:W-:Y:S02]  /*5850*/  LEA.HI.X.SX32 R29, R64.reuse, R33, 0x5, P1 ;  /* 0x00000021401d7211 */ /* 0x040fe400008f2eff */
[----:B------:R2:W-:Y:S01]  /*5860*/  REDG.E.ADD.F32.FTZ.RN.STRONG.GPU desc[UR24][R212.64], R4 ;  /* 0x00000004d40079a6 */ /* 0x0005e2000c12f318 */
[C---:B------:R-:W-:Y:S02]  /*5870*/  LEA R26, P1, R64.reuse, R28, 0x5 ;  /* 0x0000001c401a7211 */ /* 0x040fe400078228ff */
[----:B------:R-:W-:Y:S01]  /*5880*/  HMMA.16816.F32 R16, R20, R30, R16 ;  /* 0x0000001e1410723c */ /* 0x000fe20000001810 */
[----:B------:R3:W-:Y:S03]  /*5890*/  REDG.E.ADD.F32.FTZ.RN.STRONG.GPU desc[UR24][R62.64], R5 ;  /* 0x000000053e0079a6 */ /* 0x0007e6000c12f318 */
[C---:B------:R-:W-:Y:S01]  /*58a0*/  LEA.HI.X.SX32 R27, R64.reuse, R29, 0x5, P1 ;  /* 0x0000001d401b7211 */ /* 0x040fe200008f2eff */
[----:B------:R4:W-:Y:S04]  /*58b0*/  REDG.E.ADD.F32.FTZ.RN.STRONG.GPU desc[UR24][R60.64], R6 ;  /* 0x000000063c0079a6 */ /* 0x0009e8000c12f318 */
[----:B------:R1:W-:Y:S04]  /*58c0*/  REDG.E.ADD.F32.FTZ.RN.STRONG.GPU desc[UR24][R58.64], R7 ;  /* 0x000000073a0079a6 */ /* 0x0003e8000c12f318 */
[----:B------:R-:W-:Y:S04]  /*58d0*/  REDG.E.ADD.F32.FTZ.RN.STRONG.GPU desc[UR24][R56.64], R8 ;  /* 0x00000008380079a6 */ /* 0x000fe8000c12f318 */
[----:B------:R-:W-:Y:S04]  /*58e0*/  REDG.E.ADD.F32.FTZ.RN.STRONG.GPU desc[UR24][R54.64], R9 ;  /* 0x00000009360079a6 */ /* 0x000fe8000c12f318 */
[----:B------:R-:W-:Y:S01]  /*58f0*/  REDG.E.ADD.F32.FTZ.RN.STRONG.GPU desc[UR24][R52.64], R10 ;  /* 0x0000000a340079a6 */ /* 0x000fe2000c12f318 */
[C---:B--2---:R-:W-:Y:S03]  /*5900*/  LEA R4, P1, R64.reuse, R26, 0x5 ;  /* 0x0000001a40047211 */ /* 0x044fe600078228ff */
[----:B------:R-:W-:Y:S01]  /*5910*/  REDG.E.ADD.F32.FTZ.RN.STRONG.GPU desc[UR24][R50.64], R11 ;  /* 0x0000000b320079a6 */ /* 0x000fe2000c12f318 */
[C---:B---3--:R-:W-:Y:S03]  /*5920*/  LEA.HI.X.SX32 R5, R64.reuse, R27, 0x5, P1 ;  /* 0x0000001b40057211 */ /* 0x048fe600008f2eff */
[----:B------:R-:W-:Y:S01]  /*5930*/  REDG.E.ADD.F32.FTZ.RN.STRONG.GPU desc[UR24][R48.64], R16 ;  /* 0x00000010300079a6 */ /* 0x000fe2000c12f318 */
[C---:B----4-:R-:W-:Y:S03]  /*5940*/  LEA R6, P1, R64.reuse, R4, 0x5 ;  /* 0x0000000440067211 */ /* 0x050fe600078228ff */
[----:B------:R-:W-:Y:S01]  /*5950*/  REDG.E.ADD.F32.FTZ.RN.STRONG.GPU desc[UR24][R42.64], R17 ;  /* 0x000000112a0079a6 */ /* 0x000fe2000c12f318 */
[----:B-1----:R-:W-:Y:S03]  /*5960*/  LEA.HI.X.SX32 R7, R64, R5, 0x5, P1 ;  /* 0x0000000540077211 */ /* 0x002fe600008f2eff */
[----:B------:R-:W-:Y:S04]  /*5970*/  REDG.E.ADD.F32.FTZ.RN.STRONG.GPU desc[UR24][R40.64], R18 ;  /* 0x00000012280079a6 */ /* 0x000fe8000c12f318 */
[----:B------:R-:W-:Y:S04]  /*5980*/  REDG.E.ADD.F32.FTZ.RN.STRONG.GPU desc[UR24][R32.64], R19 ;  /* 0x00000013200079a6 */ /* 0x000fe8000c12f318 */
[----:B------:R-:W-:Y:S04]  /*5990*/  REDG.E.ADD.F32.FTZ.RN.STRONG.GPU desc[UR24][R28.64], R12 ;  /* 0x0000000c1c0079a6 */ /* 0x000fe8000c12f318 */
[----:B------:R-:W-:Y:S04]  /*59a0*/  REDG.E.ADD.F32.FTZ.RN.STRONG.GPU desc[UR24][R26.64], R13 ;  /* 0x0000000d1a0079a6 */ /* 0x000fe8000c12f318 */
[----:B------:R-:W-:Y:S04]  /*59b0*/  REDG.E.ADD.F32.FTZ.RN.STRONG.GPU desc[UR24][R4.64], R14 ;  /* 0x0000000e040079a6 */ /* 0x000fe8000c12f318 */
[----:B------:R-:W-:Y:S04]  /*59c0*/  REDG.E.ADD.F32.FTZ.RN.STRONG.GPU desc[UR24][R6.64], R15 ;  /* 0x0000000f060079a6 */ /* 0x000fe8000c12f318 */
[----:B------:R-:W-:Y:S04]  /*59d0*/  LDSM.16.MT88.4 R4, [R0+UR5+0x8000] ;  /* 0x008000050004783b */ /* 0x000fe80008004200 */
[----:B------:R-:W1:Y:S04]  /*59e0*/  LDSM.16.MT88.4 R8, [R3] ;  /* 0x000000000308783b */ /* 0x000e680000004200 */
[----:B------:R-:W2:Y:S04]  /*59f0*/  LDSM.16.MT88.4 R12, [R0+UR5+0xc000] ;  /* 0x00c00005000c783b */ /* 0x000ea80008004200 */
[----:B------:R-:W-:Y:S04]  /*5a00*/  LDSM.16.MT88.4 R16, [R0+UR5+0x8800] ;  /* 0x008800050010783b */ /* 0x000fe80008004200 */
[----:B------:R-:W3:Y:S04]  /*5a10*/  LDSM.16.MT88.4 R20, [R3+0x400] ;  /* 0x000400000314783b */ /* 0x000ee80000004200 */
[----:B------:R-:W4:Y:S04]  /*5a20*/  LDSM.16.MT88.4 R24, [R0+UR5+0xc800] ;  /* 0x00c800050018783b */ /* 0x000f280008004200 */
[----:B------:R-:W-:Y:S04]  /*5a30*/  LDSM.16.MT88.4 R28, [R0+UR5+0x9000] ;  /* 0x00900005001c783b */ /* 0x000fe80008004200 */
[----:B------:R-:W4:Y:S01]  /*5a40*/  LDSM.16.MT88.4 R32, [R3+0x800] ;  /* 0x000800000320783b */ /* 0x000f220000004200 */
        /* <DEDUP_REMOVED lines=35> */
[-C--:B---3--:R-:W-:Y:S08]  /*5c80*/  HMMA.16816.F32 R84, R28, R32.reuse, R84 ;  /* 0x000000201c54723c */ /* 0x088ff00000001854 */
[C---:B------:R-:W-:Y:S08]  /*5c90*/  HMMA.16816.F32 R88, R36.reuse, R32, R88 ;  /* 0x000000202458723c */ /* 0x040ff00000001858 */
[-C--:B------:R-:W-:Y:S08]  /*5ca0*/  HMMA.16816.F32 R92, R36, R34.reuse, R92 ;  /* 0x00000022245c723c */ /* 0x080ff0000000185c */
[----:B------:R-:W-:Y:S08]  /*5cb0*/  HMMA.16816.F32 R96, R28, R34, R96 ;  /* 0x000000221c60723c */ /* 0x000ff00000001860 */
[-C--:B-1----:R-:W-:Y:S08]  /*5cc0*/  HMMA.16816.F32 R84, R4, R8.reuse, R84 ;  /* 0x000000080454723c */ /* 0x082ff00000001854 */
[C---:B------:R-:W-:Y:S08]  /*5cd0*/  HMMA.16816.F32 R88, R12.reuse, R8, R88 ;  /* 0x000000080c58723c */ /* 0x040ff00000001858 */
[-C--:B------:R-:W-:Y:S08]  /*5ce0*/  HMMA.16816.F32 R92, R12, R10.reuse, R92 ;  /* 0x0000000a0c5c723c */ /* 0x080ff0000000185c */
[----:B------:R-:W-:Y:S04]  /*5cf0*/  HMMA.16816.F32 R96, R4, R10, R96 ;  /* 0x0000000a0460723c */ /* 0x000fe80000001860 */
[C---:B------:R-:W-:Y:S01]  /*5d00*/  LOP3.LUT R4, R214.reuse, 0x1, RZ, 0xc0, !PT ;  /* 0x00000001d6047812 */ /* 0x040fe200078ec0ff */
[----:B------:R-:W-:Y:S01]  /*5d10*/  VIADD R7, R214, 0xffffffff ;  /* 0xffffffffd6077836 */ /* 0x000fe20000000000 */
[----:B------:R-:W-:Y:S02]  /*5d20*/  @P2 IADD3 R6, P4, PT, R222, -0x200, RZ ;  /* 0xfffffe00de062810 */ /* 0x000fe40007f9e0ff */
[-C--:B--2---:R-:W-:Y:S05]  /*5d30*/  HMMA.16816.F32 R84, R16, R20.reuse, R84 ;  /* 0x000000141054723c */ /* 0x084fea0000001854 */
[----:B------:R-:W-:Y:S01]  /*5d40*/  ISETP.NE.U32.AND P1, PT, R4, 0x1, PT ;  /* 0x000000010400780c */ /* 0x000fe20003f25070 */
[----:B------:R-:W-:Y:S01]  /*5d50*/  VIADD R4, R3, 0xffffe000 ;  /* 0xffffe00003047836 */ /* 0x000fe20000000000 */
[----:B------:R-:W-:Y:S01]  /*5d60*/  @P2 IADD3.X R5, PT, PT, R223, -0x1, RZ, P4, !PT ;  /* 0xffffffffdf052810 */ /* 0x000fe200027fe4ff */
[C---:B------:R-:W-:Y:S04]  /*5d70*/  HMMA.16816.F32 R88, R24.reuse, R20, R88 ;  /* 0x000000141858723c */ /* 0x040fe80000001858 */
[----:B------:R-:W-:Y:S02]  /*5d80*/  IMAD.MOV.U32 R214, RZ, RZ, R7 ;  /* 0x000000ffffd67224 */ /* 0x000fe400078e0007 */
[----:B------:R-:W-:Y:S02]  /*5d90*/  @P2 IMAD.MOV.U32 R222, RZ, RZ, R6 ;  /* 0x000000ffffde2224 */ /* 0x000fe400078e0006 */
[-C--:B------:R-:W-:Y:S03]  /*5da0*/  HMMA.16816.F32 R92, R24, R22.reuse, R92 ;  /* 0x00000016185c723c */ /* 0x080fe6000000185c */
[----:B------:R-:W-:Y:S02]  /*5db0*/  @P1 VIADD R4, R3, 0x2000 ;  /* 0x0000200003041836 */ /* 0x000fe40000000000 */
[----:B------:R-:W-:Y:S02]  /*5dc0*/  @P2 IMAD.MOV.U32 R223, RZ, RZ, R5 ;  /* 0x000000ffffdf2224 */ /* 0x000fe400078e0005 */
[----:B------:R-:W-:Y:S01]  /*5dd0*/  IMAD.MOV.U32 R3, RZ, RZ, R4 ;  /* 0x000000ffff037224 */ /* 0x000fe200078e0004 */
[----:B------:R-:W-:Y:S01]  /*5de0*/  HMMA.16816.F32 R96, R16, R22, R96 ;  /* 0x000000161060723c */ /* 0x000fe20000001860 */
[----:B------:R-:W-:Y:S08]  /*5df0*/  @!UPT UIADD3 URZ, UPT, UPT, URZ, URZ, URZ ;  /* 0x000000fffffff290 */ /* 0x000ff0000fffe0ff */
[----:B------:R-:W-:Y:S11]  /*5e00*/  @P5 BRA `(.L_x_22) ;  /* 0xffffffc800605947 */ /* 0x000ff6000383ffff */
[----:B------:R-:W2:Y:S01]  /*5e10*/  LDL R66, [R1] ;  /* 0x0000000001427983 */ /* 0x000ea20000100800 */
[----:B------:R-:W1:Y:S01]  /*5e20*/  LDCU UR10, c[0x0][0x500] ;  /* 0x0000a000ff0a77ac */ /* 0x000e620008000800 */
[----:B------:R-:W-:Y:S01]  /*5e30*/  F2FP.F16.F32.PACK_AB R68, R69, R68 ;  /* 0x000000444544723e */ /* 0x000fe200000000ff */
[----:B------:R-:W3:Y:S01]  /*5e40*/  S2R R22, SR_TID.X ;  /* 0x0000000000167919 */ /* 0x000ee20000002100 */
[----:B------:R-:W-:Y:S02]  /*5e50*/  F2FP.F16.F32.PACK_AB R70, R71, R70 ;  /* 0x000000464746723e */ /* 0x000fe400000000ff */
[----:B------:R-:W-:Y:S01]  /*5e60*/  F2FP.F16.F32.PACK_AB R80, R81, R80 ;  /* 0x000000505150723e */ /* 0x000fe200000000ff */
[----:B------:R-:W4:Y:S01]  /*5e70*/  S2R R65, SR_TID.X ;  /* 0x0000000000417919 */ /* 0x000f220000002100 */
[----:B------:R-:W-:Y:S02]  /*5e80*/  F2FP.F16.F32.PACK_AB R82, R83, R82 ;  /* 0x000000525352723e */ /* 0x000fe400000000ff */
[----:B------:R-:W-:Y:S01]  /*5e90*/  F2FP.F16.F32.PACK_AB R72, R73, R72 ;  /* 0x000000484948723e */ /* 0x000fe200000000ff */
[----:B------:R-:W4:Y:S01]  /*5ea0*/  S2R R14, SR_TID.X ;  /* 0x00000000000e7919 */ /* 0x000f220000002100 */
[----:B------:R-:W-:-:S02]  /*5eb0*/  F2FP.F16.F32.PACK_AB R74, R75, R74 ;  /* 0x0000004a4b4a723e */ /* 0x000fc400000000ff */
[----:B------:R-:W-:Y:S02]  /*5ec0*/  F2FP.F16.F32.PACK_AB R76, R77, R76 ;  /* 0x0000004c4d4c723e */ /* 0x000fe400000000ff */
[----:B------:R-:W-:Y:S01]  /*5ed0*/  F2FP.F16.F32.PACK_AB R78, R79, R78 ;  /* 0x0000004e4f4e723e */ /* 0x000fe200000000ff */
[----:B-1----:R-:W-:Y:S01]  /*5ee0*/  FMUL.FTZ R84, R84, UR10 ;  /* 0x0000000a54547c20 */ /* 0x002fe20008410000 */
[----:B------:R-:W-:Y:S01]  /*5ef0*/  FMUL.FTZ R12, R85, UR10 ;  /* 0x0000000a550c7c20 */ /* 0x000fe20008410000 */
        /* <DEDUP_REMOVED lines=13> */
[----:B------:R-:W-:Y:S01]  /*5fd0*/  F2FP.F16.F32.PACK_AB R12, R12, R84 ;  /* 0x000000540c0c723e */ /* 0x000fe200000000ff */
[C---:B---3--:R-:W-:Y:S01]  /*5fe0*/  IMAD.SHL.U32 R3, R22.reuse, 0x10, RZ ;  /* 0x0000001016037824 */ /* 0x048fe200078e00ff */
[----:B------:R-:W-:Y:S01]  /*5ff0*/  SHF.R.U32.HI R13, RZ, 0x4, R22 ;  /* 0x00000004ff0d7819 */ /* 0x000fe20000011616 */
[----:B------:R-:W-:Y:S01]  /*6000*/  IMAD.SHL.U32 R5, R22, 0x2, RZ ;  /* 0x0000000216057824 */ /* 0x000fe200078e00ff */
[----:B------:R-:W-:Y:S01]  /*6010*/  F2FP.F16.F32.PACK_AB R11, R11, R86 ;  /* 0x000000560b0b723e */ /* 0x000fe200000000ff */
[----:B----4-:R-:W-:Y:S01]  /*6020*/  IMAD.SHL.U32 R65, R65, 0x8, RZ ;  /* 0x0000000841417824 */ /* 0x010fe200078e00ff */
[----:B------:R-:W-:-:S02]  /*6030*/  LOP3.LUT R3, R3, 0x600, RZ, 0xc0, !PT ;  /* 0x0000060003037812 */ /* 0x000fc400078ec0ff */
[----:B------:R-:W-:Y:S02]  /*6040*/  LOP3.LUT R13, R13, 0x8, RZ, 0xc0, !PT ;  /* 0x000000080d0d7812 */ /* 0x000fe400078ec0ff */
[----:B------:R-:W-:Y:S02]  /*6050*/  LOP3.LUT R4, R65, 0xc0, RZ, 0xc0, !PT ;  /* 0x000000c041047812 */ /* 0x000fe400078ec0ff */
[----:B------:R-:W-:Y:S01]  /*6060*/  LOP3.LUT R3, R3, 0x6, R5, 0xf8, !PT ;  /* 0x0000000603037812 */ /* 0x000fe200078ef805 */
[----:B------:R-:W-:Y:S01]  /*6070*/  FMUL.FTZ R5, R95, UR10 ;  /* 0x0000000a5f057c20 */ /* 0x000fe20008410000 */
[----:B------:R-:W-:Y:S02]  /*6080*/  LOP3.LUT R4, R4, 0x18, R22, 0xf8, !PT ;  /* 0x0000001804047812 */ /* 0x000fe400078ef816 */
[----:B------:R-:W-:Y:S02]  /*6090*/  LOP3.LUT R3, R3, 0x20, R65, 0xf8, !PT ;  /* 0x0000002003037812 */ /* 0x000fe400078ef841 */
[----:B------:R-:W-:-:S02]  /*60a0*/  F2FP.F16.F32.PACK_AB R8, R8, R96 ;  /* 0x000000600808723e */ /* 0x000fc400000000ff */
[----:B------:R-:W-:Y:S01]  /*60b0*/  LOP3.LUT R3, R3, R4, R13, 0xf6, !PT ;  /* 0x0000000403037212 */ /* 0x000fe200078ef60d */
[----:B------:R-:W-:Y:S01]  /*60c0*/  IMAD.SHL.U32 R13, R14, 0x4, RZ ;  /* 0x000000040e0d7824 */ /* 0x000fe200078e00ff */
[----:B------:R-:W-:Y:S02]  /*60d0*/  F2FP.F16.F32.PACK_AB R7, R7, R98 ;  /* 0x000000620707723e */ /* 0x000fe400000000ff */
[----:B------:R-:W-:Y:S01]  /*60e0*/  LEA R3, R3, UR26, 0x1 ;  /* 0x0000001a03037c11 */ /* 0x000fe2000f8e08ff */
[----:B------:R-:W-:Y:S01]  /*60f0*/  BAR.SYNC.DEFER_BLOCKING 0x0 ;  /* 0x0000000000007b1d */ /* 0x000fe20000010000 */
[----:B------:R-:W-:Y:S02]  /*6100*/  LOP3.LUT R13, R13, 0x40, RZ, 0xc0, !PT ;  /* 0x000000400d0d7812 */ /* 0x000fe400078ec0ff */
[----:B------:R-:W-:Y:S01]  /*6110*/  F2FP.F16.F32.PACK_AB R10, R10, R88 ;  /* 0x000000580a0a723e */ /* 0x000fe200000000ff */
[----:B------:R-:W-:Y:S01]  /*6120*/  VIADD R4, R3, 0x6000 ;  /* 0x0000600003047836 */ /* 0x000fe20000000000 */
[----:B------:R-:W-:-:S02]  /*6130*/  F2FP.F16.F32.PACK_AB R9, R9, R90 ;  /* 0x0000005a0909723e */ /* 0x000fc400000000ff */
[----:B------:R-:W-:Y:S01]  /*6140*/  F2FP.F16.F32.PACK_AB R6, R6, R92 ;  /* 0x0000005c0606723e */ /* 0x000fe200000000ff */
[----:B------:R-:W-:Y:S01]  /*6150*/  IMAD.IADD R4, R4, 0x1, -R13 ;  /* 0x0000000104047824 */ /* 0x000fe200078e0a0d */
[----:B------:R-:W-:Y:S01]  /*6160*/  F2FP.F16.F32.PACK_AB R5, R5, R94 ;  /* 0x0000005e0505723e */ /* 0x000fe200000000ff */
[----:B------:R1:W-:Y:S04]  /*6170*/  STS [R3+0x6000], R12 ;  /* 0x0060000c03007388 */ /* 0x0003e80000000800 */
        /* <DEDUP_REMOVED lines=14> */
[----:B------:R1:W-:Y:S01]  /*6260*/  STS [R4+0x3220], R78 ;  /* 0x0032204e04007388 */ /* 0x0003e20000000800 */
[----:B--2---:R-:W-:-:S13]  /*6270*/  ISETP.NE.AND P0, PT, R66, -0x1, PT ;  /* 0xffffffff4200780c */ /* 0x004fda0003f05270 */
[----:B-1----:R-:W-:Y:S05]  /*6280*/  @P0 BRA `(.L_x_23) ;  /* 0x00000000002c0947 */ /* 0x002fea0003800000 */
[----:B------:R-:W1:Y:S01]  /*6290*/  LDCU.64 UR14, c[0x0][0x5c0] ;  /* 0x0000b800ff0e77ac */ /* 0x000e620008000a00 */
[----:B------:R-:W2:Y:S01]  /*62a0*/  LDC.64 R6, c[0x0][0x5a8] ;  /* 0x00016a00ff067b82 */ /* 0x000ea20000000a00 */
[----:B------:R-:W-:-:S05]  /*62b0*/  SHF.R.S32.HI R3, RZ, 0x1f, R248 ;  /* 0x0000001fff037819 */ /* 0x000fca00000114f8 */
        /* <DEDUP_REMOVED lines=8> */
.L_x_23:
[----:B------:R-:W1:Y:S01]  /*6340*/  LDCU.64 UR14, c[0x0][0x5c0] ;  /* 0x0000b800ff0e77ac */ /* 0x000e620008000a00 */
[----:B------:R-:W-:-:S05]  /*6350*/  IADD3 R4, PT, PT, R248, R66, RZ ;  /* 0x00000042f8047210 */ /* 0x000fca0007ffe0ff */
[C---:B-1----:R-:W-:Y:S02]  /*6360*/  IMAD R3, R4.reuse, UR15, RZ ;  /* 0x0000000f04037c24 */ /* 0x042fe4000f8e02ff */
[----:B------:R-:W-:-:S05]  /*6370*/  IMAD.WIDE.U32 R4, R4, UR14, RZ ;  /* 0x0000000e04047c25 */ /* 0x000fca000f8e00ff */
[----:B------:R-:W-:Y:S02]  /*6380*/  IADD3 R10, PT, PT, R5, R3, RZ ;  /* 0x00000003050a7210 */ /* 0x000fe40007ffe0ff */
[----:B------:R-:W-:Y:S02]  /*6390*/  MOV R9, R4 ;  /* 0x0000000400097202 */ /* 0x000fe40000000f00 */
.L_x_24:
[----:B------:R-:W-:Y:S05]  /*63a0*/  @P0 BRA `(.L_x_25) ;  /* 0x00000000002c0947 */ /* 0x000fea0003800000 */
        /* <DEDUP_REMOVED lines=11> */
.L_x_25:
[----:B------:R-:W1:Y:S01]  /*6460*/  LDCU.64 UR12, c[0x0][0x5c8] ;  /* 0x0000b900ff0c77ac */ /* 0x000e620008000a00 */
[----:B------:R-:W-:-:S05]  /*6470*/  IADD3 R4, PT, PT, R248, R66, RZ ;  /* 0x00000042f8047210 */ /* 0x000fca0007ffe0ff */
[C---:B-1----:R-:W-:Y:S02]  /*6480*/  IMAD R3, R4.reuse, UR13, RZ ;  /* 0x0000000d04037c24 */ /* 0x042fe4000f8e02ff */
[----:B------:R-:W-:-:S05]  /*6490*/  IMAD.WIDE.U32 R4, R4, UR12, RZ ;  /* 0x0000000c04047c25 */ /* 0x000fca000f8e00ff */
[----:B------:R-:W-:Y:S02]  /*64a0*/  IADD3 R15, PT, PT, R5, R3, RZ ;  /* 0x00000003050f7210 */ /* 0x000fe40007ffe0ff */
[----:B------:R-:W-:-:S07]  /*64b0*/  MOV R14, R4 ;  /* 0x00000004000e7202 */ /* 0x000fce0000000f00 */
.L_x_26:
[----:B------:R-:W-:Y:S01]  /*64c0*/  BAR.SYNC.DEFER_BLOCKING 0x0 ;  /* 0x0000000000007b1d */ /* 0x000fe20000010000 */
[C---:B------:R-:W-:Y:S01]  /*64d0*/  IMAD.SHL.U32 R3, R252.reuse, 0x80, RZ ;  /* 0x00000080fc037824 */ /* 0x040fe200078e00ff */
[----:B------:R-:W-:Y:S01]  /*64e0*/  SHF.R.U32.HI R22, RZ, 0x2, R22 ;  /* 0x00000002ff167819 */ /* 0x000fe20000011616 */
[----:B------:R-:W-:Y:S02]  /*64f0*/  IMAD.SHL.U32 R7, R252, 0x80, RZ ;  /* 0x00000080fc077824 */ /* 0x000fe400078e00ff */
[----:B------:R-:W-:Y:S01]  /*6500*/  IMAD.WIDE.U32 R4, R3, UR14, RZ ;  /* 0x0000000e03047c25 */ /* 0x000fe2000f8e00ff */
[----:B------:R-:W-:Y:S01]  /*6510*/  SHF.R.S32.HI R13, RZ, 0x1f, R3 ;  /* 0x0000001fff0d7819 */ /* 0x000fe20000011403 */
[----:B------:R-:W1:Y:S01]  /*6520*/  LDCU.64 UR10, c[0x0][0x5d8] ;  /* 0x0000bb00ff0a77ac */ /* 0x000e620008000a00 */
[----:B------:R-:W1:Y:S01]  /*6530*/  S2R R23, SR_CTAID.Z ;  /* 0x0000000000177919 */ /* 0x000e620000002700 */
[----:B------:R-:W-:Y:S01]  /*6540*/  BSSY.RECONVERGENT B0, `(.L_x_27) ;  /* 0x000001b000007945 */ /* 0x000fe20003800200 */
[----:B------:R-:W-:Y:S01]  /*6550*/  LOP3.LUT R4, R4, 0x18, R65, 0xf8, !PT ;  /* 0x0000001804047812 */ /* 0x000fe200078ef841 */
[----:B------:R-:W-:-:S03]  /*6560*/  IMAD R6, R13, UR14, RZ ;  /* 0x0000000e0d067c24 */ /* 0x000fc6000f8e02ff */
[----:B------:R-:W-:Y:S01]  /*6570*/  IADD3 R4, P0, PT, R9, R4, RZ ;  /* 0x0000000409047210 */ /* 0x000fe20007f1e0ff */
[----:B------:R-:W-:Y:S02]  /*6580*/  IMAD R8, R3, UR15, R6 ;  /* 0x0000000f03087c24 */ /* 0x000fe4000f8e0206 */
[----:B------:R-:W-:Y:S01]  /*6590*/  IMAD.IADD R6, R164, 0x1, -R7 ;  /* 0x00000001a4067824 */ /* 0x000fe200078e0a07 */
[----:B------:R-:W-:Y:S02]  /*65a0*/  IADD3 R7, PT, PT, R22, 0x40, RZ ;  /* 0x0000004016077810 */ /* 0x000fe40007ffe0ff */
[----:B------:R-:W-:Y:S02]  /*65b0*/  IADD3.X R5, PT, PT, R10, R5, R8, P0, !PT ;  /* 0x000000050a057210 */ /* 0x000fe400007fe408 */
[C---:B------:R-:W-:Y:S01]  /*65c0*/  ISETP.GE.AND P1, PT, R22.reuse, R6, PT ;  /* 0x000000061600720c */ /* 0x040fe20003f26270 */
[----:B------:R2:W3:Y:S01]  /*65d0*/  LDS.128 R24, [R245+0x7000] ;  /* 0x00700000f5187984 */ /* 0x0004e20000000c00 */
[----:B------:R-:W-:-:S02]  /*65e0*/  IADD3 R20, P0, PT, R22, 0x40, RZ ;  /* 0x0000004016147810 */ /* 0x000fc40007f1e0ff */
[----:B------:R-:W-:Y:S02]  /*65f0*/  ISETP.GE.AND P2, PT, R7, R6, PT ;  /* 0x000000060700720c */ /* 0x000fe40003f46270 */
[----:B------:R-:W-:Y:S01]  /*6600*/  LOP3.LUT R6, R65, 0x18, RZ, 0xc0, !PT ;  /* 0x0000001841067812 */ /* 0x000fe200078ec0ff */
[----:B------:R-:W-:Y:S01]  /*6610*/  IMAD.X R21, RZ, RZ, RZ, P0 ;  /* 0x000000ffff157224 */ /* 0x000fe200000e06ff */
[----:B------:R-:W-:Y:S01]  /*6620*/  MOV R7, RZ ;  /* 0x000000ff00077202 */ /* 0x000fe20000000f00 */
[----:B-1----:R-:W-:-:S04]  /*6630*/  IMAD.WIDE.U32 R4, R23, UR10, R4 ;  /* 0x0000000a17047c25 */ /* 0x002fc8000f8e0004 */
[----:B------:R-:W-:Y:S01]  /*6640*/  IMAD R12, R23, UR11, R5 ;  /* 0x0000000b170c7c24 */ /* 0x000fe2000f8e0205 */
[----:B------:R-:W-:Y:S06]  /*6650*/  @P1 BRA `(.L_x_28) ;  /* 0x0000000000241947 */ /* 0x000fec0003800000 */
[----:B------:R-:W1:Y:S01]  /*6660*/  LDS.128 R16, [R245+0x6000] ;  /* 0x00600000f5107984 */ /* 0x000e620000000c00 */
[----:B------:R-:W4:Y:S01]  /*6670*/  LDCU.64 UR10, c[0x0][0x560] ;  /* 0x0000ac00ff0a77ac */ /* 0x000f220008000a00 */
[----:B------:R-:W-:Y:S02]  /*6680*/  MOV R8, R4 ;  /* 0x0000000400087202 */ /* 0x000fe40000000f00 */
[----:B------:R-:W-:-:S03]  /*6690*/  MOV R9, R12 ;  /* 0x0000000c00097202 */ /* 0x000fc60000000f00 */
[----:B------:R-:W-:-:S04]  /*66a0*/  IMAD.WIDE.U32 R8, R22, UR14, R8 ;  /* 0x0000000e16087c25 */ /* 0x000fc8000f8e0008 */
[----:B------:R-:W-:Y:S01]  /*66b0*/  IMAD R9, R22, UR15, R9 ;  /* 0x0000000f16097c24 */ /* 0x000fe2000f8e0209 */
[----:B----4-:R-:W-:-:S04]  /*66c0*/  LEA R10, P0, R8, UR10, 0x1 ;  /* 0x0000000a080a7c11 */ /* 0x010fc8000f8008ff */
[----:B------:R-:W-:-:S05]  /*66d0*/  LEA.HI.X R11, R8, UR11, R9, 0x1, P0 ;  /* 0x0000000b080b7c11 */ /* 0x000fca00080f0c09 */
[----:B-1----:R1:W-:Y:S04]  /*66e0*/  STG.E.128 desc[UR24][R10.64], R16 ;  /* 0x000000100a007986 */ /* 0x0023e8000c101d18 */
.L_x_28:
[----:B------:R-:W-:Y:S05]  /*66f0*/  BSYNC.RECONVERGENT B0 ;  /* 0x0000000000007941 */ /* 0x000fea0003800200 */
.L_x_27:
[----:B------:R-:W-:Y:S04]  /*6700*/  BSSY.RECONVERGENT B0, `(.L_x_29) ;  /* 0x000000b000007945 */ /* 0x000fe80003800200 */
[----:B------:R-:W-:Y:S05]  /*6710*/  @P2 BRA `(.L_x_30) ;  /* 0x0000000000242947 */ /* 0x000fea0003800000 */
[----:B------:R-:W4:Y:S01]  /*6720*/  LDCU.64 UR10, c[0x0][0x560] ;  /* 0x0000ac00ff0a77ac */ /* 0x000f220008000a00 */
[----:B------:R-:W-:Y:S01]  /*6730*/  MOV R5, R12 ;  /* 0x0000000c00057202 */ /* 0x000fe20000000f00 */
[----:B-1----:R-:W-:Y:S02]  /*6740*/  IMAD R10, R21, UR14, RZ ;  /* 0x0000000e150a7c24 */ /* 0x002fe4000f8e02ff */
[----:B------:R-:W-:-:S04]  /*6750*/  IMAD.WIDE.U32 R8, R20, UR14, R4 ;  /* 0x0000000e14087c25 */ /* 0x000fc8000f8e0004 */
[----:B------:R-:W-:-:S05]  /*6760*/  IMAD R4, R20, UR15, R10 ;  /* 0x0000000f14047c24 */ /* 0x000fca000f8e020a */
[----:B------:R-:W-:Y:S02]  /*6770*/  IADD3 R5, PT, PT, R4, R9, RZ ;  /* 0x0000000904057210 */ /* 0x000fe40007ffe0ff */
[----:B----4-:R-:W-:-:S04]  /*6780*/  LEA R4, P0, R8, UR10, 0x1 ;  /* 0x0000000a08047c11 */ /* 0x010fc8000f8008ff */
[----:B------:R-:W-:-:S05]  /*6790*/  LEA.HI.X R5, R8, UR11, R5, 0x1, P0 ;  /* 0x0000000b08057c11 */ /* 0x000fca00080f0c05 */
[----:B---3--:R4:W-:Y:S04]  /*67a0*/  STG.E.128 desc[UR24][R4.64], R24 ;  /* 0x0000001804007986 */ /* 0x0089e8000c101d18 */
.L_x_30:
[----:B------:R-:W-:Y:S05]  /*67b0*/  BSYNC.RECONVERGENT B0 ;  /* 0x0000000000007941 */ /* 0x000fea0003800200 */
.L_x_29:
[----:B------:R-:W2:Y:S01]  /*67c0*/  LDCU.64 UR10, c[0x0][0x5e0] ;  /* 0x0000bc00ff0a77ac */ /* 0x000ea20008000a00 */
[----:B-1----:R-:W1:Y:S01]  /*67d0*/  LDS.128 R16, [R245+0x8000] ;  /* 0x00800000f5107984 */ /* 0x002e620000000c00 */
[----:B----4-:R-:W-:Y:S01]  /*67e0*/  IMAD R4, R13, UR12, RZ ;  /* 0x0000000c0d047c24 */ /* 0x010fe2000f8e02ff */
[----:B------:R-:W4:Y:S01]  /*67f0*/  @!P1 LDC.64 R10, c[0x0][0x568] ;  /* 0x00015a00ff0a9b82 */ /* 0x000f220000000a00 */
[----:B------:R-:W-:-:S04]  /*6800*/  IMAD.WIDE.U32 R6, R3, UR12, R6 ;  /* 0x0000000c03067c25 */ /* 0x000fc8000f8e0006 */
[----:B------:R-:W-:Y:S01]  /*6810*/  IMAD R3, R3, UR13, R4 ;  /* 0x0000000d03037c24 */ /* 0x000fe2000f8e0204 */
[----:B------:R-:W-:-:S04]  /*6820*/  IADD3 R6, P0, PT, R14, R6, RZ ;  /* 0x000000060e067210 */ /* 0x000fc80007f1e0ff */
[----:B------:R-:W-:Y:S02]  /*6830*/  IADD3.X R7, PT, PT, R15, R7, R3, P0, !PT ;  /* 0x000000070f077210 */ /* 0x000fe400007fe403 */
[----:B------:R1:W1:Y:S01]  /*6840*/  LDS.128 R12, [R245+0x9000] ;  /* 0x00900000f50c7984 */ /* 0x0002620000000c00 */
[----:B--2---:R-:W-:-:S04]  /*6850*/  IMAD.WIDE.U32 R6, R23, UR10, R6 ;  /* 0x0000000a17067c25 */ /* 0x004fc8000f8e0006 */
[----:B------:R-:W-:Y:S01]  /*6860*/  IMAD R5, R23, UR11, R7 ;  /* 0x0000000b17057c24 */ /* 0x000fe2000f8e0207 */
[----:B------:R-:W-:-:S05]  /*6870*/  @!P1 MOV R4, R6 ;  /* 0x0000000600049202 */ /* 0x000fca0000000f00 */
[----:B------:R-:W-:-:S04]  /*6880*/  @!P1 IMAD.WIDE.U32 R8, R22, UR12, R4 ;  /* 0x0000000c16089c25 */ /* 0x000fc8000f8e0004 */
[----:B------:R-:W-:Y:S01]  /*6890*/  @!P1 IMAD R3, R22, UR13, R9 ;  /* 0x0000000d16039c24 */ /* 0x000fe2000f8e0209 */
[----:B----4-:R-:W-:-:S04]  /*68a0*/  @!P1 LEA R10, P0, R8, R10, 0x1 ;  /* 0x0000000a080a9211 */ /* 0x010fc800078008ff */
[----:B------:R-:W-:-:S05]  /*68b0*/  @!P1 LEA.HI.X R11, R8, R11, R3, 0x1, P0 ;  /* 0x0000000b080b9211 */ /* 0x000fca00000f0c03 */
[----:B-1----:R1:W-:Y:S01]  /*68c0*/  @!P1 STG.E.128 desc[UR24][R10.64], R16 ;  /* 0x000000100a009986 */ /* 0x0023e2000c101d18 */
        /* <DEDUP_REMOVED lines=9> */
[----:B------:R2:W-:Y:S04]  /*6960*/  STG.E.128 desc[UR24][R6.64], R12 ;  /* 0x0000000c06007986 */ /* 0x0005e8000c101d18 */
.L_x_19:
[----:B------:R-:W-:Y:S05]  /*6970*/  BSYNC.RECONVERGENT B1 ;  /* 0x0000000000017941 */ /* 0x000fea0003800200 */
.L_x_1:
[----:B------:R-:W3:Y:S01]  /*6980*/  LDCU UR11, c[0x0][0x438] ;  /* 0x00008700ff0b77ac */ /* 0x000ee20008000800 */
[----:B------:R-:W2:Y:S08]  /*6990*/  LDC R3, c[0x0][0x370] ;  /* 0x0000dc00ff037b82 */ /* 0x000eb00000000800 */
[----:B-1--4-:R-:W1:Y:S01]  /*69a0*/  LDC R10, c[0x0][0x438] ;  /* 0x00010e00ff0a7b82 */ /* 0x012e620000000800 */
[----:B---3--:R-:W-:-:S04]  /*69b0*/  UIADD3 UR11, UPT, UPT, UR11, 0x7f, URZ ;  /* 0x0000007f0b0b7890 */ /* 0x008fc8000fffe0ff */
[----:B------:R-:W-:Y:S01]  /*69c0*/  USHF.R.S32.HI UR10, URZ, 0x1f, UR11 ;  /* 0x0000001fff0a7899 */ /* 0x000fe2000801140b */
[----:B--2---:R-:W-:-:S03]  /*69d0*/  IADD3 R252, PT, PT, R3, R252, RZ ;  /* 0x000000fc03fc7210 */ /* 0x004fc60007ffe0ff */
[----:B------:R-:W-:-:S04]  /*69e0*/  ULEA.HI UR10, UR10, UR11, URZ, 0x7 ;  /* 0x0000000b0a0a7291 */ /* 0x000fc8000f8f38ff */
[----:B------:R-:W-:-:S06]  /*69f0*/  USHF.R.S32.HI UR10, URZ, 0x7, UR10 ;  /* 0x00000007ff0a7899 */ /* 0x000fcc000801140a */
[----:B------:R-:W-:-:S13]  /*6a00*/  ISETP.GE.AND P0, PT, R252, UR10, PT ;  /* 0x0000000afc007c0c */ /* 0x000fda000bf06270 */
[----:B-1----:R-:W-:Y:S05]  /*6a10*/  @!P0 BRA `(.L_x_31) ;  /* 0xffffff9800fc8947 */ /* 0x002fea000383ffff */
[----:B------:R-:W-:Y:S05]  /*6a20*/  EXIT ;  /* 0x000000000000794d */ /* 0x000fea0003800000 */
.L_x_32:
[----:B------:R-:W-:-:S00]  /*6a30*/  BRA `(.L_x_32) ;  /* 0xfffffffc00fc7947 */ /* 0x000fc0000383ffff */
[----:B------:R-:W-:-:S00]  /*6a40*/  NOP ;  /* 0x0000000000007918 */ /* 0x000fc00000000000 */
        /* <DEDUP_REMOVED lines=11> */
.L_x_1577:


//--------------------- .text._ZN5flash44flash_bwd_dq_dk_dv_loop_seqk_parallel_kernelI23Flash_bwd_kernel_traitsILi32ELi128ELi128ELi8ELi4ELi4ELi4ELb1ELb0EN7cutlass6half_tE19Flash_kernel_traitsILi32ELi128ELi128ELi8ES3_EELb0ELb0ELb0ELb0ELb0ELb0ELb0EEEvNS_16Flash_bwd_paramsE --------------------------
	.section	.text._ZN5flash44flash_bwd_dq_dk_dv_loop_seqk_parallel_kernelI23Flash_bwd_kernel_traitsILi32ELi128ELi128ELi8ELi4ELi4ELi4ELb1ELb0EN7cutlass6half_tE19Flash_kernel_traitsILi32ELi128ELi128ELi8ES3_EELb0ELb0ELb0ELb0ELb0ELb0ELb0EEEvNS_16Flash_bwd_paramsE,"ax",@progbits
	.align	128
        .global         _ZN5flash44flash_bwd_dq_dk_dv_loop_seqk_parallel_kernelI23Flash_bwd_kernel_traitsILi32ELi128ELi128ELi8ELi4ELi4ELi4ELb1ELb0EN7cutlass6half_tE19Flash_kernel_traitsILi32ELi128ELi128ELi8ES3_EELb0ELb0ELb0ELb0ELb0ELb0ELb0EEEvNS_16Flash_bwd_paramsE
        .type           _ZN5flash44flash_bwd_dq_dk_dv_loop_seqk_parallel_kernelI23Flash_bwd_kernel_traitsILi32ELi128ELi128ELi8ELi4ELi4ELi4ELb1ELb0EN7cutlass6half_tE19Flash_kernel_traitsILi32ELi128ELi128ELi8ES3_EELb0ELb0ELb0ELb0ELb0ELb0ELb0EEEvNS_16Flash_bwd_paramsE,@function
        .size           _ZN5flash44flash_bwd_dq_dk_dv_loop_seqk_parallel_kernelI23Flash_bwd_kernel_traitsILi32ELi128ELi128ELi8ELi4ELi4ELi4ELb1ELb0EN7cutlass6half_tE19Flash_kernel_traitsILi32ELi128ELi128ELi8ES3_EELb0ELb0ELb0ELb0ELb0ELb0ELb0EEEvNS_16Flash_bwd_paramsE,(.L_x_1578 - _ZN5flash44flash_bwd_dq_dk_dv_loop_seqk_parallel_kernelI23Flash_bwd_kernel_traitsILi32ELi128ELi128ELi8ELi4ELi4ELi4ELb1ELb0EN7cutlass6half_tE19Flash_kernel_traitsILi32ELi128ELi128ELi8ES3_EELb0ELb0ELb0ELb0ELb0ELb0ELb0EEEvNS_16Flash_bwd_paramsE)
        .other          _ZN5flash44flash_bwd_dq_dk_dv_loop_seqk_parallel_kernelI23Flash_bwd_kernel_traitsILi32ELi128ELi128ELi8ELi4ELi4ELi4ELb1ELb0EN7cutlass6half_tE19Flash_kernel_traitsILi32ELi128ELi128ELi8ES3_EELb0ELb0ELb0ELb0ELb0ELb0ELb0EEEvNS_16Flash_bwd_paramsE,@"STO_CUDA_ENTRY STV_DEFAULT"
_ZN5flash44flash_bwd_dq_dk_dv_loop_seqk_parallel_kernelI23Flash_bwd_kernel_traitsILi32ELi128ELi128ELi8ELi4ELi4ELi4ELb1ELb0EN7cutlass6half_tE19Flash_kernel_traitsILi32ELi128ELi128ELi8ES3_EELb0ELb0ELb0ELb0ELb0ELb0ELb0EEEvNS_16Flash_bwd_paramsE:
.text._ZN5flash44flash_bwd_dq_dk_dv_loop_seqk_parallel_kernelI23Flash_bwd_kernel_traitsILi32ELi128ELi128ELi8ELi4ELi4ELi4ELb1ELb0EN7cutlass6half_tE19Flash_kernel_traitsILi32ELi128ELi128ELi8ES3_EELb0ELb0ELb0ELb0ELb0ELb0ELb0EEEvNS_16Flash_bwd_paramsE:
[----:B------:R-:W-:Y:S08]  /*0000*/  LDC R1, c[0x0][0x37c] ;  /* 0x0000df00ff017b82 */ /* 0x000ff00000000800 */
[----:B------:R-:W1:Y:S08]  /*0010*/  LDC R0, c[0x0][0x438] ;  /* 0x00010e00ff007b82 */ /* 0x000e700000000800 */
[----:B------:R-:W2:Y:S01]  /*0020*/  S2UR UR26, SR_CTAID.X ;  /* 0x00000000001a79c3 */ /* 0x000ea20000002500 */
[----:B-1----:R-:W-:-:S05]  /*0030*/  VIADD R0, R0, 0x7f ;  /* 0x0000007f00007836 */ /* 0x002fca0000000000 */
[----:B------:R-:W-:-:S04]  /*0040*/  SHF.R.S32.HI R2, RZ, 0x1f, R0 ;  /* 0x0000001fff027819 */ /* 0x000fc80000011400 */
[----:B------:R-:W-:-:S04]  /*0050*/  LEA.HI R0, R2, R0, RZ, 0x7 ;  /* 0x0000000002007211 */ /* 0x000fc800078f38ff */
[----:B------:R-:W-:-:S04]  /*0060*/  SHF.R.S32.HI R0, RZ, 0x7, R0 ;  /* 0x00000007ff007819 */ /* 0x000fc80000011400 */
[----:B--2---:R-:W-:-:S13]  /*0070*/  ISETP.LE.AND P0, PT, R0, UR26, PT ;  /* 0x0000001a00007c0c */ /* 0x004fda000bf03270 */
[----:B------:R-:W-:Y:S05]  /*0080*/  @P0 EXIT ;  /* 0x000000000000094d */ /* 0x000fea0003800000 */
[----:B------:R-:W1:Y:S01]  /*0090*/  S2R R149, SR_TID.X ;  /* 0x0000000000957919 */ /* 0x000e620000002100 */
[----:B------:R-:W2:Y:S01]  /*00a0*/  S2UR UR5, SR_CgaCtaId ;  /* 0x00000000000579c3 */ /* 0x000ea20000008800 */
[----:B------:R-:W-:Y:S01]  /*00b0*/  UMOV UR4, 0x400 ;  /* 0x0000040000047882 */ /* 0x000fe20000000000 */
[----:B------:R-:W-:Y:S01]  /*00c0*/  UMOV UR9, 0x400 ;  /* 0x0000040000097882 */ /* 0x000fe20000000000 */
[----:B------:R-:W3:Y:S01]  /*00d0*/  LDCU UR8, c[0x0][0x438] ;  /* 0x00008700ff0877ac */ /* 0x000ee20008000800 */
[----:B------:R-:W-:Y:S02]  /*00e0*/  IMAD.MOV.U32 R207, RZ, RZ, 0x20 ;  /* 0x00000020ffcf7424 */ /* 0x000fe400078e00ff */
[----:B------:R-:W-:Y:S01]  /*00f0*/  IMAD.MOV.U32 R108, RZ, RZ, 0x10 ;  /* 0x00000010ff6c7424 */ /* 0x000fe200078e00ff */
[----:B------:R-:W4:Y:S01]  /*0100*/  LDCU.64 UR28, c[0x0][0x358] ;  /* 0x00006b00ff1c77ac */ /* 0x000f220008000a00 */
[----:B------:R-:W5:Y:S01]  /*0110*/  S2UR UR27, SR_CgaCtaId ;  /* 0x00000000001b79c3 */ /* 0x000f620000008800 */
[----:B------:R-:W1:Y:S01]  /*0120*/  LDCU.64 UR12, c[0x0][0x460] ;  /* 0x00008c00ff0c77ac */ /* 0x000e620008000a00 */
[----:B------:R-:W1:Y:S06]  /*0130*/  LDCU.64 UR6, c[0x0][0x470] ;  /* 0x00008e00ff0677ac */ /* 0x000e6c0008000a00 */
[----:B------:R-:W3:Y:S01]  /*0140*/  S2UR UR25, SR_CTAID.X ;  /* 0x00000000001979c3 */ /* 0x000ee20000002500 */
[----:B------:R-:W-:Y:S01]  /*0150*/  UMOV UR32, URZ ;  /* 0x000000ff00207c82 */ /* 0x000fe20008000000 */
[----:B------:R-:W-:-:S06]  /*0160*/  UMOV UR33, URZ ;  /* 0x000000ff00217c82 */ /* 0x000fcc0008000000 */
        /* <DEDUP_REMOVED lines=14> */
[----:B------:R-:W-:Y:S01]  /*0250*/  LOP3.LUT R4, R10, 0x20, RZ, 0xc0, !PT ;  /* 0x000000200a047812 */ /* 0x000fe200078ec0ff */
[----:B------:R-:W1:Y:S01]  /*0260*/  S2UR UR30, SR_CTAID.Z ;  /* 0x00000000001e79c3 */ /* 0x000e620000002700 */
[----:B------:R-:W-:Y:S01]  /*0270*/  LOP3.LUT R0, R0, 0xe006, R11, 0xc8, !PT ;  /* 0x0000e00600007812 */ /* 0x000fe200078ec80b */
[----:B-----5:R-:W-:Y:S01]  /*0280*/  ULEA UR27, UR27, UR9, 0x18 ;  /* 0x000000091b1b7291 */ /* 0x020fe2000f8ec0ff */
[----:B------:R-:W-:Y:S01]  /*0290*/  LOP3.LUT R7, R10, 0x120, RZ, 0xc0, !PT ;  /* 0x000001200a077812 */ /* 0x000fe200078ec0ff */
[----:B------:R-:W-:Y:S01]  /*02a0*/  UIADD3 UR9, UPT, UPT, UR5, 0x10000, URZ ;  /* 0x0001000005097890 */ /* 0x000fe2000fffe0ff */
[----:B------:R-:W-:-:S02]  /*02b0*/  LOP3.LUT R3, R6, R3, RZ, 0xfc, !PT ;  /* 0x0000000306037212 */ /* 0x000fc400078efcff */
[--C-:B------:R-:W-:Y:S02]  /*02c0*/  LOP3.LUT R4, R4, 0x3800, R5.reuse, 0xf8, !PT ;  /* 0x0000380004047812 */ /* 0x100fe400078ef805 */
[----:B------:R-:W-:Y:S02]  /*02d0*/  LOP3.LUT R0, R0, 0xc00, R10, 0xf8, !PT ;  /* 0x00000c0000007812 */ /* 0x000fe400078ef80a */
[----:B------:R-:W-:Y:S02]  /*02e0*/  LOP3.LUT R6, R7, 0x600, R5, 0xf8, !PT ;  /* 0x0000060007067812 */ /* 0x000fe400078ef805 */
[----:B------:R-:W-:Y:S02]  /*02f0*/  SHF.R.U32.HI R7, RZ, 0x1, R149 ;  /* 0x00000001ff077819 */ /* 0x000fe40000011695 */
[----:B------:R-:W-:Y:S02]  /*0300*/  LOP3.LUT R9, R9, 0x18, RZ, 0xc0, !PT ;  /* 0x0000001809097812 */ /* 0x000fe400078ec0ff */
[----:B------:R-:W-:-:S02]  /*0310*/  LOP3.LUT R5, R4, 0x100, R5, 0xf8, !PT ;  /* 0x0000010004057812 */ /* 0x000fc400078ef805 */
[----:B------:R-:W-:Y:S02]  /*0320*/  LOP3.LUT R210, R0, R2, RZ, 0xfc, !PT ;  /* 0x0000000200d27212 */ /* 0x000fe400078efcff */
[----:B------:R-:W-:Y:S02]  /*0330*/  SHF.R.U32.HI R247, RZ, 0x2, R149 ;  /* 0x00000002fff77819 */ /* 0x000fe40000011695 */
[----:B------:R-:W-:Y:S02]  /*0340*/  LOP3.LUT R4, R7, 0x30, RZ, 0xc0, !PT ;  /* 0x0000003007047812 */ /* 0x000fe400078ec0ff */
[----:B------:R-:W-:Y:S02]  /*0350*/  LOP3.LUT R0, R11, 0x1c0, RZ, 0xc0, !PT ;  /* 0x000001c00b007812 */ /* 0x000fe400078ec0ff */
[----:B------:R-:W-:Y:S02]  /*0360*/  LOP3.LUT R8, R12, 0xd8, RZ, 0xc0, !PT ;  /* 0x000000d80c087812 */ /* 0x000fe400078ec0ff */
[----:B------:R-:W-:-:S02]  /*0370*/  LOP3.LUT R155, R9, 0xc0, R10, 0xf8, !PT ;  /* 0x000000c0099b7812 */ /* 0x000fc400078ef80a */
[----:B------:R-:W-:Y:S02]  /*0380*/  LOP3.LUT R247, R4, 0x7, R247, 0xf8, !PT ;  /* 0x0000000704f77812 */ /* 0x000fe400078ef8f7 */
[----:B------:R-:W-:Y:S02]  /*0390*/  LOP3.LUT R0, R0, 0x38, R12, 0xf8, !PT ;  /* 0x0000003800007812 */ /* 0x000fe400078ef80c */
[----:B------:R-:W-:Y:S02]  /*03a0*/  LOP3.LUT R151, R11, 0x200, RZ, 0xc0, !PT ;  /* 0x000002000b977812 */ /* 0x000fe400078ec0ff */
[C---:B------:R-:W-:Y:S02]  /*03b0*/  LOP3.LUT P3, RZ, R149.reuse, 0x2, RZ, 0xc0, !PT ;  /* 0x0000000295ff7812 */ /* 0x040fe4000786c0ff */
[C---:B------:R-:W-:Y:S02]  /*03c0*/  LOP3.LUT P2, RZ, R149.reuse, 0x4, RZ, 0xc0, !PT ;  /* 0x0000000495ff7812 */ /* 0x040fe4000784c0ff */
[----:B------:R-:W-:-:S02]  /*03d0*/  LOP3.LUT P1, RZ, R149, 0x8, RZ, 0xc0, !PT ;  /* 0x0000000895ff7812 */ /* 0x000fc4000782c0ff */
[--C-:B------:R-:W-:Y:S02]  /*03e0*/  LOP3.LUT R8, R8, 0x18, R149.reuse, 0x78, !PT ;  /* 0x0000001808087812 */ /* 0x100fe400078e7895 */
[--C-:B------:R-:W-:Y:S02]  /*03f0*/  LOP3.LUT R4, R4, 0x8, R149.reuse, 0xf8, !PT ;  /* 0x0000000804047812 */ /* 0x100fe400078ef895 */
[C---:B------:R-:W-:Y:S02]  /*0400*/  LOP3.LUT R149, R155.reuse, 0x8, R149, 0x78, !PT ;  /* 0x000000089b957812 */ /* 0x040fe400078e7895 */
[--C-:B------:R-:W-:Y:S02]  /*0410*/  LOP3.LUT R155, R155, 0x8, R7.reuse, 0x78, !PT ;  /* 0x000000089b9b7812 */ /* 0x100fe400078e7807 */
[----:B------:R-:W-:Y:S02]  /*0420*/  LOP3.LUT R7, R0, 0x8, R7, 0x78, !PT ;  /* 0x0000000800077812 */ /* 0x000fe400078e7807 */
[----:B------:R-:W-:-:S02]  /*0430*/  LOP3.LUT R151, R151, 0xc00, R10, 0xf8, !PT ;  /* 0x00000c0097977812 */ /* 0x000fc400078ef80a */
        /* <DEDUP_REMOVED lines=8> */
[C---:B------:R-:W-:Y:S01]  /*04c0*/  SEL R153, R207.reuse, 0xffffffe0, !P3 ;  /* 0xffffffe0cf997807 */ /* 0x040fe20005800000 */
[----:B------:R-:W-:Y:S01]  /*04d0*/  @P0 VIADD R208, R210, 0xffffffc0 ;  /* 0xffffffc0d2d00836 */ /* 0x000fe20000000000 */
[----:B------:R-:W-:Y:S01]  /*04e0*/  SEL R207, R207, 0xffffffe0, !P1 ;  /* 0xffffffe0cfcf7807 */ /* 0x000fe20004800000 */
[----:B------:R-:W-:Y:S01]  /*04f0*/  @P2 VIADD R152, R151, 0xffffffc0 ;  /* 0xffffffc097982836 */ /* 0x000fe20000000000 */
[----:B------:R-:W-:Y:S01]  /*0500*/  LOP3.LUT R0, R0, 0x38, R12, 0x78, !PT ;  /* 0x0000003800007812 */ /* 0x000fe200078e780c */
[----:B------:R-:W-:Y:S01]  /*0510*/  IMAD.IADD R154, R153, 0x1, R151 ;  /* 0x00000001999a7824 */ /* 0x000fe200078e0297 */
[----:B------:R-:W-:Y:S01]  /*0520*/  LOP3.LUT R3, R11, 0x400, RZ, 0xc0, !PT ;  /* 0x000004000b037812 */ /* 0x000fe200078ec0ff */
[----:B------:R-:W-:Y:S01]  /*0530*/  IMAD.IADD R209, R210, 0x1, R207 ;  /* 0x00000001d2d17824 */ /* 0x000fe200078e02cf */
[----:B------:R-:W-:Y:S01]  /*0540*/  LOP3.LUT R155, R6, R155, RZ, 0xfc, !PT ;  /* 0x0000009b069b7212 */ /* 0x000fe200078efcff */
[----:B------:R-:W-:Y:S01]  /*0550*/  IMAD.IADD R207, R207, 0x1, R208 ;  /* 0x00000001cfcf7824 */ /* 0x000fe200078e02d0 */
[----:B------:R-:W-:Y:S01]  /*0560*/  LOP3.LUT R149, R5, R149, RZ, 0xfc, !PT ;  /* 0x0000009505957212 */ /* 0x000fe200078efcff */
[----:B------:R-:W-:Y:S01]  /*0570*/  IMAD R0, R0, 0x2, R3 ;  /* 0x0000000200007824 */ /* 0x000fe200078e0203 */
[----:B------:R-:W-:Y:S01]  /*0580*/  LOP3.LUT R8, R8, 0x1f20, R12, 0xf8, !PT ;  /* 0x00001f2008087812 */ /* 0x000fe200078ef80c */
[----:B------:R-:W-:Y:S01]  /*0590*/  IMAD.IADD R153, R153, 0x1, R152 ;  /* 0x0000000199997824 */ /* 0x000fe200078e0298 */
[----:B------:R-:W-:Y:S01]  /*05a0*/  LOP3.LUT R2, R2, 0x120, R10, 0xf8, !PT ;  /* 0x0000012002027812 */ /* 0x000fe200078ef80a */
[----:B---3--:R-:W-:Y:S01]  /*05b0*/  IMAD.U32 R10, RZ, RZ, UR8 ;  /* 0x00000008ff0a7e24 */ /* 0x008fe2000f8e00ff */
[----:B------:R-:W-:-:S02]  /*05c0*/  SEL R108, R108, 0xfffffff0, !P2 ;  /* 0xfffffff06c6c7807 */ /* 0x000fc40005000000 */
[----:B------:R-:W-:Y:S02]  /*05d0*/  LEA R226, R8, UR5, 0x1 ;  /* 0x0000000508e27c11 */ /* 0x000fe4000f8e08ff */
[----:B------:R-:W-:Y:S02]  /*05e0*/  LEA R155, R155, UR5, 0x1 ;  /* 0x000000059b9b7c11 */ /* 0x000fe4000f8e08ff */
[----:B------:R-:W-:Y:S02]  /*05f0*/  LEA R149, R149, UR4, 0x1 ;  /* 0x0000000495957c11 */ /* 0x000fe4000f8e08ff */
[----:B-1--4-:R-:W-:-:S07]  /*0600*/  LEA R2, R2, UR5, 0x1 ;  /* 0x0000000502027c11 */ /* 0x012fce000f8e08ff */
.L_x_88:
[----:B-1----:R-:W1:Y:S01]  /*0610*/  LDCU.64 UR8, c[0x0][0x478] ;  /* 0x00008f00ff0877ac */ /* 0x002e620008000a00 */
[----:B--2---:R-:W2:Y:S01]  /*0620*/  S2R R34, SR_CTAID.Y ;  /* 0x0000000000227919 */ /* 0x004ea20000002600 */
[----:B------:R-:W-:Y:S01]  /*0630*/  ISETP.NE.U32.AND P4, PT, RZ, UR6, PT ;  /* 0x00000006ff007c0c */ /* 0x000fe2000bf85070 */
[----:B------:R-:W3:Y:S01]  /*0640*/  LDC.U8 R16, c[0x0][0x532] ;  /* 0x00014c80ff107b82 */ /* 0x000ee20000000000 */
[----:B------:R-:W-:Y:S01]  /*0650*/  IMAD.MOV.U32 R249, RZ, RZ, RZ ;  /* 0x000000fffff97224 */ /* 0x000fe200078e00ff */
[----:B------:R-:W-:Y:S01]  /*0660*/  ISETP.NE.U32.AND P5, PT, RZ, UR12, PT ;  /* 0x0000000cff007c0c */ /* 0x000fe2000bfa5070 */
[----:B------:R-:W-:Y:S01]  /*0670*/  IMAD.MOV.U32 R3, RZ, RZ, -0x1 ;  /* 0xffffffffff037424 */ /* 0x000fe200078e00ff */
[----:B------:R-:W-:Y:S02]  /*0680*/  ISETP.NE.AND.EX P4, PT, RZ, UR7, PT, P4 ;  /* 0x00000007ff007c0c */ /* 0x000fe4000bf85340 */
[----:B------:R-:W-:Y:S02]  /*0690*/  ISETP.NE.U32.AND P3, PT, RZ, UR12, PT ;  /* 0x0000000cff007c0c */ /* 0x000fe4000bf65070 */
[----:B------:R-:W4:Y:S01]  /*06a0*/  LDC.64 R6, c[0x0][0x468] ;  /* 0x00011a00ff067b82 */ /* 0x000f220000000a00 */
[----:B------:R-:W-:-:S02]  /*06b0*/  ISETP.NE.AND.EX P5, PT, RZ, UR13, PT, P5 ;  /* 0x0000000dff007c0c */ /* 0x000fc4000bfa5350 */
[----:B------:R-:W-:Y:S02]  /*06c0*/  ISETP.NE.AND.EX P3, PT, RZ, UR13, PT, P3 ;  /* 0x0000000dff007c0c */ /* 0x000fe4000bf65330 */
[----:B-1----:R-:W-:-:S03]  /*06d0*/  ISETP.NE.U32.AND P0, PT, RZ, UR8, PT ;  /* 0x00000008ff007c0c */ /* 0x002fc6000bf05070 */
[----:B------:R-:W1:Y:S01]  /*06e0*/  LDC.64 R12, c[0x0][0x460] ;  /* 0x00011800ff0c7b82 */ /* 0x000e620000000a00 */
[----:B------:R-:W-:Y:S01]  /*06f0*/  ISETP.NE.AND.EX P0, PT, RZ, UR9, PT, P0 ;  /* 0x00000009ff007c0c */ /* 0x000fe2000bf05300 */
[----:B--2---:R-:W-:Y:S01]  /*0700*/  IMAD.SHL.U32 R14, R34, 0x4, RZ ;  /* 0x00000004220e7824 */ /* 0x004fe200078e00ff */
[----:B------:R-:W-:-:S11]  /*0710*/  SHF.R.U32.HI R15, RZ, 0x1e, R34 ;  /* 0x0000001eff0f7819 */ /* 0x000fd60000011622 */
[----:B------:R-:W-:Y:S01]  /*0720*/  VOTEU.ANY UP0, P0 ;  /* 0x0000000000ff7886 */ /* 0x000fe20000000100 */
[----:B------:R-:W-:Y:S02]  /*0730*/  PLOP3.LUT P0, PT, PT, PT, UP0, 0x80, 0x8 ;  /* 0x000000000008781c */ /* 0x000fe40003f0f008 */
[----:B------:R-:W-:-:S04]  /*0740*/  @P4 IADD3 R8, P2, PT, R14, UR6, RZ ;  /* 0x000000060e084c10 */ /* 0x000fc8000ff5e0ff */
[----:B------:R-:W-:Y:S01]  /*0750*/  @P4 IADD3.X R9, PT, PT, R15, UR7, RZ, P2, !PT ;  /* 0x000000070f094c10 */ /* 0x000fe200097fe4ff */
[----:B-1----:R-:W-:Y:S01]  /*0760*/  IMAD.WIDE.U32 R12, R34, 0x4, R12 ;  /* 0x00000004220c7825 */ /* 0x002fe200078e000c */
[----:B----4-:R-:W-:-:S03]  /*0770*/  ISETP.EQ.U32.AND P2, PT, R6, RZ, PT ;  /* 0x000000ff0600720c */ /* 0x010fc60003f42070 */
[----:B-----5:R1:W5:Y:S02]  /*0780*/  @P4 LDG.E R249, desc[UR28][R8.64] ;  /* 0x0000001c08f94981 */ /* 0x020364000c1e1900 */
[----:B------:R-:W-:Y:S02]  /*0790*/  @P0 IADD3 R4, P1, PT, R14, UR8, RZ ;  /* 0x000000080e040c10 */ /* 0x000fe4000ff3e0ff */
[----:B---3--:R-:W-:Y:S01]  /*07a0*/  ISETP.NE.AND P4, PT, R16, RZ, PT ;  /* 0x000000ff1000720c */ /* 0x008fe20003f85270 */
[----:B------:R-:W5:Y:S01]  /*07b0*/  @P5 LDG.E R3, desc[UR28][R12.64] ;  /* 0x0000001c0c035981 */ /* 0x000f62000c1e1900 */
[----:B------:R-:W-:Y:S02]  /*07c0*/  @P0 IADD3.X R5, PT, PT, R15, UR9, RZ, P1, !PT ;  /* 0x000000090f050c10 */ /* 0x000fe40008ffe4ff */
[----:B------:R-:W-:-:S03]  /*07d0*/  ISETP.EQ.OR.EX P2, PT, R7, RZ, !P4, P2 ;  /* 0x000000ff0700720c */ /* 0x000fc60006742720 */
[----:B------:R2:W5:Y:S01]  /*07e0*/  @P0 LDG.E R11, desc[UR28][R4.64] ;  /* 0x0000001c040b0981 */ /* 0x000562000c1e1900 */
[----:B------:R-:W-:Y:S01]  /*07f0*/  IMAD.MOV.U32 R250, RZ, RZ, -0x1 ;  /* 0xfffffffffffa7424 */ /* 0x000fe200078e00ff */
[----:B-1----:R-:W1:Y:S02]  /*0800*/  @!P0 LDC.64 R8, c[0x0][0x488] ;  /* 0x00012200ff088b82 */ /* 0x002e640000000a00 */
[----:B------:R3:W5:Y:S01]  /*0810*/  @P3 LDG.E R12, desc[UR28][R12.64+0x4] ;  /* 0x0000041c0c0c3981 */ /* 0x000762000c1e1900 */
[----:B--2---:R-:W-:-:S05]  /*0820*/  IADD3 R4, P1, PT, R14, R6, RZ ;  /* 0x000000060e047210 */ /* 0x004fca0007f3e0ff */
[----:B------:R-:W-:-:S05]  /*0830*/  IMAD.X R5, R15, 0x1, R7, P1 ;  /* 0x000000010f057824 */ /* 0x000fca00008e0607 */
[----:B------:R2:W5:Y:S01]  /*0840*/  @!P2 LDG.E R250, desc[UR28][R4.64] ;  /* 0x0000001c04faa981 */ /* 0x000562000c1e1900 */
[----:B------:R-:W-:Y:S01]  /*0850*/  ISETP.NE.U32.AND P2, PT, R6, RZ, PT ;  /* 0x000000ff0600720c */ /* 0x000fe20003f45070 */
[----:B---3--:R-:W3:Y:S03]  /*0860*/  @!P0 LDC R13, c[0x0][0x43c] ;  /* 0x00010f00ff0d8b82 */ /* 0x008ee60000000800 */
[----:B------:R-:W-:Y:S02]  /*0870*/  ISETP.NE.AND.EX P2, PT, R7, RZ, PT, P2 ;  /* 0x000000ff0700720c */ /* 0x000fe40003f45320 */
[----:B-1----:R-:W-:-:S04]  /*0880*/  @!P0 ISETP.NE.U32.AND P1, PT, R8, RZ, PT ;  /* 0x000000ff0800820c */ /* 0x002fc80003f25070 */
[----:B------:R-:W-:-:S04]  /*0890*/  @!P0 ISETP.NE.AND.EX P1, PT, R9, RZ, PT, P1 ;  /* 0x000000ff0900820c */ /* 0x000fc80003f25310 */
[----:B---3--:R-:W-:-:S03]  /*08a0*/  @!P0 SEL R6, R13, RZ, P1 ;  /* 0x000000ff0d068207 */ /* 0x008fc60000800000 */
[----:B--2---:R-:W-:Y:S06]  /*08b0*/  @!P2 BRA `(.L_x_33) ;  /* 0x00000000000ca947 */ /* 0x004fec0003800000 */
[----:B------:R-:W2:Y:S02]  /*08c0*/  @P4 LDG.E R10, desc[UR28][R4.64+0x4] ;  /* 0x0000041c040a4981 */ /* 0x000ea4000c1e1900 */
[----:B--2--5:R-:W-:-:S06]  /*08d0*/  @P4 IADD3 R10, PT, PT, R10, -R250, RZ ;  /* 0x800000fa0a0a4210 */ /* 0x024fcc0007ffe0ff */
[----:B------:R1:W5:Y:S02]  /*08e0*/  @!P4 LDG.E R10, desc[UR28][R4.64] ;  /* 0x0000001c040ac981 */ /* 0x000364000c1e1900 */
.L_x_33:
[--C-:B-1---5:R-:W-:Y:S01]  /*08f0*/  @!P0 IADD3 R4, PT, PT, R6, R10, -R249.reuse ;  /* 0x0000000a06048210 */ /* 0x122fe20007ffe8f9 */
[----:B------:R-:W-:Y:S01]  /*0900*/  @P0 IMAD.IADD R5, R11, 0x1, -R249 ;  /* 0x000000010b050824 */ /* 0x000fe200078e0af9 */
[----:B------:R-:W1:Y:S01]  /*0910*/  @!P3 LDC R25, c[0x0][0x434] ;  /* 0x00010d00ff19bb82 */ /* 0x000e620000000800 */
[----:B------:R-:W-:Y:S01]  /*0920*/  USHF.L.U32 UR31, UR26, 0x7, URZ ;  /* 0x000000071a1f7899 */ /* 0x000fe200080006ff */
[----:B------:R-:W-:Y:S02]  /*0930*/  @!P0 R2UR UR4, R4 ;  /* 0x00000000040482ca */ /* 0x000fe400000e0000 */
[----:B------:R-:W-:-:S11]  /*0940*/  @P0 R2UR UR34, R5 ;  /* 0x00000000052202ca */ /* 0x000fd600000e0000 */
[----:B------:R-:W-:Y:S02]  /*0950*/  @!UP0 UMOV UR34, UR4 ;  /* 0x0000000400228c82 */ /* 0x000fe40008000000 */
[----:B------:R-:W-:Y:S01]  /*0960*/  UISETP.GT.AND UP0, UPT, UR34, UR31, UPT ;  /* 0x0000001f2200728c */ /* 0x000fe2000bf04270 */
[----:B------:R-:W-:-:S08]  /*0970*/  @P3 IMAD.IADD R25, R12, 0x1, -R3 ;  /* 0x000000010c193824 */ /* 0x000fd000078e0a03 */
[----:B-1----:R-:W-:Y:S05]  /*0980*/  BRA.U !UP0, `(.L_x_34) ;  /* 0x0000006d086c7547 */ /* 0x002fea000b800000 */
[----:B------:R-:W-:Y:S01]  /*0990*/  ISETP.NE.AND P3, PT, R3, -0x1, PT ;  /* 0xffffffff0300780c */ /* 0x000fe20003f65270 */
[----:B------:R-:W-:Y:S01]  /*09a0*/  VIADD R4, R25, 0x7f ;  /* 0x0000007f19047836 */ /* 0x000fe20000000000 */
[----:B------:R-:W-:-:S04]  /*09b0*/  ISETP.NE.AND P2, PT, R250, -0x1, PT ;  /* 0xfffffffffa00780c */ /* 0x000fc80003f45270 */
[----:B------:R-:W-:-:S04]  /*09c0*/  SHF.R.S32.HI R5, RZ, 0x1f, R4 ;  /* 0x0000001fff057819 */ /* 0x000fc80000011404 */
[----:B------:R-:W-:-:S03]  /*09d0*/  LEA.HI R4, R5, R4, RZ, 0x7 ;  /* 0x0000000405047211 */ /* 0x000fc600078f38ff */
[----:B------:R-:W1:Y:S01]  /*09e0*/  @!P3 LDC.64 R8, c[0x0][0x398] ;  /* 0x0000e600ff08bb82 */ /* 0x000e620000000a00 */
[----:B------:R-:W-:-:S04]  /*09f0*/  SHF.R.S32.HI R17, RZ, 0x7, R4 ;  /* 0x00000007ff117819 */ /* 0x000fc80000011404 */
[----:B------:R-:W-:-:S03]  /*0a00*/  LEA R15, R17, 0xffffff80, 0x7 ;  /* 0xffffff80110f7811 */ /* 0x000fc600078e38ff */
[----:B------:R-:W2:Y:S01]  /*0a10*/  @P3 LDC.64 R10, c[0x0][0x3b0] ;  /* 0x0000ec00ff0a3b82 */ /* 0x000ea20000000a00 */
[----:B------:R-:W-:Y:S01]  /*0a20*/  SHF.R.S32.HI R24, RZ, 0x1f, R15 ;  /* 0x0000001fff187819 */ /* 0x000fe2000001140f */
[----:B-1----:R-:W-:-:S04]  /*0a30*/  @!P3 IMAD.WIDE.U32 R6, R34, R8, RZ ;  /* 0x000000082206b225 */ /* 0x002fc800078e00ff */
[----:B------:R-:W-:Y:S02]  /*0a40*/  @!P3 IMAD R29, R34, R9, R7 ;  /* 0x00000009221db224 */ /* 0x000fe400078e0207 */
[----:B------:R-:W-:Y:S02]  /*0a50*/  @!P3 IMAD.MOV.U32 R27, RZ, RZ, R6 ;  /* 0x000000ffff1bb224 */ /* 0x000fe400078e0006 */
[----:B--2---:R-:W-:-:S04]  /*0a60*/  @P3 IMAD.WIDE.U32 R4, R3, R10, RZ ;  /* 0x0000000a03043225 */ /* 0x004fc800078e00ff */
[----:B------:R-:W-:Y:S02]  /*0a70*/  @P3 IMAD R29, R3, R11, R5 ;  /* 0x0000000b031d3224 */ /* 0x000fe400078e0205 */
[----:B------:R-:W-:Y:S01]  /*0a80*/  @P3 IMAD.MOV.U32 R27, RZ, RZ, R4 ;  /* 0x000000ffff1b3224 */ /* 0x000fe200078e0004 */
[----:B------:R-:W-:Y:S06]  /*0a90*/  @P2 BRA `(.L_x_35) ;  /* 0x00000000002c2947 */ /* 0x000fec0003800000 */
        /* <DEDUP_REMOVED lines=11> */
.L_x_35:
[----:B------:R-:W1:Y:S01]  /*0b50*/  LDCU.64 UR18, c[0x0][0x3b8] ;  /* 0x00007700ff1277ac */ /* 0x000e620008000a00 */
[----:B------:R-:W-:-:S05]  /*0b60*/  IADD3 R4, PT, PT, R249, R250, RZ ;  /* 0x000000faf9047210 */ /* 0x000fca0007ffe0ff */
[C---:B-1----:R-:W-:Y:S02]  /*0b70*/  IMAD R6, R4.reuse, UR19, RZ ;  /* 0x0000001304067c24 */ /* 0x042fe4000f8e02ff */
[----:B------:R-:W-:-:S05]  /*0b80*/  IMAD.WIDE.U32 R4, R4, UR18, RZ ;  /* 0x0000001204047c25 */ /* 0x000fca000f8e00ff */
[----:B------:R-:W-:Y:S02]  /*0b90*/  IADD3 R32, PT, PT, R5, R6, RZ ;  /* 0x0000000605207210 */ /* 0x000fe40007ffe0ff */
[----:B------:R-:W-:-:S07]  /*0ba0*/  MOV R31, R4 ;  /* 0x00000004001f7202 */ /* 0x000fce0000000f00 */
.L_x_36:
[----:B------:R-:W1:Y:S01]  /*0bb0*/  LDC R8, c[0x0][0x3e8] ;  /* 0x0000fa00ff087b82 */ /* 0x000e620000000800 */
[----:B------:R-:W2:Y:S01]  /*0bc0*/  S2R R35, SR_CTAID.Z ;  /* 0x0000000000237919 */ /* 0x000ea20000002700 */
[----:B------:R-:W-:Y:S01]  /*0bd0*/  USHF.R.S32.HI UR4, URZ, 0x1f, UR31 ;  /* 0x0000001fff047899 */ /* 0x000fe2000801141f */
[----:B-1----:R-:W-:-:S04]  /*0be0*/  IABS R7, R8 ;  /* 0x0000000800077213 */ /* 0x002fc80000000000 */
[----:B------:R-:W1:Y:S01]  /*0bf0*/  I2F.RP R4, R7 ;  /* 0x0000000700047306 */ /* 0x000e620000209400 */
[----:B--2---:R-:W-:-:S07]  /*0c00*/  IABS R9, R35 ;  /* 0x0000002300097213 */ /* 0x004fce0000000000 */
[----:B-1----:R-:W1:Y:S02]  /*0c10*/  MUFU.RCP R4, R4 ;  /* 0x0000000400047308 */ /* 0x002e640000001000 */
[----:B-1----:R-:W-:-:S06]  /*0c20*/  VIADD R4, R4, 0xffffffe ;  /* 0x0ffffffe04047836 */ /* 0x002fcc0000000000 */
[----:B------:R-:W1:Y:S02]  /*0c30*/  F2I.FTZ.U32.TRUNC.NTZ R5, R4 ;  /* 0x0000000400057305 */ /* 0x000e64000021f000 */
[----:B-1----:R-:W-:-:S04]  /*0c40*/  IMAD.MOV R4, RZ, RZ, -R5 ;  /* 0x000000ffff047224 */ /* 0x002fc800078e0a05 */
[----:B------:R-:W-:Y:S01]  /*0c50*/  IMAD R6, R4, R7, RZ ;  /* 0x0000000704067224 */ /* 0x000fe200078e02ff */
[----:B------:R-:W-:-:S05]  /*0c60*/  MOV R4, RZ ;  /* 0x000000ff00047202 */ /* 0x000fca0000000f00 */
[----:B------:R-:W-:-:S04]  /*0c70*/  IMAD.HI.U32 R4, R5, R6, R4 ;  /* 0x0000000605047227 */ /* 0x000fc800078e0004 */
[----:B------:R-:W-:-:S04]  /*0c80*/  IMAD.MOV.U32 R6, RZ, RZ, R9 ;  /* 0x000000ffff067224 */ /* 0x000fc800078e0009 */
[----:B------:R-:W-:-:S04]  /*0c90*/  IMAD.HI.U32 R4, R4, R6, RZ ;  /* 0x0000000604047227 */ /* 0x000fc800078e00ff */
[----:B------:R-:W-:-:S04]  /*0ca0*/  IMAD.MOV R5, RZ, RZ, -R4 ;  /* 0x000000ffff057224 */ /* 0x000fc800078e0a04 */
[----:B------:R-:W-:-:S05]  /*0cb0*/  IMAD R5, R7, R5, R6 ;  /* 0x0000000507057224 */ /* 0x000fca00078e0206 */
[----:B------:R-:W-:-:S13]  /*0cc0*/  ISETP.GT.U32.AND P1, PT, R7, R5, PT ;  /* 0x000000050700720c */ /* 0x000fda0003f24070 */
[-C--:B------:R-:W-:Y:S01]  /*0cd0*/  @!P1 IADD3 R5, PT, PT, R5, -R7.reuse, RZ ;  /* 0x8000000705059210 */ /* 0x080fe20007ffe0ff */
[----:B------:R-:W-:Y:S01]  /*0ce0*/  @!P1 VIADD R4, R4, 0x1 ;  /* 0x0000000104049836 */ /* 0x000fe20000000000 */
[----:B------:R-:W-:Y:S02]  /*0cf0*/  ISETP.NE.AND P1, PT, R8, RZ, PT ;  /* 0x000000ff0800720c */ /* 0x000fe40003f25270 */
[----:B------:R-:W-:Y:S02]  /*0d00*/  ISETP.GE.U32.AND P4, PT, R5, R7, PT ;  /* 0x000000070500720c */ /* 0x000fe40003f86070 */
[----:B------:R-:W-:-:S04]  /*0d10*/  LOP3.LUT R5, R35, R8, RZ, 0x3c, !PT ;  /* 0x0000000823057212 */ /* 0x000fc800078e3cff */
[----:B------:R-:W-:-:S07]  /*0d20*/  ISETP.GE.AND P0, PT, R5, RZ, PT ;  /* 0x000000ff0500720c */ /* 0x000fce0003f06270 */
[----:B------:R-:W-:-:S05]  /*0d30*/  @P4 IADD3 R4, PT, PT, R4, 0x1, RZ ;  /* 0x0000000104044810 */ /* 0x000fca0007ffe0ff */
[----:B------:R-:W-:-:S05]  /*0d40*/  IMAD.MOV.U32 R16, RZ, RZ, R4 ;  /* 0x000000ffff107224 */ /* 0x000fca00078e0004 */
[----:B------:R-:W-:Y:S02]  /*0d50*/  @!P0 IADD3 R16, PT, PT, -R16, RZ, RZ ;  /* 0x000000ff10108210 */ /* 0x000fe40007ffe1ff */
[----:B------:R-:W-:-:S04]  /*0d60*/  @!P1 LOP3.LUT R16, RZ, R8, RZ, 0x33, !PT ;  /* 0x00000008ff109212 */ /* 0x000fc800078e33ff */
[----:B------:R-:W-:Y:S01]  /*0d70*/  SHF.R.S32.HI R30, RZ, 0x1f, R16 ;  /* 0x0000001fff1e7819 */ /* 0x000fe20000011410 */
        /* <DEDUP_REMOVED lines=12> */
.L_x_37:
[----:B------:R-:W1:Y:S01]  /*0e40*/  LDCU.64 UR16, c[0x0][0x3c0] ;  /* 0x00007800ff1077ac */ /* 0x000e620008000a00 */
[----:B------:R-:W-:-:S05]  /*0e50*/  IADD3 R4, PT, PT, R249, R250, RZ ;  /* 0x000000faf9047210 */ /* 0x000fca0007ffe0ff */
[C---:B-1----:R-:W-:Y:S02]  /*0e60*/  IMAD R6, R4.reuse, UR17, RZ ;  /* 0x0000001104067c24 */ /* 0x042fe4000f8e02ff */
[----:B------:R-:W-:-:S05]  /*0e70*/  IMAD.WIDE.U32 R4, R4, UR16, RZ ;  /* 0x0000001004047c25 */ /* 0x000fca000f8e00ff */
[----:B------:R-:W-:Y:S02]  /*0e80*/  IADD3 R28, PT, PT, R5, R6, RZ ;  /* 0x00000006051c7210 */ /* 0x000fe40007ffe0ff */
[----:B------:R-:W-:-:S07]  /*0e90*/  MOV R26, R4 ;  /* 0x00000004001a7202 */ /* 0x000fce0000000f00 */
.L_x_38:
[----:B------:R-:W1:Y:S01]  /*0ea0*/  @!P3 LDC.64 R4, c[0x0][0x588] ;  /* 0x00016200ff04bb82 */ /* 0x000e620000000a00 */
[----:B------:R-:W2:Y:S07]  /*0eb0*/  LDCU UR15, c[0x0][0x44c] ;  /* 0x00008980ff0f77ac */ /* 0x000eae0008000800 */
[----:B------:R-:W3:Y:S08]  /*0ec0*/  @P3 LDC.64 R8, c[0x0][0x590] ;  /* 0x00016400ff083b82 */ /* 0x000ef00000000a00 */
[----:B------:R-:W2:Y:S01]  /*0ed0*/  LDC R33, c[0x0][0x3e0] ;  /* 0x0000f800ff217b82 */ /* 0x000ea20000000800 */
[----:B-1----:R-:W-:-:S04]  /*0ee0*/  @!P3 IMAD.WIDE.U32 R6, R34, R4, RZ ;  /* 0x000000042206b225 */ /* 0x002fc800078e00ff */
[----:B------:R-:W-:Y:S01]  /*0ef0*/  @!P3 IMAD R14, R34, R5, R7 ;  /* 0x00000005220eb224 */ /* 0x000fe200078e0207 */
[----:B------:R-:W-:Y:S01]  /*0f00*/  @!P3 MOV R12, R6 ;  /* 0x00000006000cb202 */ /* 0x000fe20000000f00 */
[----:B---3--:R-:W-:-:S04]  /*0f10*/  @P3 IMAD.WIDE.U32 R4, R3, R8, RZ ;  /* 0x0000000803043225 */ /* 0x008fc800078e00ff */
[----:B------:R-:W-:Y:S01]  /*0f20*/  @P3 IMAD R14, R3, R9, R5 ;  /* 0x00000009030e3224 */ /* 0x000fe200078e0205 */
[----:B------:R-:W-:Y:S01]  /*0f30*/  @P3 MOV R12, R4 ;  /* 0x00000004000c3202 */ /* 0x000fe20000000f00 */
[----:B--2---:R-:W-:Y:S01]  /*0f40*/  IMAD.WIDE R18, R33, UR15, RZ ;  /* 0x0000000f21127c25 */ /* 0x004fe2000f8e02ff */
[----:B------:R-:W-:Y:S06]  /*0f50*/  @P3 BRA `(.L_x_39) ;  /* 0x0000000000443947 */ /* 0x000fec0003800000 */
[----:B------:R-:W1:Y:S01]  /*0f60*/  LDCU UR8, c[0x0][0x444] ;  /* 0x00008880ff0877ac */ /* 0x000e620008000800 */
[----:B------:R-:W-:Y:S01]  /*0f70*/  SHF.R.S32.HI R7, RZ, 0x1f, R33 ;  /* 0x0000001fff077819 */ /* 0x000fe20000011421 */
[----:B-1----:R-:W-:Y:S01]  /*0f80*/  USHF.R.S32.HI UR9, URZ, 0x1f, UR8 ;  /* 0x0000001fff097899 */ /* 0x002fe20008011408 */
[----:B------:R-:W-:Y:S01]  /*0f90*/  IMAD.WIDE.U32 R8, R34, UR8, RZ ;  /* 0x0000000822087c25 */ /* 0x000fe2000f8e00ff */
[----:B------:R-:W-:-:S04]  /*0fa0*/  USHF.R.S32.HI UR8, URZ, 0x1f, UR15 ;  /* 0x0000001fff087899 */ /* 0x000fc8000801140f */
[----:B------:R-:W-:-:S05]  /*0fb0*/  IMAD R4, R34, UR9, RZ ;  /* 0x0000000922047c24 */ /* 0x000fca000f8e02ff */
[----:B------:R-:W-:-:S05]  /*0fc0*/  IADD3 R4, PT, PT, R9, R4, RZ ;  /* 0x0000000409047210 */ /* 0x000fca0007ffe0ff */
[-C--:B------:R-:W-:Y:S02]  /*0fd0*/  IMAD R6, R4, R33.reuse, RZ ;  /* 0x0000002104067224 */ /* 0x080fe400078e02ff */
[----:B------:R-:W-:-:S04]  /*0fe0*/  IMAD.WIDE.U32 R4, R8, R33, RZ ;  /* 0x0000002108047225 */ /* 0x000fc800078e00ff */
[----:B------:R-:W-:-:S05]  /*0ff0*/  IMAD R6, R7, R8, R6 ;  /* 0x0000000807067224 */ /* 0x000fca00078e0206 */
[----:B------:R-:W-:-:S05]  /*1000*/  IADD3 R6, PT, PT, R5, R6, RZ ;  /* 0x0000000605067210 */ /* 0x000fca0007ffe0ff */
[----:B------:R-:W-:Y:S02]  /*1010*/  IMAD R5, R6, UR15, RZ ;  /* 0x0000000f06057c24 */ /* 0x000fe4000f8e02ff */
[----:B------:R-:W-:-:S04]  /*1020*/  IMAD.WIDE.U32 R6, R4, UR15, RZ ;  /* 0x0000000f04067c25 */ /* 0x000fc8000f8e00ff */
[----:B------:R-:W-:Y:S01]  /*1030*/  IMAD R4, R4, UR8, R5 ;  /* 0x0000000804047c24 */ /* 0x000fe2000f8e0205 */
[----:B------:R-:W-:-:S04]  /*1040*/  MOV R10, R6 ;  /* 0x00000006000a7202 */ /* 0x000fc80000000f00 */
[----:B------:R-:W-:Y:S01]  /*1050*/  IADD3 R11, PT, PT, R7, R4, RZ ;  /* 0x00000004070b7210 */ /* 0x000fe20007ffe0ff */
[----:B------:R-:W-:Y:S06]  /*1060*/  BRA `(.L_x_40) ;  /* 0x0000000000107947 */ /* 0x000fec0003800000 */
.L_x_39:
[-C--:B------:R-:W-:Y:S02]  /*1070*/  IMAD R6, R19, R3.reuse, RZ ;  /* 0x0000000313067224 */ /* 0x080fe400078e02ff */
[----:B------:R-:W-:-:S05]  /*1080*/  IMAD.WIDE.U32 R4, R18, R3, RZ ;  /* 0x0000000312047225 */ /* 0x000fca00078e00ff */
[----:B------:R-:W-:Y:S02]  /*1090*/  IADD3 R11, PT, PT, R5, R6, RZ ;  /* 0x00000006050b7210 */ /* 0x000fe40007ffe0ff */
[----:B------:R-:W-:-:S07]  /*10a0*/  MOV R10, R4 ;  /* 0x00000004000a7202 */ /* 0x000fce0000000f00 */
.L_x_40:
[----:B------:R-:W1:Y:S01]  /*10b0*/  LDCU.U8 UR8, c[0x0][0x548] ;  /* 0x0000a900ff0877ac */ /* 0x000e620008000000 */
[----:B------:R-:W-:Y:S01]  /*10c0*/  SHF.L.U32 R6, R34, 0x7, RZ ;  /* 0x0000000722067819 */ /* 0x000fe200000006ff */
[----:B------:R-:W-:Y:S01]  /*10d0*/  IMAD R22, R35, UR15, RZ ;  /* 0x0000000f23167c24 */ /* 0x000fe2000f8e02ff */
[----:B------:R-:W2:Y:S02]  /*10e0*/  LDCU.U8 UR14, c[0x0][0x5f0] ;  /* 0x0000be00ff0e77ac */ /* 0x000ea40008000000 */
[----:B------:R-:W-:-:S04]  /*10f0*/  SEL R4, R6, RZ, P5 ;  /* 0x000000ff06047207 */ /* 0x000fc80002800000 */
[----:B------:R-:W-:-:S04]  /*1100*/  IADD3 R4, P0, PT, R15, R4, RZ ;  /* 0x000000040f047210 */ /* 0x000fc80007f1e0ff */
[----:B------:R-:W-:Y:S01]  /*1110*/  IADD3.X R5, PT, PT, RZ, R24, RZ, P0, !PT ;  /* 0x00000018ff057210 */ /* 0x000fe200007fe4ff */
[----:B------:R-:W-:Y:S01]  /*1120*/  IMAD.WIDE.U32 R8, R4, R18, RZ ;  /* 0x0000001204087225 */ /* 0x000fe200078e00ff */
[----:B-1----:R-:W-:-:S03]  /*1130*/  UISETP.NE.AND UP0, UPT, UR8, URZ, UPT ;  /* 0x000000ff0800728c */ /* 0x002fc6000bf05270 */
[----:B------:R-:W-:-:S04]  /*1140*/  IMAD R5, R5, R18, RZ ;  /* 0x0000001205057224 */ /* 0x000fc800078e02ff */
[----:B------:R-:W-:-:S05]  /*1150*/  IMAD R4, R19, R4, R5 ;  /* 0x0000000413047224 */ /* 0x000fca00078e0205 */
[----:B------:R-:W-:Y:S01]  /*1160*/  IADD3 R5, PT, PT, R9, R4, RZ ;  /* 0x0000000409057210 */ /* 0x000fe20007ffe0ff */
[----:B--2---:R-:W-:Y:S06]  /*1170*/  BRA.U !UP0, `(.L_x_41) ;  /* 0x00000001081c7547 */ /* 0x004fec000b800000 */
[----:B------:R-:W1:Y:S01]  /*1180*/  LDC R4, c[0x0][0x434] ;  /* 0x00010d00ff047b82 */ /* 0x000e620000000800 */
[----:B------:R-:W-:-:S07]  /*1190*/  ISETP.NE.AND P0, PT, R3, -0x1, PT ;  /* 0xffffffff0300780c */ /* 0x000fce0003f05270 */
[----:B------:R-:W2:Y:S01]  /*11a0*/  LDC R23, c[0x0][0x454] ;  /* 0x00011500ff177b82 */ /* 0x000ea20000000800 */
[----:B-1----:R-:W-:-:S05]  /*11b0*/  IMAD R4, R34, R4, RZ ;  /* 0x0000000422047224 */ /* 0x002fca00078e02ff */
[----:B------:R-:W-:-:S05]  /*11c0*/  SEL R4, R4, R3, !P0 ;  /* 0x0000000304047207 */ /* 0x000fca0004000000 */
[----:B--2---:R-:W-:Y:S01]  /*11d0*/  IMAD R23, R35, R23, R4 ;  /* 0x0000001723177224 */ /* 0x004fe200078e0204 */
[----:B------:R-:W-:Y:S05]  /*11e0*/  BRA `(.L_x_42) ;  /* 0x00000000000c7947 */ /* 0x000fea0003800000 */
.L_x_41:
[----:B------:R-:W1:Y:S01]  /*11f0*/  LDC R23, c[0x0][0x434] ;  /* 0x00010d00ff177b82 */ /* 0x000e620000000800 */
[----:B------:R-:W-:-:S04]  /*1200*/  IMAD R4, R34, R33, R35 ;  /* 0x0000002122047224 */ /* 0x000fc800078e0223 */
[----:B-1----:R-:W-:-:S03]  /*1210*/  IMAD R23, R4, R23, RZ ;  /* 0x0000001704177224 */ /* 0x002fc600078e02ff */
.L_x_42:
[----:B------:R-:W-:-:S04]  /*1220*/  IADD3 R17, PT, PT, R17, -0x1, RZ ;  /* 0xffffffff11117810 */ /* 0x000fc80007ffe0ff */
[----:B------:R-:W-:Y:S01]  /*1230*/  MOV R214, R17 ;  /* 0x0000001100d67202 */ /* 0x000fe20000000f00 */
[----:B------:R-:W-:Y:S05]  /*1240*/  BRA.U !UP0, `(.L_x_43) ;  /* 0x0000000108247547 */ /* 0x000fea000b800000 */
[----:B------:R-:W1:Y:S01]  /*1250*/  LDC R4, c[0x0][0x444] ;  /* 0x00011100ff047b82 */ /* 0x000e620000000800 */
[----:B------:R-:W-:-:S07]  /*1260*/  ISETP.NE.AND P0, PT, R3, -0x1, PT ;  /* 0xffffffff0300780c */ /* 0x000fce0003f05270 */
[----:B------:R-:W2:Y:S08]  /*1270*/  LDC R7, c[0x0][0x430] ;  /* 0x00010c00ff077b82 */ /* 0x000eb00000000800 */
[----:B------:R-:W2:Y:S01]  /*1280*/  LDC R21, c[0x0][0x454] ;  /* 0x00011500ff157b82 */ /* 0x000ea20000000800 */
[----:B-1----:R-:W-:-:S05]  /*1290*/  @!P0 IMAD R3, R34, R4, RZ ;  /* 0x0000000422038224 */ /* 0x002fca00078e02ff */
[----:B------:R-:W-:Y:S02]  /*12a0*/  IADD3 R3, PT, PT, R6, R3, RZ ;  /* 0x0000000306037210 */ /* 0x000fe40007ffe0ff */
[----:B--2---:R-:W-:-:S05]  /*12b0*/  LEA R21, R7, R21, 0x7 ;  /* 0x0000001507157211 */ /* 0x004fca00078e38ff */
[----:B------:R-:W-:Y:S01]  /*12c0*/  IMAD R21, R21, R35, R3 ;  /* 0x0000002315157224 */ /* 0x000fe200078e0203 */
[----:B------:R-:W-:Y:S06]  /*12d0*/  BRA `(.L_x_44) ;  /* 0x00000000000c7947 */ /* 0x000fec0003800000 */
.L_x_43:
[----:B------:R-:W1:Y:S01]  /*12e0*/  LDC R3, c[0x0][0x444] ;  /* 0x00011100ff037b82 */ /* 0x000e620000000800 */
[----:B------:R-:W-:-:S04]  /*12f0*/  IMAD R21, R34, R33, R35 ;  /* 0x0000002122157224 */ /* 0x000fc800078e0223 */
[----:B-1----:R-:W-:-:S07]  /*1300*/  IMAD R21, R21, R3, RZ ;  /* 0x0000000315157224 */ /* 0x002fce00078e02ff */
.L_x_44:
[----:B------:R-:W1:Y:S01]  /*1310*/  S2R R36, SR_TID.X ;  /* 0x0000000000247919 */ /* 0x000e620000002100 */
[----:B------:R-:W2:Y:S01]  /*1320*/  LDCU.128 UR8, c[0x0][0x590] ;  /* 0x0000b200ff0877ac */ /* 0x000ea20008000c00 */
[----:B------:R-:W3:Y:S01]  /*1330*/  LDC.64 R18, c[0x0][0x5f8] ;  /* 0x00017e00ff127b82 */ /* 0x000ee20000000a00 */
[----:B------:R-:W-:Y:S01]  /*1340*/  IMAD R33, R33, UR15, RZ ;  /* 0x0000000f21217c24 */ /* 0x000fe2000f8e02ff */
[----:B------:R-:W4:Y:S01]  /*1350*/  S2R R37, SR_TID.X ;  /* 0x0000000000257919 */ /* 0x000f220000002100 */
[----:B------:R-:W-:Y:S01]  /*1360*/  ISETP.NE.AND P4, PT, RZ, UR14, PT ;  /* 0x0000000eff007c0c */ /* 0x000fe2000bf85270 */
[----:B------:R-:W5:Y:S01]  /*1370*/  LDCU.64 UR14, c[0x0][0x3c8] ;  /* 0x00007900ff0e77ac */ /* 0x000f620008000a00 */
[----:B------:R-:W-:Y:S01]  /*1380*/  BSSY.RECONVERGENT B1, `(.L_x_34) ;  /* 0x000063b000017945 */ /* 0x000fe20003800200 */
[----:B------:R-:W5:Y:S02]  /*1390*/  LDCU.64 UR20, c[0x0][0x550] ;  /* 0x0000aa00ff1477ac */ /* 0x000f640008000a00 */
[----:B------:R-:W5:Y:S01]  /*13a0*/  LDC.64 R38, c[0x0][0x5e8] ;  /* 0x00017a00ff267b82 */ /* 0x000f620000000a00 */
[----:B------:R-:W5:Y:S01]  /*13b0*/  LDCU.64 UR22, c[0x0][0x380] ;  /* 0x00007000ff1677ac */ /* 0x000f620008000a00 */
[----:B--2---:R-:W-:-:S06]  /*13c0*/  IMAD R3, R24, UR8, RZ ;  /* 0x0000000818037c24 */ /* 0x004fcc000f8e02ff */
[----:B------:R-:W2:Y:S01]  /*13d0*/  LDC.64 R224, c[0x0][0x420] ;  /* 0x00010800ffe07b82 */ /* 0x000ea20000000a00 */
[----:B------:R-:W-:Y:S02]  /*13e0*/  IMAD R3, R15, UR9, R3 ;  /* 0x000000090f037c24 */ /* 0x000fe4000f8e0203 */
[----:B-1----:R-:W-:Y:S01]  /*13f0*/  IMAD.SHL.U32 R40, R36, 0x8, RZ ;  /* 0x0000000824287824 */ /* 0x002fe200078e00ff */
[----:B----4-:R-:W-:-:S04]  /*1400*/  LOP3.LUT R37, R37, 0x1f, RZ, 0xc0, !PT ;  /* 0x0000001f25257812 */ /* 0x010fc800078ec0ff */
[----:B------:R-:W-:-:S04]  /*1410*/  LOP3.LUT R4, R40, 0x18, RZ, 0xc0, !PT ;  /* 0x0000001828047812 */ /* 0x000fc800078ec0ff */
[----:B------:R-:W-:Y:S02]  /*1420*/  IADD3 R6, P0, PT, R4, R12, RZ ;  /* 0x0000000c04067210 */ /* 0x000fe40007f1e0ff */
[----:B------:R-:W1:Y:S03]  /*1430*/  LDC.64 R12, c[0x0][0x3b0] ;  /* 0x0000ec00ff0c7b82 */ /* 0x000e660000000a00 */
[----:B------:R-:W-:Y:S01]  /*1440*/  IMAD.X R7, RZ, RZ, R14, P0 ;  /* 0x000000ffff077224 */ /* 0x000fe200000e060e */
[--C-:B------:R-:W-:Y:S02]  /*1450*/  IADD3 R20, P1, P0, R8, R10, R22.reuse ;  /* 0x0000000a08147210 */ /* 0x100fe4000783e016 */
[----:B------:R-:W-:Y:S01]  /*1460*/  SHF.R.S32.HI R22, RZ, 0x1f, R22 ;  /* 0x0000001fff167819 */ /* 0x000fe20000011416 */
[----:B------:R-:W-:-:S03]  /*1470*/  IMAD.WIDE.U32 R6, R15, UR8, R6 ;  /* 0x000000080f067c25 */ /* 0x000fc6000f8e0006 */
[----:B------:R-:W-:Y:S01]  /*1480*/  IADD3.X R22, PT, PT, R5, R11, R22, P1, P0 ;  /* 0x0000000b05167210 */ /* 0x000fe20000fe0416 */
[----:B------:R-:W-:Y:S01]  /*1490*/  IMAD.IADD R7, R7, 0x1, R3 ;  /* 0x0000000107077824 */ /* 0x000fe200078e0203 */
[----:B------:R-:W-:Y:S01]  /*14a0*/  MOV R5, RZ ;  /* 0x000000ff00057202 */ /* 0x000fe20000000f00 */
[----:B---3--:R-:W-:Y:S01]  /*14b0*/  IMAD.WIDE.U32 R10, R18, UR25, RZ ;  /* 0x00000019120a7c25 */ /* 0x008fe2000f8e00ff */
[----:B------:R-:W-:-:S03]  /*14c0*/  SHF.R.U32.HI R3, RZ, 0x5, R36 ;  /* 0x00000005ff037819 */ /* 0x000fc60000011624 */
[----:B------:R-:W-:-:S04]  /*14d0*/  IMAD.WIDE.U32 R6, R35, UR10, R6 ;  /* 0x0000000a23067c25 */ /* 0x000fc8000f8e0006 */
[----:B------:R-:W-:Y:S02]  /*14e0*/  IMAD R3, R3, R33, R37 ;  /* 0x0000002103037224 */ /* 0x000fe400078e0225 */
[----:B------:R-:W-:Y:S01]  /*14f0*/  IMAD R7, R35, UR11, R7 ;  /* 0x0000000b23077c24 */ /* 0x000fe2000f8e0207 */
[----:B------:R-:W3:Y:S01]  /*1500*/  LDCU.64 UR10, c[0x0][0x570] ;  /* 0x0000ae00ff0a77ac */ /* 0x000ee20008000a00 */
[-C--:B-1----:R-:W-:Y:S02]  /*1510*/  IMAD R14, R24, R12.reuse, RZ ;  /* 0x0000000c180e7224 */ /* 0x082fe400078e02ff */
[----:B------:R-:W-:-:S04]  /*1520*/  IMAD.WIDE.U32 R8, R15, R12, R4 ;  /* 0x0000000c0f087225 */ /* 0x000fc800078e0004 */
[----:B------:R-:W-:Y:S01]  /*1530*/  IMAD R14, R15, R13, R14 ;  /* 0x0000000d0f0e7224 */ /* 0x000fe200078e020e */
[----:B------:R-:W-:Y:S01]  /*1540*/  SEL R15, R10, RZ, P4 ;  /* 0x000000ff0a0f7207 */ /* 0x000fe20002000000 */
[----:B------:R-:W-:Y:S01]  /*1550*/  IMAD R10, R19, UR25, R11 ;  /* 0x00000019130a7c24 */ /* 0x000fe2000f8e020b */
[----:B------:R-:W-:Y:S02]  /*1560*/  SHF.R.U32.HI R19, RZ, 0x2, R36 ;  /* 0x00000002ff137819 */ /* 0x000fe40000011624 */
[----:B------:R-:W-:Y:S02]  /*1570*/  IADD3 R8, P3, PT, R27, R8, RZ ;  /* 0x000000081b087210 */ /* 0x000fe40007f7e0ff */
[----:B------:R-:W-:Y:S01]  /*1580*/  IADD3 R15, P1, P0, R3, R20, R15 ;  /* 0x00000014030f7210 */ /* 0x000fe2000783e00f */
[----:B------:R-:W-:Y:S01]  /*1590*/  IMAD.WIDE.U32 R6, R19, UR8, R6 ;  /* 0x0000000813067c25 */ /* 0x000fe2000f8e0006 */
[----:B------:R-:W-:Y:S02]  /*15a0*/  SHF.R.S32.HI R11, RZ, 0x1f, R3 ;  /* 0x0000001fff0b7819 */ /* 0x000fe40000011403 */
[----:B------:R-:W-:Y:S01]  /*15b0*/  IADD3.X R9, PT, PT, R29, R9, R14, P3, !PT ;  /* 0x000000091d097210 */ /* 0x000fe20001ffe40e */
[----:B------:R-:W-:Y:S01]  /*15c0*/  IMAD R14, R19, UR9, R7 ;  /* 0x00000009130e7c24 */ /* 0x000fe2000f8e0207 */
[----:B------:R-:W-:Y:S01]  /*15d0*/  SEL R3, R10, RZ, P4 ;  /* 0x000000ff0a037207 */ /* 0x000fe20002000000 */
[----:B------:R-:W-:-:S02]  /*15e0*/  IMAD.SHL.U32 R10, R33, 0x80, RZ ;  /* 0x00000080210a7824 */ /* 0x000fc400078e00ff */
[----:B-----5:R-:W-:Y:S01]  /*15f0*/  IMAD.WIDE.U32 R8, R35, UR14, R8 ;  /* 0x0000000e23087c25 */ /* 0x020fe2000f8e0008 */
[----:B------:R-:W-:Y:S01]  /*1600*/  IADD3.X R11, PT, PT, R11, R22, R3, P1, P0 ;  /* 0x000000160b0b7210 */ /* 0x000fe20000fe0403 */
[----:B------:R-:W-:Y:S01]  /*1610*/  USHF.L.U64.HI UR14, UR8, 0x6, UR9 ;  /* 0x00000006080e7899 */ /* 0x000fe20008010209 */
[----:B------:R-:W-:Y:S01]  /*1620*/  LEA R232, P1, R6, UR20, 0x1 ;  /* 0x0000001406e87c11 */ /* 0x000fe2000f8208ff */
[----:B------:R-:W-:Y:S01]  /*1630*/  IMAD R9, R35, UR15, R9 ;  /* 0x0000000f23097c24 */ /* 0x000fe2000f8e0209 */
[----:B------:R-:W-:Y:S01]  /*1640*/  IADD3 R3, P0, PT, R10, R15, RZ ;  /* 0x0000000f0a037210 */ /* 0x000fe20007f1e0ff */
[----:B------:R-:W-:Y:S01]  /*1650*/  USHF.L.U32 UR15, UR8, 0x6, URZ ;  /* 0x00000006080f7899 */ /* 0x000fe200080006ff */
[----:B------:R-:W-:Y:S01]  /*1660*/  LEA.HI.X R230, R6, UR21, R14, 0x1, P1 ;  /* 0x0000001506e67c11 */ /* 0x000fe200088f0c0e */
[----:B------:R-:W-:Y:S01]  /*1670*/  IMAD.WIDE.U32 R8, R19, R12, R8 ;  /* 0x0000000c13087225 */ /* 0x000fe200078e0008 */
[----:B------:R-:W-:Y:S02]  /*1680*/  ISETP.GT.AND P1, PT, R25, RZ, PT ;  /* 0x000000ff1900720c */ /* 0x000fe40003f24270 */
[----:B------:R-:W-:Y:S01]  /*1690*/  LEA.HI.X.SX32 R11, R10, R11, 0x1, P0 ;  /* 0x0000000b0a0b7211 */ /* 0x000fe200000f0eff */
[----:B------:R-:W-:Y:S01]  /*16a0*/  IMAD R10, R17, 0x80, R21 ;  /* 0x00000080110a7824 */ /* 0x000fe200078e0215 */
[----:B---3--:R-:W-:Y:S01]  /*16b0*/  LEA R212, P0, R3, UR10, 0x2 ;  /* 0x0000000a03d47c11 */ /* 0x008fe2000f8010ff */
[C---:B------:R-:W-:Y:S01]  /*16c0*/  IMAD R7, R19.reuse, R13, R9 ;  /* 0x0000000d13077224 */ /* 0x040fe200078e0209 */
[----:B------:R-:W-:Y:S01]  /*16d0*/  LEA R231, P3, R8, UR22, 0x1 ;  /* 0x0000001608e77c11 */ /* 0x000fe2000f8608ff */
[----:B------:R-:W-:Y:S01]  /*16e0*/  VIADD R20, R19, 0x40 ;  /* 0x0000004013147836 */ /* 0x000fe20000000000 */
[----:B------:R-:W-:Y:S01]  /*16f0*/  LEA.HI.X R213, R3, UR11, R11, 0x2, P0 ;  /* 0x0000000b03d57c11 */ /* 0x000fe200080f140b */
[----:B------:R-:W-:Y:S01]  /*1700*/  IMAD.WIDE R10, R10, 0x4, R38 ;  /* 0x000000040a0a7825 */ /* 0x000fe200078e0226 */
[----:B------:R-:W-:-:S02]  /*1710*/  LEA R3, R17, R23, 0x7 ;  /* 0x0000001711037211 */ /* 0x000fc400078e38ff */
[----:B------:R-:W-:Y:S01]  /*1720*/  IADD3 R15, P0, PT, R19, 0x40, RZ ;  /* 0x00000040130f7810 */ /* 0x000fe20007f1e0ff */
[----:B------:R-:W-:Y:S01]  /*1730*/  IMAD.MOV.U32 R245, RZ, RZ, R10 ;  /* 0x000000fffff57224 */ /* 0x000fe200078e000a */
[----:B------:R-:W-:Y:S01]  /*1740*/  LEA.HI.X R229, R8, UR23, R7, 0x1, P3 ;  /* 0x0000001708e57c11 */ /* 0x000fe200098f0c07 */
[----:B------:R-:W-:Y:S01]  /*1750*/  IMAD.MOV.U32 R244, RZ, RZ, R11 ;  /* 0x000000fffff47224 */ /* 0x000fe200078e000b */
[C---:B------:R-:W-:Y:S01]  /*1760*/  SHF.L.U64.HI R14, R12.reuse, 0x6, R13 ;  /* 0x000000060c0e7819 */ /* 0x040fe2000001020d */
[----:B--2---:R-:W-:Y:S01]  /*1770*/  IMAD.WIDE R224, R3, 0x4, R224 ;  /* 0x0000000403e07825 */ /* 0x004fe200078e02e0 */
        /* <DEDUP_REMOVED lines=15> */
.L_x_46:
[----:B------:R-:W1:Y:S01]  /*1870*/  LDCU.64 UR14, c[0x0][0x5c0] ;  /* 0x0000b800ff0e77ac */ /* 0x000e620008000a00 */
[----:B------:R-:W-:-:S05]  /*1880*/  IADD3 R6, PT, PT, R249, R250, RZ ;  /* 0x000000faf9067210 */ /* 0x000fca0007ffe0ff */
[C---:B-1----:R-:W-:Y:S02]  /*1890*/  IMAD R3, R6.reuse, UR15, RZ ;  /* 0x0000000f06037c24 */ /* 0x042fe4000f8e02ff */
[----:B------:R-:W-:-:S05]  /*18a0*/  IMAD.WIDE.U32 R6, R6, UR14, RZ ;  /* 0x0000000e06067c25 */ /* 0x000fca000f8e00ff */
[----:B------:R-:W-:Y:S02]  /*18b0*/  IADD3 R9, PT, PT, R7, R3, RZ ;  /* 0x0000000307097210 */ /* 0x000fe40007ffe0ff */
[----:B------:R-:W-:Y:S02]  /*18c0*/  MOV R8, R6 ;  /* 0x0000000600087202 */ /* 0x000fe40000000f00 */
.L_x_47:
        /* <DEDUP_REMOVED lines=12> */
.L_x_48:
[----:B------:R-:W1:Y:S01]  /*1990*/  LDCU.64 UR10, c[0x0][0x5c8] ;  /* 0x0000b900ff0a77ac */ /* 0x000e620008000a00 */
[----:B------:R-:W-:-:S05]  /*19a0*/  IADD3 R6, PT, PT, R249, R250, RZ ;  /* 0x000000faf9067210 */ /* 0x000fca0007ffe0ff */
[C---:B-1----:R-:W-:Y:S02]  /*19b0*/  IMAD R3, R6.reuse, UR11, RZ ;  /* 0x0000000b06037c24 */ /* 0x042fe4000f8e02ff */
[----:B------:R-:W-:-:S05]  /*19c0*/  IMAD.WIDE.U32 R6, R6, UR10, RZ ;  /* 0x0000000a06067c25 */ /* 0x000fca000f8e00ff */
[----:B------:R-:W-:Y:S02]  /*19d0*/  IADD3 R16, PT, PT, R7, R3, RZ ;  /* 0x0000000307107210 */ /* 0x000fe40007ffe0ff */
[----:B------:R-:W-:-:S07]  /*19e0*/  MOV R14, R6 ;  /* 0x00000006000e7202 */ /* 0x000fce0000000f00 */
.L_x_49:
[----:B------:R-:W1:Y:S01]  /*19f0*/  LDCU UR8, c[0x0][0x440] ;  /* 0x00008800ff0877ac */ /* 0x000e620008000800 */
[----:B------:R-:W-:Y:S01]  /*1a00*/  IMAD.U32 R6, RZ, RZ, UR14 ;  /* 0x0000000eff067e24 */ /* 0x000fe2000f8e00ff */
[----:B------:R-:W-:Y:S01]  /*1a10*/  BSSY.RECONVERGENT B0, `(.L_x_50) ;  /* 0x000001f000007945 */ /* 0x000fe20003800200 */
[----:B------:R-:W-:Y:S02]  /*1a20*/  UIADD3 UR34, UPT, UPT, -UR31, UR34, URZ ;  /* 0x000000221f227290 */ /* 0x000fe4000fffe1ff */
[----:B------:R-:W-:Y:S01]  /*1a30*/  IMAD.WIDE.U32 R6, R6, UR31, R4 ;  /* 0x0000001f06067c25 */ /* 0x000fe2000f8e0004 */
[----:B------:R-:W-:-:S04]  /*1a40*/  UIMAD UR16, UR4, UR14, URZ ;  /* 0x0000000e041072a4 */ /* 0x000fc8000f8e02ff */
[----:B------:R-:W-:Y:S01]  /*1a50*/  UIMAD UR16, UR31, UR15, UR16 ;  /* 0x0000000f1f1072a4 */ /* 0x000fe2000f8e0210 */
[----:B------:R-:W-:-:S05]  /*1a60*/  IADD3 R8, P2, PT, R8, R6, RZ ;  /* 0x0000000608087210 */ /* 0x000fca0007f5e0ff */
[----:B------:R-:W-:Y:S02]  /*1a70*/  IADD3.X R9, PT, PT, R9, UR16, R7, P2, !PT ;  /* 0x0000001009097c10 */ /* 0x000fe400097fe407 */
[----:B-1----:R-:W-:Y:S01]  /*1a80*/  ISETP.GE.AND P0, PT, R4, UR8, PT ;  /* 0x0000000804007c0c */ /* 0x002fe2000bf06270 */
[----:B------:R-:W1:Y:S03]  /*1a90*/  LDCU.64 UR8, c[0x0][0x5d8] ;  /* 0x0000bb00ff0877ac */ /* 0x000e660008000a00 */
[----:B------:R-:W-:Y:S02]  /*1aa0*/  ISETP.GE.OR P1, PT, R19, UR34, P0 ;  /* 0x0000002213007c0c */ /* 0x000fe40008726670 */
[----:B------:R-:W-:-:S11]  /*1ab0*/  ISETP.GE.OR P0, PT, R20, UR34, P0 ;  /* 0x0000002214007c0c */ /* 0x000fd60008706670 */
[----:B------:R-:W2:Y:S01]  /*1ac0*/  @!P1 LDC.64 R12, c[0x0][0x560] ;  /* 0x00015800ff0c9b82 */ /* 0x000ea20000000a00 */
[----:B-1----:R-:W-:-:S04]  /*1ad0*/  IMAD.WIDE.U32 R8, R35, UR8, R8 ;  /* 0x0000000823087c25 */ /* 0x002fc8000f8e0008 */
[----:B------:R-:W-:Y:S01]  /*1ae0*/  IMAD R7, R35, UR9, R9 ;  /* 0x0000000923077c24 */ /* 0x000fe2000f8e0209 */
[----:B------:R-:W-:-:S05]  /*1af0*/  @!P1 MOV R6, R8 ;  /* 0x0000000800069202 */ /* 0x000fca0000000f00 */
[----:B------:R-:W-:-:S04]  /*1b00*/  @!P1 IMAD.WIDE.U32 R10, R19, UR14, R6 ;  /* 0x0000000e130a9c25 */ /* 0x000fc8000f8e0006 */
[----:B------:R-:W-:Y:S01]  /*1b10*/  @!P1 IMAD R3, R19, UR15, R11 ;  /* 0x0000000f13039c24 */ /* 0x000fe2000f8e020b */
[----:B--2---:R-:W-:-:S04]  /*1b20*/  @!P1 LEA R12, P2, R10, R12, 0x1 ;  /* 0x0000000c0a0c9211 */ /* 0x004fc800078408ff */
[----:B------:R-:W-:Y:S01]  /*1b30*/  @!P1 LEA.HI.X R13, R10, R13, R3, 0x1, P2 ;  /* 0x0000000d0a0d9211 */ /* 0x000fe200010f0c03 */
[----:B------:R-:W-:-:S04]  /*1b40*/  IMAD.U32 R10, RZ, RZ, UR10 ;  /* 0x0000000aff0a7e24 */ /* 0x000fc8000f8e00ff */
        /* <DEDUP_REMOVED lines=11> */
.L_x_51:
[----:B------:R-:W-:Y:S05]  /*1c00*/  BSYNC.RECONVERGENT B0 ;  /* 0x0000000000007941 */ /* 0x000fea0003800200 */
.L_x_50:
[----:B------:R-:W3:Y:S01]  /*1c10*/  LDCU.64 UR8, c[0x0][0x5e0] ;  /* 0x0000bc00ff0877ac */ /* 0x000ee20008000a00 */
[----:B------:R-:W-:Y:S02]  /*1c20*/  IMAD.WIDE.U32 R4, R10, UR31, R4 ;  /* 0x0000001f0a047c25 */ /* 0x000fe4000f8e0004 */
[----:B------:R-:W4:Y:S01]  /*1c30*/  @!P1 LDC.64 R10, c[0x0][0x568] ;  /* 0x00015a00ff0a9b82 */ /* 0x000f220000000a00 */
[----:B------:R-:W-:Y:S01]  /*1c40*/  UIMAD UR4, UR4, UR10, URZ ;  /* 0x0000000a040472a4 */ /* 0x000fe2000f8e02ff */
[----:B------:R-:W-:-:S03]  /*1c50*/  IADD3 R6, P2, PT, R14, R4, RZ ;  /* 0x000000040e067210 */ /* 0x000fc60007f5e0ff */
[----:B------:R-:W-:-:S06]  /*1c60*/  UIMAD UR4, UR31, UR11, UR4 ;  /* 0x0000000b1f0472a4 */ /* 0x000fcc000f8e0204 */
[----:B------:R-:W-:-:S03]  /*1c70*/  IADD3.X R7, PT, PT, R16, UR4, R5, P2, !PT ;  /* 0x0000000410077c10 */ /* 0x000fc600097fe405 */
[----:B---3--:R-:W-:-:S04]  /*1c80*/  IMAD.WIDE.U32 R6, R35, UR8, R6 ;  /* 0x0000000823067c25 */ /* 0x008fc8000f8e0006 */
[----:B------:R-:W-:Y:S01]  /*1c90*/  IMAD R5, R35, UR9, R7 ;  /* 0x0000000923057c24 */ /* 0x000fe2000f8e0207 */
[----:B------:R-:W-:-:S05]  /*1ca0*/  @!P1 MOV R4, R6 ;  /* 0x0000000600049202 */ /* 0x000fca0000000f00 */
[----:B--2---:R-:W-:-:S04]  /*1cb0*/  @!P1 IMAD.WIDE.U32 R8, R19, UR10, R4 ;  /* 0x0000000a13089c25 */ /* 0x004fc8000f8e0004 */
[----:B------:R-:W-:Y:S01]  /*1cc0*/  @!P1 IMAD R3, R19, UR11, R9 ;  /* 0x0000000b13039c24 */ /* 0x000fe2000f8e0209 */
[----:B----4-:R-:W-:-:S04]  /*1cd0*/  @!P1 LEA R10, P2, R8, R10, 0x1 ;  /* 0x0000000a080a9211 */ /* 0x010fc800078408ff */
        /* <DEDUP_REMOVED lines=11> */
[----:B------:R4:W-:Y:S01]  /*1d90*/  STG.E.128 desc[UR28][R6.64], RZ ;  /* 0x000000ff06007986 */ /* 0x0009e2000c101d1c */
[----:B------:R-:W-:Y:S05]  /*1da0*/  BRA `(.L_x_52) ;  /* 0x0000005800607947 */ /* 0x000fea0003800000 */
.L_x_45:
[----:B------:R-:W1:Y:S01]  /*1db0*/  LDCU.64 UR8, c[0x0][0x3d8] ;  /* 0x00007b00ff0877ac */ /* 0x000e620008000a00 */
[----:B------:R-:W-:Y:S01]  /*1dc0*/  IMAD.U32 R6, RZ, RZ, UR16 ;  /* 0x00000010ff067e24 */ /* 0x000fe2000f8e00ff */
[----:B------:R-:W-:Y:S01]  /*1dd0*/  LOP3.LUT R8, R214, 0x80000001, RZ, 0xc0, !PT ;  /* 0x80000001d6087812 */ /* 0x000fe200078ec0ff */
[----:B------:R-:W-:Y:S01]  /*1de0*/  BSSY.RECONVERGENT B0, `(.L_x_53) ;  /* 0x0000022000007945 */ /* 0x000fe20003800200 */
[----:B------:R-:W-:Y:S01]  /*1df0*/  UIADD3 UR10, UPT, UPT, -UR31, UR34, URZ ;  /* 0x000000221f0a7290 */ /* 0x000fe2000fffe1ff */
[----:B------:R-:W-:Y:S01]  /*1e00*/  IMAD.WIDE.U32 R6, R6, UR31, R4 ;  /* 0x0000001f06067c25 */ /* 0x000fe2000f8e0004 */
[----:B------:R-:W-:-:S04]  /*1e10*/  UIMAD UR11, UR4, UR16, URZ ;  /* 0x00000010040b72a4 */ /* 0x000fc8000f8e02ff */
[----:B------:R-:W-:Y:S01]  /*1e20*/  UIMAD UR11, UR31, UR17, UR11 ;  /* 0x000000111f0b72a4 */ /* 0x000fe2000f8e020b */
[----:B------:R-:W-:Y:S01]  /*1e30*/  @P4 BAR.SYNC.DEFER_BLOCKING 0x0 ;  /* 0x0000000000004b1d */ /* 0x000fe20000010000 */
[----:B------:R-:W-:Y:S02]  /*1e40*/  ISETP.GE.AND P6, PT, R19, UR10, PT ;  /* 0x0000000a13007c0c */ /* 0x000fe4000bfc6270 */
[----:B------:R-:W-:-:S04]  /*1e50*/  IADD3 R6, P0, PT, R26, R6, RZ ;  /* 0x000000061a067210 */ /* 0x000fc80007f1e0ff */
[----:B------:R-:W-:Y:S01]  /*1e60*/  IADD3.X R7, PT, PT, R28, UR11, R7, P0, !PT ;  /* 0x0000000b1c077c10 */ /* 0x000fe200087fe407 */
[----:B-1----:R-:W-:Y:S01]  /*1e70*/  IMAD R3, R30, UR8, RZ ;  /* 0x000000081e037c24 */ /* 0x002fe2000f8e02ff */
[----:B------:R-:W-:-:S03]  /*1e80*/  ISETP.NE.AND P0, PT, R8, 0x1, PT ;  /* 0x000000010800780c */ /* 0x000fc60003f05270 */
[C---:B------:R-:W-:Y:S01]  /*1e90*/  IMAD R3, R16.reuse, UR9, R3 ;  /* 0x0000000910037c24 */ /* 0x040fe2000f8e0203 */
[----:B------:R-:W-:Y:S01]  /*1ea0*/  SEL R12, RZ, 0x2000, P0 ;  /* 0x00002000ff0c7807 */ /* 0x000fe20000000000 */
[----:B------:R-:W-:-:S04]  /*1eb0*/  IMAD.WIDE.U32 R6, R16, UR8, R6 ;  /* 0x0000000810067c25 */ /* 0x000fc8000f8e0006 */
[----:B------:R-:W-:Y:S01]  /*1ec0*/  IMAD.IADD R3, R7, 0x1, R3 ;  /* 0x0000000107037824 */ /* 0x000fe200078e0203 */
[----:B------:R-:W-:Y:S06]  /*1ed0*/  @P6 BRA `(.L_x_54) ;  /* 0x0000000000446947 */ /* 0x000fec0003800000 */
[----:B------:R-:W1:Y:S02]  /*1ee0*/  LDCU UR8, c[0x0][0x440] ;  /* 0x00008800ff0877ac */ /* 0x000e640008000800 */
[----:B-1----:R-:W-:-:S13]  /*1ef0*/  ISETP.GE.AND P0, PT, R4, UR8, PT ;  /* 0x0000000804007c0c */ /* 0x002fda000bf06270 */
[----:B------:R-:W-:Y:S05]  /*1f00*/  @P0 BRA `(.L_x_55) ;  /* 0x0000000000300947 */ /* 0x000fea0003800000 */
[----:B------:R-:W1:Y:S01]  /*1f10*/  LDCU.64 UR8, c[0x0][0x390] ;  /* 0x00007200ff0877ac */ /* 0x000e620008000a00 */
[----:B------:R-:W-:Y:S02]  /*1f20*/  MOV R8, R6 ;  /* 0x0000000600087202 */ /* 0x000fe40000000f00 */
[----:B------:R-:W-:-:S03]  /*1f30*/  MOV R9, R3 ;  /* 0x0000000300097202 */ /* 0x000fc60000000f00 */
[----:B------:R-:W-:-:S04]  /*1f40*/  IMAD.WIDE.U32 R8, R19, UR16, R8 ;  /* 0x0000001013087c25 */ /* 0x000fc8000f8e0008 */
[----:B------:R-:W-:Y:S01]  /*1f50*/  IMAD R9, R19, UR17, R9 ;  /* 0x0000001113097c24 */ /* 0x000fe2000f8e0209 */
[----:B-1----:R-:W-:-:S04]  /*1f60*/  LEA R10, P0, R8, UR8, 0x1 ;  /* 0x00000008080a7c11 */ /* 0x002fc8000f8008ff */
[----:B------:R-:W-:-:S05]  /*1f70*/  LEA.HI.X R11, R8, UR9, R9, 0x1, P0 ;  /* 0x00000009080b7c11 */ /* 0x000fca00080f0c09 */
[----:B------:R-:W-:Y:S01]  /*1f80*/  @!PT LDS RZ, [RZ] ;  /* 0x00000000fffff984 */ /* 0x000fe20000000800 */
[----:B------:R-:W-:Y:S01]  /*1f90*/  @!PT LDS RZ, [RZ] ;  /* 0x00000000fffff984 */ /* 0x000fe20000000800 */
[----:B------:R-:W-:Y:S01]  /*1fa0*/  @!PT LDS RZ, [RZ] ;  /* 0x00000000fffff984 */ /* 0x000fe20000000800 */
[----:B------:R1:W-:Y:S01]  /*1fb0*/  LDGSTS.E.BYPASS.LTC128B.128 [R226+0x8000], desc[UR28][R10.64] ;  /* 0x080000000ae27fae */ /* 0x0003e2000b981a1c */
[----:B------:R-:W-:Y:S05]  /*1fc0*/  BRA `(.L_x_56) ;  /* 0x00000000000c7947 */ /* 0x000fea0003800000 */
.L_x_55:
[----:B------:R2:W-:Y:S01]  /*1fd0*/  STS.128 [R226+0x8000], RZ ;  /* 0x008000ffe2007388 */ /* 0x0005e20000000c00 */
[----:B------:R-:W-:Y:S05]  /*1fe0*/  BRA `(.L_x_56) ;  /* 0x0000000000047947 */ /* 0x000fea0003800000 */
.L_x_54:
[----:B------:R3:W-:Y:S02]  /*1ff0*/  STS.128 [R226+0x8000], RZ ;  /* 0x008000ffe2007388 */ /* 0x0007e40000000c00 */
.L_x_56:
[----:B------:R-:W-:Y:S05]  /*2000*/  BSYNC.RECONVERGENT B0 ;  /* 0x0000000000007941 */ /* 0x000fea0003800200 */
.L_x_53:
[----:B------:R-:W-:Y:S01]  /*2010*/  ISETP.GE.AND P5, PT, R20, UR10, PT ;  /* 0x0000000a14007c0c */ /* 0x000fe2000bfa6270 */
[----:B------:R-:W-:-:S12]  /*2020*/  BSSY.RECONVERGENT B0, `(.L_x_57) ;  /* 0x0000014000007945 */ /* 0x000fd80003800200 */
[----:B------:R4:W-:Y:S01]  /*2030*/  @P5 STS.128 [R226+0x9000], RZ ;  /* 0x009000ffe2005388 */ /* 0x0009e20000000c00 */
[----:B------:R-:W-:Y:S05]  /*2040*/  @P5 BRA `(.L_x_58) ;  /* 0x0000000000445947 */ /* 0x000fea0003800000 */
[----:B------:R-:W5:Y:S02]  /*2050*/  LDCU UR8, c[0x0][0x440] ;  /* 0x00008800ff0877ac */ /* 0x000f640008000800 */
[----:B-----5:R-:W-:-:S13]  /*2060*/  ISETP.GE.AND P0, PT, R4, UR8, PT ;  /* 0x0000000804007c0c */ /* 0x020fda000bf06270 */
[----:B------:R1:W-:Y:S01]  /*2070*/  @P0 STS.128 [R226+0x9000], RZ ;  /* 0x009000ffe2000388 */ /* 0x0003e20000000c00 */
[----:B------:R-:W-:Y:S05]  /*2080*/  @P0 BRA `(.L_x_58) ;  /* 0x0000000000340947 */ /* 0x000fea0003800000 */
[----:B------:R-:W5:Y:S01]  /*2090*/  LDCU.64 UR8, c[0x0][0x390] ;  /* 0x00007200ff0877ac */ /* 0x000f620008000a00 */
[----:B------:R-:W-:Y:S01]  /*20a0*/  MOV R8, R6 ;  /* 0x0000000600087202 */ /* 0x000fe20000000f00 */
[----:B------:R-:W-:Y:S01]  /*20b0*/  IMAD R7, R18, UR16, RZ ;  /* 0x0000001012077c24 */ /* 0x000fe2000f8e02ff */
[----:B------:R-:W-:-:S03]  /*20c0*/  MOV R9, R3 ;  /* 0x0000000300097202 */ /* 0x000fc60000000f00 */
[C---:B------:R-:W-:Y:S02]  /*20d0*/  IMAD R3, R15.reuse, UR17, R7 ;  /* 0x000000110f037c24 */ /* 0x040fe4000f8e0207 */
[----:B------:R-:W-:-:S05]  /*20e0*/  IMAD.WIDE.U32 R8, R15, UR16, R8 ;  /* 0x000000100f087c25 */ /* 0x000fca000f8e0008 */
[----:B------:R-:W-:Y:S02]  /*20f0*/  IADD3 R3, PT, PT, R9, R3, RZ ;  /* 0x0000000309037210 */ /* 0x000fe40007ffe0ff */
[----:B-----5:R-:W-:-:S04]  /*2100*/  LEA R6, P0, R8, UR8, 0x1 ;  /* 0x0000000808067c11 */ /* 0x020fc8000f8008ff */
[----:B------:R-:W-:-:S05]  /*2110*/  LEA.HI.X R7, R8, UR9, R3, 0x1, P0 ;  /* 0x0000000908077c11 */ /* 0x000fca00080f0c03 */
[----:B------:R-:W-:Y:S01]  /*2120*/  @!PT LDS RZ, [RZ] ;  /* 0x00000000fffff984 */ /* 0x000fe20000000800 */
[----:B------:R-:W-:Y:S01]  /*2130*/  @!PT LDS RZ, [RZ] ;  /* 0x00000000fffff984 */ /* 0x000fe20000000800 */
[----:B------:R-:W-:Y:S01]  /*2140*/  @!PT LDS RZ, [RZ] ;  /* 0x00000000fffff984 */ /* 0x000fe20000000800 */
[----:B------:R1:W-:Y:S04]  /*2150*/  LDGSTS.E.BYPASS.LTC128B.128 [R226+0x9000], desc[UR28][R6.64] ;  /* 0x0900000006e27fae */ /* 0x0003e8000b981a1c */
.L_x_58:
[----:B------:R-:W-:Y:S05]  /*2160*/  BSYNC.RECONVERGENT B0 ;  /* 0x0000000000007941 */ /* 0x000fea0003800200 */
.L_x_57:
[----:B------:R-:W-:Y:S01]  /*2170*/  IMAD R3, R17, -0x80, R25 ;  /* 0xffffff8011037824 */ /* 0x000fe200078e0219 */
[----:B------:R-:W0:Y:S01]  /*2180*/  LDGDEPBAR ;  /* 0x00000000000079af */ /* 0x000e220000000000 */
[----:B------:R-:W-:Y:S03]  /*2190*/  BSSY.RECONVERGENT B0, `(.L_x_59) ;  /* 0x0000010000007945 */ /* 0x000fe60003800200 */
[----:B------:R-:W-:-:S13]  /*21a0*/  ISETP.GE.AND P1, PT, R19, R3, PT ;  /* 0x000000031300720c */ /* 0x000fda0003f26270 */
[----:B------:R-:W-:Y:S05]  /*21b0*/  @P1 BRA `(.L_x_60) ;  /* 0x0000000000301947 */ /* 0x000fea0003800000 */
[----:B------:R-:W5:Y:S02]  /*21c0*/  LDCU UR8, c[0x0][0x440] ;  /* 0x00008800ff0877ac */ /* 0x000f640008000800 */
[----:B-----5:R-:W-:-:S13]  /*21d0*/  ISETP.GE.AND P0, PT, R4, UR8, PT ;  /* 0x0000000804007c0c */ /* 0x020fda000bf06270 */
[----:B------:R-:W-:Y:S05]  /*21e0*/  @P0 BRA `(.L_x_61) ;  /* 0x00000000001c0947 */ /* 0x000fea0003800000 */
[----:B-1----:R-:W-:Y:S02]  /*21f0*/  MOV R6, R232 ;  /* 0x000000e800067202 */ /* 0x002fe40000000f00 */
[----:B------:R-:W-:-:S05]  /*2200*/  MOV R7, R230 ;  /* 0x000000e600077202 */ /* 0x000fca0000000f00 */
[----:B------:R-:W-:Y:S01]  /*2210*/  @!PT LDS RZ, [RZ] ;  /* 0x00000000fffff984 */ /* 0x000fe20000000800 */
[----:B------:R-:W-:Y:S01]  /*2220*/  @!PT LDS RZ, [RZ] ;  /* 0x00000000fffff984 */ /* 0x000fe20000000800 */
[----:B------:R-:W-:Y:S01]  /*2230*/  @!PT LDS RZ, [RZ] ;  /* 0x00000000fffff984 */ /* 0x000fe20000000800 */
[----:B------:R1:W-:Y:S01]  /*2240*/  LDGSTS.E.BYPASS.LTC128B.128 [R226+0x4000], desc[UR28][R6.64] ;  /* 0x0400000006e27fae */ /* 0x0003e2000b981a1c */
[----:B------:R-:W-:Y:S05]  /*2250*/  BRA `(.L_x_62) ;  /* 0x00000000000c7947 */ /* 0x000fea0003800000 */
.L_x_61:
[----:B------:R1:W-:Y:S01]  /*2260*/  STS.128 [R226+0x4000], RZ ;  /* 0x004000ffe2007388 */ /* 0x0003e20000000c00 */
[----:B------:R-:W-:Y:S05]  /*2270*/  BRA `(.L_x_62) ;  /* 0x0000000000047947 */ /* 0x000fea0003800000 */
.L_x_60:
[----:B------:R1:W-:Y:S02]  /*2280*/  STS.128 [R226+0x4000], RZ ;  /* 0x004000ffe2007388 */ /* 0x0003e40000000c00 */
.L_x_62:
[----:B------:R-:W-:Y:S05]  /*2290*/  BSYNC.RECONVERGENT B0 ;  /* 0x0000000000007941 */ /* 0x000fea0003800200 */
.L_x_59:
[----:B------:R-:W-:Y:S01]  /*22a0*/  ISETP.GE.AND P4, PT, R20, R3, PT ;  /* 0x000000031400720c */ /* 0x000fe20003f86270 */
[----:B------:R-:W-:-:S12]  /*22b0*/  BSSY.RECONVERGENT B0, `(.L_x_63) ;  /* 0x0000010000007945 */ /* 0x000fd80003800200 */
[----:B------:R1:W-:Y:S01]  /*22c0*/  @P4 STS.128 [R226+0x5000], RZ ;  /* 0x005000ffe2004388 */ /* 0x0003e20000000c00 */
[----:B------:R-:W-:Y:S05]  /*22d0*/  @P4 BRA `(.L_x_64) ;  /* 0x0000000000344947 */ /* 0x000fea0003800000 */
[----:B------:R-:W5:Y:S02]  /*22e0*/  LDCU UR8, c[0x0][0x440] ;  /* 0x00008800ff0877ac */ /* 0x000f640008000800 */
[----:B-----5:R-:W-:-:S13]  /*22f0*/  ISETP.GE.AND P0, PT, R4, UR8, PT ;  /* 0x0000000804007c0c */ /* 0x020fda000bf06270 */
[----:B------:R1:W-:Y:S01]  /*2300*/  @P0 STS.128 [R226+0x5000], RZ ;  /* 0x005000ffe2000388 */ /* 0x0003e20000000c00 */
[----:B------:R-:W-:Y:S05]  /*2310*/  @P0 BRA `(.L_x_64) ;  /* 0x0000000000240947 */ /* 0x000fea0003800000 */
[----:B-1----:R-:W-:Y:S01]  /*2320*/  IMAD.U32 R6, RZ, RZ, UR15 ;  /* 0x0000000fff067e24 */ /* 0x002fe2000f8e00ff */
[----:B------:R-:W-:Y:S01]  /*2330*/  MOV R8, UR15 ;  /* 0x0000000f00087c02 */ /* 0x000fe20008000f00 */
[----:B------:R-:W-:-:S03]  /*2340*/  IMAD.U32 R7, RZ, RZ, UR14 ;  /* 0x0000000eff077e24 */ /* 0x000fc6000f8e00ff */
[----:B------:R-:W-:-:S04]  /*2350*/  LEA R6, P0, R6, R232, 0x1 ;  /* 0x000000e806067211 */ /* 0x000fc800078008ff */
[----:B------:R-:W-:-:S05]  /*2360*/  LEA.HI.X R7, R8, R230, R7, 0x1, P0 ;  /* 0x000000e608077211 */ /* 0x000fca00000f0c07 */
[----:B------:R-:W-:Y:S01]  /*2370*/  @!PT LDS RZ, [RZ] ;  /* 0x00000000fffff984 */ /* 0x000fe20000000800 */
[----:B------:R-:W-:Y:S01]  /*2380*/  @!PT LDS RZ, [RZ] ;  /* 0x00000000fffff984 */ /* 0x000fe20000000800 */
[----:B------:R-:W-:Y:S01]  /*2390*/  @!PT LDS RZ, [RZ] ;  /* 0x00000000fffff984 */ /* 0x000fe20000000800 */
[----:B------:R1:W-:Y:S04]  /*23a0*/  LDGSTS.E.BYPASS.LTC128B.128 [R226+0x5000], desc[UR28][R6.64] ;  /* 0x0500000006e27fae */ /* 0x0003e8000b981a1c */
.L_x_64:
[----:B------:R-:W-:Y:S05]  /*23b0*/  BSYNC.RECONVERGENT B0 ;  /* 0x0000000000007941 */ /* 0x000fea0003800200 */
.L_x_63:
[----:B------:R-:W-:Y:S01]  /*23c0*/  BSSY.RECONVERGENT B0, `(.L_x_65) ;  /* 0x0000010000007945 */ /* 0x000fe20003800200 */
[----:B------:R-:W-:-:S03]  /*23d0*/  IADD3 R211, PT, PT, R226, R12, RZ ;  /* 0x0000000ce2d37210 */ /* 0x000fc60007ffe0ff */
        /* <DEDUP_REMOVED lines=9> */
[----:B------:R1:W-:Y:S01]  /*2470*/  LDGSTS.E.BYPASS.LTC128B.128 [R211], desc[UR28][R6.64] ;  /* 0x0000000006d37fae */ /* 0x0003e2000b981a1c */
[----:B------:R-:W-:Y:S05]  /*2480*/  BRA `(.L_x_68) ;  /* 0x00000000000c7947 */ /* 0x000fea0003800000 */
.L_x_67:
[----:B------:R1:W-:Y:S01]  /*2490*/  STS.128 [R211], RZ ;  /* 0x000000ffd3007388 */ /* 0x0003e20000000c00 */
[----:B------:R-:W-:Y:S05]  /*24a0*/  BRA `(.L_x_68) ;  /* 0x0000000000047947 */ /* 0x000fea0003800000 */
.L_x_66:
[----:B------:R1:W-:Y:S02]  /*24b0*/  STS.128 [R211], RZ ;  /* 0x000000ffd3007388 */ /* 0x0003e40000000c00 */
.L_x_68:
[----:B------:R-:W-:Y:S05]  /*24c0*/  BSYNC.RECONVERGENT B0 ;  /* 0x0000000000007941 */ /* 0x000fea0003800200 */
.L_x_65:
[C---:B------:R-:W-:Y:S01]  /*24d0*/  VIADD R8, R247.reuse, 0x8 ;  /* 0x00000008f7087836 */ /* 0x040fe20000000000 */
[C---:B-1----:R-:W-:Y:S01]  /*24e0*/  LOP3.LUT R7, R247.reuse, 0x40, RZ, 0xfc, !PT ;  /* 0x00000040f7077812 */ /* 0x042fe200078efcff */
[C---:B------:R-:W-:Y:S01]  /*24f0*/  VIADD R6, R247.reuse, 0x48 ;  /* 0x00000048f7067836 */ /* 0x040fe20000000000 */
[-C--:B------:R-:W-:Y:S01]  /*2500*/  ISETP.GE.AND P3, PT, R247, R3.reuse, PT ;  /* 0x00000003f700720c */ /* 0x080fe20003f66270 */
[----:B------:R-:W-:Y:S01]  /*2510*/  IMAD.MOV.U32 R242, RZ, RZ, 0x7f800000 ;  /* 0x7f800000fff27424 */ /* 0x000fe200078e00ff */
[-C--:B------:R-:W-:Y:S01]  /*2520*/  ISETP.GE.AND P2, PT, R8, R3.reuse, PT ;  /* 0x000000030800720c */ /* 0x080fe20003f46270 */
[----:B------:R-:W-:Y:S01]  /*2530*/  IMAD.MOV.U32 R240, RZ, RZ, 0x7f800000 ;  /* 0x7f800000fff07424 */ /* 0x000fe200078e00ff */
[-C--:B------:R-:W-:Y:S02]  /*2540*/  ISETP.GE.AND P1, PT, R7, R3.reuse, PT ;  /* 0x000000030700720c */ /* 0x080fe40003f26270 */
[----:B------:R-:W-:Y:S01]  /*2550*/  ISETP.GE.AND P0, PT, R6, R3, PT ;  /* 0x000000030600720c */ /* 0x000fe20003f06270 */
[----:B------:R-:W-:Y:S01]  /*2560*/  IMAD.WIDE.U32 R6, R247, 0x4, R224 ;  /* 0x00000004f7067825 */ /* 0x000fe200078e00e0 */
[----:B------:R-:W-:-:S02]  /*2570*/  MOV R241, 0x7f800000 ;  /* 0x7f80000000f17802 */ /* 0x000fc40000000f00 */
[----:B------:R-:W-:-:S03]  /*2580*/  MOV R239, 0x7f800000 ;  /* 0x7f80000000ef7802 */ /* 0x000fc60000000f00 */
[----:B------:R1:W5:Y:S04]  /*2590*/  @!P3 LDG.E R242, desc[UR28][R6.64] ;  /* 0x0000001c06f2b981 */ /* 0x000368000c1e1900 */
[----:B------:R1:W5:Y:S04]  /*25a0*/  @!P2 LDG.E R241, desc[UR28][R6.64+0x20] ;  /* 0x0000201c06f1a981 */ /* 0x000368000c1e1900 */
[----:B------:R1:W5:Y:S04]  /*25b0*/  @!P1 LDG.E R240, desc[UR28][R6.64+0x100] ;  /* 0x0001001c06f09981 */ /* 0x000368000c1e1900 */
[----:B------:R1:W5:Y:S01]  /*25c0*/  @!P0 LDG.E R239, desc[UR28][R6.64+0x120] ;  /* 0x0001201c06ef8981 */ /* 0x000362000c1e1900 */
[----:B------:R-:W-:Y:S03]  /*25d0*/  BSSY.RECONVERGENT B0, `(.L_x_69) ;  /* 0x000000d000007945 */ /* 0x000fe60003800200 */
[----:B------:R1:W-:Y:S01]  /*25e0*/  @P4 STS.128 [R211+0x1000], RZ ;  /* 0x001000ffd3004388 */ /* 0x0003e20000000c00 */
[----:B------:R-:W-:Y:S05]  /*25f0*/  @P4 BRA `(.L_x_70) ;  /* 0x0000000000284947 */ /* 0x000fea0003800000 */
[----:B------:R-:W2:Y:S02]  /*2600*/  LDCU UR8, c[0x0][0x440] ;  /* 0x00008800ff0877ac */ /* 0x000ea40008000800 */
[----:B--2---:R-:W-:-:S13]  /*2610*/  ISETP.GE.AND P0, PT, R4, UR8, PT ;  /* 0x0000000804007c0c */ /* 0x004fda000bf06270 */
[----:B------:R2:W-:Y:S01]  /*2620*/  @P0 STS.128 [R211+0x1000], RZ ;  /* 0x001000ffd3000388 */ /* 0x0005e20000000c00 */
[----:B------:R-:W-:Y:S05]  /*2630*/  @P0 BRA `(.L_x_70) ;  /* 0x0000000000180947 */ /* 0x000fea0003800000 */
[----:B-1----:R-:W-:-:S04]  /*2640*/  LEA R6, P0, R13, R231, 0x1 ;  /* 0x000000e70d067211 */ /* 0x002fc800078008ff */
[----:B------:R-:W-:-:S05]  /*2650*/  LEA.HI.X R7, R13, R229, R14, 0x1, P0 ;  /* 0x000000e50d077211 */ /* 0x000fca00000f0c0e */
[----:B------:R-:W-:Y:S01]  /*2660*/  @!PT LDS RZ, [RZ] ;  /* 0x00000000fffff984 */ /* 0x000fe20000000800 */
[----:B------:R-:W-:Y:S01]  /*2670*/  @!PT LDS RZ, [RZ] ;  /* 0x00000000fffff984 */ /* 0x000fe20000000800 */
[----:B------:R-:W-:Y:S01]  /*2680*/  @!PT LDS RZ, [RZ] ;  /* 0x00000000fffff984 */ /* 0x000fe20000000800 */
[----:B------:R1:W-:Y:S04]  /*2690*/  LDGSTS.E.BYPASS.LTC128B.128 [R211+0x1000], desc[UR28][R6.64] ;  /* 0x0100000006d37fae */ /* 0x0003e8000b981a1c */
.L_x_70:
[----:B------:R-:W-:Y:S05]  /*26a0*/  BSYNC.RECONVERGENT B0 ;  /* 0x0000000000007941 */ /* 0x000fea0003800200 */
.L_x_69:
[----:B------:R-:W3:Y:S01]  /*26b0*/  LDCU.64 UR8, c[0x0][0x3d0] ;  /* 0x00007a00ff0877ac */ /* 0x000ee20008000a00 */
[----:B-1----:R-:W-:Y:S01]  /*26c0*/  MOV R6, UR18 ;  /* 0x0000001200067c02 */ /* 0x002fe20008000f00 */
[----:B------:R-:W-:Y:S01]  /*26d0*/  BSSY.RECONVERGENT B0, `(.L_x_71) ;  /* 0x000001d000007945 */ /* 0x000fe20003800200 */
[----:B------:R-:W-:-:S03]  /*26e0*/  UIMAD UR4, UR4, UR18, URZ ;  /* 0x00000012040472a4 */ /* 0x000fc6000f8e02ff */
[----:B------:R-:W-:Y:S01]  /*26f0*/  IMAD.WIDE.U32 R6, R6, UR31, R4 ;  /* 0x0000001f06067c25 */ /* 0x000fe2000f8e0004 */
[----:B------:R-:W-:Y:S02]  /*2700*/  UIMAD UR4, UR31, UR19, UR4 ;  /* 0x000000131f0472a4 */ /* 0x000fe4000f8e0204 */
[----:B------:R-:W-:-:S04]  /*2710*/  IADD3 R6, P0, PT, R31, R6, RZ ;  /* 0x000000061f067210 */ /* 0x000fc80007f1e0ff */
[----:B------:R-:W-:Y:S01]  /*2720*/  IADD3.X R7, PT, PT, R32, UR4, R7, P0, !PT ;  /* 0x0000000420077c10 */ /* 0x000fe200087fe407 */
[----:B---3--:R-:W-:Y:S02]  /*2730*/  IMAD R3, R30, UR8, RZ ;  /* 0x000000081e037c24 */ /* 0x008fe4000f8e02ff */
[----:B------:R-:W-:-:S04]  /*2740*/  IMAD.WIDE.U32 R6, R16, UR8, R6 ;  /* 0x0000000810067c25 */ /* 0x000fc8000f8e0006 */
[----:B------:R-:W-:-:S05]  /*2750*/  IMAD R3, R16, UR9, R3 ;  /* 0x0000000910037c24 */ /* 0x000fca000f8e0203 */
[----:B------:R-:W-:Y:S01]  /*2760*/  IADD3 R3, PT, PT, R7, R3, RZ ;  /* 0x0000000307037210 */ /* 0x000fe20007ffe0ff */
        /* <DEDUP_REMOVED lines=16> */
.L_x_73:
[----:B------:R1:W-:Y:S01]  /*2870*/  STS.128 [R226+0x6000], RZ ;  /* 0x006000ffe2007388 */ /* 0x0003e20000000c00 */
[----:B------:R-:W-:Y:S05]  /*2880*/  BRA `(.L_x_74) ;  /* 0x0000000000047947 */ /* 0x000fea0003800000 */
.L_x_72:
[----:B------:R1:W-:Y:S02]  /*2890*/  STS.128 [R226+0x6000], RZ ;  /* 0x006000ffe2007388 */ /* 0x0003e40000000c00 */
.L_x_74:
[----:B------:R-:W-:Y:S05]  /*28a0*/  BSYNC.RECONVERGENT B0 ;  /* 0x0000000000007941 */ /* 0x000fea0003800200 */
.L_x_71:
[----:B------:R1:W-:Y:S01]  /*28b0*/  @P5 STS.128 [R226+0x7000], RZ ;  /* 0x007000ffe2005388 */ /* 0x0003e20000000c00 */
[----:B------:R-:W1:Y:S01]  /*28c0*/  LDCU UR4, c[0x0][0x440] ;  /* 0x00008800ff0477ac */ /* 0x000e620008000800 */
[----:B------:R-:W-:Y:S01]  /*28d0*/  BSSY.RECONVERGENT B0, `(.L_x_75) ;  /* 0x0000013000007945 */ /* 0x000fe20003800200 */
[----:B------:R-:W1:Y:S03]  /*28e0*/  LDCU UR10, c[0x0][0x3e0] ;  /* 0x00007c00ff0a77ac */ /* 0x000e660008000800 */
[----:B------:R-:W-:Y:S05]  /*28f0*/  @P5 BRA `(.L_x_76) ;  /* 0x0000000000405947 */ /* 0x000fea0003800000 */
[----:B------:R-:W2:Y:S02]  /*2900*/  LDCU UR8, c[0x0][0x440] ;  /* 0x00008800ff0877ac */ /* 0x000ea40008000800 */
[----:B--2---:R-:W-:-:S13]  /*2910*/  ISETP.GE.AND P0, PT, R4, UR8, PT ;  /* 0x0000000804007c0c */ /* 0x004fda000bf06270 */
[----:B------:R2:W-:Y:S01]  /*2920*/  @P0 STS.128 [R226+0x7000], RZ ;  /* 0x007000ffe2000388 */ /* 0x0005e20000000c00 */
[----:B------:R-:W-:Y:S05]  /*2930*/  @P0 BRA `(.L_x_76) ;  /* 0x0000000000300947 */ /* 0x000fea0003800000 */
[----:B------:R-:W1:Y:S01]  /*2940*/  LDCU.64 UR8, c[0x0][0x388] ;  /* 0x00007100ff0877ac */ /* 0x000e620008000a00 */
[----:B------:R-:W-:Y:S01]  /*2950*/  MOV R7, R3 ;  /* 0x0000000300077202 */ /* 0x000fe20000000f00 */
[----:B------:R-:W-:Y:S02]  /*2960*/  IMAD R4, R18, UR18, RZ ;  /* 0x0000001212047c24 */ /* 0x000fe4000f8e02ff */
[----:B------:R-:W-:-:S04]  /*2970*/  IMAD.WIDE.U32 R6, R15, UR18, R6 ;  /* 0x000000120f067c25 */ /* 0x000fc8000f8e0006 */
[----:B------:R-:W-:-:S05]  /*2980*/  IMAD R3, R15, UR19, R4 ;  /* 0x000000130f037c24 */ /* 0x000fca000f8e0204 */
[----:B------:R-:W-:Y:S02]  /*2990*/  IADD3 R3, PT, PT, R7, R3, RZ ;  /* 0x0000000307037210 */ /* 0x000fe40007ffe0ff */
[----:B-1----:R-:W-:-:S04]  /*29a0*/  LEA R4, P0, R6, UR8, 0x1 ;  /* 0x0000000806047c11 */ /* 0x002fc8000f8008ff */
[----:B------:R-:W-:-:S05]  /*29b0*/  LEA.HI.X R5, R6, UR9, R3, 0x1, P0 ;  /* 0x0000000906057c11 */ /* 0x000fca00080f0c03 */
[----:B------:R-:W-:Y:S01]  /*29c0*/  @!PT LDS RZ, [RZ] ;  /* 0x00000000fffff984 */ /* 0x000fe20000000800 */
[----:B------:R-:W-:Y:S01]  /*29d0*/  @!PT LDS RZ, [RZ] ;  /* 0x00000000fffff984 */ /* 0x000fe20000000800 */
[----:B------:R-:W-:Y:S01]  /*29e0*/  @!PT LDS RZ, [RZ] ;  /* 0x00000000fffff984 */ /* 0x000fe20000000800 */
[----:B------:R1:W-:Y:S04]  /*29f0*/  LDGSTS.E.BYPASS.LTC128B.128 [R226+0x7000], desc[UR28][R4.64] ;  /* 0x0700000004e27fae */ /* 0x0003e8000b981a1c */
.L_x_76:
[----:B-1----:R-:W-:Y:S05]  /*2a00*/  BSYNC.RECONVERGENT B0 ;  /* 0x0000000000007941 */ /* 0x002fea0003800200 */
.L_x_75:
[----:B------:R-:W0:Y:S01]  /*2a10*/  LDGDEPBAR ;  /* 0x00000000000079af */ /* 0x000e220000000000 */
[----:B------:R-:W-:Y:S01]  /*2a20*/  IMAD.SHL.U32 R157, R108, 0x2, RZ ;  /* 0x000000026c9d7824 */ /* 0x000fe200078e00ff */
[----:B------:R-:W1:Y:S01]  /*2a30*/  LDC R246, c[0x0][0x44c] ;  /* 0x00011300fff67b82 */ /* 0x000e620000000800 */
[----:B------:R-:W3:Y:S01]  /*2a40*/  LDCU UR8, c[0x0][0x590] ;  /* 0x0000b200ff0877ac */ /* 0x000ee20008000800 */
[----:B------:R-:W4:Y:S01]  /*2a50*/  S2R R251, SR_TID.X ;  /* 0x0000000000fb7919 */ /* 0x000f220000002100 */
[----:B------:R-:W-:Y:S01]  /*2a60*/  IMAD.IADD R144, R149, 0x1, R157 ;  /* 0x0000000195907824 */ /* 0x000fe200078e029d */
[----:B------:R-:W-:Y:S01]  /*2a70*/  LOP3.LUT R243, R40, 0x18, RZ, 0xc0, !PT ;  /* 0x0000001828f37812 */ /* 0x000fe200078ec0ff */
[----:B------:R-:W-:Y:S01]  /*2a80*/  UIADD3 UR31, UPT, UPT, UR31, 0x80, URZ ;  /* 0x000000801f1f7890 */ /* 0x000fe2000fffe0ff */
[----:B------:R-:W-:Y:S01]  /*2a90*/  IMAD.SHL.U32 R248, R33, 0x8, RZ ;  /* 0x0000000821f87824 */ /* 0x000fe200078e00ff */
[----:B------:R-:W-:Y:S01]  /*2aa0*/  CS2R R94, SRZ ;  /* 0x00000000005e7805 */ /* 0x000fe2000001ff00 */
[--C-:B------:R-:W-:Y:S01]  /*2ab0*/  IMAD.IADD R148, R155, 0x1, R12.reuse ;  /* 0x000000019b947824 */ /* 0x100fe200078e020c */
[----:B------:R-:W-:Y:S01]  /*2ac0*/  CS2R R92, SRZ ;  /* 0x00000000005c7805 */ /* 0x000fe2000001ff00 */
[----:B------:R-:W-:Y:S01]  /*2ad0*/  IMAD.IADD R3, R2, 0x1, R12 ;  /* 0x0000000102037824 */ /* 0x000fe200078e020c */
[----:B------:R-:W-:Y:S01]  /*2ae0*/  CS2R R98, SRZ ;  /* 0x0000000000627805 */ /* 0x000fe2000001ff00 */
[----:B------:R-:W-:Y:S01]  /*2af0*/  IMAD.MOV.U32 R228, RZ, RZ, R211 ;  /* 0x000000ffffe47224 */ /* 0x000fe200078e00d3 */
[----:B------:R-:W-:Y:S01]  /*2b00*/  CS2R R96, SRZ ;  /* 0x0000000000607805 */ /* 0x000fe2000001ff00 */
[----:B------:R-:W-:Y:S01]  /*2b10*/  IMAD.MOV.U32 R252, RZ, RZ, 0x10 ;  /* 0x00000010fffc7424 */ /* 0x000fe200078e00ff */
[----:B------:R-:W-:-:S02]  /*2b20*/  CS2R R90, SRZ ;  /* 0x00000000005a7805 */ /* 0x000fc4000001ff00 */
[----:B------:R-:W-:Y:S02]  /*2b30*/  CS2R R88, SRZ ;  /* 0x0000000000587805 */ /* 0x000fe4000001ff00 */
[----:B------:R-:W-:Y:S02]  /*2b40*/  CS2R R86, SRZ ;  /* 0x0000000000567805 */ /* 0x000fe4000001ff00 */
[----:B------:R-:W-:Y:S02]  /*2b50*/  CS2R R84, SRZ ;  /* 0x0000000000547805 */ /* 0x000fe4000001ff00 */
[----:B------:R-:W-:Y:S02]  /*2b60*/  CS2R R78, SRZ ;  /* 0x00000000004e7805 */ /* 0x000fe4000001ff00 */
[----:B------:R-:W-:Y:S02]  /*2b70*/  CS2R R76, SRZ ;  /* 0x00000000004c7805 */ /* 0x000fe4000001ff00 */
[----:B------:R-:W-:Y:S01]  /*2b80*/  CS2R R82, SRZ ;  /* 0x0000000000527805 */ /* 0x000fe2000001ff00 */
[----:B------:R-:W-:-:S04]  /*2b90*/  DEPBAR.LE SB0, 0x1 ;  /* 0x000080400000791a */ /* 0x000fc80000000000 */
[----:B------:R-:W-:Y:S01]  /*2ba0*/  BAR.SYNC.DEFER_BLOCKING 0x0 ;  /* 0x0000000000007b1d */ /* 0x000fe20000010000 */
[----:B------:R-:W-:Y:S02]  /*2bb0*/  CS2R R80, SRZ ;  /* 0x0000000000507805 */ /* 0x000fe4000001ff00 */
[----:B------:R-:W-:Y:S02]  /*2bc0*/  CS2R R74, SRZ ;  /* 0x00000000004a7805 */ /* 0x000fe4000001ff00 */
[----:B------:R-:W-:Y:S02]  /*2bd0*/  CS2R R72, SRZ ;  /* 0x0000000000487805 */ /* 0x000fe4000001ff00 */
[----:B------:R-:W-:Y:S02]  /*2be0*/  CS2R R70, SRZ ;  /* 0x0000000000467805 */ /* 0x000fe4000001ff00 */
[----:B------:R-:W-:Y:S01]  /*2bf0*/  CS2R R68, SRZ ;  /* 0x0000000000447805 */ /* 0x000fe2000001ff00 */
[--C-:B------:R-:W-:Y:S01]  /*2c00*/  IMAD.IADD R150, R149, 0x1, R157.reuse ;  /* 0x0000000195967824 */ /* 0x100fe200078e029d */
[----:B------:R-:W1:Y:S01]  /*2c10*/  LDCU UR9, c[0x0][0x45c] ;  /* 0x00008b80ff0977ac */ /* 0x000e620008000800 */
[----:B----4-:R-:W-:Y:S01]  /*2c20*/  LOP3.LUT P4, RZ, R251, 0x4, RZ, 0xc0, !PT ;  /* 0x00000004fbff7812 */ /* 0x010fe2000788c0ff */
[----:B------:R-:W-:Y:S01]  /*2c30*/  IMAD.IADD R156, R155, 0x1, R157 ;  /* 0x000000019b9c7824 */ /* 0x000fe200078e029d */
[----:B---3--:R-:W-:-:S02]  /*2c40*/  USHF.L.U32 UR8, UR8, 0x7, URZ ;  /* 0x0000000708087899 */ /* 0x008fc400080006ff */
[----:B------:R-:W-:Y:S01]  /*2c50*/  UISETP.GE.AND UP0, UPT, UR31, UR34, UPT ;  /* 0x000000221f00728c */ /* 0x000fe2000bf06270 */
[----:B------:R3:W4:Y:S04]  /*2c60*/  LDSM.16.M88.4 R132, [R144] ;  /* 0x000000009084783b */ /* 0x0007280000000200 */
[----:B------:R3:W1:Y:S04]  /*2c70*/  LDSM.16.M88.4 R136, [R144+0x400] ;  /* 0x000400009088783b */ /* 0x0006680000000200 */
[----:B------:R3:W1:Y:S04]  /*2c80*/  LDSM.16.M88.4 R140, [R144+0x800] ;  /* 0x00080000908c783b */ /* 0x0006680000000200 */
[----:B------:R-:W1:Y:S04]  /*2c90*/  LDSM.16.M88.4 R144, [R144+0xc00] ;  /* 0x000c00009090783b */ /* 0x000e680000000200 */
[----:B------:R3:W1:Y:S04]  /*2ca0*/  LDSM.16.M88.4 R116, [R149] ;  /* 0x000000009574783b */ /* 0x0006680000000200 */
[----:B------:R3:W1:Y:S04]  /*2cb0*/  LDSM.16.M88.4 R120, [R149+0x400] ;  /* 0x000400009578783b */ /* 0x0006680000000200 */
[----:B------:R3:W1:Y:S04]  /*2cc0*/  LDSM.16.M88.4 R124, [R149+0x800] ;  /* 0x00080000957c783b */ /* 0x0006680000000200 */
[----:B------:R3:W1:Y:S02]  /*2cd0*/  LDSM.16.M88.4 R128, [R149+0xc00] ;  /* 0x000c00009580783b */ /* 0x0006640000000200 */
.L_x_79:
[----:B------:R-:W0:Y:S01]  /*2ce0*/  LDGDEPBAR ;  /* 0x00000000000079af */ /* 0x000e220000000000 */
[----:B------:R-:W-:Y:S01]  /*2cf0*/  IMAD.IADD R112, R157, 0x1, R148 ;  /* 0x000000019d707824 */ /* 0x000fe200078e0294 */
[----:B------:R-:W-:Y:S01]  /*2d00*/  PLOP3.LUT P0, PT, PT, PT, UP0, 0x80, 0x8 ;  /* 0x000000000008781c */ /* 0x000fe20003f0f008 */
[----:B------:R-:W-:Y:S01]  /*2d10*/  IMAD.U32 R158, RZ, RZ, UR26 ;  /* 0x0000001aff9e7e24 */ /* 0x000fe2000f8e00ff */
[----:B------:R-:W-:Y:S02]  /*2d20*/  PLOP3.LUT P3, PT, PT, PT, UP0, 0x80, 0x8 ;  /* 0x000000000008781c */ /* 0x000fe40003f6f008 */
[----:B------:R-:W-:Y:S02]  /*2d30*/  PLOP3.LUT P2, PT, PT, PT, UP0, 0x80, 0x8 ;  /* 0x000000000008781c */ /* 0x000fe40003f4f008 */
[----:B------:R-:W-:Y:S02]  /*2d40*/  PLOP3.LUT P1, PT, PT, PT, UP0, 0x80, 0x8 ;  /* 0x000000000008781c */ /* 0x000fe40003f2f008 */
[----:B------:R-:W-:Y:S02]  /*2d50*/  PLOP3.LUT P6, PT, PT, PT, UP0, 0x80, 0x8 ;  /* 0x000000000008781c */ /* 0x000fe40003fcf008 */
[----:B------:R-:W-:Y:S01]  /*2d60*/  PLOP3.LUT P5, PT, PT, PT, UP0, 0x80, 0x8 ;  /* 0x000000000008781c */ /* 0x000fe20003faf008 */
[----:B------:R-:W-:Y:S04]  /*2d70*/  DEPBAR.LE SB0, 0x0 ;  /* 0x000080000000791a */ /* 0x000fe80000000000 */
[----:B------:R-:W-:Y:S06]  /*2d80*/  BAR.SYNC.DEFER_BLOCKING 0x0 ;  /* 0x0000000000007b1d */ /* 0x000fec0000010000 */
[----:B------:R-:W-:Y:S08]  /*2d90*/  LDSM.16.M88.4 R64, [R148] ;  /* 0x000000009440783b */ /* 0x000ff00000000200 */
[----:B------:R-:W2:Y:S08]  /*2da0*/  LDSM.16.M88.4 R16, [R149+-0x2000] ;  /* 0xffe000009510783b */ /* 0x000eb00000000200 */
[----:B------:R-:W4:Y:S08]  /*2db0*/  LDSM.16.M88.4 R60, [R148+0x1000] ;  /* 0x00100000943c783b */ /* 0x000f300000000200 */
[----:B------:R-:W3:Y:S08]  /*2dc0*/  LDSM.16.M88.4 R32, [R149+-0x1c00] ;  /* 0xffe400009520783b */ /* 0x000ef00000000200 */
[----:B------:R-:W1:Y:S08]  /*2dd0*/  LDSM.16.M88.4 R48, [R149+-0x1800] ;  /* 0xffe800009530783b */ /* 0x000e700000000200 */
[----:B------:R-:W1:Y:S01]  /*2de0*/  LDSM.16.M88.4 R100, [R149+-0x1400] ;  /* 0xffec00009564783b */ /* 0x000e620000000200 */
[-C--:B--2---:R-:W-:Y:S07]  /*2df0*/  HMMA.16816.F32 R4, R64, R16.reuse, RZ ;  /* 0x000000104004723c */ /* 0x084fee00000018ff */
[----:B------:R-:W-:Y:S01]  /*2e00*/  LDSM.16.M88.4 R104, [R112] ;  /* 0x000000007068783b */ /* 0x000fe20000000200 */
[C---:B----4-:R-:W-:Y:S07]  /*2e10*/  HMMA.16816.F32 R8, R60.reuse, R16, RZ ;  /* 0x000000103c08723c */ /* 0x050fee00000018ff */
[----:B------:R-:W2:Y:S01]  /*2e20*/  LDSM.16.M88.4 R108, [R150+-0x2000] ;  /* 0xffe00000966c783b */ /* 0x000ea20000000200 */
[-C--:B------:R-:W-:Y:S07]  /*2e30*/  HMMA.16816.F32 R12, R60, R18.reuse, RZ ;  /* 0x000000123c0c723c */ /* 0x080fee00000018ff */
[----:B------:R-:W4:Y:S01]  /*2e40*/  LDSM.16.M88.4 R112, [R112+0x1000] ;  /* 0x001000007070783b */ /* 0x000f220000000200 */
[C---:B------:R-:W-:Y:S08]  /*2e50*/  HMMA.16816.F32 R16, R64.reuse, R18, RZ ;  /* 0x000000124010723c */ /* 0x040ff000000018ff */
[-C--:B---3--:R-:W-:Y:S08]  /*2e60*/  HMMA.16816.F32 R20, R64, R32.reuse, RZ ;  /* 0x000000204014723c */ /* 0x088ff000000018ff */
[C---:B------:R-:W-:Y:S08]  /*2e70*/  HMMA.16816.F32 R24, R60.reuse, R32, RZ ;  /* 0x000000203c18723c */ /* 0x040ff000000018ff */
[-C--:B------:R-:W-:Y:S08]  /*2e80*/  HMMA.16816.F32 R28, R60, R34.reuse, RZ ;  /* 0x000000223c1c723c */ /* 0x080ff000000018ff */
[C---:B------:R-:W-:Y:S08]  /*2e90*/  HMMA.16816.F32 R32, R64.reuse, R34, RZ ;  /* 0x000000224020723c */ /* 0x040ff000000018ff */
[-C--:B-1----:R-:W-:Y:S08]  /*2ea0*/  HMMA.16816.F32 R36, R64, R48.reuse, RZ ;  /* 0x000000304024723c */ /* 0x082ff000000018ff */
[C---:B------:R-:W-:Y:S08]  /*2eb0*/  HMMA.16816.F32 R40, R60.reuse, R48, RZ ;  /* 0x000000303c28723c */ /* 0x040ff000000018ff */
[-C--:B------:R-:W-:Y:S08]  /*2ec0*/  HMMA.16816.F32 R44, R60, R50.reuse, RZ ;  /* 0x000000323c2c723c */ /* 0x080ff000000018ff */
[C---:B------:R-:W-:Y:S08]  /*2ed0*/  HMMA.16816.F32 R48, R64.reuse, R50, RZ ;  /* 0x000000324030723c */ /* 0x040ff000000018ff */
[-C--:B------:R-:W-:Y:S08]  /*2ee0*/  HMMA.16816.F32 R52, R64, R100.reuse, RZ ;  /* 0x000000644034723c */ /* 0x080ff000000018ff */
[C---:B------:R-:W-:Y:S02]  /*2ef0*/  HMMA.16816.F32 R56, R60.reuse, R100, RZ ;  /* 0x000000643c38723c */ /* 0x040fe400000018ff */
[----:B------:R-:W-:Y:S01]  /*2f00*/  @P2 SHF.R.U32.HI R100, RZ, 0x1, R251 ;  /* 0x00000001ff642819 */ /* 0x000fe200000116fb */
[----:B------:R-:W-:Y:S01]  /*2f10*/  @P0 IMAD.SHL.U32 R101, R251, 0x2, RZ ;  /* 0x00000002fb650824 */ /* 0x000fe200078e00ff */
[----:B------:R-:W-:Y:S02]  /*2f20*/  PLOP3.LUT P0, PT, PT, PT, UP0, 0x80, 0x8 ;  /* 0x000000000008781c */ /* 0x000fe40003f0f008 */
[----:B------:R-:W-:Y:S02]  /*2f30*/  PLOP3.LUT P2, PT, PT, PT, UP0, 0x80, 0x8 ;  /* 0x000000000008781c */ /* 0x000fe40003f4f008 */
[----:B------:R-:W-:Y:S01]  /*2f40*/  @P3 LOP3.LUT R101, R101, 0x6, RZ, 0xc0, !PT ;  /* 0x0000000665653812 */ /* 0x000fe200078ec0ff */
[-C--:B------:R-:W-:Y:S01]  /*2f50*/  HMMA.16816.F32 R60, R60, R102.reuse, RZ ;  /* 0x000000663c3c723c */ /* 0x080fe200000018ff */
[----:B------:R-:W-:Y:S02]  /*2f60*/  PLOP3.LUT P3, PT, PT, PT, UP0, 0x80, 0x8 ;  /* 0x000000000008781c */ /* 0x000fe40003f6f008 */
[----:B------:R-:W-:Y:S02]  /*2f70*/  @P1 LOP3.LUT R100, R101, 0x1c0, R100, 0xf8, !PT ;  /* 0x000001c065641812 */ /* 0x000fe400078ef864 */
[----:B------:R-:W-:Y:S03]  /*2f80*/  PLOP3.LUT P1, PT, PT, PT, UP0, 0x80, 0x8 ;  /* 0x000000000008781c */ /* 0x000fe60003f2f008 */
[----:B------:R-:W-:Y:S02]  /*2f90*/  HMMA.16816.F32 R64, R64, R102, RZ ;  /* 0x000000664040723c */ /* 0x000fe400000018ff */
[----:B------:R-:W-:Y:S01]  /*2fa0*/  @P0 IMAD R158, R158, 0x80, R100 ;  /* 0x000000809e9e0824 */ /* 0x000fe200078e0264 */
[----:B------:R-:W-:Y:S01]  /*2fb0*/  PLOP3.LUT P0, PT, PT, PT, UP0, 0x80, 0x8 ;  /* 0x000000000008781c */ /* 0x000fe20003f0f008 */
[----:B------:R-:W1:Y:S03]  /*2fc0*/  LDSM.16.M88.4 R100, [R150+-0x1c00] ;  /* 0xffe400009664783b */ /* 0x000e660000000200 */
[C---:B------:R-:W-:Y:S01]  /*2fd0*/  @P6 ISETP.GE.AND P6, PT, R158.reuse, UR34, PT ;  /* 0x000000229e006c0c */ /* 0x040fe2000bfc6270 */
[-C--:B--2---:R-:W-:Y:S08]  /*2fe0*/  HMMA.16816.F32 R4, R104, R108.reuse, R4 ;  /* 0x0000006c6804723c */ /* 0x084ff00000001804 */
[C---:B----4-:R-:W-:Y:S04]  /*2ff0*/  HMMA.16816.F32 R8, R112.reuse, R108, R8 ;  /* 0x0000006c7008723c */ /* 0x050fe80000001808 */
[----:B------:R-:W-:Y:S01]  /*3000*/  @P1 VIADD R108, R158, 0x1 ;  /* 0x000000019e6c1836 */ /* 0x000fe20000000000 */
[----:B------:R-:W-:Y:S03]  /*3010*/  PLOP3.LUT P1, PT, PT, PT, UP0, 0x80, 0x8 ;  /* 0x000000000008781c */ /* 0x000fe60003f2f008 */
[-C--:B------:R-:W-:Y:S03]  /*3020*/  HMMA.16816.F32 R12, R112, R110.reuse, R12 ;  /* 0x0000006e700c723c */ /* 0x080fe6000000180c */
[----:B------:R-:W-:Y:S02]  /*3030*/  @P5 FSEL R4, R4, -INF , !P6 ;  /* 0xff80000004045808 */ /* 0x000fe40007000000 */
[----:B------:R-:W-:Y:S02]  /*3040*/  PLOP3.LUT P5, PT, PT, PT, UP0, 0x80, 0x8 ;  /* 0x000000000008781c */ /* 0x000fe40003faf008 */
[----:B------:R-:W-:Y:S01]  /*3050*/  @P3 FSEL R6, R6, -INF , !P6 ;  /* 0xff80000006063808 */ /* 0x000fe20007000000 */
[C---:B------:R-:W-:Y:S01]  /*3060*/  HMMA.16816.F32 R16, R104.reuse, R110, R16 ;  /* 0x0000006e6810723c */ /* 0x040fe20000001810 */
[----:B------:R-:W-:Y:S03]  /*3070*/  PLOP3.LUT P3, PT, PT, PT, UP0, 0x80, 0x8 ;  /* 0x000000000008781c */ /* 0x000fe60003f6f008 */
[----:B------:R-:W-:Y:S02]  /*3080*/  @P2 FSEL R8, R8, -INF , !P6 ;  /* 0xff80000008082808 */ /* 0x000fe40007000000 */
[----:B------:R-:W-:Y:S02]  /*3090*/  PLOP3.LUT P2, PT, PT, PT, UP0, 0x80, 0x8 ;  /* 0x000000000008781c */ /* 0x000fe40003f4f008 */
[----:B------:R-:W-:Y:S02]  /*30a0*/  @P0 FSEL R10, R10, -INF , !P6 ;  /* 0xff8000000a0a0808 */ /* 0x000fe40007000000 */
[----:B------:R-:W-:Y:S02]  /*30b0*/  PLOP3.LUT P6, PT, PT, PT, UP0, 0x80, 0x8 ;  /* 0x000000000008781c */ /* 0x000fe40003fcf008 */
[----:B------:R-:W-:Y:S01]  /*30c0*/  PLOP3.LUT P0, PT, PT, PT, UP0, 0x80, 0x8 ;  /* 0x000000000008781c */ /* 0x000fe20003f0f008 */
[-C--:B-1----:R-:W-:Y:S03]  /*30d0*/  HMMA.16816.F32 R20, R104, R100.reuse, R20 ;  /* 0x000000646814723c */ /* 0x082fe60000001814 */
[----:B------:R-:W-:Y:S01]  /*30e0*/  @P1 ISETP.GE.AND P1, PT, R108, UR34, PT ;  /* 0x000000226c001c0c */ /* 0x000fe2000bf26270 */
[----:B------:R-:W-:Y:S01]  /*30f0*/  @P5 VIADD R108, R158, 0x8 ;  /* 0x000000089e6c5836 */ /* 0x000fe20000000000 */
[----:B------:R-:W-:Y:S02]  /*3100*/  PLOP3.LUT P5, PT, PT, PT, UP0, 0x80, 0x8 ;  /* 0x000000000008781c */ /* 0x000fe40003faf008 */
[----:B------:R-:W-:Y:S01]  /*3110*/  @P3 FSEL R5, R5, -INF , !P1 ;  /* 0xff80000005053808 */ /* 0x000fe20004800000 */
[C---:B------:R-:W-:Y:S01]  /*3120*/  HMMA.16816.F32 R24, R112.reuse, R100, R24 ;  /* 0x000000647018723c */ /* 0x040fe20000001818 */
[----:B------:R-:W-:Y:S03]  /*3130*/  PLOP3.LUT P3, PT, PT, PT, UP0, 0x80, 0x8 ;  /* 0x000000000008781c */ /* 0x000fe60003f6f008 */
[----:B------:R-:W-:Y:S01]  /*3140*/  @P2 FSEL R7, R7, -INF , !P1 ;  /* 0xff80000007072808 */ /* 0x000fe20004800000 */
[----:B------:R-:W-:Y:S01]  /*3150*/  IMAD.MOV.U32 R101, RZ, RZ, R244 ;  /* 0x000000ffff657224 */ /* 0x000fe200078e00f4 */
[----:B------:R-:W-:Y:S02]  /*3160*/  PLOP3.LUT P2, PT, PT, PT, UP0, 0x80, 0x8 ;  /* 0x000000000008781c */ /* 0x000fe40003f4f008 */
[----:B------:R-:W-:Y:S01]  /*3170*/  @P6 FSEL R9, R9, -INF , !P1 ;  /* 0xff80000009096808 */ /* 0x000fe20004800000 */
[-C--:B------:R-:W-:Y:S01]  /*3180*/  HMMA.16816.F32 R28, R112, R102.reuse, R28 ;  /* 0x00000066701c723c */ /* 0x080fe2000000181c */
[----:B------:R-:W-:Y:S02]  /*3190*/  PLOP3.LUT P6, PT, PT, PT, UP0, 0x80, 0x8 ;  /* 0x000000000008781c */ /* 0x000fe40003fcf008 */
[----:B------:R-:W-:Y:S02]  /*31a0*/  @P0 FSEL R11, R11, -INF , !P1 ;  /* 0xff8000000b0b0808 */ /* 0x000fe40004800000 */
[----:B------:R-:W-:Y:S02]  /*31b0*/  PLOP3.LUT P0, PT, PT, PT, UP0, 0x80, 0x8 ;  /* 0x000000000008781c */ /* 0x000fe40003f0f008 */
[----:B------:R-:W-:Y:S01]  /*31c0*/  @P5 ISETP.GE.AND P5, PT, R108, UR34, PT ;  /* 0x000000226c005c0c */ /* 0x000fe2000bfa6270 */
[C---:B------:R-:W-:Y:S01]  /*31d0*/  HMMA.16816.F32 R32, R104.reuse, R102, R32 ;  /* 0x000000666820723c */ /* 0x040fe20000001820 */
[----:B------:R-:W-:Y:S03]  /*31e0*/  PLOP3.LUT P1, PT, PT, PT, UP0, 0x80, 0x8 ;  /* 0x000000000008781c */ /* 0x000fe60003f2f008 */
[----:B------:R-:W-:Y:S02]  /*31f0*/  @P3 FSEL R12, R12, -INF , !P5 ;  /* 0xff8000000c0c3808 */ /* 0x000fe40006800000 */
[----:B------:R-:W-:Y:S02]  /*3200*/  PLOP3.LUT P3, PT, PT, PT, UP0, 0x80, 0x8 ;  /* 0x000000000008781c */ /* 0x000fe40003f6f008 */
[----:B------:R-:W-:Y:S02]  /*3210*/  @P2 FSEL R14, R14, -INF , !P5 ;  /* 0xff8000000e0e2808 */ /* 0x000fe40006800000 */
[----:B------:R-:W-:Y:S02]  /*3220*/  PLOP3.LUT P2, PT, PT, PT, UP0, 0x80, 0x8 ;  /* 0x000000000008781c */ /* 0x000fe40003f4f008 */
[----:B------:R-:W-:Y:S02]  /*3230*/  @P6 FSEL R16, R16, -INF , !P5 ;  /* 0xff80000010106808 */ /* 0x000fe40006800000 */
[----:B------:R-:W-:Y:S01]  /*3240*/  PLOP3.LUT P6, PT, PT, PT, UP0, 0x80, 0x8 ;  /* 0x000000000008781c */ /* 0x000fe20003fcf008 */
[----:B------:R-:W-:Y:S01]  /*3250*/  @P1 VIADD R108, R158, 0x9 ;  /* 0x000000099e6c1836 */ /* 0x000fe20000000000 */
[----:B------:R-:W-:Y:S02]  /*3260*/  @P0 FSEL R18, R18, -INF , !P5 ;  /* 0xff80000012120808 */ /* 0x000fe40006800000 */
[----:B------:R-:W-:Y:S02]  /*3270*/  PLOP3.LUT P5, PT, PT, PT, UP0, 0x80, 0x8 ;  /* 0x000000000008781c */ /* 0x000fe40003faf008 */
[----:B------:R-:W-:Y:S02]  /*3280*/  PLOP3.LUT P0, PT, PT, PT, UP0, 0x80, 0x8 ;  /* 0x000000000008781c */ /* 0x000fe40003f0f008 */
[----:B------:R-:W-:Y:S02]  /*3290*/  PLOP3.LUT P1, PT, PT, PT, UP0, 0x80, 0x8 ;  /* 0x000000000008781c */ /* 0x000fe40003f2f008 */
[----:B------:R-:W-:Y:S01]  /*32a0*/  @P3 ISETP.GE.AND P3, PT, R108, UR34, PT ;  /* 0x000000226c003c0c */ /* 0x000fe2000bf66270 */
[C---:B------:R-:W-:Y:S01]  /*32b0*/  @P2 VIADD R108, R158.reuse, 0x10 ;  /* 0x000000109e6c2836 */ /* 0x040fe20000000000 */
[----:B------:R-:W-:Y:S02]  /*32c0*/  PLOP3.LUT P2, PT, PT, PT, UP0, 0x80, 0x8 ;  /* 0x000000000008781c */ /* 0x000fe40003f4f008 */
[----:B------:R-:W-:Y:S02]  /*32d0*/  @P6 FSEL R13, R13, -INF , !P3 ;  /* 0xff8000000d0d6808 */ /* 0x000fe40005800000 */
[----:B------:R-:W-:Y:S02]  /*32e0*/  PLOP3.LUT P6, PT, PT, PT, UP0, 0x80, 0x8 ;  /* 0x000000000008781c */ /* 0x000fe40003fcf008 */
[----:B------:R-:W-:Y:S02]  /*32f0*/  @P5 FSEL R15, R15, -INF , !P3 ;  /* 0xff8000000f0f5808 */ /* 0x000fe40005800000 */
[----:B------:R-:W-:Y:S02]  /*3300*/  PLOP3.LUT P5, PT, PT, PT, UP0, 0x80, 0x8 ;  /* 0x000000000008781c */ /* 0x000fe40003faf008 */
[----:B------:R-:W-:Y:S02]  /*3310*/  @P0 FSEL R17, R17, -INF , !P3 ;  /* 0xff80000011110808 */ /* 0x000fe40005800000 */
[----:B------:R-:W-:Y:S02]  /*3320*/  @P1 FSEL R19, R19, -INF , !P3 ;  /* 0xff80000013131808 */ /* 0x000fe40005800000 */
[----:B------:R-:W-:Y:S02]  /*3330*/  PLOP3.LUT P0, PT, PT, PT, UP0, 0x80, 0x8 ;  /* 0x000000000008781c */ /* 0x000fe40003f0f008 */
[----:B------:R-:W-:Y:S01]  /*3340*/  PLOP3.LUT P3, PT, PT, PT, UP0, 0x80, 0x8 ;  /* 0x000000000008781c */ /* 0x000fe20003f6f008 */
[----:B------:R-:W-:Y:S01]  /*3350*/  @P6 VIADD R100, R158, 0x11 ;  /* 0x000000119e646836 */ /* 0x000fe20000000000 */
[----:B------:R-:W-:Y:S02]  /*3360*/  PLOP3.LUT P6, PT, PT, PT, UP0, 0x80, 0x8 ;  /* 0x000000000008781c */ /* 0x000fe40003fcf008 */
[----:B------:R-:W-:Y:S02]  /*3370*/  PLOP3.LUT P1, PT, PT, PT, UP0, 0x80, 0x8 ;  /* 0x000000000008781c */ /* 0x000fe40003f2f008 */
[----:B------:R-:W-:Y:S02]  /*3380*/  @P2 ISETP.GE.AND P2, PT, R108, UR34, PT ;  /* 0x000000226c002c0c */ /* 0x000fe4000bf46270 */
[----:B------:R-:W1:Y:S02]  /*3390*/  LDSM.16.M88.4 R108, [R150+-0x1800] ;  /* 0xffe80000966c783b */ /* 0x000e640000000200 */
[----:B------:R-:W-:Y:S02]  /*33a0*/  @P5 FSEL R20, R20, -INF , !P2 ;  /* 0xff80000014145808 */ /* 0x000fe40005000000 */
[----:B------:R-:W-:Y:S02]  /*33b0*/  PLOP3.LUT P5, PT, PT, PT, UP0, 0x80, 0x8 ;  /* 0x000000000008781c */ /* 0x000fe40003faf008 */
[----:B------:R-:W-:Y:S02]  /*33c0*/  @P0 FSEL R22, R22, -INF , !P2 ;  /* 0xff80000016160808 */ /* 0x000fe40005000000 */
[----:B------:R-:W-:Y:S02]  /*33d0*/  @P6 ISETP.GE.AND P6, PT, R100, UR34, PT ;  /* 0x0000002264006c0c */ /* 0x000fe4000bfc6270 */
[----:B------:R-:W-:Y:S02]  /*33e0*/  @P3 FSEL R24, R24, -INF , !P2 ;  /* 0xff80000018183808 */ /* 0x000fe40005000000 */
[----:B------:R-:W-:Y:S02]  /*33f0*/  @P1 FSEL R26, R26, -INF , !P2 ;  /* 0xff8000001a1a1808 */ /* 0x000fe40005000000 */
[----:B------:R-:W-:Y:S02]  /*3400*/  PLOP3.LUT P2, PT, PT, PT, UP0, 0x80, 0x8 ;  /* 0x000000000008781c */ /* 0x000fe40003f4f008 */
[----:B------:R-:W-:Y:S01]  /*3410*/  PLOP3.LUT P0, PT, PT, PT, UP0, 0x80, 0x8 ;  /* 0x000000000008781c */ /* 0x000fe20003f0f008 */
[----:B------:R-:W-:Y:S01]  /*3420*/  @P5 VIADD R100, R158, 0x18 ;  /* 0x000000189e645836 */ /* 0x000fe20000000000 */
[----:B------:R-:W-:Y:S02]  /*3430*/  PLOP3.LUT P5, PT, PT, PT, UP0, 0x80, 0x8 ;  /* 0x000000000008781c */ /* 0x000fe40003faf008 */
[----:B------:R-:W-:Y:S02]  /*3440*/  PLOP3.LUT P3, PT, PT, PT, UP0, 0x80, 0x8 ;  /* 0x000000000008781c */ /* 0x000fe40003f6f008 */
[----:B------:R-:W-:Y:S05]  /*3450*/  PLOP3.LUT P1, PT, PT, PT, UP0, 0x80, 0x8 ;  /* 0x000000000008781c */ /* 0x000fea0003f2f008 */
[----:B------:R-:W-:Y:S02]  /*3460*/  @P2 FSEL R25, R25, -INF , !P6 ;  /* 0xff80000019192808 */ /* 0x000fe40007000000 */
[----:B------:R-:W-:Y:S02]  /*3470*/  @P0 FSEL R21, R21, -INF , !P6 ;  /* 0xff80000015150808 */ /* 0x000fe40007000000 */
[----:B------:R-:W-:Y:S02]  /*3480*/  PLOP3.LUT P2, PT, PT, PT, UP0, 0x80, 0x8 ;  /* 0x000000000008781c */ /* 0x000fe40003f4f008 */
[----:B------:R-:W-:Y:S02]  /*3490*/  PLOP3.LUT P0, PT, PT, PT, UP0, 0x80, 0x8 ;  /* 0x000000000008781c */ /* 0x000fe40003f0f008 */
[----:B------:R-:W-:Y:S02]  /*34a0*/  @P3 FSEL R23, R23, -INF , !P6 ;  /* 0xff80000017173808 */ /* 0x000fe40007000000 */
[----:B------:R-:W-:Y:S02]  /*34b0*/  PLOP3.LUT P3, PT, PT, PT, UP0, 0x80, 0x8 ;  /* 0x000000000008781c */ /* 0x000fe40003f6f008 */
[----:B------:R-:W-:Y:S01]  /*34c0*/  @P1 FSEL R27, R27, -INF , !P6 ;  /* 0xff8000001b1b1808 */ /* 0x000fe20007000000 */
[-C--:B-1----:R-:W-:Y:S01]  /*34d0*/  HMMA.16816.F32 R36, R104, R108.reuse, R36 ;  /* 0x0000006c6824723c */ /* 0x082fe20000001824 */
[----:B------:R-:W-:Y:S02]  /*34e0*/  PLOP3.LUT P1, PT, PT, PT, UP0, 0x80, 0x8 ;  /* 0x000000000008781c */ /* 0x000fe40003f2f008 */
[----:B------:R-:W-:Y:S01]  /*34f0*/  @P5 ISETP.GE.AND P5, PT, R100, UR34, PT ;  /* 0x0000002264005c0c */ /* 0x000fe2000bfa6270 */
[----:B------:R-:W-:Y:S01]  /*3500*/  IMAD.MOV.U32 R100, RZ, RZ, R245 ;  /* 0x000000ffff647224 */ /* 0x000fe200078e00f5 */
[----:B------:R-:W-:Y:S02]  /*3510*/  PLOP3.LUT P6, PT, PT, PT, UP0, 0x80, 0x8 ;  /* 0x000000000008781c */ /* 0x000fe40003fcf008 */
[----:B------:R-:W-:Y:S01]  /*3520*/  @P2 FSEL R32, R32, -INF , !P5 ;  /* 0xff80000020202808 */ /* 0x000fe20006800000 */
[C---:B------:R-:W-:Y:S04]  /*3530*/  HMMA.16816.F32 R40, R112.reuse, R108, R40 ;  /* 0x0000006c7028723c */ /* 0x040fe80000001828 */
[----:B------:R-:W-:Y:S02]  /*3540*/  @P0 FSEL R28, R28, -INF , !P5 ;  /* 0xff8000001c1c0808 */ /* 0x000fe40006800000 */
[C---:B------:R-:W-:Y:S02]  /*3550*/  LEA R100, P2, R247.reuse, R100, 0x2 ;  /* 0x00000064f7647211 */ /* 0x040fe400078410ff */
[-C--:B------:R-:W-:Y:S01]  /*3560*/  HMMA.16816.F32 R44, R112, R110.reuse, R44 ;  /* 0x0000006e702c723c */ /* 0x080fe2000000182c */
[----:B------:R-:W-:Y:S02]  /*3570*/  PLOP3.LUT P0, PT, PT, PT, UP0, 0x80, 0x8 ;  /* 0x000000000008781c */ /* 0x000fe40003f0f008 */
[----:B------:R-:W-:Y:S01]  /*3580*/  LEA.HI.X R101, R247, R101, RZ, 0x2, P2 ;  /* 0x00000065f7657211 */ /* 0x000fe200010f14ff */
[----:B------:R-:W-:Y:S01]  /*3590*/  @P6 VIADD R103, R158, 0x19 ;  /* 0x000000199e676836 */ /* 0x000fe20000000000 */
[----:B------:R-:W-:Y:S02]  /*35a0*/  @P3 FSEL R30, R30, -INF , !P5 ;  /* 0xff8000001e1e3808 */ /* 0x000fe40006800000 */
[----:B------:R-:W-:Y:S01]  /*35b0*/  PLOP3.LUT P3, PT, PT, PT, UP0, 0x80, 0x8 ;  /* 0x000000000008781c */ /* 0x000fe20003f6f008 */
[C---:B------:R-:W-:Y:S01]  /*35c0*/  HMMA.16816.F32 R48, R104.reuse, R110, R48 ;  /* 0x0000006e6830723c */ /* 0x040fe20000001830 */
[----:B------:R-:W-:Y:S01]  /*35d0*/  PLOP3.LUT P2, PT, PT, PT, UP0, 0x80, 0x8 ;  /* 0x000000000008781c */ /* 0x000fe20003f4f008 */
[----:B------:R-:W2:Y:S01]  /*35e0*/  LDG.E R161, desc[UR28][R100.64] ;  /* 0x0000001c64a17981 */ /* 0x000ea2000c1e1900 */
[----:B------:R-:W-:Y:S02]  /*35f0*/  PLOP3.LUT P6, PT, PT, PT, UP0, 0x80, 0x8 ;  /* 0x000000000008781c */ /* 0x000fe40003fcf008 */
[----:B------:R-:W-:Y:S01]  /*3600*/  @P1 FSEL R34, R34, -INF , !P5 ;  /* 0xff80000022221808 */ /* 0x000fe20006800000 */
[----:B------:R-:W-:Y:S01]  /*3610*/  @P0 VIADD R102, R158, 0x20 ;  /* 0x000000209e660836 */ /* 0x000fe20000000000 */
[----:B------:R-:W-:Y:S01]  /*3620*/  PLOP3.LUT P5, PT, PT, PT, UP0, 0x80, 0x8 ;  /* 0x000000000008781c */ /* 0x000fe20003faf008 */
[----:B------:R-:W3:Y:S01]  /*3630*/  LDG.E R160, desc[UR28][R100.64+0x20] ;  /* 0x0000201c64a07981 */ /* 0x000ee2000c1e1900 */
[----:B------:R-:W-:Y:S02]  /*3640*/  PLOP3.LUT P0, PT, PT, PT, UP0, 0x80, 0x8 ;  /* 0x000000000008781c */ /* 0x000fe40003f0f008 */
[----:B------:R-:W-:Y:S01]  /*3650*/  PLOP3.LUT P1, PT, PT, PT, UP0, 0x80, 0x8 ;  /* 0x000000000008781c */ /* 0x000fe20003f2f008 */
[----:B-----5:R-:W5:Y:S01]  /*3660*/  LDG.E R159, desc[UR28][R100.64+0x100] ;  /* 0x0001001c649f7981 */ /* 0x020f62000c1e1900 */
[----:B------:R-:W-:Y:S01]  /*3670*/  @P3 ISETP.GE.AND P3, PT, R103, UR34, PT ;  /* 0x0000002267003c0c */ /* 0x000fe2000bf66270 */
[C---:B------:R-:W-:Y:S02]  /*3680*/  FMUL.FTZ R103, R242.reuse, 1.4426950216293334961 ;  /* 0x3fb8aa3bf2677820 */ /* 0x040fe40000410000 */
[----:B------:R1:W5:Y:S01]  /*3690*/  LDG.E R109, desc[UR28][R100.64+0x120] ;  /* 0x0001201c646d7981 */ /* 0x000362000c1e1900 */
[----:B------:R-:W-:Y:S02]  /*36a0*/  @P2 FSEL R31, R31, -INF , !P3 ;  /* 0xff8000001f1f2808 */ /* 0x000fe40005800000 */
[----:B------:R-:W-:Y:S02]  /*36b0*/  PLOP3.LUT P2, PT, PT, PT, UP0, 0x80, 0x8 ;  /* 0x000000000008781c */ /* 0x000fe40003f4f008 */
[----:B------:R-:W-:Y:S02]  /*36c0*/  @P5 FSEL R29, R29, -INF , !P3 ;  /* 0xff8000001d1d5808 */ /* 0x000fe40005800000 */
[----:B------:R-:W-:Y:S02]  /*36d0*/  PLOP3.LUT P5, PT, PT, PT, UP0, 0x80, 0x8 ;  /* 0x000000000008781c */ /* 0x000fe40003faf008 */
[----:B------:R-:W-:Y:S02]  /*36e0*/  @P0 FSEL R35, R35, -INF , !P3 ;  /* 0xff80000023230808 */ /* 0x000fe40005800000 */
[----:B------:R-:W-:Y:S02]  /*36f0*/  PLOP3.LUT P0, PT, PT, PT, UP0, 0x80, 0x8 ;  /* 0x000000000008781c */ /* 0x000fe40003f0f008 */
[----:B------:R-:W-:Y:S02]  /*3700*/  @P6 FSEL R33, R33, -INF , !P3 ;  /* 0xff80000021216808 */ /* 0x000fe40005800000 */
[----:B------:R-:W-:Y:S01]  /*3710*/  FSETP.NEU.FTZ.AND P6, PT, R242, -INF , PT ;  /* 0xff800000f200780b */ /* 0x000fe20003fdd000 */
[C---:B------:R-:W-:Y:S01]  /*3720*/  @P2 VIADD R162, R158.reuse, 0x28 ;  /* 0x000000289ea22836 */ /* 0x040fe20000000000 */
[----:B------:R-:W-:Y:S02]  /*3730*/  PLOP3.LUT P2, PT, PT, PT, UP0, 0x80, 0x8 ;  /* 0x000000000008781c */ /* 0x000fe40003f4f008 */
[----:B------:R-:W-:Y:S01]  /*3740*/  FSEL R103, R103, RZ, P6 ;  /* 0x000000ff67677208 */ /* 0x000fe20003000000 */
[----:B------:R-:W-:Y:S01]  /*3750*/  @P5 VIADD R108, R158, 0x21 ;  /* 0x000000219e6c5836 */ /* 0x000fe20000000000 */
[----:B------:R-:W-:Y:S02]  /*3760*/  PLOP3.LUT P5, PT, PT, PT, UP0, 0x80, 0x8 ;  /* 0x000000000008781c */ /* 0x000fe40003faf008 */
[----:B------:R-:W-:Y:S01]  /*3770*/  @P1 ISETP.GE.AND P1, PT, R102, UR34, PT ;  /* 0x0000002266001c0c */ /* 0x000fe2000bf26270 */
[--C-:B------:R-:W-:Y:S01]  /*3780*/  FFMA.FTZ R4, R4, UR9, -R103.reuse ;  /* 0x0000000904047c23 */ /* 0x100fe20008010867 */
[----:B-1----:R-:W-:Y:S01]  /*3790*/  FMUL.FTZ R101, R240, 1.4426950216293334961 ;  /* 0x3fb8aa3bf0657820 */ /* 0x002fe20000410000 */
[----:B------:R-:W-:Y:S01]  /*37a0*/  PLOP3.LUT P6, PT, PT, PT, UP0, 0x80, 0x8 ;  /* 0x000000000008781c */ /* 0x000fe20003fcf008 */
[----:B------:R-:W-:Y:S01]  /*37b0*/  FMUL.FTZ R100, R239, 1.4426950216293334961 ;  /* 0x3fb8aa3bef647820 */ /* 0x000fe20000410000 */
[----:B------:R-:W-:Y:S01]  /*37c0*/  @P0 FSEL R36, R36, -INF , !P1 ;  /* 0xff80000024240808 */ /* 0x000fe20004800000 */
[----:B------:R1:W-:Y:S01]  /*37d0*/  MUFU.EX2 R238, R4 ;  /* 0x0000000400ee7308 */ /* 0x0003e20000000800 */
[----:B------:R-:W-:Y:S01]  /*37e0*/  PLOP3.LUT P0, PT, PT, PT, UP0, 0x80, 0x8 ;  /* 0x000000000008781c */ /* 0x000fe20003f0f008 */
[----:B------:R-:W-:Y:S01]  /*37f0*/  FMUL.FTZ R102, R241, 1.4426950216293334961 ;  /* 0x3fb8aa3bf1667820 */ /* 0x000fe20000410000 */
[----:B------:R-:W-:Y:S01]  /*3800*/  @P2 FSEL R40, R40, -INF , !P1 ;  /* 0xff80000028282808 */ /* 0x000fe20004800000 */
[--C-:B------:R-:W-:Y:S01]  /*3810*/  FFMA.FTZ R5, R5, UR9, -R103.reuse ;  /* 0x0000000905057c23 */ /* 0x100fe20008010867 */
[----:B------:R-:W-:Y:S01]  /*3820*/  @P5 FSEL R38, R38, -INF , !P1 ;  /* 0xff80000026265808 */ /* 0x000fe20004800000 */
[--C-:B------:R-:W-:Y:S01]  /*3830*/  FFMA.FTZ R16, R16, UR9, -R103.reuse ;  /* 0x0000000910107c23 */ /* 0x100fe20008010867 */
[----:B------:R-:W-:Y:S03]  /*3840*/  FSETP.NEU.FTZ.AND P5, PT, R240, -INF , PT ;  /* 0xff800000f000780b */ /* 0x000fe60003fbd000 */
[----:B------:R-:W4:Y:S01]  /*3850*/  MUFU.EX2 R237, R5 ;  /* 0x0000000500ed7308 */ /* 0x000f220000000800 */
[----:B------:R-:W-:Y:S01]  /*3860*/  PLOP3.LUT P2, PT, PT, PT, UP0, 0x80, 0x8 ;  /* 0x000000000008781c */ /* 0x000fe20003f4f008 */
[--C-:B------:R-:W-:Y:S01]  /*3870*/  FFMA.FTZ R17, R17, UR9, -R103.reuse ;  /* 0x0000000911117c23 */ /* 0x100fe20008010867 */
[----:B------:R-:W-:Y:S07]  /*3880*/  FSEL R101, R101, RZ, P5 ;  /* 0x000000ff65657208 */ /* 0x000fee0002800000 */
[----:B------:R-:W-:Y:S01]  /*3890*/  MUFU.EX2 R236, R16 ;  /* 0x0000001000ec7308 */ /* 0x000fe20000000800 */
[----:B------:R-:W-:Y:S01]  /*38a0*/  PLOP3.LUT P5, PT, PT, PT, UP0, 0x80, 0x8 ;  /* 0x000000000008781c */ /* 0x000fe20003faf008 */
[----:B------:R-:W-:Y:S01]  /*38b0*/  FFMA.FTZ R20, R20, UR9, -R103 ;  /* 0x0000000914147c23 */ /* 0x000fe20008010867 */
[----:B------:R-:W-:Y:S01]  /*38c0*/  @P0 FSEL R42, R42, -INF , !P1 ;  /* 0xff8000002a2a0808 */ /* 0x000fe20004800000 */
[--C-:B------:R-:W-:Y:S01]  /*38d0*/  FFMA.FTZ R8, R8, UR9, -R101.reuse ;  /* 0x0000000908087c23 */ /* 0x100fe20008010865 */
[----:B------:R-:W-:Y:S01]  /*38e0*/  FSETP.NEU.FTZ.AND P0, PT, R239, -INF , PT ;  /* 0xff800000ef00780b */ /* 0x000fe20003f1d000 */
[--C-:B------:R-:W-:Y:S01]  /*38f0*/  FFMA.FTZ R9, R9, UR9, -R101.reuse ;  /* 0x0000000909097c23 */ /* 0x100fe20008010865 */
[----:B------:R-:W-:Y:S03]  /*3900*/  FSETP.NEU.FTZ.AND P3, PT, R241, -INF , PT ;  /* 0xff800000f100780b */ /* 0x000fe60003f7d000 */
[----:B------:R4:W-:Y:S01]  /*3910*/  MUFU.EX2 R202, R8 ;  /* 0x0000000800ca7308 */ /* 0x0009e20000000800 */
[----:B------:R-:W-:Y:S01]  /*3920*/  FSEL R100, R100, RZ, P0 ;  /* 0x000000ff64647208 */ /* 0x000fe20000000000 */
[----:B-1----:R-:W-:Y:S01]  /*3930*/  @P2 VIADD R4, R158, 0x29 ;  /* 0x000000299e042836 */ /* 0x002fe20000000000 */
[----:B------:R-:W-:Y:S07]  /*3940*/  FSEL R102, R102, RZ, P3 ;  /* 0x000000ff66667208 */ /* 0x000fee0001800000 */
[----:B------:R-:W-:Y:S01]  /*3950*/  MUFU.EX2 R201, R9 ;  /* 0x0000000900c97308 */ /* 0x000fe20000000800 */
[----:B------:R-:W-:Y:S01]  /*3960*/  @P6 ISETP.GE.AND P6, PT, R108, UR34, PT ;  /* 0x000000226c006c0c */ /* 0x000fe2000bfc6270 */
[----:B------:R-:W-:Y:S01]  /*3970*/  FFMA.FTZ R10, R10, UR9, -R100 ;  /* 0x000000090a0a7c23 */ /* 0x000fe20008010864 */
[----:B------:R-:W-:Y:S01]  /*3980*/  PLOP3.LUT P1, PT, PT, PT, UP0, 0x80, 0x8 ;  /* 0x000000000008781c */ /* 0x000fe20003f2f008 */
[--C-:B------:R-:W-:Y:S01]  /*3990*/  FFMA.FTZ R6, R6, UR9, -R102.reuse ;  /* 0x0000000906067c23 */ /* 0x100fe20008010866 */
[----:B------:R-:W-:Y:S01]  /*39a0*/  PLOP3.LUT P0, PT, PT, PT, UP0, 0x80, 0x8 ;  /* 0x000000000008781c */ /* 0x000fe20003f0f008 */
[--C-:B------:R-:W-:Y:S01]  /*39b0*/  FFMA.FTZ R7, R7, UR9, -R102.reuse ;  /* 0x0000000907077c23 */ /* 0x100fe20008010866 */
[----:B------:R-:W-:Y:S03]  /*39c0*/  PLOP3.LUT P2, PT, PT, PT, UP0, 0x80, 0x8 ;  /* 0x000000000008781c */ /* 0x000fe60003f4f008 */
[----:B------:R1:W-:Y:S01]  /*39d0*/  MUFU.EX2 R194, R6 ;  /* 0x0000000600c27308 */ /* 0x0003e20000000800 */
[----:B------:R-:W-:Y:S01]  /*39e0*/  PLOP3.LUT P3, PT, PT, PT, UP0, 0x80, 0x8 ;  /* 0x000000000008781c */ /* 0x000fe20003f6f008 */
[--C-:B------:R-:W-:Y:S01]  /*39f0*/  FFMA.FTZ R18, R18, UR9, -R102.reuse ;  /* 0x0000000912127c23 */ /* 0x100fe20008010866 */
[----:B------:R-:W-:Y:S07]  /*3a00*/  @P5 FSEL R39, R39, -INF , !P6 ;  /* 0xff80000027275808 */ /* 0x000fee0007000000 */
[----:B------:R-:W1:Y:S01]  /*3a10*/  MUFU.EX2 R193, R7 ;  /* 0x0000000700c17308 */ /* 0x000e620000000800 */
[----:B------:R-:W-:Y:S01]  /*3a20*/  PLOP3.LUT P5, PT, PT, PT, UP0, 0x80, 0x8 ;  /* 0x000000000008781c */ /* 0x000fe20003faf008 */
[----:B------:R-:W-:Y:S01]  /*3a30*/  FFMA.FTZ R19, R19, UR9, -R102 ;  /* 0x0000000913137c23 */ /* 0x000fe20008010866 */
[----:B----4-:R-:W-:Y:S07]  /*3a40*/  F2FP.F16.F32.PACK_AB R8, R237, R238 ;  /* 0x000000eeed08723e */ /* 0x010fee00000000ff */
[----:B------:R4:W-:Y:S01]  /*3a50*/  MUFU.EX2 R206, R10 ;  /* 0x0000000a00ce7308 */ /* 0x0009e20000000800 */
[----:B------:R-:W-:Y:S01]  /*3a60*/  @P1 FSEL R37, R37, -INF , !P6 ;  /* 0xff80000025251808 */ /* 0x000fe20007000000 */
[--C-:B------:R-:W-:Y:S01]  /*3a70*/  FFMA.FTZ R11, R11, UR9, -R100.reuse ;  /* 0x000000090b0b7c23 */ /* 0x100fe20008010864 */
[----:B------:R-:W-:Y:S07]  /*3a80*/  @P0 FSEL R41, R41, -INF , !P6 ;  /* 0xff80000029290808 */ /* 0x000fee0007000000 */
[----:B------:R-:W4:Y:S01]  /*3a90*/  MUFU.EX2 R235, R17 ;  /* 0x0000001100eb7308 */ /* 0x000f220000000800 */
[----:B------:R-:W-:Y:S01]  /*3aa0*/  @P2 FSEL R43, R43, -INF , !P6 ;  /* 0xff8000002b2b2808 */ /* 0x000fe20007000000 */
[--C-:B------:R-:W-:Y:S01]  /*3ab0*/  FFMA.FTZ R12, R12, UR9, -R101.reuse ;  /* 0x000000090c0c7c23 */ /* 0x100fe20008010865 */
[----:B------:R-:W-:Y:S07]  /*3ac0*/  @P3 ISETP.GE.AND P3, PT, R162, UR34, PT ;  /* 0x00000022a2003c0c */ /* 0x000fee000bf66270 */
[----:B------:R-:W-:Y:S01]  /*3ad0*/  MUFU.EX2 R184, R18 ;  /* 0x0000001200b87308 */ /* 0x000fe20000000800 */
[----:B------:R-:W-:Y:S01]  /*3ae0*/  PLOP3.LUT P0, PT, PT, PT, UP0, 0x80, 0x8 ;  /* 0x000000000008781c */ /* 0x000fe20003f0f008 */
[----:B------:R-:W-:Y:S01]  /*3af0*/  FFMA.FTZ R13, R13, UR9, -R101 ;  /* 0x000000090d0d7c23 */ /* 0x000fe20008010865 */
[----:B------:R-:W-:Y:S07]  /*3b00*/  PLOP3.LUT P6, PT, PT, PT, UP0, 0x80, 0x8 ;  /* 0x000000000008781c */ /* 0x000fee0003fcf008 */
[----:B------:R-:W4:Y:S01]  /*3b10*/  MUFU.EX2 R183, R19 ;  /* 0x0000001300b77308 */ /* 0x000f220000000800 */
[----:B------:R-:W-:Y:S01]  /*3b20*/  @P5 FSEL R44, R44, -INF , !P3 ;  /* 0xff8000002c2c5808 */ /* 0x000fe20005800000 */
[--C-:B------:R-:W-:Y:S01]  /*3b30*/  FFMA.FTZ R14, R14, UR9, -R100.reuse ;  /* 0x000000090e0e7c23 */ /* 0x100fe20008010864 */
[----:B------:R-:W-:Y:S07]  /*3b40*/  PLOP3.LUT P5, PT, PT, PT, UP0, 0x80, 0x8 ;  /* 0x000000000008781c */ /* 0x000fee0003faf008 */
[----:B------:R-:W-:Y:S01]  /*3b50*/  MUFU.EX2 R205, R11 ;  /* 0x0000000b00cd7308 */ /* 0x000fe20000000800 */
[----:B------:R-:W-:Y:S01]  /*3b60*/  PLOP3.LUT P2, PT, PT, PT, UP0, 0x80, 0x8 ;  /* 0x000000000008781c */ /* 0x000fe20003f4f008 */
[----:B------:R-:W-:Y:S01]  /*3b70*/  FFMA.FTZ R15, R15, UR9, -R100 ;  /* 0x000000090f0f7c23 */ /* 0x000fe20008010864 */
[----:B------:R-:W-:Y:S07]  /*3b80*/  PLOP3.LUT P1, PT, PT, PT, UP0, 0x80, 0x8 ;  /* 0x000000000008781c */ /* 0x000fee0003f2f008 */
[----:B------:R-:W-:Y:S01]  /*3b90*/  MUFU.EX2 R196, R12 ;  /* 0x0000000c00c47308 */ /* 0x000fe20000000800 */
[----:B------:R-:W-:Y:S01]  /*3ba0*/  SEL R108, R252, 0xfffffff0, !P4 ;  /* 0xfffffff0fc6c7807 */ /* 0x000fe20006000000 */
[--C-:B------:R-:W-:Y:S01]  /*3bb0*/  FFMA.FTZ R21, R21, UR9, -R103.reuse ;  /* 0x0000000915157c23 */ /* 0x100fe20008010867 */
[----:B------:R-:W-:Y:S07]  /*3bc0*/  @P0 FSEL R46, R46, -INF , !P3 ;  /* 0xff8000002e2e0808 */ /* 0x000fee0005800000 */
[----:B------:R-:W-:Y:S01]  /*3bd0*/  MUFU.EX2 R195, R13 ;  /* 0x0000000d00c37308 */ /* 0x000fe20000000800 */
[----:B------:R-:W-:Y:S01]  /*3be0*/  @P6 FSEL R48, R48, -INF , !P3 ;  /* 0xff80000030306808 */ /* 0x000fe20005800000 */
[----:B------:R-:W-:Y:S01]  /*3bf0*/  IMAD.IADD R162, R108, 0x1, R210 ;  /* 0x000000016ca27824 */ /* 0x000fe200078e02d2 */
[----:B------:R-:W-:Y:S01]  /*3c00*/  PLOP3.LUT P0, PT, PT, PT, UP0, 0x80, 0x8 ;  /* 0x000000000008781c */ /* 0x000fe20003f0f008 */
[----:B-1----:R-:W-:Y:S01]  /*3c10*/  @P5 VIADD R6, R158, 0x30 ;  /* 0x000000309e065836 */ /* 0x002fe20000000000 */
[----:B------:R-:W-:Y:S05]  /*3c20*/  PLOP3.LUT P6, PT, PT, PT, UP0, 0x80, 0x8 ;  /* 0x000000000008781c */ /* 0x000fea0003fcf008 */
[----:B------:R-:W-:Y:S01]  /*3c30*/  MUFU.EX2 R204, R14 ;  /* 0x0000000e00cc7308 */ /* 0x000fe20000000800 */
[----:B------:R-:W-:Y:S01]  /*3c40*/  @P2 FSEL R50, R50, -INF , !P3 ;  /* 0xff80000032322808 */ /* 0x000fe20005800000 */
[--C-:B------:R-:W-:Y:S01]  /*3c50*/  FFMA.FTZ R22, R22, UR9, -R102.reuse ;  /* 0x0000000916167c23 */ /* 0x100fe20008010866 */
[----:B------:R-:W-:Y:S07]  /*3c60*/  PLOP3.LUT P2, PT, PT, PT, UP0, 0x80, 0x8 ;  /* 0x000000000008781c */ /* 0x000fee0003f4f008 */
[----:B------:R-:W-:Y:S01]  /*3c70*/  MUFU.EX2 R203, R15 ;  /* 0x0000000f00cb7308 */ /* 0x000fe20000000800 */
[----:B------:R-:W-:Y:S01]  /*3c80*/  PLOP3.LUT P3, PT, PT, PT, UP0, 0x80, 0x8 ;  /* 0x000000000008781c */ /* 0x000fe20003f6f008 */
[--C-:B------:R-:W-:Y:S01]  /*3c90*/  FFMA.FTZ R23, R23, UR9, -R102.reuse ;  /* 0x0000000917177c23 */ /* 0x100fe20008010866 */
[----:B------:R-:W-:Y:S07]  /*3ca0*/  PLOP3.LUT P5, PT, PT, PT, UP0, 0x80, 0x8 ;  /* 0x000000000008781c */ /* 0x000fee0003faf008 */
[----:B------:R-:W-:Y:S01]  /*3cb0*/  MUFU.EX2 R234, R20 ;  /* 0x0000001400ea7308 */ /* 0x000fe20000000800 */
[----:B------:R-:W-:Y:S01]  /*3cc0*/  @P1 ISETP.GE.AND P1, PT, R4, UR34, PT ;  /* 0x0000002204001c0c */ /* 0x000fe2000bf26270 */
[C---:B------:R-:W-:Y:S01]  /*3cd0*/  @P0 VIADD R5, R158.reuse, 0x31 ;  /* 0x000000319e050836 */ /* 0x040fe20000000000 */
[----:B----4-:R-:W-:Y:S01]  /*3ce0*/  F2FP.F16.F32.PACK_AB R10, R193, R194 ;  /* 0x000000c2c10a723e */ /* 0x010fe200000000ff */
[----:B------:R-:W-:Y:S01]  /*3cf0*/  @P6 VIADD R4, R158, 0x38 ;  /* 0x000000389e046836 */ /* 0x000fe20000000000 */
[----:B------:R-:W-:Y:S05]  /*3d00*/  F2FP.F16.F32.PACK_AB R9, R235, R236 ;  /* 0x000000eceb09723e */ /* 0x000fea00000000ff */
[----:B------:R-:W-:Y:S01]  /*3d10*/  MUFU.EX2 R233, R21 ;  /* 0x0000001500e97308 */ /* 0x000fe20000000800 */
[----:B------:R-:W-:Y:S01]  /*3d20*/  PLOP3.LUT P0, PT, PT, PT, UP0, 0x80, 0x8 ;  /* 0x000000000008781c */ /* 0x000fe20003f0f008 */
[--C-:B------:R-:W-:Y:S01]  /*3d30*/  FFMA.FTZ R32, R32, UR9, -R103.reuse ;  /* 0x0000000920207c23 */ /* 0x100fe20008010867 */
[----:B------:R-:W-:Y:S07]  /*3d40*/  @P2 ISETP.GE.AND P2, PT, R6, UR34, PT ;  /* 0x0000002206002c0c */ /* 0x000fee000bf46270 */
[----:B------:R-:W-:Y:S01]  /*3d50*/  MUFU.EX2 R181, R22 ;  /* 0x0000001600b57308 */ /* 0x000fe20000000800 */
[----:B------:R-:W-:Y:S01]  /*3d60*/  @P3 ISETP.GE.AND P3, PT, R5, UR34, PT ;  /* 0x0000002205003c0c */ /* 0x000fe2000bf66270 */
[----:B------:R-:W-:Y:S01]  /*3d70*/  FFMA.FTZ R33, R33, UR9, -R103 ;  /* 0x0000000921217c23 */ /* 0x000fe20008010867 */
[----:B------:R-:W-:Y:S07]  /*3d80*/  @P5 ISETP.GE.AND P5, PT, R4, UR34, PT ;  /* 0x0000002204005c0c */ /* 0x000fee000bfa6270 */
[----:B------:R-:W-:Y:S01]  /*3d90*/  MUFU.EX2 R180, R23 ;  /* 0x0000001700b47308 */ /* 0x000fe20000000800 */
[----:B------:R-:W1:Y:S01]  /*3da0*/  LDSM.16.M88.4 R4, [R150+-0x1400] ;  /* 0xffec00009604783b */ /* 0x000e620000000200 */
[--C-:B------:R-:W-:Y:S01]  /*3db0*/  FFMA.FTZ R34, R34, UR9, -R102.reuse ;  /* 0x0000000922227c23 */ /* 0x100fe20008010866 */
[----:B------:R-:W-:Y:S01]  /*3dc0*/  FFMA.FTZ R35, R35, UR9, -R102 ;  /* 0x0000000923237c23 */ /* 0x000fe20008010866 */
[--C-:B------:R-:W-:Y:S01]  /*3dd0*/  FFMA.FTZ R26, R26, UR9, -R100.reuse ;  /* 0x000000091a1a7c23 */ /* 0x100fe20008010864 */
[----:B------:R-:W-:Y:S05]  /*3de0*/  FFMA.FTZ R27, R27, UR9, -R100 ;  /* 0x000000091b1b7c23 */ /* 0x000fea0008010864 */
[----:B------:R-:W-:Y:S01]  /*3df0*/  MUFU.EX2 R227, R32 ;  /* 0x0000002000e37308 */ /* 0x000fe20000000800 */
[----:B------:R-:W-:Y:S01]  /*3e00*/  PLOP3.LUT P6, PT, PT, PT, UP0, 0x80, 0x8 ;  /* 0x000000000008781c */ /* 0x000fe20003fcf008 */
[----:B------:R-:W-:Y:S01]  /*3e10*/  @P0 VIADD R158, R158, 0x39 ;  /* 0x000000399e9e0836 */ /* 0x000fe20000000000 */
[----:B------:R4:W-:Y:S07]  /*3e20*/  STS [R210], R8 ;  /* 0x00000008d2007388 */ /* 0x0009ee0000000800 */
[----:B------:R-:W-:Y:S01]  /*3e30*/  MUFU.EX2 R223, R33 ;  /* 0x0000002100df7308 */ /* 0x000fe20000000800 */
[----:B------:R-:W-:Y:S01]  /*3e40*/  PLOP3.LUT P0, PT, PT, PT, UP0, 0x80, 0x8 ;  /* 0x000000000008781c */ /* 0x000fe20003f0f008 */
[C---:B------:R-:W-:Y:S01]  /*3e50*/  IMAD.IADD R111, R108.reuse, 0x1, R208 ;  /* 0x000000016c6f7824 */ /* 0x040fe200078e02d0 */
[----:B------:R-:W-:Y:S07]  /*3e60*/  STS [R210+0x400], R10 ;  /* 0x0004000ad2007388 */ /* 0x000fee0000000800 */
[----:B------:R-:W-:Y:S01]  /*3e70*/  MUFU.EX2 R173, R34 ;  /* 0x0000002200ad7308 */ /* 0x000fe20000000800 */
[----:B------:R-:W-:Y:S02]  /*3e80*/  IMAD.IADD R110, R108, 0x1, R207 ;  /* 0x000000016c6e7824 */ /* 0x000fe400078e02cf */
[--C-:B------:R-:W-:Y:S01]  /*3e90*/  FFMA.FTZ R24, R24, UR9, -R101.reuse ;  /* 0x0000000918187c23 */ /* 0x100fe20008010865 */
[----:B------:R1:W-:Y:S06]  /*3ea0*/  STS [R162], R9 ;  /* 0x00000009a2007388 */ /* 0x0003ec0000000800 */
[----:B------:R-:W-:Y:S01]  /*3eb0*/  MUFU.EX2 R172, R35 ;  /* 0x0000002300ac7308 */ /* 0x000fe20000000800 */
[----:B------:R-:W-:Y:S01]  /*3ec0*/  FFMA.FTZ R25, R25, UR9, -R101 ;  /* 0x0000000919197c23 */ /* 0x000fe20008010865 */
[----:B------:R-:W-:Y:S01]  /*3ed0*/  @P6 ISETP.GE.AND P6, PT, R158, UR34, PT ;  /* 0x000000229e006c0c */ /* 0x000fe2000bfc6270 */
[----:B------:R-:W-:Y:S07]  /*3ee0*/  IMAD.IADD R158, R108, 0x1, R209 ;  /* 0x000000016c9e7824 */ /* 0x000fee00078e02d1 */
[----:B------:R-:W-:Y:S01]  /*3ef0*/  MUFU.EX2 R200, R26 ;  /* 0x0000001a00c87308 */ /* 0x000fe20000000800 */
[--C-:B------:R-:W-:Y:S01]  /*3f00*/  FFMA.FTZ R28, R28, UR9, -R101.reuse ;  /* 0x000000091c1c7c23 */ /* 0x100fe20008010865 */
[----:B------:R-:W-:Y:S01]  /*3f10*/  FFMA.FTZ R29, R29, UR9, -R101 ;  /* 0x000000091d1d7c23 */ /* 0x000fe20008010865 */
[--C-:B------:R-:W-:Y:S07]  /*3f20*/  FFMA.FTZ R30, R30, UR9, -R100.reuse ;  /* 0x000000091e1e7c23 */ /* 0x100fee0008010864 */
[----:B------:R-:W2:Y:S01]  /*3f30*/  MUFU.EX2 R199, R27 ;  /* 0x0000001b00c77308 */ /* 0x000ea20000000800 */
[----:B------:R-:W-:Y:S01]  /*3f40*/  FFMA.FTZ R31, R31, UR9, -R100 ;  /* 0x000000091f1f7c23 */ /* 0x000fe20008010864 */
[--C-:B------:R-:W-:Y:S01]  /*3f50*/  FFMA.FTZ R36, R36, UR9, -R103.reuse ;  /* 0x0000000924247c23 */ /* 0x100fe20008010867 */
[--C-:B------:R-:W-:Y:S01]  /*3f60*/  FFMA.FTZ R37, R37, UR9, -R103.reuse ;  /* 0x0000000925257c23 */ /* 0x100fe20008010867 */
[--C-:B------:R-:W-:Y:S01]  /*3f70*/  FFMA.FTZ R38, R38, UR9, -R102.reuse ;  /* 0x0000000926267c23 */ /* 0x100fe20008010866 */
[--C-:B------:R-:W-:Y:S01]  /*3f80*/  FFMA.FTZ R39, R39, UR9, -R102.reuse ;  /* 0x0000000927277c23 */ /* 0x100fe20008010866 */
[----:B------:R-:W-:Y:S01]  /*3f90*/  FFMA.FTZ R48, R48, UR9, -R103 ;  /* 0x0000000930307c23 */ /* 0x000fe20008010867 */
[----:B------:R-:W-:Y:S01]  /*3fa0*/  FFMA.FTZ R50, R50, UR9, -R102 ;  /* 0x0000000932327c23 */ /* 0x000fe20008010866 */
[----:B----4-:R-:W-:Y:S01]  /*3fb0*/  F2FP.F16.F32.PACK_AB R8, R183, R184 ;  /* 0x000000b8b708723e */ /* 0x010fe200000000ff */
[--C-:B------:R-:W-:Y:S01]  /*3fc0*/  FFMA.FTZ R40, R40, UR9, -R101.reuse ;  /* 0x0000000928287c23 */ /* 0x100fe20008010865 */
[--C-:B------:R-:W-:Y:S01]  /*3fd0*/  FFMA.FTZ R41, R41, UR9, -R101.reuse ;  /* 0x0000000929297c23 */ /* 0x100fe20008010865 */
[--C-:B------:R-:W-:Y:S01]  /*3fe0*/  FFMA.FTZ R42, R42, UR9, -R100.reuse ;  /* 0x000000092a2a7c23 */ /* 0x100fe20008010864 */
[--C-:B------:R-:W-:Y:S01]  /*3ff0*/  FFMA.FTZ R43, R43, UR9, -R100.reuse ;  /* 0x000000092b2b7c23 */ /* 0x100fe20008010864 */
[----:B------:R4:W-:Y:S01]  /*4000*/  STS [R162+0x400], R8 ;  /* 0x00040008a2007388 */ /* 0x0009e20000000800 */
[--C-:B------:R-:W-:Y:S01]  /*4010*/  FFMA.FTZ R44, R44, UR9, -R101.reuse ;  /* 0x000000092c2c7c23 */ /* 0x100fe20008010865 */
[-C--:B-1----:R-:W-:Y:S01]  /*4020*/  HMMA.16816.F32 R52, R104, R4.reuse, R52 ;  /* 0x000000046834723c */ /* 0x082fe20000001834 */
[----:B------:R-:W-:Y:S02]  /*4030*/  MUFU.EX2 R192, R24 ;  /* 0x0000001800c07308 */ /* 0x000fe40000000800 */
[----:B------:R-:W-:Y:S01]  /*4040*/  F2FP.F16.F32.PACK_AB R9, R201, R202 ;  /* 0x000000cac909723e */ /* 0x000fe200000000ff */
[--C-:B------:R-:W-:Y:S07]  /*4050*/  FFMA.FTZ R46, R46, UR9, -R100.reuse ;  /* 0x000000092e2e7c23 */ /* 0x100fee0008010864 */
[----:B------:R-:W1:Y:S01]  /*4060*/  MUFU.EX2 R191, R25 ;  /* 0x0000001900bf7308 */ /* 0x000e620000000800 */
[----:B------:R-:W-:Y:S01]  /*4070*/  @P0 FSEL R45, R45, -INF , !P1 ;  /* 0xff8000002d2d0808 */ /* 0x000fe20004800000 */
[C---:B------:R-:W-:Y:S01]  /*4080*/  HMMA.16816.F32 R56, R112.reuse, R4, R56 ;  /* 0x000000047038723c */ /* 0x040fe20000001838 */
[----:B------:R3:W-:Y:S01]  /*4090*/  STS [R210+0x2000], R9 ;  /* 0x00200009d2007388 */ /* 0x0007e20000000800 */
[----:B------:R-:W-:Y:S06]  /*40a0*/  PLOP3.LUT P0, PT, PT, PT, UP0, 0x80, 0x8 ;  /* 0x000000000008781c */ /* 0x000fec0003f0f008 */
[----:B------:R-:W-:Y:S01]  /*40b0*/  MUFU.EX2 R188, R28 ;  /* 0x0000001c00bc7308 */ /* 0x000fe20000000800 */
[----:B--2---:R-:W-:Y:S01]  /*40c0*/  F2FP.F16.F32.PACK_AB R4, R199, R200 ;  /* 0x000000c8c704723e */ /* 0x004fe200000000ff */
[----:B------:R-:W-:Y:S08]  /*40d0*/  FFMA.FTZ R45, R45, UR9, -R101 ;  /* 0x000000092d2d7c23 */ /* 0x000ff00008010865 */
[----:B------:R-:W-:Y:S01]  /*40e0*/  MUFU.EX2 R187, R29 ;  /* 0x0000001d00bb7308 */ /* 0x000fe20000000800 */
[-C--:B------:R-:W-:Y:S03]  /*40f0*/  HMMA.16816.F32 R60, R112, R6.reuse, R60 ;  /* 0x00000006703c723c */ /* 0x080fe6000000183c */
[----:B-1----:R-:W-:Y:S06]  /*4100*/  F2FP.F16.F32.PACK_AB R5, R191, R192 ;  /* 0x000000c0bf05723e */ /* 0x002fec00000000ff */
[----:B------:R-:W-:Y:S01]  /*4110*/  MUFU.EX2 R198, R30 ;  /* 0x0000001e00c67308 */ /* 0x000fe20000000800 */
[----:B----4-:R-:W-:Y:S01]  /*4120*/  F2FP.F16.F32.PACK_AB R8, R205, R206 ;  /* 0x000000cecd08723e */ /* 0x010fe200000000ff */
[----:B------:R-:W-:Y:S08]  /*4130*/  HMMA.16816.F32 R64, R104, R6, R64 ;  /* 0x000000066840723c */ /* 0x000ff00000001840 */
[----:B------:R-:W1:Y:S01]  /*4140*/  MUFU.EX2 R197, R31 ;  /* 0x0000001f00c57308 */ /* 0x000e620000000800 */
[----:B------:R2:W-:Y:S01]  /*4150*/  STS [R210+0x2400], R8 ;  /* 0x00240008d2007388 */ /* 0x0005e20000000800 */
[----:B------:R-:W-:Y:S08]  /*4160*/  @P0 FSEL R47, R47, -INF , !P1 ;  /* 0xff8000002f2f0808 */ /* 0x000ff00004800000 */
[----:B------:R-:W-:Y:S01]  /*4170*/  MUFU.EX2 R222, R36 ;  /* 0x0000002400de7308 */ /* 0x000fe20000000800 */
[----:B------:R-:W-:Y:S02]  /*4180*/  PLOP3.LUT P0, PT, PT, PT, UP0, 0x80, 0x8 ;  /* 0x000000000008781c */ /* 0x000fe40003f0f008 */
[----:B---3--:R-:W-:Y:S07]  /*4190*/  F2FP.F16.F32.PACK_AB R9, R195, R196 ;  /* 0x000000c4c309723e */ /* 0x008fee00000000ff */
[----:B------:R-:W-:Y:S01]  /*41a0*/  MUFU.EX2 R221, R37 ;  /* 0x0000002500dd7308 */ /* 0x000fe20000000800 */
[----:B------:R-:W-:Y:S01]  /*41b0*/  FFMA.FTZ R47, R47, UR9, -R100 ;  /* 0x000000092f2f7c23 */ /* 0x000fe20008010864 */
[----:B------:R3:W-:Y:S08]  /*41c0*/  STS [R162+0x2000], R9 ;  /* 0x00200009a2007388 */ /* 0x0007f00000000800 */
[----:B------:R-:W-:Y:S01]  /*41d0*/  MUFU.EX2 R171, R38 ;  /* 0x0000002600ab7308 */ /* 0x000fe20000000800 */
[----:B-1----:R-:W-:Y:S02]  /*41e0*/  F2FP.F16.F32.PACK_AB R6, R197, R198 ;  /* 0x000000c6c506723e */ /* 0x002fe400000000ff */
[----:B------:R-:W-:Y:S07]  /*41f0*/  @P0 FSEL R49, R49, -INF , !P1 ;  /* 0xff80000031310808 */ /* 0x000fee0004800000 */
[----:B------:R-:W-:Y:S01]  /*4200*/  MUFU.EX2 R170, R39 ;  /* 0x0000002700aa7308 */ /* 0x000fe20000000800 */
[----:B------:R-:W-:Y:S01]  /*4210*/  PLOP3.LUT P0, PT, PT, PT, UP0, 0x80, 0x8 ;  /* 0x000000000008781c */ /* 0x000fe20003f0f008 */
[--C-:B------:R-:W-:Y:S08]  /*4220*/  FFMA.FTZ R49, R49, UR9, -R103.reuse ;  /* 0x0000000931317c23 */ /* 0x100ff00008010867 */
[----:B------:R-:W-:Y:S01]  /*4230*/  MUFU.EX2 R220, R48 ;  /* 0x0000003000dc7308 */ /* 0x000fe20000000800 */
[----:B--2---:R-:W-:Y:S09]  /*4240*/  F2FP.F16.F32.PACK_AB R8, R203, R204 ;  /* 0x000000cccb08723e */ /* 0x004ff200000000ff */
[----:B------:R-:W-:Y:S01]  /*4250*/  MUFU.EX2 R219, R49 ;  /* 0x0000003100db7308 */ /* 0x000fe20000000800 */
[----:B------:R1:W-:Y:S01]  /*4260*/  STS [R162+0x2400], R8 ;  /* 0x00240008a2007388 */ /* 0x0003e20000000800 */
[----:B------:R-:W-:Y:S08]  /*4270*/  @P0 FSEL R51, R51, -INF , !P1 ;  /* 0xff80000033330808 */ /* 0x000ff00004800000 */
[----:B------:R-:W-:Y:S01]  /*4280*/  MUFU.EX2 R164, R50 ;  /* 0x0000003200a47308 */ /* 0x000fe20000000800 */
[----:B------:R-:W-:Y:S02]  /*4290*/  PLOP3.LUT P1, PT, PT, PT, UP0, 0x80, 0x8 ;  /* 0x000000000008781c */ /* 0x000fe40003f2f008 */
[----:B------:R-:W-:Y:S01]  /*42a0*/  PLOP3.LUT P0, PT, PT, PT, UP0, 0x80, 0x8 ;  /* 0x000000000008781c */ /* 0x000fe20003f0f008 */
[--C-:B------:R-:W-:Y:S01]  /*42b0*/  FFMA.FTZ R51, R51, UR9, -R102.reuse ;  /* 0x0000000933337c23 */ /* 0x100fe20008010866 */
[----:B---3--:R-:W-:Y:S05]  /*42c0*/  F2FP.F16.F32.PACK_AB R9, R233, R234 ;  /* 0x000000eae909723e */ /* 0x008fea00000000ff */
[----:B------:R-:W-:Y:S01]  /*42d0*/  MUFU.EX2 R182, R40 ;  /* 0x0000002800b67308 */ /* 0x000fe20000000800 */
[----:B------:R2:W-:Y:S09]  /*42e0*/  STS [R209], R9 ;  /* 0x00000009d1007388 */ /* 0x0005f20000000800 */
[----:B------:R-:W-:Y:S01]  /*42f0*/  MUFU.EX2 R163, R51 ;  /* 0x0000003300a37308 */ /* 0x000fe20000000800 */
[----:B------:R-:W-:Y:S09]  /*4300*/  @P1 FSEL R52, R52, -INF , !P2 ;  /* 0xff80000034341808 */ /* 0x000ff20005000000 */
[----:B------:R-:W3:Y:S01]  /*4310*/  MUFU.EX2 R179, R41 ;  /* 0x0000002900b37308 */ /* 0x000ee20000000800 */
[----:B------:R-:W-:Y:S02]  /*4320*/  @P0 FSEL R54, R54, -INF , !P2 ;  /* 0xff80000036360808 */ /* 0x000fe40005000000 */
[----:B------:R-:W-:Y:S07]  /*4330*/  PLOP3.LUT P1, PT, PT, PT, UP0, 0x80, 0x8 ;  /* 0x000000000008781c */ /* 0x000fee0003f2f008 */
[----:B------:R-:W-:Y:S01]  /*4340*/  MUFU.EX2 R190, R42 ;  /* 0x0000002a00be7308 */ /* 0x000fe20000000800 */
[----:B------:R-:W-:Y:S01]  /*4350*/  PLOP3.LUT P0, PT, PT, PT, UP0, 0x80, 0x8 ;  /* 0x000000000008781c */ /* 0x000fe20003f0f008 */
[----:B------:R-:W-:Y:S01]  /*4360*/  FFMA.FTZ R52, R52, UR9, -R103 ;  /* 0x0000000934347c23 */ /* 0x000fe20008010867 */
[----:B------:R-:W-:Y:S01]  /*4370*/  FFMA.FTZ R54, R54, UR9, -R102 ;  /* 0x0000000936367c23 */ /* 0x000fe20008010866 */
[----:B-1----:R-:W-:Y:S06]  /*4380*/  F2FP.F16.F32.PACK_AB R8, R180, R181 ;  /* 0x000000b5b408723e */ /* 0x002fec00000000ff */
[----:B------:R-:W-:Y:S01]  /*4390*/  MUFU.EX2 R189, R43 ;  /* 0x0000002b00bd7308 */ /* 0x000fe20000000800 */
[----:B------:R1:W-:Y:S01]  /*43a0*/  STS [R209+0x400], R8 ;  /* 0x00040008d1007388 */ /* 0x0003e20000000800 */
[----:B---3--:R-:W-:Y:S08]  /*43b0*/  F2FP.F16.F32.PACK_AB R7, R179, R182 ;  /* 0x000000b6b307723e */ /* 0x008ff000000000ff */
[----:B------:R-:W-:Y:S01]  /*43c0*/  MUFU.EX2 R178, R44 ;  /* 0x0000002c00b27308 */ /* 0x000fe20000000800 */
[----:B------:R-:W-:Y:S02]  /*43d0*/  @P1 FSEL R56, R56, -INF , !P2 ;  /* 0xff80000038381808 */ /* 0x000fe40005000000 */
[----:B------:R-:W-:Y:S07]  /*43e0*/  @P0 FSEL R58, R58, -INF , !P2 ;  /* 0xff8000003a3a0808 */ /* 0x000fee0005000000 */
[----:B------:R-:W3:Y:S01]  /*43f0*/  MUFU.EX2 R177, R45 ;  /* 0x0000002d00b17308 */ /* 0x000ee20000000800 */
[----:B--2---:R-:W-:Y:S01]  /*4400*/  F2FP.F16.F32.PACK_AB R9, R172, R173 ;  /* 0x000000adac09723e */ /* 0x004fe200000000ff */
[--C-:B------:R-:W-:Y:S01]  /*4410*/  FFMA.FTZ R56, R56, UR9, -R101.reuse ;  /* 0x0000000938387c23 */ /* 0x100fe20008010865 */
[----:B------:R-:W-:Y:S07]  /*4420*/  PLOP3.LUT P2, PT, PT, PT, UP0, 0x80, 0x8 ;  /* 0x000000000008781c */ /* 0x000fee0003f4f008 */
[----:B------:R-:W-:Y:S01]  /*4430*/  MUFU.EX2 R186, R46 ;  /* 0x0000002e00ba7308 */ /* 0x000fe20000000800 */
[----:B------:R-:W-:Y:S01]  /*4440*/  PLOP3.LUT P0, PT, PT, PT, UP0, 0x80, 0x8 ;  /* 0x000000000008781c */ /* 0x000fe20003f0f008 */
[----:B------:R-:W-:Y:S01]  /*4450*/  STS [R158+0x400], R9 ;  /* 0x000400099e007388 */ /* 0x000fe20000000800 */
[----:B------:R-:W-:Y:S07]  /*4460*/  PLOP3.LUT P1, PT, PT, PT, UP0, 0x80, 0x8 ;  /* 0x000000000008781c */ /* 0x000fee0003f2f008 */
[----:B------:R-:W-:Y:S01]  /*4470*/  MUFU.EX2 R185, R47 ;  /* 0x0000002f00b97308 */ /* 0x000fe20000000800 */
[----:B------:R-:W-:Y:S09]  /*4480*/  FFMA.FTZ R58, R58, UR9, -R100 ;  /* 0x000000093a3a7c23 */ /* 0x000ff20008010864 */
[----:B------:R-:W-:Y:S01]  /*4490*/  MUFU.EX2 R218, R52 ;  /* 0x0000003400da7308 */ /* 0x000fe20000000800 */
[----:B------:R-:W-:Y:S09]  /*44a0*/  @P2 FSEL R55, R55, -INF , !P3 ;  /* 0xff80000037372808 */ /* 0x000ff20005800000 */
[----:B------:R-:W-:Y:S01]  /*44b0*/  MUFU.EX2 R115, R54 ;  /* 0x0000003600737308 */ /* 0x000fe20000000800 */
[----:B------:R-:W-:Y:S02]  /*44c0*/  PLOP3.LUT P2, PT, PT, PT, UP0, 0x80, 0x8 ;  /* 0x000000000008781c */ /* 0x000fe40003f4f008 */
[----:B-1----:R-:W-:Y:S01]  /*44d0*/  F2FP.F16.F32.PACK_AB R8, R223, R227 ;  /* 0x000000e3df08723e */ /* 0x002fe200000000ff */
[----:B------:R-:W-:Y:S01]  /*44e0*/  FFMA.FTZ R55, R55, UR9, -R102 ;  /* 0x0000000937377c23 */ /* 0x000fe20008010866 */
[----:B------:R-:W-:Y:S05]  /*44f0*/  @P0 FSEL R57, R57, -INF , !P3 ;  /* 0xff80000039390808 */ /* 0x000fea0005800000 */
[----:B------:R-:W-:Y:S01]  /*4500*/  MUFU.EX2 R168, R56 ;  /* 0x0000003800a87308 */ /* 0x000fe20000000800 */
[----:B------:R-:W-:Y:S01]  /*4510*/  PLOP3.LUT P0, PT, PT, PT, UP0, 0x80, 0x8 ;  /* 0x000000000008781c */ /* 0x000fe20003f0f008 */
[----:B------:R3:W-:Y:S01]  /*4520*/  STS [R158], R8 ;  /* 0x000000089e007388 */ /* 0x0007e20000000800 */
[----:B------:R-:W-:Y:S07]  /*4530*/  @P1 FSEL R53, R53, -INF , !P3 ;  /* 0xff80000035351808 */ /* 0x000fee0005800000 */
[----:B------:R-:W1:Y:S01]  /*4540*/  MUFU.EX2 R114, R55 ;  /* 0x0000003700727308 */ /* 0x000e620000000800 */
[----:B------:R-:W-:Y:S01]  /*4550*/  PLOP3.LUT P1, PT, PT, PT, UP0, 0x80, 0x8 ;  /* 0x000000000008781c */ /* 0x000fe20003f2f008 */
[----:B------:R2:W-:Y:S01]  /*4560*/  STS [R209+0x2400], R4 ;  /* 0x00240004d1007388 */ /* 0x0005e20000000800 */
[----:B------:R-:W-:Y:S01]  /*4570*/  FFMA.FTZ R57, R57, UR9, -R101 ;  /* 0x0000000939397c23 */ /* 0x000fe20008010865 */
[----:B------:R-:W-:Y:S01]  /*4580*/  @P2 FSEL R60, R60, -INF , !P5 ;  /* 0xff8000003c3c2808 */ /* 0x000fe20006800000 */
[----:B------:R-:W-:Y:S01]  /*4590*/  FFMA.FTZ R53, R53, UR9, -R103 ;  /* 0x0000000935357c23 */ /* 0x000fe20008010867 */
[----:B------:R4:W-:Y:S01]  /*45a0*/  STS [R209+0x2000], R5 ;  /* 0x00200005d1007388 */ /* 0x0009e20000000800 */
[----:B------:R-:W-:Y:S03]  /*45b0*/  PLOP3.LUT P2, PT, PT, PT, UP0, 0x80, 0x8 ;  /* 0x000000000008781c */ /* 0x000fe60003f4f008 */
[----:B------:R-:W-:Y:S01]  /*45c0*/  MUFU.EX2 R167, R57 ;  /* 0x0000003900a77308 */ /* 0x000fe20000000800 */
[--C-:B------:R-:W-:Y:S01]  /*45d0*/  FFMA.FTZ R60, R60, UR9, -R101.reuse ;  /* 0x000000093c3c7c23 */ /* 0x100fe20008010865 */
[----:B------:R1:W-:Y:S01]  /*45e0*/  STS [R158+0x2400], R6 ;  /* 0x002400069e007388 */ /* 0x0003e20000000800 */
[----:B------:R-:W-:Y:S07]  /*45f0*/  @P0 FSEL R61, R61, -INF , !P6 ;  /* 0xff8000003d3d0808 */ /* 0x000fee0007000000 */
[----:B------:R-:W-:Y:S01]  /*4600*/  MUFU.EX2 R217, R53 ;  /* 0x0000003500d97308 */ /* 0x000fe20000000800 */
[----:B------:R-:W-:Y:S02]  /*4610*/  PLOP3.LUT P0, PT, PT, PT, UP0, 0x80, 0x8 ;  /* 0x000000000008781c */ /* 0x000fe40003f0f008 */
[----:B------:R-:W-:Y:S01]  /*4620*/  @P1 FSEL R59, R59, -INF , !P3 ;  /* 0xff8000003b3b1808 */ /* 0x000fe20005800000 */
[----:B------:R-:W-:Y:S01]  /*4630*/  FFMA.FTZ R101, R61, UR9, -R101 ;  /* 0x000000093d657c23 */ /* 0x000fe20008010865 */
[----:B------:R-:W-:Y:S05]  /*4640*/  PLOP3.LUT P3, PT, PT, PT, UP0, 0x80, 0x8 ;  /* 0x000000000008781c */ /* 0x000fea0003f6f008 */
[----:B------:R-:W-:Y:S01]  /*4650*/  MUFU.EX2 R176, R58 ;  /* 0x0000003a00b07308 */ /* 0x000fe20000000800 */
[----:B------:R-:W-:Y:S01]  /*4660*/  PLOP3.LUT P1, PT, PT, PT, UP0, 0x80, 0x8 ;  /* 0x000000000008781c */ /* 0x000fe20003f2f008 */
[--C-:B------:R-:W-:Y:S01]  /*4670*/  FFMA.FTZ R59, R59, UR9, -R100.reuse ;  /* 0x000000093b3b7c23 */ /* 0x100fe20008010864 */
[----:B------:R-:W-:Y:S07]  /*4680*/  @P2 FSEL R64, R64, -INF , !P5 ;  /* 0xff80000040402808 */ /* 0x000fee0006800000 */
[----:B------:R-:W-:Y:S01]  /*4690*/  MUFU.EX2 R166, R60 ;  /* 0x0000003c00a67308 */ /* 0x000fe20000000800 */
[----:B---3--:R-:W-:Y:S02]  /*46a0*/  F2FP.F16.F32.PACK_AB R8, R177, R178 ;  /* 0x000000b2b108723e */ /* 0x008fe400000000ff */
[----:B------:R-:W-:Y:S01]  /*46b0*/  @P0 FSEL R65, R65, -INF , !P6 ;  /* 0xff80000041410808 */ /* 0x000fe20007000000 */
[--C-:B------:R-:W-:Y:S01]  /*46c0*/  FFMA.FTZ R64, R64, UR9, -R103.reuse ;  /* 0x0000000940407c23 */ /* 0x100fe20008010867 */
[----:B--2---:R-:W-:Y:S05]  /*46d0*/  F2FP.F16.F32.PACK_AB R4, R187, R188 ;  /* 0x000000bcbb04723e */ /* 0x004fea00000000ff */
[----:B------:R-:W-:Y:S01]  /*46e0*/  MUFU.EX2 R175, R59 ;  /* 0x0000003b00af7308 */ /* 0x000fe20000000800 */
[----:B------:R-:W-:Y:S01]  /*46f0*/  @P3 FSEL R62, R62, -INF , !P5 ;  /* 0xff8000003e3e3808 */ /* 0x000fe20006800000 */
[----:B------:R-:W-:Y:S01]  /*4700*/  FFMA.FTZ R103, R65, UR9, -R103 ;  /* 0x0000000941677c23 */ /* 0x000fe20008010867 */
[----:B----4-:R-:W-:Y:S01]  /*4710*/  F2FP.F16.F32.PACK_AB R5, R221, R222 ;  /* 0x000000dedd05723e */ /* 0x010fe200000000ff */
[----:B------:R2:W-:Y:S01]  /*4720*/  STS [R158+0x2000], R4 ;  /* 0x002000049e007388 */ /* 0x0005e20000000800 */
[----:B------:R-:W-:Y:S05]  /*4730*/  @P1 FSEL R63, R63, -INF , !P6 ;  /* 0xff8000003f3f1808 */ /* 0x000fea0007000000 */
[----:B------:R-:W-:Y:S01]  /*4740*/  MUFU.EX2 R216, R64 ;  /* 0x0000004000d87308 */ /* 0x000fe20000000800 */
[----:B-1----:R-:W-:Y:S01]  /*4750*/  F2FP.F16.F32.PACK_AB R6, R189, R190 ;  /* 0x000000bebd06723e */ /* 0x002fe200000000ff */
[----:B------:R1:W-:Y:S01]  /*4760*/  STS [R208], R5 ;  /* 0x00000005d0007388 */ /* 0x0003e20000000800 */
[----:B------:R-:W-:Y:S07]  /*4770*/  PLOP3.LUT P3, PT, PT, PT, UP0, 0x80, 0x8 ;  /* 0x000000000008781c */ /* 0x000fee0003f6f008 */
[----:B------:R-:W3:Y:S01]  /*4780*/  MUFU.EX2 R215, R103 ;  /* 0x0000006700d77308 */ /* 0x000ee20000000800 */
[----:B------:R-:W-:Y:S01]  /*4790*/  PLOP3.LUT P1, PT, PT, PT, UP0, 0x80, 0x8 ;  /* 0x000000000008781c */ /* 0x000fe20003f2f008 */
[--C-:B------:R-:W-:Y:S01]  /*47a0*/  FFMA.FTZ R62, R62, UR9, -R100.reuse ;  /* 0x000000093e3e7c23 */ /* 0x100fe20008010864 */
[----:B------:R-:W-:Y:S07]  /*47b0*/  FFMA.FTZ R100, R63, UR9, -R100 ;  /* 0x000000093f647c23 */ /* 0x000fee0008010864 */
[----:B------:R-:W-:Y:S10]  /*47c0*/  MUFU.EX2 R165, R101 ;  /* 0x0000006500a57308 */ /* 0x000ff40000000800 */
[----:B------:R-:W-:Y:S01]  /*47d0*/  MUFU.EX2 R174, R62 ;  /* 0x0000003e00ae7308 */ /* 0x000fe20000000800 */
[----:B------:R-:W-:Y:S09]  /*47e0*/  @P3 FSEL R66, R66, -INF , !P5 ;  /* 0xff80000042423808 */ /* 0x000ff20006800000 */
[----:B------:R-:W-:Y:S01]  /*47f0*/  MUFU.EX2 R169, R100 ;  /* 0x0000006400a97308 */ /* 0x000fe20000000800 */
[----:B------:R-:W-:Y:S01]  /*4800*/  @P1 FSEL R67, R67, -INF , !P6 ;  /* 0xff80000043431808 */ /* 0x000fe20007000000 */
[--C-:B------:R-:W-:Y:S01]  /*4810*/  FFMA.FTZ R66, R66, UR9, -R102.reuse ;  /* 0x0000000942427c23 */ /* 0x100fe20008010866 */
[----:B--2---:R-:W-:Y:S03]  /*4820*/  F2FP.F16.F32.PACK_AB R4, R170, R171 ;  /* 0x000000abaa04723e */ /* 0x004fe600000000ff */
[----:B------:R-:W-:Y:S04]  /*4830*/  FFMA.FTZ R102, R67, UR9, -R102 ;  /* 0x0000000943667c23 */ /* 0x000fe80008010866 */
[----:B------:R-:W-:Y:S01]  /*4840*/  MUFU.EX2 R113, R66 ;  /* 0x0000004200717308 */ /* 0x000fe20000000800 */
[----:B-1----:R-:W-:Y:S01]  /*4850*/  F2FP.F16.F32.PACK_AB R5, R219, R220 ;  /* 0x000000dcdb05723e */ /* 0x002fe200000000ff */
[----:B------:R1:W-:Y:S08]  /*4860*/  STS [R208+0x400], R4 ;  /* 0x00040004d0007388 */ /* 0x0003f00000000800 */
[----:B------:R-:W2:Y:S01]  /*4870*/  MUFU.EX2 R112, R102 ;  /* 0x0000006600707308 */ /* 0x000ea20000000800 */
[----:B------:R4:W-:Y:S01]  /*4880*/  STS [R111], R5 ;  /* 0x000000056f007388 */ /* 0x0009e20000000800 */
[----:B-1----:R-:W-:Y:S02]  /*4890*/  F2FP.F16.F32.PACK_AB R4, R163, R164 ;  /* 0x000000a4a304723e */ /* 0x002fe400000000ff */
[----:B----4-:R-:W-:Y:S03]  /*48a0*/  F2FP.F16.F32.PACK_AB R5, R114, R115 ;  /* 0x000000737205723e */ /* 0x010fe600000000ff */
[----:B------:R3:W-:Y:S04]  /*48b0*/  STS [R111+0x400], R4 ;  /* 0x000400046f007388 */ /* 0x0007e80000000800 */
[----:B------:R1:W-:Y:S04]  /*48c0*/  STS [R208+0x2000], R7 ;  /* 0x00200007d0007388 */ /* 0x0003e80000000800 */
[----:B------:R4:W-:Y:S04]  /*48d0*/  STS [R208+0x2400], R6 ;  /* 0x00240006d0007388 */ /* 0x0009e80000000800 */
[----:B------:R2:W-:Y:S01]  /*48e0*/  STS [R111+0x2000], R8 ;  /* 0x002000086f007388 */ /* 0x0005e20000000800 */
[----:B---3--:R-:W-:Y:S02]  /*48f0*/  F2FP.F16.F32.PACK_AB R4, R215, R216 ;  /* 0x000000d8d704723e */ /* 0x008fe400000000ff */
[----:B-1----:R-:W-:Y:S02]  /*4900*/  F2FP.F16.F32.PACK_AB R7, R185, R186 ;  /* 0x000000bab907723e */ /* 0x002fe400000000ff */
[----:B----4-:R-:W-:Y:S03]  /*4910*/  F2FP.F16.F32.PACK_AB R6, R217, R218 ;  /* 0x000000dad906723e */ /* 0x010fe600000000ff */
[----:B------:R1:W-:Y:S01]  /*4920*/  STS [R111+0x2400], R7 ;  /* 0x002400076f007388 */ /* 0x0003e20000000800 */
[----:B--2---:R-:W-:Y:S03]  /*4930*/  F2FP.F16.F32.PACK_AB R8, R167, R168 ;  /* 0x000000a8a708723e */ /* 0x004fe600000000ff */
        /* <DEDUP_REMOVED lines=36> */
[----:B------:R-:W-:Y:S04]  /*4b80*/  FADD.FTZ R5, -R161, R5 ;  /* 0x00000005a1057221 */ /* 0x000fe80000010100 */
[C---:B------:R-:W-:Y:S04]  /*4b90*/  HMMA.16816.F32 R16, R100.reuse, R134, R16 ;  /* 0x000000866410723c */ /* 0x040fe80000001810 */
[----:B------:R-:W-:Y:S04]  /*4ba0*/  FMUL.FTZ R5, R237, R5 ;  /* 0x00000005ed057220 */ /* 0x000fe80000410000 */
        /* <DEDUP_REMOVED lines=17> */
[C---:B------:R-:W-:Y:S01]  /*4cc0*/  FADD.FTZ R16, -R161.reuse, R17 ;  /* 0x00000011a1107221 */ /* 0x040fe20000010100 */
[----:B------:R-:W-:Y:S01]  /*4cd0*/  FADD.FTZ R17, -R161, R20 ;  /* 0x00000014a1117221 */ /* 0x000fe20000010100 */
[----:B------:R-:W-:Y:S01]  /*4ce0*/  FMUL.FTZ R100, R233, R21 ;  /* 0x00000015e9647220 */ /* 0x000fe20000410000 */
[----:B------:R-:W-:Y:S01]  /*4cf0*/  FMUL.FTZ R4, R236, R4 ;  /* 0x00000004ec047220 */ /* 0x000fe20000410000 */
[----:B------:R-:W-:Y:S01]  /*4d00*/  FMUL.FTZ R16, R235, R16 ;  /* 0x00000010eb107220 */ /* 0x000fe20000410000 */
[----:B------:R-:W-:Y:S01]  /*4d10*/  FMUL.FTZ R17, R234, R17 ;  /* 0x00000011ea117220 */ /* 0x000fe20000410000 */
[----:B------:R-:W-:Y:S01]  /*4d20*/  F2FP.F16.F32.PACK_AB R5, R5, R101 ;  /* 0x000000650505723e */ /* 0x000fe200000000ff */
[C---:B------:R-:W-:Y:S01]  /*4d30*/  FADD.FTZ R101, -R161.reuse, R32 ;  /* 0x00000020a1657221 */ /* 0x040fe20000010100 */
[C---:B------:R-:W-:Y:S01]  /*4d40*/  FADD.FTZ R32, -R161.reuse, R33 ;  /* 0x00000021a1207221 */ /* 0x040fe20000010100 */
[----:B------:R-:W-:Y:S01]  /*4d50*/  F2FP.F16.F32.PACK_AB R16, R16, R4 ;  /* 0x000000041010723e */ /* 0x000fe200000000ff */
[C---:B------:R-:W-:Y:S01]  /*4d60*/  FADD.FTZ R4, -R161.reuse, R37 ;  /* 0x00000025a1047221 */ /* 0x040fe20000010100 */
[----:B------:R-:W-:Y:S01]  /*4d70*/  F2FP.F16.F32.PACK_AB R100, R100, R17 ;  /* 0x000000116464723e */ /* 0x000fe200000000ff */
[C---:B------:R-:W-:Y:S01]  /*4d80*/  FADD.FTZ R21, -R161.reuse, R48 ;  /* 0x00000030a1157221 */ /* 0x040fe20000010100 */
        /* <DEDUP_REMOVED lines=20> */
[C---:B------:R-:W-:Y:S01]  /*4ed0*/  FADD.FTZ R32, -R160.reuse, R6 ;  /* 0x00000006a0207221 */ /* 0x040fe20000010100 */
[----:B------:R-:W-:Y:S02]  /*4ee0*/  FADD.FTZ R17, -R160, R7 ;  /* 0x00000007a0117221 */ /* 0x000fe40000010100 */
[----:B------:R-:W-:Y:S01]  /*4ef0*/  F2FP.F16.F32.PACK_AB R36, R36, R4 ;  /* 0x000000042424723e */ /* 0x000fe200000000ff */
[----:B------:R-:W-:Y:S06]  /*4f00*/  @!P1 BRA `(.L_x_77) ;  /* 0x0000000000889947 */ /* 0x000fec0003800000 */
[----:B------:R-:W1:Y:S01]  /*4f10*/  LDC R21, c[0x0][0x3b0] ;  /* 0x0000ec00ff157b82 */ /* 0x000e620000000800 */
[----:B------:R-:W-:Y:S02]  /*4f20*/  ISETP.GE.AND P0, PT, R243, UR4, PT ;  /* 0x00000004f3007c0c */ /* 0x000fe4000bf06270 */
[----:B------:R-:W-:Y:S02]  /*4f30*/  IADD3 R6, P2, PT, RZ, -UR32, RZ ;  /* 0x80000020ff067c10 */ /* 0x000fe4000ff5e0ff */
[----:B------:R-:W-:Y:S04]  /*4f40*/  LOP3.LUT R7, R214, 0x1, RZ, 0xc0, !PT ;  /* 0x00000001d6077812 */ /* 0x000fe800078ec0ff */
[----:B------:R-:W-:Y:S05]  /*4f50*/  ISETP.NE.U32.AND P5, PT, R7, 0x1, PT ;  /* 0x000000010700780c */ /* 0x000fea0003fa5070 */
[----:B------:R-:W2:Y:S01]  /*4f60*/  @!P0 LDC R20, c[0x0][0x3b4] ;  /* 0x0000ed00ff148b82 */ /* 0x000ea20000000800 */
[----:B-1----:R-:W-:Y:S04]  /*4f70*/  IMAD.SHL.U32 R4, R21, 0x80, RZ ;  /* 0x0000008015047824 */ /* 0x002fe800078e00ff */
[----:B------:R-:W-:Y:S01]  /*4f80*/  IMAD.X R4, RZ, RZ, ~R4, P2 ;  /* 0x000000ffff047224 */ /* 0x000fe200010e0e04 */
[----:B------:R-:W-:Y:S04]  /*4f90*/  ISETP.GE.AND P2, PT, R243, UR4, PT ;  /* 0x00000004f3007c0c */ /* 0x000fe8000bf46270 */
[----:B------:R-:W-:Y:S04]  /*4fa0*/  SHF.R.S64 R6, R6, 0x1f, R4 ;  /* 0x0000001f06067819 */ /* 0x000fe80000001004 */
[----:B------:R-:W-:Y:S01]  /*4fb0*/  IADD3 R231, P3, PT, R6, R231, RZ ;  /* 0x000000e706e77210 */ /* 0x000fe20007f7e0ff */
[----:B------:R-:W-:Y:S03]  /*4fc0*/  IMAD.MOV.U32 R6, RZ, RZ, -0x2000 ;  /* 0xffffe000ff067424 */ /* 0x000fe600078e00ff */
[----:B------:R-:W-:Y:S02]  /*4fd0*/  LEA.HI.X.SX32 R229, R4, R229, 0x1, P3 ;  /* 0x000000e504e57211 */ /* 0x000fe400018f0eff */
[----:B------:R-:W-:Y:S02]  /*4fe0*/  SEL R4, R6, 0x2000, !P5 ;  /* 0x0000200006047807 */ /* 0x000fe40006800000 */
[C---:B------:R-:W-:Y:S03]  /*4ff0*/  @!P0 LEA R6, P3, R21.reuse, R231, 0x7 ;  /* 0x000000e715068211 */ /* 0x040fe600078638ff */
[----:B------:R-:W-:Y:S01]  /*5000*/  IMAD.IADD R228, R228, 0x1, R4 ;  /* 0x00000001e4e47824 */ /* 0x000fe200078e0204 */
[----:B--2---:R-:W-:Y:S01]  /*5010*/  @!P0 LEA.HI.X R7, R21, R229, R20, 0x7, P3 ;  /* 0x000000e515078211 */ /* 0x004fe200018f3c14 */
[----:B------:R-:W-:Y:S02]  /*5020*/  @!P2 IMAD.MOV.U32 R20, RZ, RZ, R231 ;  /* 0x000000ffff14a224 */ /* 0x000fe400078e00e7 */
[----:B------:R-:W-:Y:S02]  /*5030*/  @!P2 IMAD.MOV.U32 R21, RZ, RZ, R229 ;  /* 0x000000ffff15a224 */ /* 0x000fe400078e00e5 */
[--C-:B------:R-:W-:Y:S02]  /*5040*/  IMAD.IADD R211, R211, 0x1, R4.reuse ;  /* 0x00000001d3d37824 */ /* 0x100fe400078e0204 */
[----:B------:R-:W-:Y:S01]  /*5050*/  IMAD.IADD R148, R148, 0x1, R4 ;  /* 0x0000000194947824 */ /* 0x000fe200078e0204 */
[----:B------:R-:W-:Y:S01]  /*5060*/  @!PT LDS RZ, [RZ] ;  /* 0x00000000fffff984 */ /* 0x000fe20000000800 */
[----:B------:R-:W-:Y:S01]  /*5070*/  @!PT LDS RZ, [RZ] ;  /* 0x00000000fffff984 */ /* 0x000fe20000000800 */
[----:B------:R-:W-:Y:S01]  /*5080*/  @!PT LDS RZ, [RZ] ;  /* 0x00000000fffff984 */ /* 0x000fe20000000800 */
[----:B------:R1:W-:Y:S04]  /*5090*/  @!P2 LDGSTS.E.BYPASS.LTC128B.128 [R228], desc[UR28][R20.64] ;  /* 0x0000000014e4afae */ /* 0x0003e8000b981a1c */
[----:B------:R1:W-:Y:S04]  /*50a0*/  @P2 STS.64 [R211], RZ ;  /* 0x000000ffd3002388 */ /* 0x0003e80000000a00 */
[----:B------:R1:W-:Y:S04]  /*50b0*/  @P2 STS.64 [R211+0x8], RZ ;  /* 0x000008ffd3002388 */ /* 0x0003e80000000a00 */
[----:B------:R1:W-:Y:S04]  /*50c0*/  @P0 STS.64 [R211+0x1000], RZ ;  /* 0x001000ffd3000388 */ /* 0x0003e80000000a00 */
[----:B------:R1:W-:Y:S04]  /*50d0*/  @P0 STS.64 [R211+0x1008], RZ ;  /* 0x001008ffd3000388 */ /* 0x0003e80000000a00 */
[----:B------:R-:W-:Y:S01]  /*50e0*/  @!PT LDS RZ, [RZ] ;  /* 0x00000000fffff984 */ /* 0x000fe20000000800 */
[----:B------:R-:W-:Y:S01]  /*50f0*/  @!PT LDS RZ, [RZ] ;  /* 0x00000000fffff984 */ /* 0x000fe20000000800 */
[----:B------:R-:W-:Y:S01]  /*5100*/  @!PT LDS RZ, [RZ] ;  /* 0x00000000fffff984 */ /* 0x000fe20000000800 */
[----:B------:R1:W-:Y:S04]  /*5110*/  @!P0 LDGSTS.E.BYPASS.LTC128B.128 [R228+0x1000], desc[UR28][R6.64] ;  /* 0x0100000006e48fae */ /* 0x0003e8000b981a1c */
[----:B------:R-:W0:Y:S02]  /*5120*/  LDGDEPBAR ;  /* 0x00000000000079af */ /* 0x000e240000000000 */
.L_x_77:
[----:B------:R2:W-:Y:S01]  /*5130*/  STS [R210+-0x8000], R5 ;  /* 0xff800005d2007388 */ /* 0x0005e20000000800 */
[----:B-1----:R-:W-:Y:S01]  /*5140*/  FMUL.FTZ R6, R194, R32 ;  /* 0x00000020c2067220 */ /* 0x002fe20000410000 */
[C---:B------:R-:W-:Y:S01]  /*5150*/  FADD.FTZ R19, -R160.reuse, R19 ;  /* 0x00000013a0137221 */ /* 0x040fe20000010100 */
[----:B------:R-:W-:Y:S01]  /*5160*/  FADD.FTZ R18, -R160, R18 ;  /* 0x00000012a0127221 */ /* 0x000fe20000010100 */
[C---:B-----5:R-:W-:Y:S01]  /*5170*/  FADD.FTZ R8, -R159.reuse, R8 ;  /* 0x000000089f087221 */ /* 0x060fe20000010100 */
[----:B------:R-:W-:Y:S01]  /*5180*/  FADD.FTZ R9, -R159, R9 ;  /* 0x000000099f097221 */ /* 0x000fe20000010100 */
        /* <DEDUP_REMOVED lines=8> */
[----:B------:R-:W-:Y:S01]  /*5210*/  FADD.FTZ R14, -R109, R14 ;  /* 0x0000000e6d0e7221 */ /* 0x000fe20000010100 */
[----:B------:R-:W-:Y:S01]  /*5220*/  FMUL.FTZ R11, R205, R11 ;  /* 0x0000000bcd0b7220 */ /* 0x000fe20000410000 */
[C---:B------:R-:W-:Y:S01]  /*5230*/  FADD.FTZ R12, -R159.reuse, R12 ;  /* 0x0000000c9f0c7221 */ /* 0x040fe20000010100 */
        /* <DEDUP_REMOVED lines=8> */
[----:B--2---:R-:W-:Y:S01]  /*52c0*/  FMUL.FTZ R5, R193, R17 ;  /* 0x00000011c1057220 */ /* 0x004fe20000410000 */
[C---:B------:R-:W-:Y:S01]  /*52d0*/  FADD.FTZ R35, -R160.reuse, R35 ;  /* 0x00000023a0237221 */ /* 0x040fe20000010100 */
[C---:B------:R-:W-:Y:S01]  /*52e0*/  FADD.FTZ R34, -R160.reuse, R34 ;  /* 0x00000022a0227221 */ /* 0x040fe20000010100 */
[----:B------:R-:W-:Y:S01]  /*52f0*/  F2FP.F16.F32.PACK_AB R20, R13, R12 ;  /* 0x0000000c0d14723e */ /* 0x000fe200000000ff */
[C---:B------:R-:W-:Y:S01]  /*5300*/  FADD.FTZ R18, -R160.reuse, R54 ;  /* 0x00000036a0127221 */ /* 0x040fe20000010100 */
[----:B------:R-:W-:Y:S01]  /*5310*/  F2FP.F16.F32.PACK_AB R5, R5, R6 ;  /* 0x000000060505723e */ /* 0x000fe200000000ff */
[----:B------:R-:W-:Y:S01]  /*5320*/  FADD.FTZ R17, -R160, R55 ;  /* 0x00000037a0117221 */ /* 0x000fe20000010100 */
[----:B------:R-:W-:Y:S01]  /*5330*/  F2FP.F16.F32.PACK_AB R32, R23, R22 ;  /* 0x000000161720723e */ /* 0x000fe200000000ff */
[----:B------:R-:W-:Y:S01]  /*5340*/  FMUL.FTZ R34, R173, R34 ;  /* 0x00000022ad227220 */ /* 0x000fe20000410000 */
[----:B------:R-:W-:Y:S01]  /*5350*/  FMUL.FTZ R23, R172, R35 ;  /* 0x00000023ac177220 */ /* 0x000fe20000410000 */
[----:B------:R-:W-:Y:S01]  /*5360*/  STS [R210+-0x7c00], R5 ;  /* 0xff840005d2007388 */ /* 0x000fe20000000800 */
[----:B------:R-:W-:Y:S01]  /*5370*/  FADD.FTZ R25, -R159, R25 ;  /* 0x000000199f197221 */ /* 0x000fe20000010100 */
[----:B------:R-:W-:Y:S01]  /*5380*/  FADD.FTZ R27, -R109, R27 ;  /* 0x0000001b6d1b7221 */ /* 0x000fe20000010100 */
[----:B------:R-:W-:Y:S01]  /*5390*/  FADD.FTZ R24, -R159, R24 ;  /* 0x000000189f187221 */ /* 0x000fe20000010100 */
[----:B------:R1:W-:Y:S01]  /*53a0*/  STS [R162+-0x7c00], R4 ;  /* 0xff840004a2007388 */ /* 0x0003e20000000800 */
[----:B------:R-:W-:Y:S01]  /*53b0*/  FADD.FTZ R26, -R109, R26 ;  /* 0x0000001a6d1a7221 */ /* 0x000fe20000010100 */
[----:B------:R-:W-:Y:S01]  /*53c0*/  FMUL.FTZ R18, R115, R18 ;  /* 0x0000001273127220 */ /* 0x000fe20000410000 */
[----:B------:R-:W-:Y:S01]  /*53d0*/  FMUL.FTZ R17, R114, R17 ;  /* 0x0000001172117220 */ /* 0x000fe20000410000 */
[----:B------:R2:W-:Y:S01]  /*53e0*/  STS [R162+-0x8000], R16 ;  /* 0xff800010a2007388 */ /* 0x0005e20000000800 */
[----:B------:R-:W-:Y:S01]  /*53f0*/  FADD.FTZ R29, -R159, R29 ;  /* 0x0000001d9f1d7221 */ /* 0x000fe20000010100 */
[----:B------:R-:W-:Y:S01]  /*5400*/  FMUL.FTZ R24, R192, R24 ;  /* 0x00000018c0187220 */ /* 0x000fe20000410000 */
[----:B------:R-:W-:Y:S01]  /*5410*/  FMUL.FTZ R19, R191, R25 ;  /* 0x00000019bf137220 */ /* 0x000fe20000410000 */
[----:B------:R-:W-:Y:S01]  /*5420*/  FMUL.FTZ R26, R200, R26 ;  /* 0x0000001ac81a7220 */ /* 0x000fe20000410000 */
[----:B------:R-:W-:Y:S01]  /*5430*/  FADD.FTZ R31, -R109, R31 ;  /* 0x0000001f6d1f7221 */ /* 0x000fe20000010100 */
[----:B------:R-:W-:Y:S01]  /*5440*/  FADD.FTZ R28, -R159, R28 ;  /* 0x0000001c9f1c7221 */ /* 0x000fe20000010100 */
[----:B------:R-:W-:Y:S01]  /*5450*/  FADD.FTZ R30, -R109, R30 ;  /* 0x0000001e6d1e7221 */ /* 0x000fe20000010100 */
[----:B------:R-:W-:Y:S01]  /*5460*/  F2FP.F16.F32.PACK_AB R23, R23, R34 ;  /* 0x000000221717723e */ /* 0x000fe200000000ff */
[----:B------:R-:W-:Y:S01]  /*5470*/  FADD.FTZ R39, -R160, R39 ;  /* 0x00000027a0277221 */ /* 0x000fe20000010100 */
[----:B------:R-:W-:Y:S01]  /*5480*/  F2FP.F16.F32.PACK_AB R22, R17, R18 ;  /* 0x000000121116723e */ /* 0x000fe200000000ff */
[----:B------:R-:W-:Y:S01]  /*5490*/  FMUL.FTZ R28, R188, R28 ;  /* 0x0000001cbc1c7220 */ /* 0x000fe20000410000 */
[----:B------:R-:W-:Y:S01]  /*54a0*/  FMUL.FTZ R18, R187, R29 ;  /* 0x0000001dbb127220 */ /* 0x000fe20000410000 */
[----:B------:R-:W-:Y:S01]  /*54b0*/  FMUL.FTZ R30, R198, R30 ;  /* 0x0000001ec61e7220 */ /* 0x000fe20000410000 */
[C---:B------:R-:W-:Y:S01]  /*54c0*/  FADD.FTZ R38, -R160.reuse, R38 ;  /* 0x00000026a0267221 */ /* 0x040fe20000010100 */
[----:B------:R-:W-:Y:S01]  /*54d0*/  F2FP.F16.F32.PACK_AB R19, R19, R24 ;  /* 0x000000181313723e */ /* 0x000fe200000000ff */
[C---:B------:R-:W-:Y:S01]  /*54e0*/  FADD.FTZ R7, -R160.reuse, R66 ;  /* 0x00000042a0077221 */ /* 0x040fe20000010100 */
[----:B------:R-:W-:Y:S01]  /*54f0*/  FADD.FTZ R6, -R160, R67 ;  /* 0x00000043a0067221 */ /* 0x000fe20000010100 */
[----:B------:R-:W-:Y:S01]  /*5500*/  FMUL.FTZ R39, R170, R39 ;  /* 0x00000027aa277220 */ /* 0x000fe20000410000 */
[----:B------:R-:W-:Y:S01]  /*5510*/  FMUL.FTZ R38, R171, R38 ;  /* 0x00000026ab267220 */ /* 0x000fe20000410000 */
[C---:B------:R-:W-:Y:S01]  /*5520*/  FADD.FTZ R50, -R160.reuse, R50 ;  /* 0x00000032a0327221 */ /* 0x040fe20000010100 */
[----:B-1----:R-:W-:Y:S01]  /*5530*/  F2FP.F16.F32.PACK_AB R4, R9, R8 ;  /* 0x000000080904723e */ /* 0x002fe200000000ff */
[----:B------:R-:W-:Y:S01]  /*5540*/  FMUL.FTZ R9, R199, R27 ;  /* 0x0000001bc7097220 */ /* 0x000fe20000410000 */
[----:B------:R-:W-:Y:S01]  /*5550*/  FMUL.FTZ R8, R197, R31 ;  /* 0x0000001fc5087220 */ /* 0x000fe20000410000 */
[----:B------:R-:W-:Y:S01]  /*5560*/  FADD.FTZ R51, -R160, R51 ;  /* 0x00000033a0337221 */ /* 0x000fe20000010100 */
[----:B------:R-:W-:Y:S01]  /*5570*/  F2FP.F16.F32.PACK_AB R18, R18, R28 ;  /* 0x0000001c1212723e */ /* 0x000fe200000000ff */
[----:B------:R1:W-:Y:S01]  /*5580*/  STS [R210+-0x6000], R4 ;  /* 0xffa00004d2007388 */ /* 0x0003e20000000800 */
[----:B------:R-:W-:Y:S01]  /*5590*/  F2FP.F16.F32.PACK_AB R9, R9, R26 ;  /* 0x0000001a0909723e */ /* 0x000fe200000000ff */
[----:B------:R-:W-:Y:S01]  /*55a0*/  FMUL.FTZ R7, R113, R7 ;  /* 0x0000000771077220 */ /* 0x000fe20000410000 */
[----:B------:R-:W-:Y:S01]  /*55b0*/  F2FP.F16.F32.PACK_AB R8, R8, R30 ;  /* 0x0000001e0808723e */ /* 0x000fe200000000ff */
[----:B------:R-:W-:Y:S01]  /*55c0*/  FMUL.FTZ R6, R112, R6 ;  /* 0x0000000670067220 */ /* 0x000fe20000410000 */
[----:B------:R-:W-:Y:S01]  /*55d0*/  FMUL.FTZ R50, R164, R50 ;  /* 0x00000032a4327220 */ /* 0x000fe20000410000 */
[----:B------:R-:W-:Y:S01]  /*55e0*/  FMUL.FTZ R51, R163, R51 ;  /* 0x00000033a3337220 */ /* 0x000fe20000410000 */
[C---:B------:R-:W-:Y:S01]  /*55f0*/  FADD.FTZ R40, -R159.reuse, R40 ;  /* 0x000000289f287221 */ /* 0x040fe20000010100 */
[----:B------:R-:W-:Y:S01]  /*5600*/  FADD.FTZ R41, -R159, R41 ;  /* 0x000000299f297221 */ /* 0x000fe20000010100 */
[C---:B------:R-:W-:Y:S01]  /*5610*/  FADD.FTZ R42, -R109.reuse, R42 ;  /* 0x0000002a6d2a7221 */ /* 0x040fe20000010100 */
        /* <DEDUP_REMOVED lines=13> */
[----:B--2---:R-:W-:Y:S01]  /*56f0*/  FMUL.FTZ R16, R177, R45 ;  /* 0x0000002db1107220 */ /* 0x004fe20000410000 */
[----:B------:R-:W-:Y:S01]  /*5700*/  FMUL.FTZ R46, R186, R46 ;  /* 0x0000002eba2e7220 */ /* 0x000fe20000410000 */
[----:B-1----:R-:W-:Y:S01]  /*5710*/  FMUL.FTZ R4, R206, R10 ;  /* 0x0000000ace047220 */ /* 0x002fe20000410000 */
[----:B------:R-:W-:Y:S01]  /*5720*/  FMUL.FTZ R10, R203, R15 ;  /* 0x0000000fcb0a7220 */ /* 0x000fe20000410000 */
[----:B------:R-:W-:Y:S01]  /*5730*/  FMUL.FTZ R6, R185, R47 ;  /* 0x0000002fb9067220 */ /* 0x000fe20000410000 */
[----:B------:R-:W-:Y:S01]  /*5740*/  F2FP.F16.F32.PACK_AB R17, R17, R40 ;  /* 0x000000281111723e */ /* 0x000fe200000000ff */
[----:B------:R-:W-:Y:S01]  /*5750*/  FADD.FTZ R5, -R159, R56 ;  /* 0x000000389f057221 */ /* 0x000fe20000010100 */
[----:B------:R-:W-:Y:S01]  /*5760*/  F2FP.F16.F32.PACK_AB R11, R11, R4 ;  /* 0x000000040b0b723e */ /* 0x000fe200000000ff */
[----:B------:R-:W-:Y:S01]  /*5770*/  FADD.FTZ R13, -R159, R57 ;  /* 0x000000399f0d7221 */ /* 0x000fe20000010100 */
[----:B------:R-:W-:Y:S01]  /*5780*/  F2FP.F16.F32.PACK_AB R10, R10, R14 ;  /* 0x0000000e0a0a723e */ /* 0x000fe200000000ff */
[----:B------:R-:W-:Y:S01]  /*5790*/  FMUL.FTZ R5, R168, R5 ;  /* 0x00000005a8057220 */ /* 0x000fe20000410000 */
[----:B------:R-:W-:Y:S01]  /*57a0*/  F2FP.F16.F32.PACK_AB R7, R7, R42 ;  /* 0x0000002a0707723e */ /* 0x000fe200000000ff */
[----:B------:R-:W-:Y:S01]  /*57b0*/  STS [R210+-0x5c00], R11 ;  /* 0xffa4000bd2007388 */ /* 0x000fe20000000800 */
[----:B------:R-:W-:Y:S01]  /*57c0*/  F2FP.F16.F32.PACK_AB R16, R16, R44 ;  /* 0x0000002c1010723e */ /* 0x000fe200000000ff */
[----:B------:R-:W-:Y:S01]  /*57d0*/  FMUL.FTZ R13, R167, R13 ;  /* 0x0000000da70d7220 */ /* 0x000fe20000410000 */
[----:B------:R-:W-:Y:S01]  /*57e0*/  F2FP.F16.F32.PACK_AB R6, R6, R46 ;  /* 0x0000002e0606723e */ /* 0x000fe200000000ff */
[----:B------:R-:W-:Y:S01]  /*57f0*/  STS [R162+-0x6000], R20 ;  /* 0xffa00014a2007388 */ /* 0x000fe20000000800 */
[C---:B------:R-:W-:Y:S01]  /*5800*/  FADD.FTZ R58, -R109.reuse, R58 ;  /* 0x0000003a6d3a7221 */ /* 0x040fe20000010100 */
[----:B------:R-:W-:Y:S01]  /*5810*/  FADD.FTZ R59, -R109, R59 ;  /* 0x0000003b6d3b7221 */ /* 0x000fe20000010100 */
[----:B------:R-:W-:Y:S01]  /*5820*/  F2FP.F16.F32.PACK_AB R13, R13, R5 ;  /* 0x000000050d0d723e */ /* 0x000fe200000000ff */
        /* <DEDUP_REMOVED lines=9> */
[----:B------:R-:W-:Y:S01]  /*58c0*/  FMUL.FTZ R60, R166, R60 ;  /* 0x0000003ca63c7220 */ /* 0x000fe20000410000 */
[----:B------:R-:W-:Y:S01]  /*58d0*/  FMUL.FTZ R12, R165, R61 ;  /* 0x0000003da50c7220 */ /* 0x000fe20000410000 */
[----:B------:R-:W-:Y:S01]  /*58e0*/  FMUL.FTZ R62, R174, R62 ;  /* 0x0000003eae3e7220 */ /* 0x000fe20000410000 */
[----:B------:R-:W-:Y:S01]  /*58f0*/  STS [R158+-0x8000], R49 ;  /* 0xff8000319e007388 */ /* 0x000fe20000000800 */
[----:B------:R-:W-:Y:S01]  /*5900*/  FMUL.FTZ R4, R169, R63 ;  /* 0x0000003fa9047220 */ /* 0x000fe20000410000 */
[----:B------:R-:W-:Y:S01]  /*5910*/  F2FP.F16.F32.PACK_AB R5, R5, R58 ;  /* 0x0000003a0505723e */ /* 0x000fe200000000ff */
[----:B------:R-:W-:Y:S01]  /*5920*/  IMAD R64, R246, UR10, RZ ;  /* 0x0000000af6407c24 */ /* 0x000fe2000f8e02ff */
[----:B------:R-:W-:Y:S01]  /*5930*/  STS [R158+-0x7c00], R23 ;  /* 0xff8400179e007388 */ /* 0x000fe20000000800 */
[----:B------:R-:W-:Y:S02]  /*5940*/  F2FP.F16.F32.PACK_AB R12, R12, R60 ;  /* 0x0000003c0c0c723e */ /* 0x000fe400000000ff */
        /* <DEDUP_REMOVED lines=86> */
[----:B------:R-:W-:Y:S01]  /*5eb0*/  IADD3 R5, P0, PT, RZ, -UR33, RZ ;  /* 0x80000021ff057c10 */ /* 0x000fe2000ff1e0ff */
[----:B------:R-:W-:Y:S01]  /*5ec0*/  IMAD.U32 R7, RZ, RZ, UR15 ;  /* 0x0000000fff077e24 */ /* 0x000fe2000f8e00ff */
[C---:B------:R-:W-:Y:S01]  /*5ed0*/  ISETP.GE.AND P2, PT, R243.reuse, UR4, PT ;  /* 0x00000004f3007c0c */ /* 0x040fe2000bf46270 */
[----:B------:R-:W-:Y:S01]  /*5ee0*/  IMAD.U32 R6, RZ, RZ, UR14 ;  /* 0x0000000eff067e24 */ /* 0x000fe2000f8e00ff */
[----:B------:R-:W-:Y:S01]  /*5ef0*/  ISETP.GE.AND P3, PT, R243, UR4, PT ;  /* 0x00000004f3007c0c */ /* 0x000fe2000bf66270 */
[----:B------:R-:W-:Y:S05]  /*5f00*/  IMAD.X R4, RZ, RZ, ~UR8, P0 ;  /* 0x80000008ff047e24 */ /* 0x000fea00080e06ff */
[----:B------:R-:W-:Y:S04]  /*5f10*/  SHF.R.S64 R5, R5, 0x1f, R4 ;  /* 0x0000001f05057819 */ /* 0x000fe80000001004 */
[----:B------:R-:W-:Y:S01]  /*5f20*/  IADD3 R232, P0, PT, R5, R232, RZ ;  /* 0x000000e805e87210 */ /* 0x000fe20007f1e0ff */
[----:B------:R-:W-:Y:S03]  /*5f30*/  IMAD.U32 R5, RZ, RZ, UR15 ;  /* 0x0000000fff057e24 */ /* 0x000fe6000f8e00ff */
[----:B------:R-:W-:Y:S02]  /*5f40*/  LEA.HI.X.SX32 R230, R4, R230, 0x1, P0 ;  /* 0x000000e604e67211 */ /* 0x000fe400000f0eff */
[----:B------:R-:W-:Y:S04]  /*5f50*/  @!P2 LEA R4, P0, R5, R232, 0x1 ;  /* 0x000000e80504a211 */ /* 0x000fe800078008ff */
[----:B------:R-:W-:Y:S01]  /*5f60*/  @!P2 LEA.HI.X R5, R7, R230, R6, 0x1, P0 ;  /* 0x000000e60705a211 */ /* 0x000fe200000f0c06 */
[----:B------:R-:W-:Y:S02]  /*5f70*/  @!P3 IMAD.MOV.U32 R6, RZ, RZ, R232 ;  /* 0x000000ffff06b224 */ /* 0x000fe400078e00e8 */
[----:B------:R-:W-:Y:S05]  /*5f80*/  @!P3 IMAD.MOV.U32 R7, RZ, RZ, R230 ;  /* 0x000000ffff07b224 */ /* 0x000fea00078e00e6 */
[----:B------:R-:W-:Y:S01]  /*5f90*/  @!PT LDS RZ, [RZ] ;  /* 0x00000000fffff984 */ /* 0x000fe20000000800 */
[----:B------:R-:W-:Y:S01]  /*5fa0*/  @!PT LDS RZ, [RZ] ;  /* 0x00000000fffff984 */ /* 0x000fe20000000800 */
[----:B------:R-:W-:Y:S01]  /*5fb0*/  @!PT LDS RZ, [RZ] ;  /* 0x00000000fffff984 */ /* 0x000fe20000000800 */
[----:B------:R1:W-:Y:S04]  /*5fc0*/  @!P3 LDGSTS.E.BYPASS.LTC128B.128 [R226+0x4000], desc[UR28][R6.64] ;  /* 0x0400000006e2bfae */ /* 0x0003e8000b981a1c */
[----:B------:R1:W-:Y:S04]  /*5fd0*/  @P3 STS.128 [R226+0x4000], RZ ;  /* 0x004000ffe2003388 */ /* 0x0003e80000000c00 */
[----:B------:R1:W-:Y:S04]  /*5fe0*/  @P2 STS.128 [R226+0x5000], RZ ;  /* 0x005000ffe2002388 */ /* 0x0003e80000000c00 */
[----:B------:R-:W-:Y:S01]  /*5ff0*/  @!PT LDS RZ, [RZ] ;  /* 0x00000000fffff984 */ /* 0x000fe20000000800 */
[----:B------:R-:W-:Y:S01]  /*6000*/  @!PT LDS RZ, [RZ] ;  /* 0x00000000fffff984 */ /* 0x000fe20000000800 */
[----:B------:R-:W-:Y:S01]  /*6010*/  @!PT LDS RZ, [RZ] ;  /* 0x00000000fffff984 */ /* 0x000fe20000000800 */
[----:B------:R1:W-:Y:S04]  /*6020*/  @!P2 LDGSTS.E.BYPASS.LTC128B.128 [R226+0x5000], desc[UR28][R4.64] ;  /* 0x0500000004e2afae */ /* 0x0003e8000b981a1c */
[----:B------:R-:W0:Y:S02]  /*6030*/  LDGDEPBAR ;  /* 0x00000000000079af */ /* 0x000e240000000000 */
.L_x_78:
[----:B------:R-:W-:Y:S01]  /*6040*/  LDSM.16.M88.4 R16, [R151] ;  /* 0x000000009710783b */ /* 0x000fe20000000200 */
[----:B------:R-:W-:Y:S02]  /*6050*/  LEA R62, P0, R248, R212, 0x2 ;  /* 0x000000d4f83e7211 */ /* 0x000fe400078010ff */
[----:B------:R-:W-:Y:S01]  /*6060*/  ISETP.GT.AND P5, PT, R214, RZ, PT ;  /* 0x000000ffd600720c */ /* 0x000fe20003fa4270 */
[----:B------:R-:W1:Y:S01]  /*6070*/  LDSM.16.MT88.4 R20, [R2+0x6000] ;  /* 0x006000000214783b */ /* 0x000e620000004200 */
[----:B------:R-:W-:Y:S02]  /*6080*/  LEA.HI.X.SX32 R63, R248, R213, 0x2, P0 ;  /* 0x000000d5f83f7211 */ /* 0x000fe400000f16ff */
[C---:B------:R-:W-:Y:S01]  /*6090*/  LEA R60, P0, R64.reuse, R62, 0x5 ;  /* 0x0000003e403c7211 */ /* 0x040fe200078028ff */
[----:B------:R-:W2:Y:S01]  /*60a0*/  LDSM.16.M88.4 R12, [R151+0x2000] ;  /* 0x00200000970c783b */ /* 0x000ea20000000200 */
[----:B------:R-:W-:Y:S02]  /*60b0*/  @P1 IADD3 R245, P2, PT, R245, -0x200, RZ ;  /* 0xfffffe00f5f51810 */ /* 0x000fe40007f5e0ff */
[C---:B------:R-:W-:Y:S01]  /*60c0*/  LEA.HI.X.SX32 R61, R64.reuse, R63, 0x5, P0 ;  /* 0x0000003f403d7211 */ /* 0x040fe200000f2eff */
[----:B------:R-:W-:Y:S01]  /*60d0*/  LDSM.16.M88.4 R24, [R154] ;  /* 0x000000009a18783b */ /* 0x000fe20000000200 */
[----:B------:R-:W-:Y:S02]  /*60e0*/  LEA R58, P0, R64, R60, 0x5 ;  /* 0x0000003c403a7211 */ /* 0x000fe400078028ff */
        /* <DEDUP_REMOVED lines=61> */
[C---:B------:R-:W-:Y:S04]  /*64c0*/  LEA.HI.X.SX32 R41, R64.reuse, R43, 0x5, P0 ;  /* 0x0000002b40297211 */ /* 0x040fe800000f2eff */
        /* <DEDUP_REMOVED lines=106> */
[----:B------:R-:W1:Y:S01]  /*6b70*/  S2R R28, SR_TID.X ;  /* 0x00000000001c7919 */ /* 0x000e620000002100 */
[----:B------:R-:W2:Y:S01]  /*6b80*/  LDCU UR4, c[0x0][0x500] ;  /* 0x0000a000ff0477ac */ /* 0x000ea20008000800 */
[----:B------:R-:W-:Y:S01]  /*6b90*/  F2FP.F16.F32.PACK_AB R68, R69, R68 ;  /* 0x000000444544723e */ /* 0x000fe200000000ff */
[----:B------:R-:W3:Y:S01]  /*6ba0*/  S2R R14, SR_TID.X ;  /* 0x00000000000e7919 */ /* 0x000ee20000002100 */
[----:B------:R-:W-:Y:S02]  /*6bb0*/  F2FP.F16.F32.PACK_AB R70, R71, R70 ;  /* 0x000000464746723e */ /* 0x000fe400000000ff */
[----:B------:R-:W-:Y:S02]  /*6bc0*/  F2FP.F16.F32.PACK_AB R80, R81, R80 ;  /* 0x000000505150723e */ /* 0x000fe400000000ff */
[----:B------:R-:W-:Y:S02]  /*6bd0*/  F2FP.F16.F32.PACK_AB R82, R83, R82 ;  /* 0x000000525352723e */ /* 0x000fe400000000ff */
[----:B------:R-:W-:-:S02]  /*6be0*/  F2FP.F16.F32.PACK_AB R72, R73, R72 ;  /* 0x000000484948723e */ /* 0x000fc400000000ff */
[----:B------:R-:W-:Y:S02]  /*6bf0*/  F2FP.F16.F32.PACK_AB R74, R75, R74 ;  /* 0x0000004a4b4a723e */ /* 0x000fe400000000ff */
[----:B------:R-:W-:Y:S02]  /*6c00*/  F2FP.F16.F32.PACK_AB R76, R77, R76 ;  /* 0x0000004c4d4c723e */ /* 0x000fe400000000ff */
[----:B------:R-:W-:Y:S01]  /*6c10*/  F2FP.F16.F32.PACK_AB R78, R79, R78 ;  /* 0x0000004e4f4e723e */ /* 0x000fe200000000ff */
[----:B--2---:R-:W-:Y:S01]  /*6c20*/  FMUL.FTZ R84, R84, UR4 ;  /* 0x0000000454547c20 */ /* 0x004fe20008410000 */
        /* <DEDUP_REMOVED lines=12> */
[C---:B-1----:R-:W-:Y:S01]  /*6cf0*/  IMAD.SHL.U32 R4, R28.reuse, 0x10, RZ ;  /* 0x000000101c047824 */ /* 0x042fe200078e00ff */
[----:B------:R-:W-:Y:S01]  /*6d00*/  SHF.R.U32.HI R13, RZ, 0x4, R28 ;  /* 0x00000004ff0d7819 */ /* 0x000fe2000001161c */
[----:B------:R-:W-:-:S02]  /*6d10*/  IMAD.SHL.U32 R3, R28, 0x2, RZ ;  /* 0x000000021c037824 */ /* 0x000fc400078e00ff */
[----:B------:R-:W-:Y:S01]  /*6d20*/  FMUL.FTZ R6, R93, UR4 ;  /* 0x000000045d067c20 */ /* 0x000fe20008410000 */
[----:B------:R-:W-:Y:S01]  /*6d30*/  FMUL.FTZ R94, R94, UR4 ;  /* 0x000000045e5e7c20 */ /* 0x000fe20008410000 */
[----:B------:R-:W-:Y:S02]  /*6d40*/  LOP3.LUT R4, R4, 0x600, RZ, 0xc0, !PT ;  /* 0x0000060004047812 */ /* 0x000fe400078ec0ff */
[----:B------:R-:W-:Y:S02]  /*6d50*/  LOP3.LUT R13, R13, 0x8, RZ, 0xc0, !PT ;  /* 0x000000080d0d7812 */ /* 0x000fe400078ec0ff */
[----:B------:R-:W-:Y:S01]  /*6d60*/  LOP3.LUT R4, R4, 0x6, R3, 0xf8, !PT ;  /* 0x0000000604047812 */ /* 0x000fe200078ef803 */
[----:B------:R-:W-:Y:S01]  /*6d70*/  IMAD.SHL.U32 R3, R28, 0x8, RZ ;  /* 0x000000081c037824 */ /* 0x000fe200078e00ff */
[----:B------:R-:W-:Y:S02]  /*6d80*/  F2FP.F16.F32.PACK_AB R12, R12, R84 ;  /* 0x000000540c0c723e */ /* 0x000fe400000000ff */
[----:B------:R-:W-:-:S02]  /*6d90*/  F2FP.F16.F32.PACK_AB R11, R11, R86 ;  /* 0x000000560b0b723e */ /* 0x000fc400000000ff */
[----:B------:R-:W-:Y:S02]  /*6da0*/  LOP3.LUT R5, R3, 0xc0, RZ, 0xc0, !PT ;  /* 0x000000c003057812 */ /* 0x000fe400078ec0ff */
[----:B------:R-:W-:Y:S02]  /*6db0*/  LOP3.LUT R4, R4, 0x20, R3, 0xf8, !PT ;  /* 0x0000002004047812 */ /* 0x000fe400078ef803 */
[----:B------:R-:W-:Y:S01]  /*6dc0*/  LOP3.LUT R3, R5, 0x18, R28, 0xf8, !PT ;  /* 0x0000001805037812 */ /* 0x000fe200078ef81c */
[----:B------:R-:W-:Y:S01]  /*6dd0*/  FMUL.FTZ R5, R95, UR4 ;  /* 0x000000045f057c20 */ /* 0x000fe20008410000 */
[----:B------:R-:W-:Y:S02]  /*6de0*/  F2FP.F16.F32.PACK_AB R8, R8, R96 ;  /* 0x000000600808723e */ /* 0x000fe400000000ff */
[----:B------:R-:W-:Y:S01]  /*6df0*/  LOP3.LUT R3, R4, R3, R13, 0xf6, !PT ;  /* 0x0000000304037212 */ /* 0x000fe200078ef60d */
[----:B---3--:R-:W-:Y:S01]  /*6e00*/  IMAD.SHL.U32 R13, R14, 0x4, RZ ;  /* 0x000000040e0d7824 */ /* 0x008fe200078e00ff */
[----:B------:R-:W-:-:S02]  /*6e10*/  F2FP.F16.F32.PACK_AB R7, R7, R98 ;  /* 0x000000620707723e */ /* 0x000fc400000000ff */
[----:B------:R-:W-:Y:S01]  /*6e20*/  LEA R3, R3, UR27, 0x1 ;  /* 0x0000001b03037c11 */ /* 0x000fe2000f8e08ff */
[----:B------:R-:W-:Y:S01]  /*6e30*/  BAR.SYNC.DEFER_BLOCKING 0x0 ;  /* 0x0000000000007b1d */ /* 0x000fe20000010000 */
[----:B------:R-:W-:Y:S02]  /*6e40*/  LOP3.LUT R13, R13, 0x40, RZ, 0xc0, !PT ;  /* 0x000000400d0d7812 */ /* 0x000fe400078ec0ff */
[----:B------:R-:W-:Y:S01]  /*6e50*/  F2FP.F16.F32.PACK_AB R10, R10, R88 ;  /* 0x000000580a0a723e */ /* 0x000fe200000000ff */
[----:B------:R-:W-:Y:S01]  /*6e60*/  VIADD R4, R3, 0x6000 ;  /* 0x0000600003047836 */ /* 0x000fe20000000000 */
[----:B------:R-:W-:Y:S02]  /*6e70*/  F2FP.F16.F32.PACK_AB R9, R9, R90 ;  /* 0x0000005a0909723e */ /* 0x000fe400000000ff */
[----:B------:R-:W-:Y:S01]  /*6e80*/  F2FP.F16.F32.PACK_AB R6, R6, R92 ;  /* 0x0000005c0606723e */ /* 0x000fe200000000ff */
[----:B------:R-:W-:Y:S01]  /*6e90*/  IMAD.IADD R4, R4, 0x1, -R13 ;  /* 0x0000000104047824 */ /* 0x000fe200078e0a0d */
[----:B------:R-:W-:-:S02]  /*6ea0*/  F2FP.F16.F32.PACK_AB R5, R5, R94 ;  /* 0x0000005e0505723e */ /* 0x000fc400000000ff */
[----:B------:R-:W-:Y:S01]  /*6eb0*/  ISETP.NE.AND P0, PT, R250, -0x1, PT ;  /* 0xfffffffffa00780c */ /* 0x000fe20003f05270 */
        /* <DEDUP_REMOVED lines=16> */
[----:B------:R-:W-:Y:S05]  /*6fc0*/  @P0 BRA `(.L_x_80) ;  /* 0x00000000002c0947 */ /* 0x000fea0003800000 */
[----:B------:R-:W2:Y:S01]  /*6fd0*/  LDCU.64 UR10, c[0x0][0x5c0] ;  /* 0x0000b800ff0a77ac */ /* 0x000ea20008000a00 */
[----:B-1----:R-:W1:Y:S01]  /*6fe0*/  LDC.64 R6, c[0x0][0x5a8] ;  /* 0x00016a00ff067b82 */ /* 0x002e620000000a00 */
[----:B------:R-:W-:-:S05]  /*6ff0*/  SHF.R.S32.HI R3, RZ, 0x1f, R249 ;  /* 0x0000001fff037819 */ /* 0x000fca00000114f9 */
[----:B--2---:R-:W-:Y:S02]  /*7000*/  IMAD R3, R3, UR10, RZ ;  /* 0x0000000a03037c24 */ /* 0x004fe4000f8e02ff */
[----:B------:R-:W-:-:S04]  /*7010*/  IMAD.WIDE.U32 R4, R249, UR10, RZ ;  /* 0x0000000af9047c25 */ /* 0x000fc8000f8e00ff */
[----:B------:R-:W-:-:S05]  /*7020*/  IMAD R3, R249, UR11, R3 ;  /* 0x0000000bf9037c24 */ /* 0x000fca000f8e0203 */
[----:B------:R-:W-:-:S03]  /*7030*/  IADD3 R5, PT, PT, R5, R3, RZ ;  /* 0x0000000305057210 */ /* 0x000fc60007ffe0ff */
[----:B-1----:R-:W-:-:S04]  /*7040*/  IMAD.WIDE.U32 R4, R6, UR24, R4 ;  /* 0x0000001806047c25 */ /* 0x002fc8000f8e0004 */
[----:B------:R-:W-:Y:S01]  /*7050*/  IMAD R9, R7, UR24, R5 ;  /* 0x0000001807097c24 */ /* 0x000fe2000f8e0205 */
[----:B------:R-:W-:Y:S01]  /*7060*/  MOV R8, R4 ;  /* 0x0000000400087202 */ /* 0x000fe20000000f00 */
[----:B------:R-:W-:Y:S05]  /*7070*/  BRA `(.L_x_81) ;  /* 0x0000000000187947 */ /* 0x000fea0003800000 */
.L_x_80:
[----:B------:R-:W2:Y:S01]  /*7080*/  LDCU.64 UR10, c[0x0][0x5c0] ;  /* 0x0000b800ff0a77ac */ /* 0x000ea20008000a00 */
[----:B-1----:R-:W-:-:S05]  /*7090*/  IADD3 R4, PT, PT, R249, R250, RZ ;  /* 0x000000faf9047210 */ /* 0x002fca0007ffe0ff */
[C---:B--2---:R-:W-:Y:S02]  /*70a0*/  IMAD R3, R4.reuse, UR11, RZ ;  /* 0x0000000b04037c24 */ /* 0x044fe4000f8e02ff */
[----:B------:R-:W-:-:S05]  /*70b0*/  IMAD.WIDE.U32 R4, R4, UR10, RZ ;  /* 0x0000000a04047c25 */ /* 0x000fca000f8e00ff */
[----:B------:R-:W-:Y:S02]  /*70c0*/  IADD3 R9, PT, PT, R5, R3, RZ ;  /* 0x0000000305097210 */ /* 0x000fe40007ffe0ff */
[----:B------:R-:W-:Y:S02]  /*70d0*/  MOV R8, R4 ;  /* 0x0000000400087202 */ /* 0x000fe40000000f00 */
.L_x_81:
        /* <DEDUP_REMOVED lines=12> */
.L_x_82:
[----:B------:R-:W1:Y:S01]  /*71a0*/  LDCU.64 UR8, c[0x0][0x5c8] ;  /* 0x0000b900ff0877ac */ /* 0x000e620008000a00 */
[----:B------:R-:W-:-:S05]  /*71b0*/  IADD3 R4, PT, PT, R249, R250, RZ ;  /* 0x000000faf9047210 */ /* 0x000fca0007ffe0ff */
[C---:B-1----:R-:W-:Y:S02]  /*71c0*/  IMAD R3, R4.reuse, UR9, RZ ;  /* 0x0000000904037c24 */ /* 0x042fe4000f8e02ff */
[----:B------:R-:W-:-:S05]  /*71d0*/  IMAD.WIDE.U32 R4, R4, UR8, RZ ;  /* 0x0000000804047c25 */ /* 0x000fca000f8e00ff */
[----:B------:R-:W-:Y:S02]  /*71e0*/  IADD3 R25, PT, PT, R5, R3, RZ ;  /* 0x0000000305197210 */ /* 0x000fe40007ffe0ff */
[----:B------:R-:W-:-:S07]  /*71f0*/  MOV R17, R4 ;  /* 0x0000000400117202 */ /* 0x000fce0000000f00 */
.L_x_83:
[----:B------:R-:W1:Y:S01]  /*7200*/  S2R R3, SR_TID.X ;  /* 0x0000000000037919 */ /* 0x000e620000002100 */
[----:B------:R-:W-:Y:S01]  /*7210*/  USHF.L.U32 UR4, UR26, 0x7, URZ ;  /* 0x000000071a047899 */ /* 0x000fe200080006ff */
[----:B------:R-:W2:Y:S01]  /*7220*/  LDC.64 R6, c[0x0][0x5d8] ;  /* 0x00017600ff067b82 */ /* 0x000ea20000000a00 */
[----:B------:R-:W3:Y:S07]  /*7230*/  LDCU UR14, c[0x0][0x440] ;  /* 0x00008800ff0e77ac */ /* 0x000eee0008000800 */
[----:B------:R-:W-:Y:S01]  /*7240*/  BAR.SYNC.DEFER_BLOCKING 0x0 ;  /* 0x0000000000007b1d */ /* 0x000fe20000010000 */
[----:B------:R-:W-:Y:S01]  /*7250*/  SHF.R.U32.HI R28, RZ, 0x2, R28 ;  /* 0x00000002ff1c7819 */ /* 0x000fe2000001161c */
[----:B------:R-:W-:Y:S01]  /*7260*/  IMAD.MOV.U32 R11, RZ, RZ, RZ ;  /* 0x000000ffff0b7224 */ /* 0x000fe200078e00ff */
[----:B------:R-:W-:Y:S01]  /*7270*/  UIMAD.WIDE.U32 UR18, UR4, UR10, URZ ;  /* 0x0000000a041272a5 */ /* 0x000fe2000f8e00ff */
[----:B------:R-:W-:Y:S01]  /*7280*/  MOV R10, R243 ;  /* 0x000000f3000a7202 */ /* 0x000fe20000000f00 */
[----:B------:R-:W-:-:S03]  /*7290*/  USHF.R.S32.HI UR16, URZ, 0x1f, UR4 ;  /* 0x0000001fff107899 */ /* 0x000fc60008011404 */
[----:B------:R-:W4:Y:S01]  /*72a0*/  LDC.64 R26, c[0x0][0x5e0] ;  /* 0x00017800ff1a7b82 */ /* 0x000f220000000a00 */
[----:B------:R-:W-:Y:S01]  /*72b0*/  USHF.L.U32 UR17, UR26, 0x7, URZ ;  /* 0x000000071a117899 */ /* 0x000fe200080006ff */
[----:B------:R-:W-:Y:S01]  /*72c0*/  BSSY.RECONVERGENT B0, `(.L_x_84) ;  /* 0x0000020000007945 */ /* 0x000fe20003800200 */
[----:B------:R-:W-:Y:S01]  /*72d0*/  IMAD.U32 R4, RZ, RZ, UR18 ;  /* 0x00000012ff047e24 */ /* 0x000fe2000f8e00ff */
[----:B------:R-:W-:Y:S01]  /*72e0*/  UIMAD UR15, UR16, UR10, URZ ;  /* 0x0000000a100f72a4 */ /* 0x000fe2000f8e02ff */
[----:B------:R-:W-:Y:S01]  /*72f0*/  IMAD.U32 R5, RZ, RZ, UR19 ;  /* 0x00000013ff057e24 */ /* 0x000fe2000f8e00ff */
[----:B------:R-:W-:Y:S02]  /*7300*/  UIADD3 UR34, UPT, UPT, -UR17, UR34, URZ ;  /* 0x0000002211227290 */ /* 0x000fe4000fffe1ff */
[----:B------:R-:W-:Y:S01]  /*7310*/  UIMAD UR15, UR4, UR11, UR15 ;  /* 0x0000000b040f72a4 */ /* 0x000fe2000f8e020f */
[----:B---3--:R-:W-:Y:S01]  /*7320*/  ISETP.GE.AND P2, PT, R243, UR14, PT ;  /* 0x0000000ef3007c0c */ /* 0x008fe2000bf46270 */
[----:B------:R3:W3:Y:S01]  /*7330*/  LDS.128 R20, [R226+0x7000] ;  /* 0x00700000e2147984 */ /* 0x0006e20000000c00 */
[----:B-1----:R-:W-:-:S05]  /*7340*/  IMAD.SHL.U32 R3, R3, 0x8, RZ ;  /* 0x0000000803037824 */ /* 0x002fca00078e00ff */
[----:B------:R-:W-:-:S04]  /*7350*/  LOP3.LUT R3, R4, 0x18, R3, 0xf8, !PT ;  /* 0x0000001804037812 */ /* 0x000fc800078ef803 */
[----:B------:R-:W-:Y:S01]  /*7360*/  IADD3 R4, P0, PT, R8, R3, RZ ;  /* 0x0000000308047210 */ /* 0x000fe20007f1e0ff */
[----:B------:R-:W-:Y:S01]  /*7370*/  VIADD R8, R28, 0x40 ;  /* 0x000000401c087836 */ /* 0x000fe20000000000 */
[----:B------:R-:W-:-:S04]  /*7380*/  MOV R3, UR15 ;  /* 0x0000000f00037c02 */ /* 0x000fc80008000f00 */
[----:B------:R-:W-:Y:S02]  /*7390*/  ISETP.GE.OR P1, PT, R8, UR34, P2 ;  /* 0x0000002208007c0c */ /* 0x000fe40009726670 */
[C---:B------:R-:W-:Y:S02]  /*73a0*/  ISETP.GE.OR P2, PT, R28.reuse, UR34, P2 ;  /* 0x000000221c007c0c */ /* 0x040fe40009746670 */
[----:B------:R-:W-:Y:S01]  /*73b0*/  IADD3.X R5, PT, PT, R9, UR19, R3, P0, !PT ;  /* 0x0000001309057c10 */ /* 0x000fe200087fe403 */
[----:B------:R-:W-:Y:S01]  /*73c0*/  IMAD.U32 R3, RZ, RZ, UR8 ;  /* 0x00000008ff037e24 */ /* 0x000fe2000f8e00ff */
[----:B------:R-:W-:Y:S01]  /*73d0*/  IADD3 R16, P0, PT, R28, 0x40, RZ ;  /* 0x000000401c107810 */ /* 0x000fe20007f1e0ff */
[----:B--2---:R-:W-:-:S03]  /*73e0*/  IMAD.WIDE.U32 R4, R6, UR30, R4 ;  /* 0x0000001e06047c25 */ /* 0x004fc6000f8e0004 */
[----:B------:R-:W-:Y:S01]  /*73f0*/  IADD3.X R24, PT, PT, RZ, RZ, RZ, P0, !PT ;  /* 0x000000ffff187210 */ /* 0x000fe200007fe4ff */
[----:B------:R-:W-:-:S04]  /*7400*/  IMAD.WIDE.U32 R10, R3, UR4, R10 ;  /* 0x00000004030a7c25 */ /* 0x000fc8000f8e000a */
[----:B------:R-:W-:Y:S01]  /*7410*/  IMAD R3, R7, UR30, R5 ;  /* 0x0000001e07037c24 */ /* 0x000fe2000f8e0205 */
[----:B------:R-:W-:Y:S06]  /*7420*/  @P2 BRA `(.L_x_85) ;  /* 0x0000000000242947 */ /* 0x000fec0003800000 */
[----:B------:R-:W1:Y:S01]  /*7430*/  LDS.128 R12, [R226+0x6000] ;  /* 0x00600000e20c7984 */ /* 0x000e620000000c00 */
[----:B------:R-:W2:Y:S01]  /*7440*/  LDCU.64 UR14, c[0x0][0x560] ;  /* 0x0000ac00ff0e77ac */ /* 0x000ea20008000a00 */
[----:B------:R-:W-:Y:S02]  /*7450*/  MOV R6, R4 ;  /* 0x0000000400067202 */ /* 0x000fe40000000f00 */
[----:B------:R-:W-:-:S03]  /*7460*/  MOV R7, R3 ;  /* 0x0000000300077202 */ /* 0x000fc60000000f00 */
[----:B------:R-:W-:-:S04]  /*7470*/  IMAD.WIDE.U32 R6, R28, UR10, R6 ;  /* 0x0000000a1c067c25 */ /* 0x000fc8000f8e0006 */
[----:B------:R-:W-:Y:S01]  /*7480*/  IMAD R7, R28, UR11, R7 ;  /* 0x0000000b1c077c24 */ /* 0x000fe2000f8e0207 */
[----:B--2---:R-:W-:-:S04]  /*7490*/  LEA R8, P0, R6, UR14, 0x1 ;  /* 0x0000000e06087c11 */ /* 0x004fc8000f8008ff */
[----:B------:R-:W-:-:S05]  /*74a0*/  LEA.HI.X R9, R6, UR15, R7, 0x1, P0 ;  /* 0x0000000f06097c11 */ /* 0x000fca00080f0c07 */
[----:B-1----:R1:W-:Y:S04]  /*74b0*/  STG.E.128 desc[UR28][R8.64], R12 ;  /* 0x0000000c08007986 */ /* 0x0023e8000c101d1c */
.L_x_85:
[----:B------:R-:W-:Y:S05]  /*74c0*/  BSYNC.RECONVERGENT B0 ;  /* 0x0000000000007941 */ /* 0x000fea0003800200 */
.L_x_84:
[----:B------:R-:W-:Y:S04]  /*74d0*/  BSSY.RECONVERGENT B0, `(.L_x_86) ;  /* 0x000000c000007945 */ /* 0x000fe80003800200 */
[----:B------:R-:W-:Y:S05]  /*74e0*/  @P1 BRA `(.L_x_87) ;  /* 0x0000000000281947 */ /* 0x000fea0003800000 */
[----:B------:R-:W2:Y:S01]  /*74f0*/  LDCU.64 UR14, c[0x0][0x560] ;  /* 0x0000ac00ff0e77ac */ /* 0x000ea20008000a00 */
[----:B------:R-:W-:Y:S01]  /*7500*/  MOV R6, R4 ;  /* 0x0000000400067202 */ /* 0x000fe20000000f00 */
[----:B------:R-:W-:Y:S01]  /*7510*/  IMAD R5, R24, UR10, RZ ;  /* 0x0000000a18057c24 */ /* 0x000fe2000f8e02ff */
[----:B------:R-:W-:-:S03]  /*7520*/  MOV R7, R3 ;  /* 0x0000000300077202 */ /* 0x000fc60000000f00 */
[C---:B------:R-:W-:Y:S02]  /*7530*/  IMAD R3, R16.reuse, UR11, R5 ;  /* 0x0000000b10037c24 */ /* 0x040fe4000f8e0205 */
[----:B------:R-:W-:-:S05]  /*7540*/  IMAD.WIDE.U32 R6, R16, UR10, R6 ;  /* 0x0000000a10067c25 */ /* 0x000fca000f8e0006 */
[----:B------:R-:W-:Y:S02]  /*7550*/  IADD3 R3, PT, PT, R3, R7, RZ ;  /* 0x0000000703037210 */ /* 0x000fe40007ffe0ff */
[----:B--2---:R-:W-:-:S04]  /*7560*/  LEA R4, P0, R6, UR14, 0x1 ;  /* 0x0000000e06047c11 */ /* 0x004fc8000f8008ff */
[----:B------:R-:W-:-:S05]  /*7570*/  LEA.HI.X R5, R6, UR15, R3, 0x1, P0 ;  /* 0x0000000f06057c11 */ /* 0x000fca00080f0c03 */
[----:B---3--:R2:W-:Y:S04]  /*7580*/  STG.E.128 desc[UR28][R4.64], R20 ;  /* 0x0000001404007986 */ /* 0x0085e8000c101d1c */
.L_x_87:
[----:B------:R-:W-:Y:S05]  /*7590*/  BSYNC.RECONVERGENT B0 ;  /* 0x0000000000007941 */ /* 0x000fea0003800200 */
.L_x_86:
[----:B-1----:R-:W1:Y:S01]  /*75a0*/  LDS.128 R12, [R226+0x8000] ;  /* 0x00800000e20c7984 */ /* 0x002e620000000c00 */
[----:B------:R-:W-:Y:S01]  /*75b0*/  UIMAD UR16, UR16, UR8, URZ ;  /* 0x00000008101072a4 */ /* 0x000fe2000f8e02ff */
[----:B------:R-:W-:Y:S01]  /*75c0*/  IADD3 R6, P0, PT, R17, R10, RZ ;  /* 0x0000000a11067210 */ /* 0x000fe20007f1e0ff */
[----:B------:R-:W1:Y:S01]  /*75d0*/  @!P2 LDC.64 R18, c[0x0][0x568] ;  /* 0x00015a00ff12ab82 */ /* 0x000e620000000a00 */
[----:B--23--:R2:W3:Y:S01]  /*75e0*/  LDS.128 R20, [R226+0x9000] ;  /* 0x00900000e2147984 */ /* 0x00c4e20000000c00 */
[----:B------:R-:W-:-:S06]  /*75f0*/  UIMAD UR16, UR4, UR9, UR16 ;  /* 0x00000009041072a4 */ /* 0x000fcc000f8e0210 */
[----:B------:R-:W-:-:S03]  /*7600*/  IADD3.X R7, PT, PT, R25, UR16, R11, P0, !PT ;  /* 0x0000001019077c10 */ /* 0x000fc600087fe40b */
[----:B----4-:R-:W-:-:S04]  /*7610*/  IMAD.WIDE.U32 R6, R26, UR30, R6 ;  /* 0x0000001e1a067c25 */ /* 0x010fc8000f8e0006 */
[----:B------:R-:W-:Y:S01]  /*7620*/  IMAD R5, R27, UR30, R7 ;  /* 0x0000001e1b057c24 */ /* 0x000fe2000f8e0207 */
[----:B------:R-:W-:-:S05]  /*7630*/  @!P2 MOV R4, R6 ;  /* 0x000000060004a202 */ /* 0x000fca0000000f00 */
[----:B------:R-:W-:-:S04]  /*7640*/  @!P2 IMAD.WIDE.U32 R8, R28, UR8, R4 ;  /* 0x000000081c08ac25 */ /* 0x000fc8000f8e0004 */
[----:B------:R-:W-:Y:S01]  /*7650*/  @!P2 IMAD R3, R28, UR9, R9 ;  /* 0x000000091c03ac24 */ /* 0x000fe2000f8e0209 */
[----:B-1----:R-:W-:-:S04]  /*7660*/  @!P2 LEA R10, P0, R8, R18, 0x1 ;  /* 0x00000012080aa211 */ /* 0x002fc800078008ff */
[----:B------:R-:W-:-:S05]  /*7670*/  @!P2 LEA.HI.X R11, R8, R19, R3, 0x1, P0 ;  /* 0x00000013080ba211 */ /* 0x000fca00000f0c03 */
[----:B------:R2:W-:Y:S01]  /*7680*/  @!P2 STG.E.128 desc[UR28][R10.64], R12 ;  /* 0x0000000c0a00a986 */ /* 0x0005e2000c101d1c */
[----:B---3--:R-:W-:Y:S05]  /*7690*/  @P1 BRA `(.L_x_52) ;  /* 0x0000000000241947 */ /* 0x008fea0003800000 */
        /* <DEDUP_REMOVED lines=8> */
[----:B------:R1:W-:Y:S04]  /*7720*/  STG.E.128 desc[UR28][R6.64], R20 ;  /* 0x0000001406007986 */ /* 0x0003e8000c101d1c */
.L_x_52:
[----:B------:R-:W-:Y:S05]  /*7730*/  BSYNC.RECONVERGENT B1 ;  /* 0x0000000000017941 */ /* 0x000fea0003800200 */
.L_x_34:
[----:B------:R-:W4:Y:S01]  /*7740*/  LDCU UR8, c[0x0][0x438] ;  /* 0x00008700ff0877ac */ /* 0x000f220008000800 */
[----:B--23--:R-:W2:Y:S01]  /*7750*/  LDC R10, c[0x0][0x438] ;  /* 0x00010e00ff0a7b82 */ /* 0x00cea20000000800 */
[----:B------:R-:W3:Y:S01]  /*7760*/  LDCU UR9, c[0x0][0x370] ;  /* 0x00006e00ff0977ac */ /* 0x000ee20008000800 */
[----:B----4-:R-:W-:-:S04]  /*7770*/  UIADD3 UR8, UPT, UPT, UR8, 0x7f, URZ ;  /* 0x0000007f08087890 */ /* 0x010fc8000fffe0ff */
[----:B------:R-:W-:Y:S02]  /*7780*/  USHF.R.S32.HI UR4, URZ, 0x1f, UR8 ;  /* 0x0000001fff047899 */ /* 0x000fe40008011408 */
[----:B---3--:R-:W-:Y:S02]  /*7790*/  UIADD3 UR26, UPT, UPT, UR9, UR26, URZ ;  /* 0x0000001a091a7290 */ /* 0x008fe4000fffe0ff */
[----:B------:R-:W-:-:S04]  /*77a0*/  ULEA.HI UR4, UR4, UR8, URZ, 0x7 ;  /* 0x0000000804047291 */ /* 0x000fc8000f8f38ff */
[----:B------:R-:W-:-:S04]  /*77b0*/  USHF.R.S32.HI UR4, URZ, 0x7, UR4 ;  /* 0x00000007ff047899 */ /* 0x000fc80008011404 */
[----:B------:R-:W-:-:S09]  /*77c0*/  UISETP.GE.AND UP0, UPT, UR26, UR4, UPT ;  /* 0x000000041a00728c */ /* 0x000fd2000bf06270 */
[----:B------:R-:W-:Y:S05]  /*77d0*/  BRA.U !UP0, `(.L_x_88) ;  /* 0xffffff8d088c7547 */ /* 0x000fea000b83ffff */
[----:B------:R-:W-:Y:S05]  /*77e0*/  EXIT ;  /* 0x000000000000794d */ /* 0x000fea0003800000 */
.L_x_89:
        /* <DEDUP_REMOVED lines=9> */
.L_x_1578:


//--------------------- .text._ZN5flash44flash_bwd_dq_dk_dv_loop_seqk_parallel_kernelI23Flash_bwd_kernel_traitsILi32ELi128ELi128ELi8ELi4ELi4ELi4ELb1ELb0EN7cutlass6half_tE19Flash_kernel_traitsILi32ELi128ELi128ELi8ES3_EELb0ELb0ELb1ELb0ELb0ELb0ELb0EEEvNS_16Flash_bwd_paramsE --------------------------
	.section	.text._ZN5flash44flash_bwd_dq_dk_dv_loop_seqk_parallel_kernelI23Flash_bwd_kernel_traitsILi32ELi128ELi128ELi8ELi4ELi4ELi4ELb1ELb0EN7cutlass6half_tE19Flash_kernel_traitsILi32ELi128ELi128ELi8ES3_EELb0ELb0ELb1ELb0ELb0ELb0ELb0EEEvNS_16Flash_bwd_paramsE,"ax",@progbits
	.align	128
        .global         _ZN5flash44flash_bwd_dq_dk_dv_loop_seqk_parallel_kernelI23Flash_bwd_kernel_traitsILi32ELi128ELi128ELi8ELi4ELi4ELi4ELb1ELb0EN7cutlass6half_tE19Flash_kernel_traitsILi32ELi128ELi128ELi8ES3_EELb0ELb0ELb1ELb0ELb0ELb0ELb0EEEvNS_16Flash_bwd_paramsE
        .type           _ZN5flash44flash_bwd_dq_dk_dv_loop_seqk_parallel_kernelI23Flash_bwd_kernel_traitsILi32ELi128ELi128ELi8ELi4ELi4ELi4ELb1ELb0EN7cutlass6half_tE19Flash_kernel_traitsILi32ELi128ELi128ELi8ES3_EELb0ELb0ELb1ELb0ELb0ELb0ELb0EEEvNS_16Flash_bwd_paramsE,@function
        .size           _ZN5flash44flash_bwd_dq_dk_dv_loop_seqk_parallel_kernelI23Flash_bwd_kernel_traitsILi32ELi128ELi128ELi8ELi4ELi4ELi4ELb1ELb0EN7cutlass6half_tE19Flash_kernel_traitsILi32ELi128ELi128ELi8ES3_EELb0ELb0ELb1ELb0ELb0ELb0ELb0EEEvNS_16Flash_bwd_paramsE,(.L_x_1579 - _ZN5flash44flash_bwd_dq_dk_dv_loop_seqk_parallel_kernelI23Flash_bwd_kernel_traitsILi32ELi128ELi128ELi8ELi4ELi4ELi4ELb1ELb0EN7cutlass6half_tE19Flash_kernel_traitsILi32ELi128ELi128ELi8ES3_EELb0ELb0ELb1ELb0ELb0ELb0ELb0EEEvNS_16Flash_bwd_paramsE)
        .other          _ZN5flash44flash_bwd_dq_dk_dv_loop_seqk_parallel_kernelI23Flash_bwd_kernel_traitsILi32ELi128ELi128ELi8ELi4ELi4ELi4ELb1ELb0EN7cutlass6half_tE19Flash_kernel_traitsILi32ELi128ELi128ELi8ES3_EELb0ELb0ELb1ELb0ELb0ELb0ELb0EEEvNS_16Flash_bwd_paramsE,@"STO_CUDA_ENTRY STV_DEFAULT"
_ZN5flash44flash_bwd_dq_dk_dv_loop_seqk_parallel_kernelI23Flash_bwd_kernel_traitsILi32ELi128ELi128ELi8ELi4ELi4ELi4ELb1ELb0EN7cutlass6half_tE19Flash_kernel_traitsILi32ELi128ELi128ELi8ES3_EELb0ELb0ELb1ELb0ELb0ELb0ELb0EEEvNS_16Flash_bwd_paramsE:
.text._ZN5flash44flash_bwd_dq_dk_dv_loop_seqk_parallel_kernelI23Flash_bwd_kernel_traitsILi32ELi128ELi128ELi8ELi4ELi4ELi4ELb1ELb0EN7cutlass6half_tE19Flash_kernel_traitsILi32ELi128ELi128ELi8ES3_EELb0ELb0ELb1ELb0ELb0ELb0ELb0EEEvNS_16Flash_bwd_paramsE:
        /* <DEDUP_REMOVED lines=19> */
[----:B------:R-:W-:Y:S01]  /*0130*/  IMAD.U32 R250, RZ, RZ, UR11 ;  /* 0x0000000bfffa7e24 */ /* 0x000fe2000f8e00ff */
[----:B------:R-:W1:Y:S01]  /*0140*/  LDCU.64 UR8, c[0x0][0x460] ;  /* 0x00008c00ff0877ac */ /* 0x000e620008000a00 */
[----:B------:R-:W1:Y:S05]  /*0150*/  LDCU.64 UR6, c[0x0][0x470] ;  /* 0x00008e00ff0677ac */ /* 0x000e6a0008000a00 */
        /* <DEDUP_REMOVED lines=22> */
[----:B------:R-:W-:-:S02]  /*02c0*/  LOP3.LUT R4, R4, 0x3800, R5, 0xf8, !PT ;  /* 0x0000380004047812 */ /* 0x000fc400078ef805 */
[----:B------:R-:W-:Y:S02]  /*02d0*/  LOP3.LUT R0, R0, 0xc00, R10, 0xf8, !PT ;  /* 0x00000c0000007812 */ /* 0x000fe400078ef80a */
[----:B------:R-:W-:Y:S02]  /*02e0*/  SHF.R.U32.HI R8, RZ, 0x1, R161 ;  /* 0x00000001ff087819 */ /* 0x000fe400000116a1 */
[----:B------:R-:W-:Y:S02]  /*02f0*/  LOP3.LUT R3, R6, R3, RZ, 0xfc, !PT ;  /* 0x0000000306037212 */ /* 0x000fe400078efcff */
[--C-:B------:R-:W-:Y:S02]  /*0300*/  LOP3.LUT R6, R7, 0x600, R5.reuse, 0xf8, !PT ;  /* 0x0000060007067812 */ /* 0x100fe400078ef805 */
        /* <DEDUP_REMOVED lines=38> */
[----:B------:R-:W-:Y:S01]  /*0570*/  LOP3.LUT R7, R7, 0x1f20, R12, 0xf8, !PT ;  /* 0x00001f2007077812 */ /* 0x000fe200078ef80c */
[----:B------:R-:W-:Y:S01]  /*0580*/  IMAD R0, R0, 0x2, R3 ;  /* 0x0000000200007824 */ /* 0x000fe200078e0203 */
[----:B------:R-:W-:Y:S01]  /*0590*/  LOP3.LUT R2, R2, 0x120, R10, 0xf8, !PT ;  /* 0x0000012002027812 */ /* 0x000fe200078ef80a */
[----:B---3--:R-:W-:Y:S01]  /*05a0*/  IMAD.U32 R10, RZ, RZ, UR10 ;  /* 0x0000000aff0a7e24 */ /* 0x008fe2000f8e00ff */
[----:B------:R-:W-:Y:S01]  /*05b0*/  LOP3.LUT R161, R5, R161, RZ, 0xfc, !PT ;  /* 0x000000a105a17212 */ /* 0x000fe200078efcff */
[----:B------:R-:W-:Y:S01]  /*05c0*/  IMAD.IADD R165, R165, 0x1, R164 ;  /* 0x00000001a5a57824 */ /* 0x000fe200078e02a4 */
[----:B------:R-:W-:-:S02]  /*05d0*/  SEL R108, R108, 0xfffffff0, !P2 ;  /* 0xfffffff06c6c7807 */ /* 0x000fc40005000000 */
[----:B------:R-:W-:Y:S02]  /*05e0*/  LEA R216, R7, UR5, 0x1 ;  /* 0x0000000507d87c11 */ /* 0x000fe4000f8e08ff */
[----:B------:R-:W-:Y:S02]  /*05f0*/  LEA R167, R167, UR5, 0x1 ;  /* 0x00000005a7a77c11 */ /* 0x000fe4000f8e08ff */
[----:B------:R-:W-:Y:S02]  /*0600*/  LEA R2, R2, UR5, 0x1 ;  /* 0x0000000502027c11 */ /* 0x000fe4000f8e08ff */
[----:B------:R-:W-:Y:S01]  /*0610*/  LEA R161, R161, UR4, 0x1 ;  /* 0x00000004a1a17c11 */ /* 0x000fe2000f8e08ff */
[----:B-1--4-:R-:W-:-:S06]  /*0620*/  UMOV UR4, URZ ;  /* 0x000000ff00047c82 */ /* 0x012fcc0008000000 */
.L_x_147:
[----:B----4-:R-:W1:Y:S01]  /*0630*/  LDC.64 R4, c[0x0][0x478] ;  /* 0x00011e00ff047b82 */ /* 0x010e620000000a00 */
[----:B------:R-:W2:Y:S01]  /*0640*/  S2R R37, SR_CTAID.Y ;  /* 0x0000000000257919 */ /* 0x000ea20000002600 */
[----:B------:R-:W-:Y:S01]  /*0650*/  ISETP.NE.U32.AND P0, PT, RZ, UR6, PT ;  /* 0x00000006ff007c0c */ /* 0x000fe2000bf05070 */
[----:B------:R-:W-:Y:S01]  /*0660*/  IMAD.MOV.U32 R251, RZ, RZ, RZ ;  /* 0x000000fffffb7224 */ /* 0x000fe200078e00ff */
[----:B------:R-:W-:Y:S02]  /*0670*/  ISETP.NE.U32.AND P5, PT, RZ, UR8, PT ;  /* 0x00000008ff007c0c */ /* 0x000fe4000bfa5070 */
[----:B------:R-:W-:Y:S02]  /*0680*/  ISETP.NE.AND.EX P0, PT, RZ, UR7, PT, P0 ;  /* 0x00000007ff007c0c */ /* 0x000fe4000bf05300 */
[----:B------:R-:W3:Y:S08]  /*0690*/  LDC.U8 R16, c[0x0][0x532] ;  /* 0x00014c80ff107b82 */ /* 0x000ef00000000000 */
[----:B------:R-:W4:Y:S01]  /*06a0*/  LDC.64 R8, c[0x0][0x468] ;  /* 0x00011a00ff087b82 */ /* 0x000f220000000a00 */
[----:B------:R-:W-:Y:S01]  /*06b0*/  IMAD.MOV.U32 R44, RZ, RZ, -0x1 ;  /* 0xffffffffff2c7424 */ /* 0x000fe200078e00ff */
[----:B------:R-:W-:-:S02]  /*06c0*/  ISETP.NE.AND.EX P5, PT, RZ, UR9, PT, P5 ;  /* 0x00000009ff007c0c */ /* 0x000fc4000bfa5350 */
[----:B-1----:R-:W-:-:S04]  /*06d0*/  ISETP.NE.U32.AND P2, PT, R4, RZ, PT ;  /* 0x000000ff0400720c */ /* 0x002fc80003f45070 */
[----:B------:R-:W1:Y:S01]  /*06e0*/  LDC.64 R12, c[0x0][0x460] ;  /* 0x00011800ff0c7b82 */ /* 0x000e620000000a00 */
[----:B------:R-:W-:Y:S01]  /*06f0*/  ISETP.NE.AND.EX P2, PT, R5, RZ, PT, P2 ;  /* 0x000000ff0500720c */ /* 0x000fe20003f45320 */
[----:B--2---:R-:W-:Y:S01]  /*0700*/  IMAD.SHL.U32 R14, R37, 0x4, RZ ;  /* 0x00000004250e7824 */ /* 0x004fe200078e00ff */
[----:B------:R-:W-:-:S04]  /*0710*/  SHF.R.U32.HI R15, RZ, 0x1e, R37 ;  /* 0x0000001eff0f7819 */ /* 0x000fc80000011625 */
[----:B------:R-:W-:-:S07]  /*0720*/  @P0 IADD3 R6, P1, PT, R14, UR6, RZ ;  /* 0x000000060e060c10 */ /* 0x000fce000ff3e0ff */
[----:B------:R-:W-:Y:S02]  /*0730*/  @P2 IADD3 R4, P3, PT, R14, R4, RZ ;  /* 0x000000040e042210 */ /* 0x000fe40007f7e0ff */
[C---:B------:R-:W-:Y:S02]  /*0740*/  @P0 IADD3.X R7, PT, PT, R15.reuse, UR7, RZ, P1, !PT ;  /* 0x000000070f070c10 */ /* 0x040fe40008ffe4ff */
[----:B---3--:R-:W-:Y:S01]  /*0750*/  ISETP.NE.AND P4, PT, R16, RZ, PT ;  /* 0x000000ff1000720c */ /* 0x008fe20003f85270 */
[----:B------:R-:W-:Y:S01]  /*0760*/  @P2 IMAD.X R5, R15, 0x1, R5, P3 ;  /* 0x000000010f052824 */ /* 0x000fe200018e0605 */
[----:B----4-:R-:W-:Y:S01]  /*0770*/  ISETP.EQ.U32.AND P1, PT, R8, RZ, PT ;  /* 0x000000ff0800720c */ /* 0x010fe20003f22070 */
[----:B------:R2:W3:Y:S01]  /*0780*/  @P0 LDG.E R251, desc[UR24][R6.64] ;  /* 0x0000001806fb0981 */ /* 0x0004e2000c1e1900 */
[----:B------:R-:W-:Y:S02]  /*0790*/  ISETP.NE.U32.AND P3, PT, RZ, UR8, PT ;  /* 0x00000008ff007c0c */ /* 0x000fe4000bf65070 */
[----:B------:R-:W-:Y:S01]  /*07a0*/  ISETP.EQ.OR.EX P1, PT, R9, RZ, !P4, P1 ;  /* 0x000000ff0900720c */ /* 0x000fe20006722710 */
[----:B------:R4:W3:Y:S01]  /*07b0*/  @P2 LDG.E R11, desc[UR24][R4.64] ;  /* 0x00000018040b2981 */ /* 0x0008e2000c1e1900 */
[----:B------:R-:W-:Y:S01]  /*07c0*/  ISETP.NE.AND.EX P3, PT, RZ, UR9, PT, P3 ;  /* 0x00000009ff007c0c */ /* 0x000fe2000bf65330 */
[----:B------:R-:W-:-:S02]  /*07d0*/  IMAD.MOV.U32 R3, RZ, RZ, -0x1 ;  /* 0xffffffffff037424 */ /* 0x000fc400078e00ff */
[----:B-1----:R-:W-:-:S05]  /*07e0*/  IMAD.WIDE.U32 R12, R37, 0x4, R12 ;  /* 0x00000004250c7825 */ /* 0x002fca00078e000c */
[----:B-----5:R-:W5:Y:S01]  /*07f0*/  @P5 LDG.E R3, desc[UR24][R12.64] ;  /* 0x000000180c035981 */ /* 0x020f62000c1e1900 */
[----:B--2---:R-:W1:Y:S01]  /*0800*/  @!P2 LDC.64 R6, c[0x0][0x488] ;  /* 0x00012200ff06ab82 */ /* 0x004e620000000a00 */
[----:B----4-:R-:W-:-:S05]  /*0810*/  IADD3 R4, P0, PT, R14, R8, RZ ;  /* 0x000000080e047210 */ /* 0x010fca0007f1e0ff */
[----:B------:R-:W-:Y:S01]  /*0820*/  IMAD.X R5, R15, 0x1, R9, P0 ;  /* 0x000000010f057824 */ /* 0x000fe200000e0609 */
[----:B------:R2:W5:Y:S04]  /*0830*/  @P3 LDG.E R12, desc[UR24][R12.64+0x4] ;  /* 0x000004180c0c3981 */ /* 0x000568000c1e1900 */
[----:B------:R-:W4:Y:S01]  /*0840*/  @!P1 LDG.E R44, desc[UR24][R4.64] ;  /* 0x00000018042c9981 */ /* 0x000f22000c1e1900 */
[----:B------:R-:W3:Y:S01]  /*0850*/  @!P3 LDC R246, c[0x0][0x434] ;  /* 0x00010d00fff6bb82 */ /* 0x000ee20000000800 */
[----:B------:R-:W-:-:S04]  /*0860*/  ISETP.NE.U32.AND P1, PT, R8, RZ, PT ;  /* 0x000000ff0800720c */ /* 0x000fc80003f25070 */
[----:B------:R-:W-:-:S03]  /*0870*/  ISETP.NE.AND.EX P1, PT, R9, RZ, PT, P1 ;  /* 0x000000ff0900720c */ /* 0x000fc60003f25310 */
[----:B--2---:R-:W2:Y:S01]  /*0880*/  @!P2 LDC R13, c[0x0][0x43c] ;  /* 0x00010f00ff0dab82 */ /* 0x004ea20000000800 */
[----:B-1----:R-:W-:-:S04]  /*0890*/  @!P2 ISETP.NE.U32.AND P0, PT, R6, RZ, PT ;  /* 0x000000ff0600a20c */ /* 0x002fc80003f05070 */
[----:B------:R-:W-:-:S04]  /*08a0*/  @!P2 ISETP.NE.AND.EX P0, PT, R7, RZ, PT, P0 ;  /* 0x000000ff0700a20c */ /* 0x000fc80003f05300 */
[----:B--2---:R-:W-:Y:S01]  /*08b0*/  @!P2 SEL R7, R13, RZ, P0 ;  /* 0x000000ff0d07a207 */ /* 0x004fe20000000000 */
[----:B---3--:R-:W-:Y:S01]  /*08c0*/  @P2 IMAD.IADD R173, R11, 0x1, -R251 ;  /* 0x000000010bad2824 */ /* 0x008fe200078e0afb */
[----:B----4-:R1:W-:Y:S01]  /*08d0*/  STL [R1+0x4], R44 ;  /* 0x0000042c01007387 */ /* 0x0103e20000100800 */
[----:B------:R-:W-:Y:S06]  /*08e0*/  @!P1 BRA `(.L_x_90) ;  /* 0x00000000000c9947 */ /* 0x000fec0003800000 */
[----:B------:R-:W2:Y:S02]  /*08f0*/  @P4 LDG.E R6, desc[UR24][R4.64+0x4] ;  /* 0x0000041804064981 */ /* 0x000ea4000c1e1900 */
[----:B--2---:R-:W-:-:S06]  /*0900*/  @P4 IADD3 R10, PT, PT, R6, -R44, RZ ;  /* 0x8000002c060a4210 */ /* 0x004fcc0007ffe0ff */
[----:B------:R2:W5:Y:S02]  /*0910*/  @!P4 LDG.E R10, desc[UR24][R4.64] ;  /* 0x00000018040ac981 */ /* 0x000564000c1e1900 */
.L_x_90:
[----:B------:R-:W-:Y:S01]  /*0920*/  IMAD.SHL.U32 R18, R250, 0x80, RZ ;  /* 0x00000080fa127824 */ /* 0x000fe200078e00ff */
[----:B-----5:R-:W-:Y:S01]  /*0930*/  @!P2 IADD3 R173, PT, PT, R7, R10, -R251 ;  /* 0x0000000a07ada210 */ /* 0x020fe20007ffe8fb */
[----:B------:R-:W-:-:S03]  /*0940*/  @P3 IMAD.IADD R246, R12, 0x1, -R3 ;  /* 0x000000010cf63824 */ /* 0x000fc600078e0a03 */
[----:B------:R-:W-:-:S13]  /*0950*/  ISETP.GT.AND P0, PT, R173, R18, PT ;  /* 0x00000012ad00720c */ /* 0x000fda0003f04270 */
[----:B------:R-:W-:Y:S05]  /*0960*/  @!P0 BRA `(.L_x_91) ;  /* 0x0000007400248947 */ /* 0x000fea0003800000 */
[----:B--2---:R-:W2:Y:S01]  /*0970*/  LDC R5, c[0x0][0x504] ;  /* 0x00014100ff057b82 */ /* 0x004ea20000000800 */
[----:B------:R-:W-:Y:S01]  /*0980*/  ISETP.NE.AND P3, PT, R3, -0x1, PT ;  /* 0xffffffff0300780c */ /* 0x000fe20003f65270 */
[----:B------:R-:W-:Y:S01]  /*0990*/  IMAD.IADD R4, R18, 0x1, R246 ;  /* 0x0000000112047824 */ /* 0x000fe200078e02f6 */
[----:B------:R-:W-:-:S03]  /*09a0*/  ISETP.NE.AND P2, PT, R44, -0x1, PT ;  /* 0xffffffff2c00780c */ /* 0x000fc60003f45270 */
[----:B------:R-:W-:Y:S02]  /*09b0*/  VIADD R33, R4, 0x80 ;  /* 0x0000008004217836 */ /* 0x000fe40000000000 */
[----:B------:R-:W-:-:S06]  /*09c0*/  VIADD R4, R246, 0x7f ;  /* 0x0000007ff6047836 */ /* 0x000fcc0000000000 */
[----:B------:R-:W3:Y:S08]  /*09d0*/  @!P3 LDC.64 R8, c[0x0][0x398] ;  /* 0x0000e600ff08bb82 */ /* 0x000ef00000000a00 */
[----:B------:R-:W4:Y:S01]  /*09e0*/  @P3 LDC.64 R10, c[0x0][0x3b0] ;  /* 0x0000ec00ff0a3b82 */ /* 0x000f220000000a00 */
[----:B--2---:R-:W-:-:S05]  /*09f0*/  IADD3 R5, PT, PT, R33, R5, -R173 ;  /* 0x0000000521057210 */ /* 0x004fca0007ffe8ad */
[----:B------:R-:W-:Y:S01]  /*0a00*/  VIADD R6, R5, 0x7f ;  /* 0x0000007f05067836 */ /* 0x000fe20000000000 */
[----:B------:R-:W-:-:S04]  /*0a10*/  SHF.R.S32.HI R5, RZ, 0x1f, R4 ;  /* 0x0000001fff057819 */ /* 0x000fc80000011404 */
[----:B------:R-:W-:Y:S02]  /*0a20*/  SHF.R.S32.HI R7, RZ, 0x1f, R6 ;  /* 0x0000001fff077819 */ /* 0x000fe40000011406 */
[----:B------:R-:W-:Y:S02]  /*0a30*/  LEA.HI R4, R5, R4, RZ, 0x7 ;  /* 0x0000000405047211 */ /* 0x000fe400078f38ff */
[----:B------:R-:W-:Y:S01]  /*0a40*/  LEA.HI R5, R7, R6, RZ, 0x7 ;  /* 0x0000000607057211 */ /* 0x000fe200078f38ff */
[C---:B---3--:R-:W-:Y:S01]  /*0a50*/  @!P3 IMAD.WIDE.U32 R6, R37.reuse, R8, RZ ;  /* 0x000000082506b225 */ /* 0x048fe200078e00ff */
[----:B------:R-:W-:Y:S02]  /*0a60*/  SHF.R.S32.HI R4, RZ, 0x7, R4 ;  /* 0x00000007ff047819 */ /* 0x000fe40000011404 */
[----:B------:R-:W-:Y:S01]  /*0a70*/  SHF.R.S32.HI R5, RZ, 0x7, R5 ;  /* 0x00000007ff057819 */ /* 0x000fe20000011405 */
[----:B------:R-:W-:Y:S02]  /*0a80*/  @!P3 IMAD R32, R37, R9, R7 ;  /* 0x000000092520b224 */ /* 0x000fe400078e0207 */
[----:B------:R-:W-:Y:S01]  /*0a90*/  @!P3 IMAD.MOV.U32 R28, RZ, RZ, R6 ;  /* 0x000000ffff1cb224 */ /* 0x000fe200078e0006 */
[----:B------:R-:W-:Y:S01]  /*0aa0*/  VIMNMX R27, PT, PT, R4, R5, PT ;  /* 0x00000005041b7248 */ /* 0x000fe20003fe0100 */
[----:B----4-:R-:W-:-:S03]  /*0ab0*/  @P3 IMAD.WIDE.U32 R4, R3, R10, RZ ;  /* 0x0000000a03043225 */ /* 0x010fc600078e00ff */
[----:B------:R-:W-:Y:S01]  /*0ac0*/  LEA R16, R27, 0xffffff80, 0x7 ;  /* 0xffffff801b107811 */ /* 0x000fe200078e38ff */
[----:B------:R-:W-:Y:S02]  /*0ad0*/  @P3 IMAD R32, R3, R11, R5 ;  /* 0x0000000b03203224 */ /* 0x000fe400078e0205 */
[----:B------:R-:W-:Y:S01]  /*0ae0*/  @P3 IMAD.MOV.U32 R28, RZ, RZ, R4 ;  /* 0x000000ffff1c3224 */ /* 0x000fe200078e0004 */
        /* <DEDUP_REMOVED lines=13> */
.L_x_92:
[----:B------:R-:W2:Y:S01]  /*0bc0*/  LDCU.64 UR16, c[0x0][0x3b8] ;  /* 0x00007700ff1077ac */ /* 0x000ea20008000a00 */
[----:B------:R-:W-:-:S05]  /*0bd0*/  IADD3 R4, PT, PT, R251, R44, RZ ;  /* 0x0000002cfb047210 */ /* 0x000fca0007ffe0ff */
[C---:B--2---:R-:W-:Y:S02]  /*0be0*/  IMAD R6, R4.reuse, UR17, RZ ;  /* 0x0000001104067c24 */ /* 0x044fe4000f8e02ff */
[----:B------:R-:W-:-:S05]  /*0bf0*/  IMAD.WIDE.U32 R4, R4, UR16, RZ ;  /* 0x0000001004047c25 */ /* 0x000fca000f8e00ff */
[----:B------:R-:W-:Y:S02]  /*0c00*/  IADD3 R36, PT, PT, R5, R6, RZ ;  /* 0x0000000605247210 */ /* 0x000fe40007ffe0ff */
[----:B------:R-:W-:-:S07]  /*0c10*/  MOV R35, R4 ;  /* 0x0000000400237202 */ /* 0x000fce0000000f00 */
.L_x_93:
        /* <DEDUP_REMOVED lines=41> */
.L_x_94:
[----:B------:R-:W2:Y:S01]  /*0eb0*/  LDCU.64 UR14, c[0x0][0x3c0] ;  /* 0x00007800ff0e77ac */ /* 0x000ea20008000a00 */
[----:B------:R-:W-:-:S05]  /*0ec0*/  IADD3 R4, PT, PT, R251, R44, RZ ;  /* 0x0000002cfb047210 */ /* 0x000fca0007ffe0ff */
[C---:B--2---:R-:W-:Y:S02]  /*0ed0*/  IMAD R6, R4.reuse, UR15, RZ ;  /* 0x0000000f04067c24 */ /* 0x044fe4000f8e02ff */
[----:B------:R-:W-:-:S05]  /*0ee0*/  IMAD.WIDE.U32 R4, R4, UR14, RZ ;  /* 0x0000000e04047c25 */ /* 0x000fca000f8e00ff */
[----:B------:R-:W-:Y:S02]  /*0ef0*/  IADD3 R31, PT, PT, R5, R6, RZ ;  /* 0x00000006051f7210 */ /* 0x000fe40007ffe0ff */
[----:B------:R-:W-:-:S07]  /*0f00*/  MOV R29, R4 ;  /* 0x00000004001d7202 */ /* 0x000fce0000000f00 */
.L_x_95:
        /* <DEDUP_REMOVED lines=12> */
[----:B------:R-:W2:Y:S01]  /*0fd0*/  LDCU UR10, c[0x0][0x444] ;  /* 0x00008880ff0a77ac */ /* 0x000ea20008000800 */
[----:B------:R-:W-:Y:S01]  /*0fe0*/  SHF.R.S32.HI R7, RZ, 0x1f, R12 ;  /* 0x0000001fff077819 */ /* 0x000fe2000001140c */
[----:B--2---:R-:W-:Y:S01]  /*0ff0*/  USHF.R.S32.HI UR11, URZ, 0x1f, UR10 ;  /* 0x0000001fff0b7899 */ /* 0x004fe2000801140a */
        /* <DEDUP_REMOVED lines=14> */
.L_x_96:
[-C--:B------:R-:W-:Y:S02]  /*10e0*/  IMAD R6, R11, R3.reuse, RZ ;  /* 0x000000030b067224 */ /* 0x080fe400078e02ff */
[----:B------:R-:W-:-:S05]  /*10f0*/  IMAD.WIDE.U32 R4, R10, R3, RZ ;  /* 0x000000030a047225 */ /* 0x000fca00078e00ff */
[----:B------:R-:W-:Y:S02]  /*1100*/  IADD3 R9, PT, PT, R5, R6, RZ ;  /* 0x0000000605097210 */ /* 0x000fe40007ffe0ff */
[----:B------:R-:W-:-:S07]  /*1110*/  MOV R8, R4 ;  /* 0x0000000400087202 */ /* 0x000fce0000000f00 */
.L_x_97:
[----:B------:R-:W2:Y:S01]  /*1120*/  LDCU.U8 UR10, c[0x0][0x548] ;  /* 0x0000a900ff0a77ac */ /* 0x000ea20008000000 */
[----:B------:R-:W-:Y:S01]  /*1130*/  SHF.L.U32 R13, R37, 0x7, RZ ;  /* 0x00000007250d7819 */ /* 0x000fe200000006ff */
[----:B------:R-:W-:Y:S01]  /*1140*/  IMAD R14, R38, UR12, RZ ;  /* 0x0000000c260e7c24 */ /* 0x000fe2000f8e02ff */
        /* <DEDUP_REMOVED lines=11> */
[----:B------:R-:W-:-:S07]  /*1200*/  ISETP.NE.AND P0, PT, R3, -0x1, PT ;  /* 0xffffffff0300780c */ /* 0x000fce0003f05270 */
[----:B------:R-:W3:Y:S01]  /*1210*/  LDC R25, c[0x0][0x454] ;  /* 0x00011500ff197b82 */ /* 0x000ee20000000800 */
[----:B--2---:R-:W-:-:S05]  /*1220*/  IMAD R6, R37, R6, RZ ;  /* 0x0000000625067224 */ /* 0x004fca00078e02ff */
[----:B------:R-:W-:-:S05]  /*1230*/  SEL R6, R6, R3, !P0 ;  /* 0x0000000306067207 */ /* 0x000fca0004000000 */
[----:B---3--:R-:W-:Y:S01]  /*1240*/  IMAD R25, R38, R25, R6 ;  /* 0x0000001926197224 */ /* 0x008fe200078e0206 */
[----:B------:R-:W-:Y:S05]  /*1250*/  BRA `(.L_x_99) ;  /* 0x00000000000c7947 */ /* 0x000fea0003800000 */
.L_x_98:
[----:B------:R-:W2:Y:S01]  /*1260*/  LDC R25, c[0x0][0x434] ;  /* 0x00010d00ff197b82 */ /* 0x000ea20000000800 */
[----:B------:R-:W-:-:S04]  /*1270*/  IMAD R6, R37, R12, R38 ;  /* 0x0000000c25067224 */ /* 0x000fc800078e0226 */
[----:B--2---:R-:W-:-:S03]  /*1280*/  IMAD R25, R6, R25, RZ ;  /* 0x0000001906197224 */ /* 0x004fc600078e02ff */
.L_x_99:
        /* <DEDUP_REMOVED lines=12> */
.L_x_100:
[----:B------:R-:W2:Y:S01]  /*1350*/  LDC R3, c[0x0][0x444] ;  /* 0x00011100ff037b82 */ /* 0x000ea20000000800 */
[----:B------:R-:W-:-:S04]  /*1360*/  IMAD R21, R37, R12, R38 ;  /* 0x0000000c25157224 */ /* 0x000fc800078e0226 */
[----:B--2---:R-:W-:-:S07]  /*1370*/  IMAD R21, R21, R3, RZ ;  /* 0x0000000315157224 */ /* 0x004fce00078e02ff */
.L_x_101:
[----:B------:R-:W2:Y:S01]  /*1380*/  S2R R39, SR_TID.X ;  /* 0x0000000000277919 */ /* 0x000ea20000002100 */
[----:B------:R-:W3:Y:S01]  /*1390*/  LDC.64 R6, c[0x0][0x5f8] ;  /* 0x00017e00ff067b82 */ /* 0x000ee20000000a00 */
[----:B------:R-:W-:Y:S01]  /*13a0*/  IMAD R248, R12, UR12, RZ ;  /* 0x0000000c0cf87c24 */ /* 0x000fe2000f8e02ff */
[----:B------:R-:W-:Y:S01]  /*13b0*/  IADD3 R10, P1, P0, R4, R8, R14 ;  /* 0x00000008040a7210 */ /* 0x000fe2000783e00e */
[----:B------:R-:W4:Y:S01]  /*13c0*/  S2R R40, SR_TID.X ;  /* 0x0000000000287919 */ /* 0x000f220000002100 */
[----:B------:R-:W-:Y:S01]  /*13d0*/  ISETP.NE.AND P3, PT, RZ, UR11, PT ;  /* 0x0000000bff007c0c */ /* 0x000fe2000bf65270 */
[----:B------:R-:W5:Y:S01]  /*13e0*/  LDCU.64 UR10, c[0x0][0x570] ;  /* 0x0000ae00ff0a77ac */ /* 0x000f620008000a00 */
[----:B------:R-:W-:Y:S02]  /*13f0*/  BSSY.RECONVERGENT B1, `(.L_x_91) ;  /* 0x00006a0000017945 */ /* 0x000fe40003800200 */
[----:B------:R-:W1:Y:S01]  /*1400*/  LDC.64 R12, c[0x0][0x590] ;  /* 0x00016400ff0c7b82 */ /* 0x000e620000000a00 */
[----:B------:R-:W5:Y:S01]  /*1410*/  LDCU.64 UR18, c[0x0][0x3c8] ;  /* 0x00007900ff1277ac */ /* 0x000f620008000a00 */
[----:B------:R-:W5:Y:S06]  /*1420*/  LDCU.64 UR12, c[0x0][0x380] ;  /* 0x00007000ff0c77ac */ /* 0x000f6c0008000a00 */
[----:B------:R-:W5:Y:S08]  /*1430*/  LDC.64 R22, c[0x0][0x598] ;  /* 0x00016600ff167b82 */ /* 0x000f700000000a00 */
[----:B------:R-:W5:Y:S01]  /*1440*/  LDC.64 R42, c[0x0][0x5e8] ;  /* 0x00017a00ff2a7b82 */ /* 0x000f620000000a00 */
[----:B--2---:R-:W-:-:S07]  /*1450*/  SHF.R.U32.HI R5, RZ, 0x5, R39 ;  /* 0x00000005ff057819 */ /* 0x004fce0000011627 */
[----:B------:R-:W2:Y:S01]  /*1460*/  LDC.64 R212, c[0x0][0x420] ;  /* 0x00010800ffd47b82 */ /* 0x000ea20000000a00 */
[----:B------:R-:W-:Y:S01]  /*1470*/  LOP3.LUT R3, R39, 0x1f, RZ, 0xc0, !PT ;  /* 0x0000001f27037812 */ /* 0x000fe200078ec0ff */
[C---:B-1----:R-:W-:Y:S01]  /*1480*/  IMAD.SHL.U32 R247, R12.reuse, 0x40, RZ ;  /* 0x000000400cf77824 */ /* 0x042fe200078e00ff */
[----:B------:R-:W-:Y:S01]  /*1490*/  SHF.L.U64.HI R252, R12, 0x6, R13 ;  /* 0x000000060cfc7819 */ /* 0x000fe2000001020d */
[----:B----4-:R-:W-:Y:S02]  /*14a0*/  IMAD.SHL.U32 R41, R40, 0x8, RZ ;  /* 0x0000000828297824 */ /* 0x010fe400078e00ff */
[----:B------:R-:W-:Y:S02]  /*14b0*/  IMAD R3, R248, R5, R3 ;  /* 0x00000005f8037224 */ /* 0x000fe400078e0203 */
[----:B---3--:R-:W-:Y:S01]  /*14c0*/  IMAD.WIDE.U32 R4, R6, UR22, RZ ;  /* 0x0000001606047c25 */ /* 0x008fe2000f8e00ff */
[----:B------:R-:W-:Y:S02]  /*14d0*/  SHF.R.S32.HI R6, RZ, 0x1f, R14 ;  /* 0x0000001fff067819 */ /* 0x000fe4000001140e */
[----:B------:R-:W1:Y:S01]  /*14e0*/  LDC.64 R14, c[0x0][0x3b0] ;  /* 0x0000ec00ff0e7b82 */ /* 0x000e620000000a00 */
[----:B------:R-:W-:Y:S01]  /*14f0*/  SEL R8, R4, RZ, P3 ;  /* 0x000000ff04087207 */ /* 0x000fe20001800000 */
[----:B------:R-:W-:Y:S01]  /*1500*/  IMAD R4, R7, UR22, R5 ;  /* 0x0000001607047c24 */ /* 0x000fe2000f8e0205 */
[----:B------:R-:W-:-:S02]  /*1510*/  IADD3.X R6, PT, PT, R11, R9, R6, P1, P0 ;  /* 0x000000090b067210 */ /* 0x000fc40000fe0406 */
[----:B------:R-:W-:Y:S02]  /*1520*/  IADD3 R10, P1, P0, R3, R10, R8 ;  /* 0x0000000a030a7210 */ /* 0x000fe4000783e008 */
[----:B------:R-:W-:Y:S02]  /*1530*/  SHF.R.S32.HI R5, RZ, 0x1f, R3 ;  /* 0x0000001fff057819 */ /* 0x000fe40000011403 */
[----:B------:R-:W-:Y:S02]  /*1540*/  SEL R3, R4, RZ, P3 ;  /* 0x000000ff04037207 */ /* 0x000fe40001800000 */
[----:B------:R-:W-:Y:S02]  /*1550*/  LOP3.LUT R4, R41, 0x18, RZ, 0xc0, !PT ;  /* 0x0000001829047812 */ /* 0x000fe400078ec0ff */
[----:B------:R-:W-:Y:S01]  /*1560*/  IADD3.X R5, PT, PT, R5, R6, R3, P1, P0 ;  /* 0x0000000605057210 */ /* 0x000fe20000fe0403 */
[----:B------:R-:W3:Y:S01]  /*1570*/  LDC R41, c[0x0][0x508] ;  /* 0x00014200ff297b82 */ /* 0x000ee20000000800 */
[----:B------:R-:W-:Y:S01]  /*1580*/  IMAD.SHL.U32 R3, R248, 0x80, RZ ;  /* 0x00000080f8037824 */ /* 0x000fe200078e00ff */
[----:B------:R-:W-:-:S04]  /*1590*/  IADD3 R6, P1, PT, R4, R17, RZ ;  /* 0x0000001104067210 */ /* 0x000fc80007f3e0ff */
[----:B------:R-:W-:Y:S01]  /*15a0*/  IADD3 R10, P0, PT, R3, R10, RZ ;  /* 0x0000000a030a7210 */ /* 0x000fe20007f1e0ff */
[----:B------:R-:W-:Y:S01]  /*15b0*/  IMAD.X R7, RZ, RZ, R24, P1 ;  /* 0x000000ffff077224 */ /* 0x000fe200008e0618 */
[----:B------:R-:W-:Y:S01]  /*15c0*/  LEA.HI R24, R39, 0x40, RZ, 0x1e ;  /* 0x0000004027187811 */ /* 0x000fe200078ff0ff */
[C---:B-1----:R-:W-:Y:S01]  /*15d0*/  IMAD R11, R26.reuse, R14, RZ ;  /* 0x0000000e1a0b7224 */ /* 0x042fe200078e02ff */
[----:B------:R-:W-:Y:S01]  /*15e0*/  LEA.HI.X.SX32 R17, R3, R5, 0x1, P0 ;  /* 0x0000000503117211 */ /* 0x000fe200000f0eff */
[-C--:B------:R-:W-:Y:S01]  /*15f0*/  IMAD R3, R26, R12.reuse, RZ ;  /* 0x0000000c1a037224 */ /* 0x080fe200078e02ff */
[----:B-----5:R-:W-:Y:S01]  /*1600*/  LEA R180, P0, R10, UR10, 0x2 ;  /* 0x0000000a0ab47c11 */ /* 0x020fe2000f8010ff */
[----:B------:R-:W-:Y:S02]  /*1610*/  IMAD.MOV.U32 R5, RZ, RZ, RZ ;  /* 0x000000ffff057224 */ /* 0x000fe400078e00ff */
[----:B------:R-:W-:Y:S01]  /*1620*/  IMAD R3, R16, R13, R3 ;  /* 0x0000000d10037224 */ /* 0x000fe200078e0203 */
[----:B------:R-:W-:Y:S01]  /*1630*/  LEA.HI.X R181, R10, UR11, R17, 0x2, P0 ;  /* 0x0000000b0ab57c11 */ /* 0x000fe200080f1411 */
[C---:B------:R-:W-:Y:S01]  /*1640*/  IMAD.WIDE.U32 R6, R16.reuse, R12, R6 ;  /* 0x0000000c10067225 */ /* 0x040fe200078e0006 */
[----:B------:R-:W1:Y:S03]  /*1650*/  LDCU.64 UR10, c[0x0][0x550] ;  /* 0x0000aa00ff0a77ac */ /* 0x000e660008000a00 */
[----:B------:R-:W-:-:S04]  /*1660*/  IMAD.WIDE.U32 R8, R16, R14, R4 ;  /* 0x0000000e10087225 */ /* 0x000fc800078e0004 */
[----:B------:R-:W-:Y:S01]  /*1670*/  IMAD.IADD R7, R7, 0x1, R3 ;  /* 0x0000000107077824 */ /* 0x000fe200078e0203 */
[----:B------:R-:W-:Y:S01]  /*1680*/  IADD3 R8, P1, PT, R28, R8, RZ ;  /* 0x000000081c087210 */ /* 0x000fe20007f3e0ff */
[----:B------:R-:W-:Y:S02]  /*1690*/  IMAD R11, R16, R15, R11 ;  /* 0x0000000f100b7224 */ /* 0x000fe400078e020b */
[----:B------:R-:W-:-:S03]  /*16a0*/  IMAD.WIDE.U32 R6, R38, R22, R6 ;  /* 0x0000001626067225 */ /* 0x000fc600078e0006 */
[----:B------:R-:W-:Y:S01]  /*16b0*/  IADD3.X R9, PT, PT, R32, R9, R11, P1, !PT ;  /* 0x0000000920097210 */ /* 0x000fe20000ffe40b */
[----:B---3--:R-:W-:Y:S02]  /*16c0*/  IMAD.IADD R22, R173, 0x1, R41 ;  /* 0x00000001ad167824 */ /* 0x008fe400078e0229 */
[C---:B------:R-:W-:Y:S01]  /*16d0*/  IMAD R7, R38.reuse, R23, R7 ;  /* 0x0000001726077224 */ /* 0x040fe200078e0207 */
[----:B------:R-:W-:Y:S01]  /*16e0*/  SHF.R.U32.HI R23, RZ, 0x2, R40 ;  /* 0x00000002ff177819 */ /* 0x000fe20000011628 */
[----:B------:R-:W-:Y:S01]  /*16f0*/  IMAD.WIDE.U32 R8, R38, UR18, R8 ;  /* 0x0000001226087c25 */ /* 0x000fe2000f8e0008 */
[----:B------:R-:W-:-:S03]  /*1700*/  IADD3 R3, PT, PT, R33, -0x80, -R22 ;  /* 0xffffff8021037810 */ /* 0x000fc60007ffe816 */
[----:B------:R-:W-:Y:S01]  /*1710*/  IMAD R9, R38, UR19, R9 ;  /* 0x0000001326097c24 */ /* 0x000fe2000f8e0209 */
[----:B------:R-:W-:Y:S01]  /*1720*/  SHF.R.S32.HI R10, RZ, 0x1f, R3 ;  /* 0x0000001fff0a7819 */ /* 0x000fe20000011403 */
[----:B------:R-:W-:-:S03]  /*1730*/  IMAD.WIDE.U32 R6, R23, R12, R6 ;  /* 0x0000000c17067225 */ /* 0x000fc600078e0006 */
[----:B------:R-:W-:Y:S01]  /*1740*/  LEA.HI R10, R10, R3, RZ, 0x7 ;  /* 0x000000030a0a7211 */ /* 0x000fe200078f38ff */
[C---:B------:R-:W-:Y:S01]  /*1750*/  IMAD.WIDE.U32 R8, R23.reuse, R14, R8 ;  /* 0x0000000e17087225 */ /* 0x040fe200078e0008 */
[----:B-1----:R-:W-:Y:S02]  /*1760*/  LEA R227, P0, R6, UR10, 0x1 ;  /* 0x0000000a06e37c11 */ /* 0x002fe4000f8008ff */
[----:B------:R-:W-:Y:S01]  /*1770*/  SHF.R.S32.HI R10, RZ, 0x7, R10 ;  /* 0x00000007ff0a7819 */ /* 0x000fe2000001140a */
[C---:B------:R-:W-:Y:S01]  /*1780*/  IMAD R3, R23.reuse, R15, R9 ;  /* 0x0000000f17037224 */ /* 0x040fe200078e0209 */
[----:B------:R-:W-:Y:S01]  /*1790*/  LEA R226, P1, R8, UR12, 0x1 ;  /* 0x0000000c08e27c11 */ /* 0x000fe2000f8208ff */
[----:B------:R-:W-:Y:S01]  /*17a0*/  IMAD R11, R20, 0x80, R21 ;  /* 0x00000080140b7824 */ /* 0x000fe200078e0215 */
[----:B------:R-:W-:Y:S01]  /*17b0*/  VIMNMX R249, PT, PT, RZ, R10, !PT ;  /* 0x0000000afff97248 */ /* 0x000fe20007fe0100 */
[----:B------:R-:W-:Y:S01]  /*17c0*/  IMAD R7, R23, R13, R7 ;  /* 0x0000000d17077224 */ /* 0x000fe200078e0207 */
[----:B------:R-:W-:Y:S01]  /*17d0*/  LEA.HI.X R225, R8, UR13, R3, 0x1, P1 ;  /* 0x0000000d08e17c11 */ /* 0x000fe200088f0c03 */
[----:B------:R-:W-:Y:S01]  /*17e0*/  IMAD.WIDE R16, R11, 0x4, R42 ;  /* 0x000000040b107825 */ /* 0x000fe200078e022a */
[----:B------:R-:W-:-:S02]  /*17f0*/  ISETP.GT.AND P1, PT, R27, R249, PT ;  /* 0x000000f91b00720c */ /* 0x000fc40003f24270 */
[----:B------:R-:W-:Y:S01]  /*1800*/  LEA.HI.X R224, R6, UR11, R7, 0x1, P0 ;  /* 0x0000000b06e07c11 */ /* 0x000fe200080f0c07 */
[----:B------:R-:W-:Y:S01]  /*1810*/  IMAD.MOV.U32 R244, RZ, RZ, R17 ;  /* 0x000000fffff47224 */ /* 0x000fe200078e0011 */
[----:B------:R-:W-:Y:S01]  /*1820*/  IADD3 R17, P0, PT, R23, 0x40, RZ ;  /* 0x0000004017117810 */ /* 0x000fe20007f1e0ff */
[----:B------:R-:W-:Y:S01]  /*1830*/  IMAD R3, R20, 0x80, R25 ;  /* 0x0000008014037824 */ /* 0x000fe200078e0219 */
[----:B------:R-:W-:Y:S01]  /*1840*/  SHF.L.U64.HI R15, R14, 0x6, R15 ;  /* 0x000000060e0f7819 */ /* 0x000fe2000001020f */
[----:B------:R-:W-:Y:S02]  /*1850*/  IMAD.MOV.U32 R245, RZ, RZ, R16 ;  /* 0x000000fffff57224 */ /* 0x000fe400078e0010 */
[----:B--2---:R-:W-:-:S04]  /*1860*/  IMAD.WIDE R212, R3, 0x4, R212 ;  /* 0x0000000403d47825 */ /* 0x004fc800078e02d4 */
[----:B------:R-:W-:Y:S02]  /*1870*/  IMAD.SHL.U32 R14, R14, 0x40, RZ ;  /* 0x000000400e0e7824 */ /* 0x000fe400078e00ff */
[----:B------:R-:W-:Y:S01]  /*1880*/  IMAD.X R21, RZ, RZ, RZ, P0 ;  /* 0x000000ffff157224 */ /* 0x000fe200000e06ff */
        /* <DEDUP_REMOVED lines=13> */
.L_x_103:
[----:B------:R-:W1:Y:S01]  /*1960*/  LDCU.64 UR14, c[0x0][0x5c0] ;  /* 0x0000b800ff0e77ac */ /* 0x000e620008000a00 */
[----:B------:R-:W-:-:S05]  /*1970*/  IADD3 R6, PT, PT, R251, R44, RZ ;  /* 0x0000002cfb067210 */ /* 0x000fca0007ffe0ff */
[C---:B-1----:R-:W-:Y:S02]  /*1980*/  IMAD R3, R6.reuse, UR15, RZ ;  /* 0x0000000f06037c24 */ /* 0x042fe4000f8e02ff */
[----:B------:R-:W-:-:S05]  /*1990*/  IMAD.WIDE.U32 R6, R6, UR14, RZ ;  /* 0x0000000e06067c25 */ /* 0x000fca000f8e00ff */
[----:B------:R-:W-:Y:S02]  /*19a0*/  IADD3 R9, PT, PT, R7, R3, RZ ;  /* 0x0000000307097210 */ /* 0x000fe40007ffe0ff */
[----:B------:R-:W-:Y:S02]  /*19b0*/  MOV R8, R6 ;  /* 0x0000000600087202 */ /* 0x000fe40000000f00 */
.L_x_104:
        /* <DEDUP_REMOVED lines=12> */
.L_x_105:
[----:B------:R-:W1:Y:S01]  /*1a80*/  LDCU.64 UR12, c[0x0][0x5c8] ;  /* 0x0000b900ff0c77ac */ /* 0x000e620008000a00 */
[----:B------:R-:W-:-:S05]  /*1a90*/  IADD3 R6, PT, PT, R251, R44, RZ ;  /* 0x0000002cfb067210 */ /* 0x000fca0007ffe0ff */
[C---:B-1----:R-:W-:Y:S02]  /*1aa0*/  IMAD R3, R6.reuse, UR13, RZ ;  /* 0x0000000d06037c24 */ /* 0x042fe4000f8e02ff */
[----:B------:R-:W-:-:S05]  /*1ab0*/  IMAD.WIDE.U32 R6, R6, UR12, RZ ;  /* 0x0000000c06067c25 */ /* 0x000fca000f8e00ff */
[----:B------:R-:W-:Y:S02]  /*1ac0*/  IADD3 R19, PT, PT, R7, R3, RZ ;  /* 0x0000000307137210 */ /* 0x000fe40007ffe0ff */
[----:B------:R-:W-:-:S07]  /*1ad0*/  MOV R16, R6 ;  /* 0x0000000600107202 */ /* 0x000fce0000000f00 */
.L_x_106:
[----:B------:R-:W1:Y:S01]  /*1ae0*/  LDCU UR10, c[0x0][0x440] ;  /* 0x00008800ff0a77ac */ /* 0x000e620008000800 */
[----:B------:R-:W-:Y:S01]  /*1af0*/  IADD3 R13, PT, PT, -R18, R173, RZ ;  /* 0x000000ad120d7210 */ /* 0x000fe20007ffe1ff */
[----:B------:R-:W-:Y:S01]  /*1b00*/  IMAD R3, R30, UR14, RZ ;  /* 0x0000000e1e037c24 */ /* 0x000fe2000f8e02ff */
[----:B------:R-:W-:Y:S01]  /*1b10*/  BSSY.RECONVERGENT B0, `(.L_x_107) ;  /* 0x000001c000007945 */ /* 0x000fe20003800200 */
[----:B------:R-:W-:-:S04]  /*1b20*/  IMAD.WIDE.U32 R6, R18, UR14, R4 ;  /* 0x0000000e12067c25 */ /* 0x000fc8000f8e0004 */
[----:B------:R-:W-:Y:S01]  /*1b30*/  IMAD R3, R18, UR15, R3 ;  /* 0x0000000f12037c24 */ /* 0x000fe2000f8e0203 */
[----:B------:R-:W-:-:S04]  /*1b40*/  IADD3 R8, P2, PT, R8, R6, RZ ;  /* 0x0000000608087210 */ /* 0x000fc80007f5e0ff */
[----:B------:R-:W-:Y:S02]  /*1b50*/  IADD3.X R9, PT, PT, R9, R7, R3, P2, !PT ;  /* 0x0000000709097210 */ /* 0x000fe400017fe403 */
[----:B-1----:R-:W-:Y:S01]  /*1b60*/  ISETP.GE.AND P0, PT, R4, UR10, PT ;  /* 0x0000000a04007c0c */ /* 0x002fe2000bf06270 */
[----:B------:R-:W1:Y:S03]  /*1b70*/  LDCU.64 UR10, c[0x0][0x5d8] ;  /* 0x0000bb00ff0a77ac */ /* 0x000e660008000a00 */
[-C--:B------:R-:W-:Y:S02]  /*1b80*/  ISETP.GE.OR P1, PT, R23, R13.reuse, P0 ;  /* 0x0000000d1700720c */ /* 0x080fe40000726670 */
[----:B------:R-:W-:-:S11]  /*1b90*/  ISETP.GE.OR P0, PT, R24, R13, P0 ;  /* 0x0000000d1800720c */ /* 0x000fd60000706670 */
        /* <DEDUP_REMOVED lines=19> */
.L_x_108:
[----:B------:R-:W-:Y:S05]  /*1cd0*/  BSYNC.RECONVERGENT B0 ;  /* 0x0000000000007941 */ /* 0x000fea0003800200 */
.L_x_107:
[----:B------:R-:W3:Y:S01]  /*1ce0*/  LDCU.64 UR10, c[0x0][0x5e0] ;  /* 0x0000bc00ff0a77ac */ /* 0x000ee20008000a00 */
[----:B------:R-:W-:Y:S01]  /*1cf0*/  IMAD.WIDE.U32 R4, R18, UR12, R4 ;  /* 0x0000000c12047c25 */ /* 0x000fe2000f8e0004 */
[----:B------:R-:W4:Y:S03]  /*1d00*/  @!P1 LDC.64 R10, c[0x0][0x568] ;  /* 0x00015a00ff0a9b82 */ /* 0x000f260000000a00 */
[----:B------:R-:W-:Y:S01]  /*1d10*/  IMAD R3, R30, UR12, RZ ;  /* 0x0000000c1e037c24 */ /* 0x000fe2000f8e02ff */
[----:B------:R-:W-:-:S03]  /*1d20*/  IADD3 R6, P2, PT, R16, R4, RZ ;  /* 0x0000000410067210 */ /* 0x000fc60007f5e0ff */
[----:B------:R-:W-:-:S05]  /*1d30*/  IMAD R3, R18, UR13, R3 ;  /* 0x0000000d12037c24 */ /* 0x000fca000f8e0203 */
[----:B------:R-:W-:-:S03]  /*1d40*/  IADD3.X R7, PT, PT, R19, R5, R3, P2, !PT ;  /* 0x0000000513077210 */ /* 0x000fc600017fe403 */
        /* <DEDUP_REMOVED lines=9> */
[----:B------:R-:W3:Y:S01]  /*1de0*/  LDCU.64 UR10, c[0x0][0x568] ;  /* 0x0000ad00ff0a77ac */ /* 0x000ee20008000a00 */
[----:B------:R-:W-:Y:S01]  /*1df0*/  MOV R4, R6 ;  /* 0x0000000600047202 */ /* 0x000fe20000000f00 */
[----:B------:R-:W-:-:S04]  /*1e00*/  IMAD R3, R21, UR12, RZ ;  /* 0x0000000c15037c24 */ /* 0x000fc8000f8e02ff */
[----:B------:R-:W-:-:S04]  /*1e10*/  IMAD.WIDE.U32 R4, R17, UR12, R4 ;  /* 0x0000000c11047c25 */ /* 0x000fc8000f8e0004 */
[----:B------:R-:W-:-:S05]  /*1e20*/  IMAD R3, R17, UR13, R3 ;  /* 0x0000000d11037c24 */ /* 0x000fca000f8e0203 */
[----:B------:R-:W-:Y:S02]  /*1e30*/  IADD3 R3, PT, PT, R5, R3, RZ ;  /* 0x0000000305037210 */ /* 0x000fe40007ffe0ff */
[----:B---3--:R-:W-:-:S04]  /*1e40*/  LEA R6, P0, R4, UR10, 0x1 ;  /* 0x0000000a04067c11 */ /* 0x008fc8000f8008ff */
[----:B------:R-:W-:-:S05]  /*1e50*/  LEA.HI.X R7, R4, UR11, R3, 0x1, P0 ;  /* 0x0000000b04077c11 */ /* 0x000fca00080f0c03 */
[----:B------:R3:W-:Y:S01]  /*1e60*/  STG.E.128 desc[UR24][R6.64], RZ ;  /* 0x000000ff06007986 */ /* 0x0007e2000c101d18 */
[----:B------:R-:W-:Y:S05]  /*1e70*/  BRA `(.L_x_109) ;  /* 0x0000005c00dc7947 */ /* 0x000fea0003800000 */
.L_x_102:
[----:B------:R-:W1:Y:S01]  /*1e80*/  LDCU.64 UR10, c[0x0][0x3d8] ;  /* 0x00007b00ff0a77ac */ /* 0x000e620008000a00 */
[----:B------:R-:W-:Y:S01]  /*1e90*/  IMAD R3, R30, UR14, RZ ;  /* 0x0000000e1e037c24 */ /* 0x000fe2000f8e02ff */
[C---:B------:R-:W-:Y:S01]  /*1ea0*/  IADD3 R12, PT, PT, -R18.reuse, R173, RZ ;  /* 0x000000ad120c7210 */ /* 0x040fe20007ffe1ff */
[----:B------:R-:W-:Y:S01]  /*1eb0*/  IMAD.WIDE.U32 R6, R18, UR14, R4 ;  /* 0x0000000e12067c25 */ /* 0x000fe2000f8e0004 */
[----:B------:R-:W-:Y:S01]  /*1ec0*/  LOP3.LUT R8, R178, 0x80000001, RZ, 0xc0, !PT ;  /* 0x80000001b2087812 */ /* 0x000fe200078ec0ff */
[----:B------:R-:W-:Y:S01]  /*1ed0*/  BSSY.RECONVERGENT B0, `(.L_x_110) ;  /* 0x000001f000007945 */ /* 0x000fe20003800200 */
[----:B------:R-:W-:Y:S01]  /*1ee0*/  @P3 BAR.SYNC.DEFER_BLOCKING 0x0 ;  /* 0x0000000000003b1d */ /* 0x000fe20000010000 */
[----:B------:R-:W-:Y:S01]  /*1ef0*/  IMAD R3, R18, UR15, R3 ;  /* 0x0000000f12037c24 */ /* 0x000fe2000f8e0203 */
[----:B------:R-:W-:Y:S02]  /*1f00*/  ISETP.GE.AND P6, PT, R23, R12, PT ;  /* 0x0000000c1700720c */ /* 0x000fe40003fc6270 */
[----:B------:R-:W-:-:S04]  /*1f10*/  IADD3 R6, P0, PT, R29, R6, RZ ;  /* 0x000000061d067210 */ /* 0x000fc80007f1e0ff */
[----:B------:R-:W-:Y:S02]  /*1f20*/  IADD3.X R7, PT, PT, R31, R7, R3, P0, !PT ;  /* 0x000000071f077210 */ /* 0x000fe400007fe403 */
[----:B------:R-:W-:Y:S01]  /*1f30*/  ISETP.NE.AND P0, PT, R8, 0x1, PT ;  /* 0x000000010800780c */ /* 0x000fe20003f05270 */
[----:B-1----:R-:W-:Y:S02]  /*1f40*/  IMAD R3, R34, UR10, RZ ;  /* 0x0000000a22037c24 */ /* 0x002fe4000f8e02ff */
[----:B------:R-:W-:Y:S01]  /*1f50*/  IMAD.WIDE.U32 R6, R19, UR10, R6 ;  /* 0x0000000a13067c25 */ /* 0x000fe2000f8e0006 */
[----:B------:R-:W-:-:S03]  /*1f60*/  SEL R13, RZ, 0x2000, P0 ;  /* 0x00002000ff0d7807 */ /* 0x000fc60000000000 */
        /* <DEDUP_REMOVED lines=18> */
.L_x_112:
[----:B------:R2:W-:Y:S01]  /*2090*/  STS.128 [R216+0x8000], RZ ;  /* 0x008000ffd8007388 */ /* 0x0005e20000000c00 */
[----:B------:R-:W-:Y:S05]  /*20a0*/  BRA `(.L_x_113) ;  /* 0x0000000000047947 */ /* 0x000fea0003800000 */
.L_x_111:
[----:B------:R3:W-:Y:S02]  /*20b0*/  STS.128 [R216+0x8000], RZ ;  /* 0x008000ffd8007388 */ /* 0x0007e40000000c00 */
.L_x_113:
[----:B------:R-:W-:Y:S05]  /*20c0*/  BSYNC.RECONVERGENT B0 ;  /* 0x0000000000007941 */ /* 0x000fea0003800200 */
.L_x_110:
        /* <DEDUP_REMOVED lines=21> */
.L_x_115:
[----:B------:R-:W-:Y:S05]  /*2220*/  BSYNC.RECONVERGENT B0 ;  /* 0x0000000000007941 */ /* 0x000fea0003800200 */
.L_x_114:
        /* <DEDUP_REMOVED lines=15> */
.L_x_118:
[----:B------:R1:W-:Y:S01]  /*2320*/  STS.128 [R216+0x4000], RZ ;  /* 0x004000ffd8007388 */ /* 0x0003e20000000c00 */
[----:B------:R-:W-:Y:S05]  /*2330*/  BRA `(.L_x_119) ;  /* 0x0000000000047947 */ /* 0x000fea0003800000 */
.L_x_117:
[----:B------:R1:W-:Y:S02]  /*2340*/  STS.128 [R216+0x4000], RZ ;  /* 0x004000ffd8007388 */ /* 0x0003e40000000c00 */
.L_x_119:
[----:B------:R-:W-:Y:S05]  /*2350*/  BSYNC.RECONVERGENT B0 ;  /* 0x0000000000007941 */ /* 0x000fea0003800200 */
.L_x_116:
        /* <DEDUP_REMOVED lines=14> */
.L_x_121:
[----:B------:R-:W-:Y:S05]  /*2440*/  BSYNC.RECONVERGENT B0 ;  /* 0x0000000000007941 */ /* 0x000fea0003800200 */
.L_x_120:
        /* <DEDUP_REMOVED lines=13> */
.L_x_124:
[----:B------:R1:W-:Y:S01]  /*2520*/  STS.128 [R179], RZ ;  /* 0x000000ffb3007388 */ /* 0x0003e20000000c00 */
[----:B------:R-:W-:Y:S05]  /*2530*/  BRA `(.L_x_125) ;  /* 0x0000000000047947 */ /* 0x000fea0003800000 */
.L_x_123:
[----:B------:R1:W-:Y:S02]  /*2540*/  STS.128 [R179], RZ ;  /* 0x000000ffb3007388 */ /* 0x0003e40000000c00 */
.L_x_125:
[----:B------:R-:W-:Y:S05]  /*2550*/  BSYNC.RECONVERGENT B0 ;  /* 0x0000000000007941 */ /* 0x000fea0003800200 */
.L_x_122:
        /* <DEDUP_REMOVED lines=29> */
.L_x_127:
[----:B------:R-:W-:Y:S05]  /*2730*/  BSYNC.RECONVERGENT B0 ;  /* 0x0000000000007941 */ /* 0x000fea0003800200 */
.L_x_126:
[----:B------:R-:W3:Y:S01]  /*2740*/  LDCU.64 UR10, c[0x0][0x3d0] ;  /* 0x00007a00ff0a77ac */ /* 0x000ee20008000a00 */
[----:B-1----:R-:W-:Y:S01]  /*2750*/  IMAD.WIDE.U32 R6, R18, UR16, R4 ;  /* 0x0000001012067c25 */ /* 0x002fe2000f8e0004 */
[----:B------:R-:W-:Y:S03]  /*2760*/  BSSY.RECONVERGENT B0, `(.L_x_128) ;  /* 0x000001c000007945 */ /* 0x000fe60003800200 */
[----:B------:R-:W-:Y:S01]  /*2770*/  IMAD R3, R30, UR16, RZ ;  /* 0x000000101e037c24 */ /* 0x000fe2000f8e02ff */
[----:B------:R-:W-:-:S03]  /*2780*/  IADD3 R6, P0, PT, R35, R6, RZ ;  /* 0x0000000623067210 */ /* 0x000fc60007f1e0ff */
[----:B------:R-:W-:-:S05]  /*2790*/  IMAD R3, R18, UR17, R3 ;  /* 0x0000001112037c24 */ /* 0x000fca000f8e0203 */
[----:B------:R-:W-:Y:S01]  /*27a0*/  IADD3.X R7, PT, PT, R36, R7, R3, P0, !PT ;  /* 0x0000000724077210 */ /* 0x000fe200007fe403 */
        /* <DEDUP_REMOVED lines=20> */
.L_x_130:
[----:B------:R1:W-:Y:S01]  /*28f0*/  STS.128 [R216+0x6000], RZ ;  /* 0x006000ffd8007388 */ /* 0x0003e20000000c00 */
[----:B------:R-:W-:Y:S05]  /*2900*/  BRA `(.L_x_131) ;  /* 0x0000000000047947 */ /* 0x000fea0003800000 */
.L_x_129:
[----:B------:R1:W-:Y:S02]  /*2910*/  STS.128 [R216+0x6000], RZ ;  /* 0x006000ffd8007388 */ /* 0x0003e40000000c00 */
.L_x_131:
[----:B------:R-:W-:Y:S05]  /*2920*/  BSYNC.RECONVERGENT B0 ;  /* 0x0000000000007941 */ /* 0x000fea0003800200 */
.L_x_128:
[----:B------:R1:W-:Y:S01]  /*2930*/  @P5 STS.128 [R216+0x7000], RZ ;  /* 0x007000ffd8005388 */ /* 0x0003e20000000c00 */
[----:B------:R-:W-:Y:S04]  /*2940*/  BSSY.RECONVERGENT B0, `(.L_x_132) ;  /* 0x0000012000007945 */ /* 0x000fe80003800200 */
        /* <DEDUP_REMOVED lines=17> */
.L_x_133:
[----:B------:R-:W-:Y:S05]  /*2a60*/  BSYNC.RECONVERGENT B0 ;  /* 0x0000000000007941 */ /* 0x000fea0003800200 */
.L_x_132:
[----:B------:R-:W0:Y:S01]  /*2a70*/  LDGDEPBAR ;  /* 0x00000000000079af */ /* 0x000e220000000000 */
[----:B------:R-:W-:Y:S01]  /*2a80*/  IMAD.SHL.U32 R168, R108, 0x2, RZ ;  /* 0x000000026ca87824 */ /* 0x000fe200078e00ff */
[----:B------:R-:W4:Y:S01]  /*2a90*/  LDCU UR10, c[0x0][0x590] ;  /* 0x0000b200ff0a77ac */ /* 0x000f220008000800 */
[----:B------:R-:W-:Y:S01]  /*2aa0*/  IMAD.IADD R3, R33, 0x1, -R22 ;  /* 0x0000000121037824 */ /* 0x000fe200078e0a16 */
[----:B------:R-:W-:Y:S01]  /*2ab0*/  CS2R R94, SRZ ;  /* 0x00000000005e7805 */ /* 0x000fe2000001ff00 */
[----:B------:R-:W-:Y:S01]  /*2ac0*/  IMAD.IADD R156, R161, 0x1, R168 ;  /* 0x00000001a19c7824 */ /* 0x000fe200078e02a8 */
[----:B------:R-:W-:Y:S01]  /*2ad0*/  CS2R R92, SRZ ;  /* 0x00000000005c7805 */ /* 0x000fe2000001ff00 */
[----:B------:R-:W-:Y:S01]  /*2ae0*/  IMAD.SHL.U32 R248, R248, 0x8, RZ ;  /* 0x00000008f8f87824 */ /* 0x000fe200078e00ff */
[----:B------:R3:W-:Y:S01]  /*2af0*/  STL [R1], R3 ;  /* 0x0000000301007387 */ /* 0x0007e20000100800 */
[----:B------:R-:W-:Y:S01]  /*2b00*/  IMAD.IADD R160, R167, 0x1, R13 ;  /* 0x00000001a7a07824 */ /* 0x000fe200078e020d */
[----:B------:R-:W-:Y:S01]  /*2b10*/  CS2R R98, SRZ ;  /* 0x0000000000627805 */ /* 0x000fe2000001ff00 */
[----:B------:R-:W-:Y:S01]  /*2b20*/  IMAD.MOV.U32 R222, RZ, RZ, R179 ;  /* 0x000000ffffde7224 */ /* 0x000fe200078e00b3 */
[----:B------:R-:W-:-:S02]  /*2b30*/  CS2R R96, SRZ ;  /* 0x0000000000607805 */ /* 0x000fc4000001ff00 */
[----:B------:R-:W-:Y:S02]  /*2b40*/  CS2R R90, SRZ ;  /* 0x00000000005a7805 */ /* 0x000fe4000001ff00 */
[----:B------:R-:W-:Y:S02]  /*2b50*/  CS2R R88, SRZ ;  /* 0x0000000000587805 */ /* 0x000fe4000001ff00 */
[----:B------:R-:W-:Y:S02]  /*2b60*/  CS2R R86, SRZ ;  /* 0x0000000000567805 */ /* 0x000fe4000001ff00 */
[----:B------:R-:W-:Y:S02]  /*2b70*/  CS2R R84, SRZ ;  /* 0x0000000000547805 */ /* 0x000fe4000001ff00 */
[----:B------:R-:W-:Y:S02]  /*2b80*/  CS2R R78, SRZ ;  /* 0x00000000004e7805 */ /* 0x000fe4000001ff00 */
[----:B------:R-:W-:-:S02]  /*2b90*/  CS2R R76, SRZ ;  /* 0x00000000004c7805 */ /* 0x000fc4000001ff00 */
[----:B------:R-:W-:Y:S02]  /*2ba0*/  CS2R R82, SRZ ;  /* 0x0000000000527805 */ /* 0x000fe4000001ff00 */
[----:B------:R-:W-:Y:S02]  /*2bb0*/  CS2R R80, SRZ ;  /* 0x0000000000507805 */ /* 0x000fe4000001ff00 */
[----:B------:R-:W-:Y:S02]  /*2bc0*/  CS2R R74, SRZ ;  /* 0x00000000004a7805 */ /* 0x000fe4000001ff00 */
[----:B------:R-:W-:Y:S02]  /*2bd0*/  CS2R R72, SRZ ;  /* 0x0000000000487805 */ /* 0x000fe4000001ff00 */
[----:B------:R-:W-:Y:S01]  /*2be0*/  CS2R R70, SRZ ;  /* 0x0000000000467805 */ /* 0x000fe2000001ff00 */
[----:B------:R-:W-:-:S04]  /*2bf0*/  DEPBAR.LE SB0, 0x1 ;  /* 0x000080400000791a */ /* 0x000fc80000000000 */
[----:B------:R-:W-:Y:S01]  /*2c00*/  BAR.SYNC.DEFER_BLOCKING 0x0 ;  /* 0x0000000000007b1d */ /* 0x000fe20000010000 */
[----:B------:R-:W-:Y:S01]  /*2c10*/  CS2R R68, SRZ ;  /* 0x0000000000447805 */ /* 0x000fe2000001ff00 */
[----:B------:R-:W-:Y:S01]  /*2c20*/  IMAD.IADD R162, R161, 0x1, R168 ;  /* 0x00000001a1a27824 */ /* 0x000fe200078e02a8 */
[----:B----4-:R-:W-:Y:S01]  /*2c30*/  USHF.L.U32 UR10, UR10, 0x7, URZ ;  /* 0x000000070a0a7899 */ /* 0x010fe200080006ff */
[----:B---3--:R-:W-:Y:S02]  /*2c40*/  IMAD.IADD R3, R2, 0x1, R13 ;  /* 0x0000000102037824 */ /* 0x008fe400078e020d */
[----:B------:R-:W3:Y:S01]  /*2c50*/  LDCU UR11, c[0x0][0x440] ;  /* 0x00008800ff0b77ac */ /* 0x000ee20008000800 */
[----:B------:R-:W4:Y:S01]  /*2c60*/  LDCU UR13, c[0x0][0x504] ;  /* 0x0000a080ff0d77ac */ /* 0x000f220008000800 */
[----:B------:R-:W1:Y:S01]  /*2c70*/  LDCU UR12, c[0x0][0x3e0] ;  /* 0x00007c00ff0c77ac */ /* 0x000e620008000800 */
[----:B------:R-:W1:Y:S01]  /*2c80*/  LDCU UR14, c[0x0][0x45c] ;  /* 0x00008b80ff0e77ac */ /* 0x000e620008000800 */
[----:B------:R1:W1:Y:S04]  /*2c90*/  LDSM.16.M88.4 R144, [R156] ;  /* 0x000000009c90783b */ /* 0x0002680000000200 */
[----:B------:R1:W1:Y:S04]  /*2ca0*/  LDSM.16.M88.4 R148, [R156+0x400] ;  /* 0x000400009c94783b */ /* 0x0002680000000200 */
[----:B------:R1:W1:Y:S04]  /*2cb0*/  LDSM.16.M88.4 R152, [R156+0x800] ;  /* 0x000800009c98783b */ /* 0x0002680000000200 */
[----:B------:R-:W1:Y:S04]  /*2cc0*/  LDSM.16.M88.4 R156, [R156+0xc00] ;  /* 0x000c00009c9c783b */ /* 0x000e680000000200 */
[----:B------:R1:W1:Y:S04]  /*2cd0*/  LDSM.16.M88.4 R128, [R161] ;  /* 0x00000000a180783b */ /* 0x0002680000000200 */
[----:B------:R1:W1:Y:S04]  /*2ce0*/  LDSM.16.M88.4 R132, [R161+0x400] ;  /* 0x00040000a184783b */ /* 0x0002680000000200 */
[----:B------:R1:W1:Y:S04]  /*2cf0*/  LDSM.16.M88.4 R136, [R161+0x800] ;  /* 0x00080000a188783b */ /* 0x0002680000000200 */
[----:B---34-:R1:W1:Y:S02]  /*2d00*/  LDSM.16.M88.4 R140, [R161+0xc00] ;  /* 0x000c0000a18c783b */ /* 0x0182640000000200 */
.L_x_138:
[----:B------:R-:W0:Y:S01]  /*2d10*/  LDGDEPBAR ;  /* 0x00000000000079af */ /* 0x000e220000000000 */
[----:B-1----:R-:W-:Y:S01]  /*2d20*/  IMAD.MOV.U32 R4, RZ, RZ, R245 ;  /* 0x000000ffff047224 */ /* 0x002fe200078e00f5 */
[----:B------:R-:W-:Y:S01]  /*2d30*/  IADD3 R112, PT, PT, R168, R160, RZ ;  /* 0x000000a0a8707210 */ /* 0x000fe20007ffe0ff */
[----:B------:R-:W-:Y:S02]  /*2d40*/  IMAD.MOV.U32 R5, RZ, RZ, R244 ;  /* 0x000000ffff057224 */ /* 0x000fe400078e00f4 */
[----:B------:R-:W3:Y:S01]  /*2d50*/  LDL R182, [R1] ;  /* 0x0000000001b67983 */ /* 0x000ee20000100800 */
[C---:B------:R-:W-:Y:S04]  /*2d60*/  LEA R4, P0, R239.reuse, R4, 0x2 ;  /* 0x00000004ef047211 */ /* 0x040fe800078010ff */
[----:B------:R-:W-:Y:S01]  /*2d70*/  LEA.HI.X R5, R239, R5, RZ, 0x2, P0 ;  /* 0x00000005ef057211 */ /* 0x000fe200000f14ff */
[----:B------:R-:W-:Y:S04]  /*2d80*/  DEPBAR.LE SB0, 0x0 ;  /* 0x000080000000791a */ /* 0x000fe80000000000 */
[----:B------:R-:W-:Y:S06]  /*2d90*/  BAR.SYNC.DEFER_BLOCKING 0x0 ;  /* 0x0000000000007b1d */ /* 0x000fec0000010000 */
[----:B------:R-:W-:Y:S05]  /*2da0*/  LDSM.16.M88.4 R64, [R160] ;  /* 0x00000000a040783b */ /* 0x000fea0000000200 */
[----:B------:R-:W1:Y:S05]  /*2db0*/  LDSM.16.M88.4 R16, [R161+-0x2000] ;  /* 0xffe00000a110783b */ /* 0x000e6a0000000200 */
[----:B------:R-:W4:Y:S05]  /*2dc0*/  LDSM.16.M88.4 R60, [R160+0x1000] ;  /* 0x00100000a03c783b */ /* 0x000f2a0000000200 */
[----:B-----5:R-:W5:Y:S05]  /*2dd0*/  LDG.E R172, desc[UR24][R4.64] ;  /* 0x0000001804ac7981 */ /* 0x020f6a000c1e1900 */
[----:B------:R-:W5:Y:S05]  /*2de0*/  LDG.E R171, desc[UR24][R4.64+0x20] ;  /* 0x0000201804ab7981 */ /* 0x000f6a000c1e1900 */
[----:B------:R-:W5:Y:S05]  /*2df0*/  LDG.E R170, desc[UR24][R4.64+0x100] ;  /* 0x0001001804aa7981 */ /* 0x000f6a000c1e1900 */
[----:B------:R1:W5:Y:S05]  /*2e00*/  LDG.E R169, desc[UR24][R4.64+0x120] ;  /* 0x0001201804a97981 */ /* 0x00036a000c1e1900 */
[----:B------:R-:W2:Y:S05]  /*2e10*/  LDSM.16.M88.4 R32, [R161+-0x1c00] ;  /* 0xffe40000a120783b */ /* 0x000eaa0000000200 */
[----:B------:R-:W2:Y:S05]  /*2e20*/  LDSM.16.M88.4 R48, [R161+-0x1800] ;  /* 0xffe80000a130783b */ /* 0x000eaa0000000200 */
[----:B------:R-:W2:Y:S05]  /*2e30*/  LDSM.16.M88.4 R100, [R161+-0x1400] ;  /* 0xffec0000a164783b */ /* 0x000eaa0000000200 */
[----:B------:R-:W-:Y:S05]  /*2e40*/  LDSM.16.M88.4 R104, [R112] ;  /* 0x000000007068783b */ /* 0x000fea0000000200 */
[----:B------:R-:W2:Y:S01]  /*2e50*/  LDSM.16.M88.4 R108, [R162+-0x2000] ;  /* 0xffe00000a26c783b */ /* 0x000ea20000000200 */
[-C--:B-1----:R-:W-:Y:S04]  /*2e60*/  HMMA.16816.F32 R4, R64, R16.reuse, RZ ;  /* 0x000000104004723c */ /* 0x082fe800000018ff */
[----:B------:R-:W1:Y:S04]  /*2e70*/  LDSM.16.M88.4 R112, [R112+0x1000] ;  /* 0x001000007070783b */ /* 0x000e680000000200 */
[C---:B----4-:R-:W-:Y:S01]  /*2e80*/  HMMA.16816.F32 R8, R60.reuse, R16, RZ ;  /* 0x000000103c08723c */ /* 0x050fe200000018ff */
[----:B------:R-:W4:Y:S05]  /*2e90*/  LDSM.16.M88.4 R116, [R162+-0x1c00] ;  /* 0xffe40000a274783b */ /* 0x000f2a0000000200 */
[----:B------:R-:W4:Y:S02]  /*2ea0*/  LDSM.16.M88.4 R120, [R162+-0x1800] ;  /* 0xffe80000a278783b */ /* 0x000f240000000200 */
[-C--:B------:R-:W-:Y:S03]  /*2eb0*/  HMMA.16816.F32 R12, R60, R18.reuse, RZ ;  /* 0x000000123c0c723c */ /* 0x080fe600000018ff */
[----:B------:R-:W3:Y:S05]  /*2ec0*/  LDSM.16.M88.4 R124, [R162+-0x1400] ;  /* 0xffec0000a27c783b */ /* 0x000eea0000000200 */
[C---:B------:R-:W-:Y:S08]  /*2ed0*/  HMMA.16816.F32 R16, R64.reuse, R18, RZ ;  /* 0x000000124010723c */ /* 0x040ff000000018ff */
[-C--:B--2---:R-:W-:Y:S08]  /*2ee0*/  HMMA.16816.F32 R20, R64, R32.reuse, RZ ;  /* 0x000000204014723c */ /* 0x084ff000000018ff */
        /* <DEDUP_REMOVED lines=8> */
[C---:B------:R-:W-:Y:S02]  /*2f70*/  HMMA.16816.F32 R56, R60.reuse, R100, RZ ;  /* 0x000000643c38723c */ /* 0x040fe400000018ff */
[----:B------:R-:W-:Y:S06]  /*2f80*/  IMAD.SHL.U32 R100, R178, 0x80, RZ ;  /* 0x00000080b2647824 */ /* 0x000fec00078e00ff */
[-C--:B------:R-:W-:Y:S08]  /*2f90*/  HMMA.16816.F32 R60, R60, R102.reuse, RZ ;  /* 0x000000663c3c723c */ /* 0x080ff000000018ff */
[----:B------:R-:W-:Y:S08]  /*2fa0*/  HMMA.16816.F32 R64, R64, R102, RZ ;  /* 0x000000664040723c */ /* 0x000ff000000018ff */
[-C--:B------:R-:W-:Y:S08]  /*2fb0*/  HMMA.16816.F32 R4, R104, R108.reuse, R4 ;  /* 0x0000006c6804723c */ /* 0x080ff00000001804 */
[C---:B-1----:R-:W-:Y:S08]  /*2fc0*/  HMMA.16816.F32 R8, R112.reuse, R108, R8 ;  /* 0x0000006c7008723c */ /* 0x042ff00000001808 */
[-C--:B------:R-:W-:Y:S08]  /*2fd0*/  HMMA.16816.F32 R12, R112, R110.reuse, R12 ;  /* 0x0000006e700c723c */ /* 0x080ff0000000180c */
[C---:B------:R-:W-:Y:S08]  /*2fe0*/  HMMA.16816.F32 R16, R104.reuse, R110, R16 ;  /* 0x0000006e6810723c */ /* 0x040ff00000001810 */
[-C--:B----4-:R-:W-:Y:S08]  /*2ff0*/  HMMA.16816.F32 R20, R104, R116.reuse, R20 ;  /* 0x000000746814723c */ /* 0x090ff00000001814 */
[C---:B------:R-:W-:Y:S08]  /*3000*/  HMMA.16816.F32 R24, R112.reuse, R116, R24 ;  /* 0x000000747018723c */ /* 0x040ff00000001818 */
[-C--:B------:R-:W-:Y:S08]  /*3010*/  HMMA.16816.F32 R28, R112, R118.reuse, R28 ;  /* 0x00000076701c723c */ /* 0x080ff0000000181c */
[C---:B------:R-:W-:Y:S08]  /*3020*/  HMMA.16816.F32 R32, R104.reuse, R118, R32 ;  /* 0x000000766820723c */ /* 0x040ff00000001820 */
[-C--:B------:R-:W-:Y:S08]  /*3030*/  HMMA.16816.F32 R36, R104, R120.reuse, R36 ;  /* 0x000000786824723c */ /* 0x080ff00000001824 */
[C---:B------:R-:W-:Y:S04]  /*3040*/  HMMA.16816.F32 R40, R112.reuse, R120, R40 ;  /* 0x000000787028723c */ /* 0x040fe80000001828 */
[----:B---3--:R-:W-:Y:S04]  /*3050*/  ISETP.GE.AND P0, PT, R100, R182, PT ;  /* 0x000000b66400720c */ /* 0x008fe80003f06270 */
[-C--:B------:R-:W-:Y:S08]  /*3060*/  HMMA.16816.F32 R44, R112, R122.reuse, R44 ;  /* 0x0000007a702c723c */ /* 0x080ff0000000182c */
[C---:B------:R-:W-:Y:S08]  /*3070*/  HMMA.16816.F32 R48, R104.reuse, R122, R48 ;  /* 0x0000007a6830723c */ /* 0x040ff00000001830 */
[-C--:B------:R-:W-:Y:S08]  /*3080*/  HMMA.16816.F32 R52, R104, R124.reuse, R52 ;  /* 0x0000007c6834723c */ /* 0x080ff00000001834 */
[C---:B------:R-:W-:Y:S08]  /*3090*/  HMMA.16816.F32 R56, R112.reuse, R124, R56 ;  /* 0x0000007c7038723c */ /* 0x040ff00000001838 */
[-C--:B------:R-:W-:Y:S08]  /*30a0*/  HMMA.16816.F32 R60, R112, R126.reuse, R60 ;  /* 0x0000007e703c723c */ /* 0x080ff0000000183c */
[----:B------:R-:W-:Y:S01]  /*30b0*/  HMMA.16816.F32 R64, R104, R126, R64 ;  /* 0x0000007e6840723c */ /* 0x000fe20000001840 */
[----:B------:R-:W-:Y:S08]  /*30c0*/  @!UPT UIADD3 URZ, UPT, UPT, URZ, URZ, URZ ;  /* 0x000000fffffff290 */ /* 0x000ff0000fffe0ff */
[----:B------:R-:W-:Y:S11]  /*30d0*/  @!P0 BRA `(.L_x_134) ;  /* 0x00000000002c8947 */ /* 0x000ff60003800000 */
[----:B------:R-:W-:Y:S02]  /*30e0*/  IMAD.SHL.U32 R101, R250, 0x80, RZ ;  /* 0x00000080fa657824 */ /* 0x000fe400078e00ff */
[----:B------:R-:W-:Y:S02]  /*30f0*/  VIADD R104, R100, 0x80 ;  /* 0x0000008064687836 */ /* 0x000fe40000000000 */
[C---:B------:R-:W-:Y:S01]  /*3100*/  IMAD.IADD R102, R101.reuse, 0x1, R246 ;  /* 0x0000000165667824 */ /* 0x040fe200078e02f6 */
[----:B------:R-:W-:Y:S04]  /*3110*/  IADD3 R103, PT, PT, R101, 0x80, RZ ;  /* 0x0000008065677810 */ /* 0x000fe80007ffe0ff */
[----:B------:R-:W-:Y:S02]  /*3120*/  IADD3 R102, PT, PT, R102, 0x80, RZ ;  /* 0x0000008066667810 */ /* 0x000fe40007ffe0ff */
[----:B------:R-:W-:Y:S02]  /*3130*/  ISETP.LT.AND P0, PT, R103, R173, PT ;  /* 0x000000ad6700720c */ /* 0x000fe40003f01270 */
[----:B------:R-:W-:Y:S05]  /*3140*/  IADD3 R102, PT, PT, R102, UR13, -R173 ;  /* 0x0000000d66667c10 */ /* 0x000fea000fffe8ad */
[----:B------:R-:W-:Y:S05]  /*3150*/  VIADD R101, R102, 0xffffff80 ;  /* 0xffffff8066657836 */ /* 0x000fea0000000000 */
[----:B------:R-:W-:Y:S11]  /*3160*/  ISETP.GE.AND P1, PT, R104, R101, PT ;  /* 0x000000656800720c */ /* 0x000ff60003f26270 */
[----:B------:R-:W-:Y:S02]  /*3170*/  @!UPT UIADD3 URZ, UPT, UPT, URZ, URZ, URZ ;  /* 0x000000fffffff290 */ /* 0x000fe4000fffe0ff */
[----:B------:R-:W-:Y:S05]  /*3180*/  @!P1 BRA P0, `(.L_x_135) ;  /* 0x0000001000909947 */ /* 0x000fea0000000000 */
.L_x_134:
[----:B------:R-:W1:Y:S01]  /*3190*/  LDC R118, c[0x0][0x504] ;  /* 0x00014100ff767b82 */ /* 0x000e620000000800 */
[----:B------:R-:W2:Y:S01]  /*31a0*/  S2R R101, SR_TID.X ;  /* 0x0000000000657919 */ /* 0x000ea20000002100 */
[----:B------:R-:W-:Y:S06]  /*31b0*/  IMAD.IADD R119, R239, 0x1, R100 ;  /* 0x00000001ef777824 */ /* 0x000fec00078e0264 */
[----:B------:R-:W3:Y:S01]  /*31c0*/  LDC R103, c[0x0][0x508] ;  /* 0x00014200ff677b82 */ /* 0x000ee20000000800 */
[C-C-:B-1----:R-:W-:Y:S02]  /*31d0*/  IADD3 R118, PT, PT, R173.reuse, -R118, -R246.reuse ;  /* 0x80000076ad767210 */ /* 0x142fe40007ffe8f6 */
[----:B---3--:R-:W-:Y:S03]  /*31e0*/  IADD3 R103, PT, PT, R173, R103, -R246 ;  /* 0x00000067ad677210 */ /* 0x008fe60007ffe8f6 */
[----:B------:R-:W-:Y:S02]  /*31f0*/  IMAD.IADD R118, R119, 0x1, R118 ;  /* 0x0000000177767824 */ /* 0x000fe400078e0276 */
[----:B--2---:R-:W-:Y:S01]  /*3200*/  IMAD.SHL.U32 R102, R101, 0x2, RZ ;  /* 0x0000000265667824 */ /* 0x004fe200078e00ff */
[----:B------:R-:W-:Y:S01]  /*3210*/  SHF.R.U32.HI R101, RZ, 0x1, R101 ;  /* 0x00000001ff657819 */ /* 0x000fe20000011665 */
[----:B------:R-:W-:Y:S01]  /*3220*/  IMAD.IADD R119, R119, 0x1, R103 ;  /* 0x0000000177777824 */ /* 0x000fe200078e0267 */
[----:B------:R-:W-:Y:S02]  /*3230*/  VIADDMNMX R100, R118, 0x8, RZ, !PT ;  /* 0x0000000876647846 */ /* 0x000fe400078001ff */
[----:B------:R-:W-:Y:S04]  /*3240*/  LOP3.LUT R102, R102, 0x6, RZ, 0xc0, !PT ;  /* 0x0000000666667812 */ /* 0x000fe800078ec0ff */
[----:B------:R-:W-:Y:S02]  /*3250*/  LOP3.LUT R102, R102, 0x1c0, R101, 0xf8, !PT ;  /* 0x000001c066667812 */ /* 0x000fe400078ef865 */
[----:B------:R-:W-:Y:S03]  /*3260*/  VIMNMX R101, PT, PT, RZ, R118, !PT ;  /* 0x00000076ff657248 */ /* 0x000fe60007fe0100 */
[----:B------:R-:W-:Y:S04]  /*3270*/  IMAD R102, R250, 0x80, R102 ;  /* 0x00000080fa667824 */ /* 0x000fe800078e0266 */
[C---:B------:R-:W-:Y:S01]  /*3280*/  VIADD R117, R102.reuse, 0x1 ;  /* 0x0000000166757836 */ /* 0x040fe20000000000 */
[CC--:B------:R-:W-:Y:S01]  /*3290*/  ISETP.GE.AND P3, PT, R102.reuse, R101.reuse, PT ;  /* 0x000000656600720c */ /* 0x0c0fe20003f66270 */
[C---:B------:R-:W-:Y:S01]  /*32a0*/  VIADD R116, R102.reuse, 0x8 ;  /* 0x0000000866747836 */ /* 0x040fe20000000000 */
[CC--:B------:R-:W-:Y:S01]  /*32b0*/  ISETP.GE.AND P1, PT, R102.reuse, R100.reuse, PT ;  /* 0x000000646600720c */ /* 0x0c0fe20003f26270 */
[C---:B------:R-:W-:Y:S01]  /*32c0*/  VIADD R115, R102.reuse, 0x9 ;  /* 0x0000000966737836 */ /* 0x040fe20000000000 */
[CC--:B------:R-:W-:Y:S01]  /*32d0*/  ISETP.GE.AND P2, PT, R117.reuse, R101.reuse, PT ;  /* 0x000000657500720c */ /* 0x0c0fe20003f46270 */
[C---:B------:R-:W-:Y:S01]  /*32e0*/  VIADD R114, R102.reuse, 0x10 ;  /* 0x0000001066727836 */ /* 0x040fe20000000000 */
[-C--:B------:R-:W-:Y:S01]  /*32f0*/  ISETP.GE.AND P0, PT, R117, R100.reuse, PT ;  /* 0x000000647500720c */ /* 0x080fe20003f06270 */
[----:B------:R-:W-:Y:S01]  /*3300*/  VIADD R113, R102, 0x11 ;  /* 0x0000001166717836 */ /* 0x000fe20000000000 */
[----:B------:R-:W-:Y:S01]  /*3310*/  FSEL R122, R4, -INF , P3 ;  /* 0xff800000047a7808 */ /* 0x000fe20001800000 */
[----:B------:R-:W-:Y:S01]  /*3320*/  VIADD R112, R102, 0x18 ;  /* 0x0000001866707836 */ /* 0x000fe20000000000 */
[----:B------:R-:W-:Y:S01]  /*3330*/  FSEL R6, R6, -INF , P1 ;  /* 0xff80000006067808 */ /* 0x000fe20000800000 */
[C---:B------:R-:W-:Y:S01]  /*3340*/  VIADD R111, R102.reuse, 0x19 ;  /* 0x00000019666f7836 */ /* 0x040fe20000000000 */
[----:B------:R-:W-:Y:S01]  /*3350*/  FSEL R121, R5, -INF , P2 ;  /* 0xff80000005797808 */ /* 0x000fe20001000000 */
[C---:B------:R-:W-:Y:S01]  /*3360*/  VIADD R110, R102.reuse, 0x20 ;  /* 0x00000020666e7836 */ /* 0x040fe20000000000 */
[----:B------:R-:W-:Y:S01]  /*3370*/  FSEL R120, R7, -INF , P0 ;  /* 0xff80000007787808 */ /* 0x000fe20000000000 */
[----:B------:R-:W-:Y:S01]  /*3380*/  VIADD R109, R102, 0x21 ;  /* 0x00000021666d7836 */ /* 0x000fe20000000000 */
[-C--:B------:R-:W-:Y:S01]  /*3390*/  ISETP.GE.AND P3, PT, R116, R101.reuse, PT ;  /* 0x000000657400720c */ /* 0x080fe20003f66270 */
[C---:B------:R-:W-:Y:S01]  /*33a0*/  VIADD R108, R102.reuse, 0x28 ;  /* 0x00000028666c7836 */ /* 0x040fe20000000000 */
[CC--:B------:R-:W-:Y:S01]  /*33b0*/  ISETP.GE.AND P2, PT, R115.reuse, R101.reuse, PT ;  /* 0x000000657300720c */ /* 0x0c0fe20003f46270 */
[----:B------:R-:W-:Y:S01]  /*33c0*/  VIADD R107, R102, 0x29 ;  /* 0x00000029666b7836 */ /* 0x000fe20000000000 */
[-C--:B------:R-:W-:Y:S01]  /*33d0*/  ISETP.GE.AND P1, PT, R116, R100.reuse, PT ;  /* 0x000000647400720c */ /* 0x080fe20003f26270 */
[C---:B------:R-:W-:Y:S01]  /*33e0*/  VIADD R106, R102.reuse, 0x30 ;  /* 0x00000030666a7836 */ /* 0x040fe20000000000 */
[-C--:B------:R-:W-:Y:S01]  /*33f0*/  ISETP.GE.AND P0, PT, R115, R100.reuse, PT ;  /* 0x000000647300720c */ /* 0x080fe20003f06270 */
[----:B------:R-:W-:Y:S01]  /*3400*/  VIADD R105, R102, 0x31 ;  /* 0x0000003166697836 */ /* 0x000fe20000000000 */
[----:B------:R-:W-:Y:S01]  /*3410*/  FSEL R16, R16, -INF , P3 ;  /* 0xff80000010107808 */ /* 0x000fe20001800000 */
[C---:B------:R-:W-:Y:S01]  /*3420*/  VIADD R104, R102.reuse, 0x38 ;  /* 0x0000003866687836 */ /* 0x040fe20000000000 */
[----:B------:R-:W-:Y:S01]  /*3430*/  FSEL R17, R17, -INF , P2 ;  /* 0xff80000011117808 */ /* 0x000fe20001000000 */
[----:B------:R-:W-:Y:S01]  /*3440*/  VIADD R103, R102, 0x39 ;  /* 0x0000003966677836 */ /* 0x000fe20000000000 */
[----:B------:R-:W-:Y:S02]  /*3450*/  FSEL R18, R18, -INF , P1 ;  /* 0xff80000012127808 */ /* 0x000fe40000800000 */
[----:B------:R-:W-:Y:S02]  /*3460*/  FSEL R19, R19, -INF , P0 ;  /* 0xff80000013137808 */ /* 0x000fe40000000000 */
[CC--:B------:R-:W-:Y:S02]  /*3470*/  ISETP.GE.AND P3, PT, R114.reuse, R101.reuse, PT ;  /* 0x000000657200720c */ /* 0x0c0fe40003f66270 */
[CC--:B------:R-:W-:Y:S02]  /*3480*/  ISETP.GE.AND P2, PT, R113.reuse, R101.reuse, PT ;  /* 0x000000657100720c */ /* 0x0c0fe40003f46270 */
[-C--:B------:R-:W-:Y:S02]  /*3490*/  ISETP.GE.AND P1, PT, R114, R100.reuse, PT ;  /* 0x000000647200720c */ /* 0x080fe40003f26270 */
[-C--:B------:R-:W-:Y:S02]  /*34a0*/  ISETP.GE.AND P0, PT, R113, R100.reuse, PT ;  /* 0x000000647100720c */ /* 0x080fe40003f06270 */
[----:B------:R-:W-:Y:S02]  /*34b0*/  FSEL R20, R20, -INF , P3 ;  /* 0xff80000014147808 */ /* 0x000fe40001800000 */
[----:B------:R-:W-:Y:S02]  /*34c0*/  FSEL R21, R21, -INF , P2 ;  /* 0xff80000015157808 */ /* 0x000fe40001000000 */
        /* <DEDUP_REMOVED lines=19> */
[-C--:B------:R-:W-:Y:S02]  /*3600*/  ISETP.GE.AND P2, PT, R108, R100.reuse, PT ;  /* 0x000000646c00720c */ /* 0x080fe40003f46270 */
[-C--:B------:R-:W-:Y:S02]  /*3610*/  ISETP.GE.AND P1, PT, R107, R100.reuse, PT ;  /* 0x000000646b00720c */ /* 0x080fe40003f26270 */
[-C--:B------:R-:W-:Y:S02]  /*3620*/  ISETP.GE.AND P0, PT, R106, R101.reuse, PT ;  /* 0x000000656a00720c */ /* 0x080fe40003f06270 */
[----:B------:R-:W-:Y:S02]  /*3630*/  FSEL R49, R49, -INF , P3 ;  /* 0xff80000031317808 */ /* 0x000fe40001800000 */
[----:B------:R-:W-:Y:S02]  /*3640*/  FSEL R50, R50, -INF , P2 ;  /* 0xff80000032327808 */ /* 0x000fe40001000000 */
[----:B------:R-:W-:Y:S02]  /*3650*/  FSEL R51, R51, -INF , P1 ;  /* 0xff80000033337808 */ /* 0x000fe40000800000 */
[----:B------:R-:W-:Y:S02]  /*3660*/  FSEL R52, R52, -INF , P0 ;  /* 0xff80000034347808 */ /* 0x000fe40000000000 */
[-C--:B------:R-:W-:Y:S02]  /*3670*/  ISETP.GE.AND P3, PT, R106, R100.reuse, PT ;  /* 0x000000646a00720c */ /* 0x080fe40003f66270 */
[-C--:B------:R-:W-:Y:S02]  /*3680*/  ISETP.GE.AND P2, PT, R105, R100.reuse, PT ;  /* 0x000000646900720c */ /* 0x080fe40003f46270 */
[-C--:B------:R-:W-:Y:S02]  /*3690*/  ISETP.GE.AND P1, PT, R104, R100.reuse, PT ;  /* 0x000000646800720c */ /* 0x080fe40003f26270 */
[----:B------:R-:W-:Y:S02]  /*36a0*/  ISETP.GE.AND P0, PT, R103, R100, PT ;  /* 0x000000646700720c */ /* 0x000fe40003f06270 */
[C---:B------:R-:W-:Y:S02]  /*36b0*/  VIADDMNMX R5, R118.reuse, 0x40, RZ, !PT ;  /* 0x0000004076057846 */ /* 0x040fe400078001ff */
[----:B------:R-:W-:Y:S02]  /*36c0*/  VIADDMNMX R4, R118, 0x48, RZ, !PT ;  /* 0x0000004876047846 */ /* 0x000fe400078001ff */
[----:B------:R-:W-:Y:S02]  /*36d0*/  ISETP.GE.AND P4, PT, R108, R101, PT ;  /* 0x000000656c00720c */ /* 0x000fe40003f86270 */
[----:B------:R-:W-:Y:S02]  /*36e0*/  FSEL R54, R54, -INF , P3 ;  /* 0xff80000036367808 */ /* 0x000fe40001800000 */
[----:B------:R-:W-:Y:S02]  /*36f0*/  FSEL R55, R55, -INF , P2 ;  /* 0xff80000037377808 */ /* 0x000fe40001000000 */
[----:B------:R-:W-:Y:S02]  /*3700*/  FSEL R66, R66, -INF , P1 ;  /* 0xff80000042427808 */ /* 0x000fe40000800000 */
[----:B------:R-:W-:Y:S02]  /*3710*/  FSEL R67, R67, -INF , P0 ;  /* 0xff80000043437808 */ /* 0x000fe40000000000 */
[CC--:B------:R-:W-:Y:S02]  /*3720*/  ISETP.GE.AND P3, PT, R102.reuse, R5.reuse, PT ;  /* 0x000000056600720c */ /* 0x0c0fe40003f66270 */
[-C--:B------:R-:W-:Y:S02]  /*3730*/  ISETP.GE.AND P1, PT, R102, R4.reuse, PT ;  /* 0x000000046600720c */ /* 0x080fe40003f26270 */
[C---:B------:R-:W-:Y:S02]  /*3740*/  ISETP.GE.AND P2, PT, R117.reuse, R5, PT ;  /* 0x000000057500720c */ /* 0x040fe40003f46270 */
[-C--:B------:R-:W-:Y:S02]  /*3750*/  ISETP.GE.AND P0, PT, R117, R4.reuse, PT ;  /* 0x000000047500720c */ /* 0x080fe40003f06270 */
[----:B------:R-:W-:Y:S02]  /*3760*/  FSEL R48, R48, -INF , P4 ;  /* 0xff80000030307808 */ /* 0x000fe40002000000 */
[-C--:B------:R-:W-:Y:S02]  /*3770*/  ISETP.GE.AND P6, PT, R105, R101.reuse, PT ;  /* 0x000000656900720c */ /* 0x080fe40003fc6270 */
[-C--:B------:R-:W-:Y:S02]  /*3780*/  ISETP.GE.AND P5, PT, R104, R101.reuse, PT ;  /* 0x000000656800720c */ /* 0x080fe40003fa6270 */
[----:B------:R-:W-:Y:S02]  /*3790*/  ISETP.GE.AND P4, PT, R103, R101, PT ;  /* 0x000000656700720c */ /* 0x000fe40003f86270 */
        /* <DEDUP_REMOVED lines=42> */
[-C--:B------:R-:W-:Y:S02]  /*3a40*/  ISETP.GE.AND P0, PT, R106, R5.reuse, PT ;  /* 0x000000056a00720c */ /* 0x080fe40003f06270 */
[-C--:B------:R-:W-:Y:S02]  /*3a50*/  ISETP.GE.AND P6, PT, R105, R5.reuse, PT ;  /* 0x000000056900720c */ /* 0x080fe40003fc6270 */
[--C-:B------:R-:W-:Y:S02]  /*3a60*/  VIADDMNMX R7, R119, 0x1, R173.reuse, PT ;  /* 0x0000000177077846 */ /* 0x100fe400038001ad */
[----:B------:R-:W-:Y:S02]  /*3a70*/  FSEL R64, R64, -INF , P5 ;  /* 0xff80000040407808 */ /* 0x000fe40002800000 */
[----:B------:R-:W-:Y:S02]  /*3a80*/  FSEL R44, R44, -INF , P4 ;  /* 0xff8000002c2c7808 */ /* 0x000fe40002000000 */
[----:B------:R-:W-:Y:S02]  /*3a90*/  FSEL R45, R45, -INF , P3 ;  /* 0xff8000002d2d7808 */ /* 0x000fe40001800000 */
[----:B------:R-:W-:Y:S02]  /*3aa0*/  FSEL R46, R46, -INF , P2 ;  /* 0xff8000002e2e7808 */ /* 0x000fe40001000000 */
[----:B------:R-:W-:Y:S02]  /*3ab0*/  FSEL R47, R47, -INF , P1 ;  /* 0xff8000002f2f7808 */ /* 0x000fe40000800000 */
[----:B------:R-:W-:Y:S02]  /*3ac0*/  FSEL R56, R56, -INF , P0 ;  /* 0xff80000038387808 */ /* 0x000fe40000000000 */
[----:B------:R-:W-:Y:S02]  /*3ad0*/  FSEL R57, R57, -INF , P6 ;  /* 0xff80000039397808 */ /* 0x000fe40003000000 */
[-C--:B------:R-:W-:Y:S02]  /*3ae0*/  ISETP.GE.AND P5, PT, R104, R5.reuse, PT ;  /* 0x000000056800720c */ /* 0x080fe40003fa6270 */
[----:B------:R-:W-:Y:S02]  /*3af0*/  ISETP.GE.AND P4, PT, R103, R5, PT ;  /* 0x000000056700720c */ /* 0x000fe40003f86270 */
[-C--:B------:R-:W-:Y:S02]  /*3b00*/  ISETP.GE.AND P3, PT, R106, R4.reuse, PT ;  /* 0x000000046a00720c */ /* 0x080fe40003f66270 */
[-C--:B------:R-:W-:Y:S02]  /*3b10*/  ISETP.GE.AND P2, PT, R105, R4.reuse, PT ;  /* 0x000000046900720c */ /* 0x080fe40003f46270 */
[-C--:B------:R-:W-:Y:S02]  /*3b20*/  ISETP.GE.AND P1, PT, R104, R4.reuse, PT ;  /* 0x000000046800720c */ /* 0x080fe40003f26270 */
[----:B------:R-:W-:Y:S02]  /*3b30*/  ISETP.GE.AND P0, PT, R103, R4, PT ;  /* 0x000000046700720c */ /* 0x000fe40003f06270 */
[----:B------:R-:W-:Y:S02]  /*3b40*/  ISETP.GE.AND P6, PT, R102, R7, PT ;  /* 0x000000076600720c */ /* 0x000fe40003fc6270 */
[C-C-:B------:R-:W-:Y:S02]  /*3b50*/  VIADDMNMX R9, R119.reuse, 0x9, R173.reuse, PT ;  /* 0x0000000977097846 */ /* 0x140fe400038001ad */
[C-C-:B------:R-:W-:Y:S02]  /*3b60*/  VIADDMNMX R11, R119.reuse, 0x41, R173.reuse, PT ;  /* 0x00000041770b7846 */ /* 0x140fe400038001ad */
[----:B------:R-:W-:Y:S02]  /*3b70*/  VIADDMNMX R43, R119, 0x49, R173, PT ;  /* 0x00000049772b7846 */ /* 0x000fe400038001ad */
[----:B------:R-:W-:Y:S02]  /*3b80*/  FSEL R58, R58, -INF , P3 ;  /* 0xff8000003a3a7808 */ /* 0x000fe40001800000 */
[----:B------:R-:W-:Y:S02]  /*3b90*/  FSEL R59, R59, -INF , P2 ;  /* 0xff8000003b3b7808 */ /* 0x000fe40001000000 */
[----:B------:R-:W-:Y:S02]  /*3ba0*/  FSEL R60, R60, -INF , P5 ;  /* 0xff8000003c3c7808 */ /* 0x000fe40002800000 */
[----:B------:R-:W-:Y:S02]  /*3bb0*/  FSEL R61, R61, -INF , P4 ;  /* 0xff8000003d3d7808 */ /* 0x000fe40002000000 */
[----:B------:R-:W-:Y:S02]  /*3bc0*/  FSEL R62, R62, -INF , P1 ;  /* 0xff8000003e3e7808 */ /* 0x000fe40000800000 */
[----:B------:R-:W-:Y:S02]  /*3bd0*/  FSEL R63, R63, -INF , P0 ;  /* 0xff8000003f3f7808 */ /* 0x000fe40000000000 */
[----:B------:R-:W-:Y:S02]  /*3be0*/  FSEL R4, R122, -INF , !P6 ;  /* 0xff8000007a047808 */ /* 0x000fe40007000000 */
[C---:B------:R-:W-:Y:S02]  /*3bf0*/  ISETP.GE.AND P3, PT, R102.reuse, R9, PT ;  /* 0x000000096600720c */ /* 0x040fe40003f66270 */
[C---:B------:R-:W-:Y:S02]  /*3c00*/  ISETP.GE.AND P2, PT, R102.reuse, R11, PT ;  /* 0x0000000b6600720c */ /* 0x040fe40003f46270 */
[----:B------:R-:W-:Y:S02]  /*3c10*/  ISETP.GE.AND P5, PT, R102, R43, PT ;  /* 0x0000002b6600720c */ /* 0x000fe40003fa6270 */
[-C--:B------:R-:W-:Y:S02]  /*3c20*/  ISETP.GE.AND P4, PT, R117, R7.reuse, PT ;  /* 0x000000077500720c */ /* 0x080fe40003f86270 */
[-C--:B------:R-:W-:Y:S02]  /*3c30*/  ISETP.GE.AND P1, PT, R116, R7.reuse, PT ;  /* 0x000000077400720c */ /* 0x080fe40003f26270 */
[-C--:B------:R-:W-:Y:S02]  /*3c40*/  ISETP.GE.AND P0, PT, R115, R7.reuse, PT ;  /* 0x000000077300720c */ /* 0x080fe40003f06270 */
[-C--:B------:R-:W-:Y:S02]  /*3c50*/  ISETP.GE.AND P6, PT, R114, R7.reuse, PT ;  /* 0x000000077200720c */ /* 0x080fe40003fc6270 */
[----:B------:R-:W-:Y:S02]  /*3c60*/  FSEL R6, R6, -INF , !P3 ;  /* 0xff80000006067808 */ /* 0x000fe40005800000 */
[----:B------:R-:W-:Y:S02]  /*3c70*/  FSEL R8, R8, -INF , !P2 ;  /* 0xff80000008087808 */ /* 0x000fe40005000000 */
[----:B------:R-:W-:Y:S02]  /*3c80*/  FSEL R10, R10, -INF , !P5 ;  /* 0xff8000000a0a7808 */ /* 0x000fe40006800000 */
[----:B------:R-:W-:Y:S02]  /*3c90*/  FSEL R5, R121, -INF , !P4 ;  /* 0xff80000079057808 */ /* 0x000fe40006000000 */
[----:B------:R-:W-:Y:S02]  /*3ca0*/  FSEL R16, R16, -INF , !P1 ;  /* 0xff80000010107808 */ /* 0x000fe40004800000 */
[----:B------:R-:W-:Y:S02]  /*3cb0*/  FSEL R17, R17, -INF , !P0 ;  /* 0xff80000011117808 */ /* 0x000fe40004000000 */
[----:B------:R-:W-:Y:S02]  /*3cc0*/  FSEL R20, R20, -INF , !P6 ;  /* 0xff80000014147808 */ /* 0x000fe40007000000 */
[-C--:B------:R-:W-:Y:S02]  /*3cd0*/  ISETP.GE.AND P3, PT, R113, R7.reuse, PT ;  /* 0x000000077100720c */ /* 0x080fe40003f66270 */
[-C--:B------:R-:W-:Y:S02]  /*3ce0*/  ISETP.GE.AND P2, PT, R112, R7.reuse, PT ;  /* 0x000000077000720c */ /* 0x080fe40003f46270 */
[-C--:B------:R-:W-:Y:S02]  /*3cf0*/  ISETP.GE.AND P5, PT, R111, R7.reuse, PT ;  /* 0x000000076f00720c */ /* 0x080fe40003fa6270 */
        /* <DEDUP_REMOVED lines=14> */
[----:B------:R-:W-:Y:S02]  /*3de0*/  ISETP.GE.AND P4, PT, R103, R7, PT ;  /* 0x000000076700720c */ /* 0x000fe40003f86270 */
        /* <DEDUP_REMOVED lines=28> */
[----:B------:R-:W-:Y:S02]  /*3fb0*/  ISETP.GE.AND P1, PT, R103, R9, PT ;  /* 0x000000096700720c */ /* 0x000fe40003f26270 */
        /* <DEDUP_REMOVED lines=28> */
[----:B------:R-:W-:Y:S02]  /*4180*/  ISETP.GE.AND P0, PT, R103, R11, PT ;  /* 0x0000000b6700720c */ /* 0x000fe40003f06270 */
        /* <DEDUP_REMOVED lines=28> */
[----:B------:R-:W-:Y:S02]  /*4350*/  ISETP.GE.AND P6, PT, R103, R43, PT ;  /* 0x0000002b6700720c */ /* 0x000fe40003fc6270 */
[----:B------:R-:W-:Y:S02]  /*4360*/  FSEL R43, R100, -INF , !P3 ;  /* 0xff800000642b7808 */ /* 0x000fe40005800000 */
[----:B------:R-:W-:Y:S02]  /*4370*/  FSEL R46, R46, -INF , !P2 ;  /* 0xff8000002e2e7808 */ /* 0x000fe40005000000 */
[----:B------:R-:W-:Y:S02]  /*4380*/  FSEL R47, R47, -INF , !P5 ;  /* 0xff8000002f2f7808 */ /* 0x000fe40006800000 */
[----:B------:R-:W-:Y:S02]  /*4390*/  FSEL R58, R58, -INF , !P4 ;  /* 0xff8000003a3a7808 */ /* 0x000fe40006000000 */
[----:B------:R-:W-:Y:S02]  /*43a0*/  FSEL R59, R59, -INF , !P1 ;  /* 0xff8000003b3b7808 */ /* 0x000fe40004800000 */
[----:B------:R-:W-:Y:S02]  /*43b0*/  FSEL R62, R62, -INF , !P0 ;  /* 0xff8000003e3e7808 */ /* 0x000fe40004000000 */
[----:B------:R-:W-:Y:S07]  /*43c0*/  FSEL R63, R63, -INF , !P6 ;  /* 0xff8000003f3f7808 */ /* 0x000fee0007000000 */
.L_x_135:
[C---:B------:R-:W-:Y:S01]  /*43d0*/  FMUL.FTZ R100, R242.reuse, 1.4426950216293334961 ;  /* 0x3fb8aa3bf2647820 */ /* 0x040fe20000410000 */
[----:B------:R-:W-:Y:S01]  /*43e0*/  FSETP.NEU.FTZ.AND P0, PT, R242, -INF , PT ;  /* 0xff800000f200780b */ /* 0x000fe20003f1d000 */
[C---:B------:R-:W-:Y:S01]  /*43f0*/  FMUL.FTZ R101, R243.reuse, 1.4426950216293334961 ;  /* 0x3fb8aa3bf3657820 */ /* 0x040fe20000410000 */
[----:B------:R-:W-:Y:S02]  /*4400*/  FSETP.NEU.FTZ.AND P1, PT, R243, -INF , PT ;  /* 0xff800000f300780b */ /* 0x000fe40003f3d000 */
[----:B------:R-:W-:Y:S02]  /*4410*/  FSEL R100, R100, RZ, P0 ;  /* 0x000000ff64647208 */ /* 0x000fe40000000000 */
[----:B------:R-:W-:Y:S02]  /*4420*/  FSEL R101, R101, RZ, P1 ;  /* 0x000000ff65657208 */ /* 0x000fe40000800000 */
[----:B------:R-:W-:Y:S01]  /*4430*/  FSETP.NEU.FTZ.AND P0, PT, R240, -INF , PT ;  /* 0xff800000f000780b */ /* 0x000fe20003f1d000 */
[--C-:B------:R-:W-:Y:S01]  /*4440*/  FFMA.FTZ R6, R6, UR14, -R100.reuse ;  /* 0x0000000e06067c23 */ /* 0x100fe20008010864 */
[--C-:B------:R-:W-:Y:S01]  /*4450*/  FFMA.FTZ R7, R7, UR14, -R100.reuse ;  /* 0x0000000e07077c23 */ /* 0x100fe20008010864 */
[--C-:B------:R-:W-:Y:S01]  /*4460*/  FFMA.FTZ R4, R4, UR14, -R101.reuse ;  /* 0x0000000e04047c23 */ /* 0x100fe20008010865 */
[--C-:B------:R-:W-:Y:S01]  /*4470*/  FFMA.FTZ R5, R5, UR14, -R101.reuse ;  /* 0x0000000e05057c23 */ /* 0x100fe20008010865 */
[----:B------:R1:W-:Y:S01]  /*4480*/  MUFU.EX2 R187, R6 ;  /* 0x0000000600bb7308 */ /* 0x0003e20000000800 */
[----:B------:R-:W-:Y:S01]  /*4490*/  FSETP.NEU.FTZ.AND P1, PT, R241, -INF , PT ;  /* 0xff800000f100780b */ /* 0x000fe20003f3d000 */
[--C-:B------:R-:W-:Y:S01]  /*44a0*/  FFMA.FTZ R16, R16, UR14, -R101.reuse ;  /* 0x0000000e10107c23 */ /* 0x100fe20008010865 */
[--C-:B------:R-:W-:Y:S07]  /*44b0*/  FFMA.FTZ R17, R17, UR14, -R101.reuse ;  /* 0x0000000e11117c23 */ /* 0x100fee0008010865 */
[----:B------:R2:W-:Y:S01]  /*44c0*/  MUFU.EX2 R194, R4 ;  /* 0x0000000400c27308 */ /* 0x0005e20000000800 */
[--C-:B------:R-:W-:Y:S01]  /*44d0*/  FFMA.FTZ R18, R18, UR14, -R100.reuse ;  /* 0x0000000e12127c23 */ /* 0x100fe20008010864 */
[--C-:B------:R-:W-:Y:S01]  /*44e0*/  FFMA.FTZ R19, R19, UR14, -R100.reuse ;  /* 0x0000000e13137c23 */ /* 0x100fe20008010864 */
[----:B------:R-:W-:Y:S07]  /*44f0*/  MOV R108, 0x10 ;  /* 0x00000010006c7802 */ /* 0x000fee0000000f00 */
[----:B------:R3:W4:Y:S01]  /*4500*/  MUFU.EX2 R190, R5 ;  /* 0x0000000500be7308 */ /* 0x0007220000000800 */
[--C-:B------:R-:W-:Y:S01]  /*4510*/  FFMA.FTZ R20, R20, UR14, -R101.reuse ;  /* 0x0000000e14147c23 */ /* 0x100fe20008010865 */
[--C-:B------:R-:W-:Y:S01]  /*4520*/  FFMA.FTZ R21, R21, UR14, -R101.reuse ;  /* 0x0000000e15157c23 */ /* 0x100fe20008010865 */
[--C-:B------:R-:W-:Y:S07]  /*4530*/  FFMA.FTZ R22, R22, UR14, -R100.reuse ;  /* 0x0000000e16167c23 */ /* 0x100fee0008010864 */
[----:B------:R4:W4:Y:S01]  /*4540*/  MUFU.EX2 R118, R7 ;  /* 0x0000000700767308 */ /* 0x0009220000000800 */
[--C-:B------:R-:W-:Y:S01]  /*4550*/  FFMA.FTZ R23, R23, UR14, -R100.reuse ;  /* 0x0000000e17177c23 */ /* 0x100fe20008010864 */
[----:B-1----:R-:W1:Y:S01]  /*4560*/  S2R R6, SR_TID.X ;  /* 0x0000000000067919 */ /* 0x002e620000002100 */
[--C-:B------:R-:W-:Y:S07]  /*4570*/  FFMA.FTZ R32, R32, UR14, -R101.reuse ;  /* 0x0000000e20207c23 */ /* 0x100fee0008010865 */
[----:B------:R-:W-:Y:S01]  /*4580*/  MUFU.EX2 R221, R16 ;  /* 0x0000001000dd7308 */ /* 0x000fe20000000800 */
[----:B------:R-:W-:Y:S01]  /*4590*/  FFMA.FTZ R33, R33, UR14, -R101 ;  /* 0x0000000e21217c23 */ /* 0x000fe20008010865 */
[----:B--2---:R-:W-:Y:S01]  /*45a0*/  FMUL.FTZ R4, R240, 1.4426950216293334961 ;  /* 0x3fb8aa3bf0047820 */ /* 0x004fe20000410000 */
[--C-:B------:R-:W-:Y:S07]  /*45b0*/  FFMA.FTZ R34, R34, UR14, -R100.reuse ;  /* 0x0000000e22227c23 */ /* 0x100fee0008010864 */
[----:B------:R-:W-:Y:S01]  /*45c0*/  MUFU.EX2 R220, R17 ;  /* 0x0000001100dc7308 */ /* 0x000fe20000000800 */
[--C-:B------:R-:W-:Y:S01]  /*45d0*/  FFMA.FTZ R35, R35, UR14, -R100.reuse ;  /* 0x0000000e23237c23 */ /* 0x100fe20008010864 */
[----:B---3--:R-:W-:Y:S01]  /*45e0*/  FMUL.FTZ R5, R241, 1.4426950216293334961 ;  /* 0x3fb8aa3bf1057820 */ /* 0x008fe20000410000 */
[----:B------:R-:W-:Y:S07]  /*45f0*/  FSEL R4, R4, RZ, P0 ;  /* 0x000000ff04047208 */ /* 0x000fee0000000000 */
[----:B------:R-:W-:Y:S01]  /*4600*/  MUFU.EX2 R219, R18 ;  /* 0x0000001200db7308 */ /* 0x000fe20000000800 */
[--C-:B------:R-:W-:Y:S01]  /*4610*/  FFMA.FTZ R38, R38, UR14, -R100.reuse ;  /* 0x0000000e26267c23 */ /* 0x100fe20008010864 */
[----:B------:R-:W-:Y:S01]  /*4620*/  FFMA.FTZ R39, R39, UR14, -R100 ;  /* 0x0000000e27277c23 */ /* 0x000fe20008010864 */
[----:B------:R-:W-:Y:S01]  /*4630*/  FSEL R5, R5, RZ, P1 ;  /* 0x000000ff05057208 */ /* 0x000fe20000800000 */
[--C-:B------:R-:W-:Y:S01]  /*4640*/  FFMA.FTZ R10, R10, UR14, -R4.reuse ;  /* 0x0000000e0a0a7c23 */ /* 0x100fe20008010804 */
[--C-:B------:R-:W-:Y:S05]  /*4650*/  FFMA.FTZ R11, R11, UR14, -R4.reuse ;  /* 0x0000000e0b0b7c23 */ /* 0x100fea0008010804 */
[----:B------:R-:W-:Y:S01]  /*4660*/  MUFU.EX2 R218, R19 ;  /* 0x0000001300da7308 */ /* 0x000fe20000000800 */
[--C-:B------:R-:W-:Y:S01]  /*4670*/  FFMA.FTZ R14, R14, UR14, -R4.reuse ;  /* 0x0000000e0e0e7c23 */ /* 0x100fe20008010804 */
[--C-:B------:R-:W-:Y:S01]  /*4680*/  FFMA.FTZ R8, R8, UR14, -R5.reuse ;  /* 0x0000000e08087c23 */ /* 0x100fe20008010805 */
[--C-:B------:R-:W-:Y:S07]  /*4690*/  FFMA.FTZ R9, R9, UR14, -R5.reuse ;  /* 0x0000000e09097c23 */ /* 0x100fee0008010805 */
        /* <DEDUP_REMOVED lines=8> */
[----:B------:R-:W2:Y:S01]  /*4720*/  MUFU.EX2 R116, R9 ;  /* 0x0000000900747308 */ /* 0x000ea20000000800 */
[--C-:B------:R-:W-:Y:S01]  /*4730*/  FFMA.FTZ R27, R27, UR14, -R4.reuse ;  /* 0x0000000e1b1b7c23 */ /* 0x100fe20008010804 */
[--C-:B------:R-:W-:Y:S01]  /*4740*/  FFMA.FTZ R28, R28, UR14, -R5.reuse ;  /* 0x0000000e1c1c7c23 */ /* 0x100fe20008010805 */
[----:B------:R-:W-:Y:S07]  /*4750*/  FFMA.FTZ R29, R29, UR14, -R5 ;  /* 0x0000000e1d1d7c23 */ /* 0x000fee0008010805 */
[----:B------:R-:W3:Y:S01]  /*4760*/  MUFU.EX2 R113, R11 ;  /* 0x0000000b00717308 */ /* 0x000ee20000000800 */
[--C-:B------:R-:W-:Y:S01]  /*4770*/  FFMA.FTZ R30, R30, UR14, -R4.reuse ;  /* 0x0000000e1e1e7c23 */ /* 0x100fe20008010804 */
[----:B------:R-:W-:Y:S01]  /*4780*/  FFMA.FTZ R31, R31, UR14, -R4 ;  /* 0x0000000e1f1f7c23 */ /* 0x000fe20008010804 */
[--C-:B------:R-:W-:Y:S07]  /*4790*/  FFMA.FTZ R36, R36, UR14, -R101.reuse ;  /* 0x0000000e24247c23 */ /* 0x100fee0008010865 */
[----:B------:R-:W-:Y:S01]  /*47a0*/  MUFU.EX2 R121, R12 ;  /* 0x0000000c00797308 */ /* 0x000fe20000000800 */
[----:B------:R-:W-:Y:S01]  /*47b0*/  FFMA.FTZ R37, R37, UR14, -R101 ;  /* 0x0000000e25257c23 */ /* 0x000fe20008010865 */
        /* <DEDUP_REMOVED lines=9> */
[----:B------:R-:W-:Y:S07]  /*4850*/  FFMA.FTZ R5, R61, UR14, -R5 ;  /* 0x0000000e3d057c23 */ /* 0x000fee0008010805 */
[----:B------:R-:W-:Y:S01]  /*4860*/  MUFU.EX2 R115, R15 ;  /* 0x0000000f00737308 */ /* 0x000fe20000000800 */
[--C-:B------:R-:W-:Y:S01]  /*4870*/  FFMA.FTZ R48, R48, UR14, -R101.reuse ;  /* 0x0000000e30307c23 */ /* 0x100fe20008010865 */
[--C-:B------:R-:W-:Y:S01]  /*4880*/  FFMA.FTZ R49, R49, UR14, -R101.reuse ;  /* 0x0000000e31317c23 */ /* 0x100fe20008010865 */
[--C-:B------:R-:W-:Y:S07]  /*4890*/  FFMA.FTZ R50, R50, UR14, -R100.reuse ;  /* 0x0000000e32327c23 */ /* 0x100fee0008010864 */
[----:B------:R-:W-:Y:S01]  /*48a0*/  MUFU.EX2 R206, R20 ;  /* 0x0000001400ce7308 */ /* 0x000fe20000000800 */
[----:B------:R-:W-:Y:S01]  /*48b0*/  FFMA.FTZ R51, R51, UR14, -R100 ;  /* 0x0000000e33337c23 */ /* 0x000fe20008010864 */
[--C-:B------:R-:W-:Y:S01]  /*48c0*/  FFMA.FTZ R42, R42, UR14, -R4.reuse ;  /* 0x0000000e2a2a7c23 */ /* 0x100fe20008010804 */
[--C-:B------:R-:W-:Y:S07]  /*48d0*/  FFMA.FTZ R43, R43, UR14, -R4.reuse ;  /* 0x0000000e2b2b7c23 */ /* 0x100fee0008010804 */
[----:B------:R-:W-:Y:S01]  /*48e0*/  MUFU.EX2 R202, R21 ;  /* 0x0000001500ca7308 */ /* 0x000fe20000000800 */
[--C-:B------:R-:W-:Y:S01]  /*48f0*/  FFMA.FTZ R46, R46, UR14, -R4.reuse ;  /* 0x0000000e2e2e7c23 */ /* 0x100fe20008010804 */
[----:B------:R-:W-:Y:S01]  /*4900*/  FFMA.FTZ R47, R47, UR14, -R4 ;  /* 0x0000000e2f2f7c23 */ /* 0x000fe20008010804 */
        /* <DEDUP_REMOVED lines=10> */
[--C-:B------:R-:W-:Y:S01]  /*49b0*/  FFMA.FTZ R59, R59, UR14, -R4.reuse ;  /* 0x0000000e3b3b7c23 */ /* 0x100fe20008010804 */
[----:B------:R-:W-:Y:S01]  /*49c0*/  FFMA.FTZ R101, R65, UR14, -R101 ;  /* 0x0000000e41657c23 */ /* 0x000fe20008010865 */
[----:B------:R-:W-:Y:S07]  /*49d0*/  FFMA.FTZ R4, R63, UR14, -R4 ;  /* 0x0000000e3f047c23 */ /* 0x000fee0008010804 */
[----:B------:R-:W-:Y:S01]  /*49e0*/  MUFU.EX2 R232, R33 ;  /* 0x0000002100e87308 */ /* 0x000fe20000000800 */
[--C-:B------:R-:W-:Y:S01]  /*49f0*/  FFMA.FTZ R66, R66, UR14, -R100.reuse ;  /* 0x0000000e42427c23 */ /* 0x100fe20008010864 */
[----:B------:R-:W-:Y:S01]  /*4a00*/  FFMA.FTZ R100, R67, UR14, -R100 ;  /* 0x0000000e43647c23 */ /* 0x000fe20008010864 */
[----:B------:R-:W-:Y:S07]  /*4a10*/  IADD3 R104, PT, PT, R167, R168, RZ ;  /* 0x000000a8a7687210 */ /* 0x000fee0007ffe0ff */
[----:B------:R-:W-:Y:S01]  /*4a20*/  MUFU.EX2 R229, R34 ;  /* 0x0000002200e57308 */ /* 0x000fe20000000800 */
[----:B------:R-:W-:Y:S09]  /*4a30*/  ISETP.GT.AND P1, PT, R178, R249, PT ;  /* 0x000000f9b200720c */ /* 0x000ff20003f24270 */
[----:B------:R-:W-:Y:S10]  /*4a40*/  MUFU.EX2 R228, R35 ;  /* 0x0000002300e47308 */ /* 0x000ff40000000800 */
        /* <DEDUP_REMOVED lines=15> */
[----:B------:R-:W3:Y:S10]  /*4b40*/  MUFU.EX2 R235, R51 ;  /* 0x0000003300eb7308 */ /* 0x000ef40000000800 */
[----:B------:R3:W-:Y:S10]  /*4b50*/  MUFU.EX2 R191, R5 ;  /* 0x0000000500bf7308 */ /* 0x0007f40000000800 */
        /* <DEDUP_REMOVED lines=18> */
[----:B------:R-:W3:Y:S10]  /*4c80*/  MUFU.EX2 R197, R57 ;  /* 0x0000003900c57308 */ /* 0x000ef40000000800 */
[----:B------:R-:W-:Y:S10]  /*4c90*/  MUFU.EX2 R184, R58 ;  /* 0x0000003a00b87308 */ /* 0x000ff40000000800 */
[----:B------:R-:W3:Y:S10]  /*4ca0*/  MUFU.EX2 R183, R59 ;  /* 0x0000003b00b77308 */ /* 0x000ef40000000800 */
[----:B------:R-:W3:Y:S10]  /*4cb0*/  MUFU.EX2 R196, R60 ;  /* 0x0000003c00c47308 */ /* 0x000ef40000000800 */
[----:B------:R-:W3:Y:S01]  /*4cc0*/  MUFU.EX2 R188, R62 ;  /* 0x0000003e00bc7308 */ /* 0x000ee20000000800 */
[----:B-1----:R-:W-:Y:S02]  /*4cd0*/  LOP3.LUT P0, RZ, R6, 0x4, RZ, 0xc0, !PT ;  /* 0x0000000406ff7812 */ /* 0x002fe4000780c0ff */
[----:B----4-:R-:W-:Y:S02]  /*4ce0*/  F2FP.F16.F32.PACK_AB R7, R190, R194 ;  /* 0x000000c2be07723e */ /* 0x010fe400000000ff */
[----:B------:R-:W-:Y:S02]  /*4cf0*/  F2FP.F16.F32.PACK_AB R6, R118, R187 ;  /* 0x000000bb7606723e */ /* 0x000fe400000000ff */
[----:B------:R-:W-:Y:S01]  /*4d00*/  SEL R108, R108, 0xfffffff0, !P0 ;  /* 0xfffffff06c6c7807 */ /* 0x000fe20004000000 */
[----:B------:R1:W-:Y:S01]  /*4d10*/  STS [R177], R7 ;  /* 0x00000007b1007388 */ /* 0x0003e20000000800 */
[----:B--2---:R-:W-:Y:S02]  /*4d20*/  F2FP.F16.F32.PACK_AB R9, R116, R117 ;  /* 0x000000757409723e */ /* 0x004fe400000000ff */
[C---:B------:R-:W-:Y:S01]  /*4d30*/  IADD3 R112, PT, PT, R108.reuse, R177, RZ ;  /* 0x000000b16c707210 */ /* 0x040fe20007ffe0ff */
[----:B------:R2:W-:Y:S01]  /*4d40*/  STS [R177+0x400], R6 ;  /* 0x00040006b1007388 */ /* 0x0005e20000000800 */
[----:B---3--:R-:W-:Y:S02]  /*4d50*/  F2FP.F16.F32.PACK_AB R8, R113, R114 ;  /* 0x000000727108723e */ /* 0x008fe400000000ff */
[C---:B------:R-:W-:Y:S02]  /*4d60*/  IADD3 R111, PT, PT, R108.reuse, R176, RZ ;  /* 0x000000b06c6f7210 */ /* 0x040fe40007ffe0ff */
[C---:B------:R-:W-:Y:S02]  /*4d70*/  IADD3 R110, PT, PT, R108.reuse, R175, RZ ;  /* 0x000000af6c6e7210 */ /* 0x040fe40007ffe0ff */
[----:B------:R-:W-:Y:S02]  /*4d80*/  F2FP.F16.F32.PACK_AB R5, R235, R236 ;  /* 0x000000eceb05723e */ /* 0x000fe400000000ff */
[----:B------:R-:W-:Y:S02]  /*4d90*/  IADD3 R109, PT, PT, R108, R174, RZ ;  /* 0x000000ae6c6d7210 */ /* 0x000fe40007ffe0ff */
[----:B------:R-:W-:Y:S02]  /*4da0*/  F2FP.F16.F32.PACK_AB R4, R231, R234 ;  /* 0x000000eae704723e */ /* 0x000fe400000000ff */
[----:B-1----:R-:W-:Y:S02]  /*4db0*/  F2FP.F16.F32.PACK_AB R7, R220, R221 ;  /* 0x000000dddc07723e */ /* 0x002fe400000000ff */
[----:B--2---:R-:W-:Y:S03]  /*4dc0*/  F2FP.F16.F32.PACK_AB R6, R218, R219 ;  /* 0x000000dbda06723e */ /* 0x004fe600000000ff */
[----:B------:R1:W-:Y:S04]  /*4dd0*/  STS [R112], R7 ;  /* 0x0000000770007388 */ /* 0x0003e80000000800 */
[----:B------:R2:W-:Y:S04]  /*4de0*/  STS [R112+0x400], R6 ;  /* 0x0004000670007388 */ /* 0x0005e80000000800 */
[----:B------:R3:W-:Y:S04]  /*4df0*/  STS [R177+0x2000], R9 ;  /* 0x00200009b1007388 */ /* 0x0007e80000000800 */
[----:B------:R4:W-:Y:S01]  /*4e00*/  STS [R177+0x2400], R8 ;  /* 0x00240008b1007388 */ /* 0x0009e20000000800 */
[----:B-1----:R-:W-:Y:S02]  /*4e10*/  F2FP.F16.F32.PACK_AB R7, R202, R206 ;  /* 0x000000ceca07723e */ /* 0x002fe400000000ff */
[----:B--2---:R-:W-:Y:S02]  /*4e20*/  F2FP.F16.F32.PACK_AB R6, R198, R200 ;  /* 0x000000c8c606723e */ /* 0x004fe400000000ff */
[----:B---3--:R-:W-:Y:S02]  /*4e30*/  F2FP.F16.F32.PACK_AB R9, R120, R121 ;  /* 0x000000797809723e */ /* 0x008fe400000000ff */
[----:B----4-:R-:W-:Y:S03]  /*4e40*/  F2FP.F16.F32.PACK_AB R8, R115, R119 ;  /* 0x000000777308723e */ /* 0x010fe600000000ff */
[----:B------:R1:W-:Y:S04]  /*4e50*/  STS [R112+0x2000], R9 ;  /* 0x0020000970007388 */ /* 0x0003e80000000800 */
[----:B------:R2:W-:Y:S04]  /*4e60*/  STS [R112+0x2400], R8 ;  /* 0x0024000870007388 */ /* 0x0005e80000000800 */
[----:B------:R3:W-:Y:S04]  /*4e70*/  STS [R176], R7 ;  /* 0x00000007b0007388 */ /* 0x0007e80000000800 */
[----:B------:R4:W-:Y:S01]  /*4e80*/  STS [R176+0x400], R6 ;  /* 0x00040006b0007388 */ /* 0x0009e20000000800 */
[----:B-1----:R-:W-:Y:S02]  /*4e90*/  F2FP.F16.F32.PACK_AB R9, R182, R186 ;  /* 0x000000bab609723e */ /* 0x002fe400000000ff */
[----:B--2---:R-:W-:Y:S02]  /*4ea0*/  F2FP.F16.F32.PACK_AB R8, R123, R126 ;  /* 0x0000007e7b08723e */ /* 0x004fe400000000ff */
[----:B---3--:R-:W-:Y:S02]  /*4eb0*/  F2FP.F16.F32.PACK_AB R7, R232, R233 ;  /* 0x000000e9e807723e */ /* 0x008fe400000000ff */
[----:B----4-:R-:W-:Y:S03]  /*4ec0*/  F2FP.F16.F32.PACK_AB R6, R228, R229 ;  /* 0x000000e5e406723e */ /* 0x010fe600000000ff */
        /* <DEDUP_REMOVED lines=8> */
[----:B------:R-:W-:Y:S04]  /*4f50*/  STS [R111+0x2000], R9 ;  /* 0x002000096f007388 */ /* 0x000fe80000000800 */
[----:B------:R1:W-:Y:S04]  /*4f60*/  STS [R111+0x2400], R8 ;  /* 0x002400086f007388 */ /* 0x0003e80000000800 */
[----:B------:R2:W-:Y:S04]  /*4f70*/  STS [R175+0x400], R6 ;  /* 0x00040006af007388 */ /* 0x0005e80000000800 */
[----:B------:R3:W-:Y:S04]  /*4f80*/  STS [R175], R7 ;  /* 0x00000007af007388 */ /* 0x0007e80000000800 */
[----:B------:R4:W-:Y:S01]  /*4f90*/  STS [R110+0x400], R5 ;  /* 0x000400056e007388 */ /* 0x0009e20000000800 */
[----:B-1----:R-:W-:Y:S02]  /*4fa0*/  F2FP.F16.F32.PACK_AB R8, R207, R210 ;  /* 0x000000d2cf08723e */ /* 0x002fe400000000ff */
[----:B--2---:R-:W-:Y:S02]  /*4fb0*/  F2FP.F16.F32.PACK_AB R6, R237, R238 ;  /* 0x000000eeed06723e */ /* 0x004fe400000000ff */
[----:B---3--:R-:W-:Y:S03]  /*4fc0*/  F2FP.F16.F32.PACK_AB R7, R195, R203 ;  /* 0x000000cbc307723e */ /* 0x008fe600000000ff */
[----:B------:R1:W-:Y:S01]  /*4fd0*/  STS [R110], R6 ;  /* 0x000000066e007388 */ /* 0x0003e20000000800 */
[----:B----4-:R-:W-:Y:S03]  /*4fe0*/  F2FP.F16.F32.PACK_AB R5, R204, R208 ;  /* 0x000000d0cc05723e */ /* 0x010fe600000000ff */
[----:B------:R2:W-:Y:S04]  /*4ff0*/  STS [R175+0x2000], R8 ;  /* 0x00200008af007388 */ /* 0x0005e80000000800 */
[----:B------:R3:W-:Y:S01]  /*5000*/  STS [R175+0x2400], R7 ;  /* 0x00240007af007388 */ /* 0x0007e20000000800 */
[----:B-1----:R-:W-:Y:S02]  /*5010*/  F2FP.F16.F32.PACK_AB R6, R205, R209 ;  /* 0x000000d1cd06723e */ /* 0x002fe400000000ff */
[----:B--2---:R-:W-:Y:S02]  /*5020*/  F2FP.F16.F32.PACK_AB R8, R192, R201 ;  /* 0x000000c9c008723e */ /* 0x004fe400000000ff */
[----:B---3--:R-:W-:Y:S03]  /*5030*/  F2FP.F16.F32.PACK_AB R7, R122, R125 ;  /* 0x0000007d7a07723e */ /* 0x008fe600000000ff */
[----:B------:R1:W-:Y:S04]  /*5040*/  STS [R110+0x2000], R8 ;  /* 0x002000086e007388 */ /* 0x0003e80000000800 */
[----:B------:R2:W-:Y:S04]  /*5050*/  STS [R110+0x2400], R7 ;  /* 0x002400076e007388 */ /* 0x0005e80000000800 */
[----:B------:R3:W-:Y:S04]  /*5060*/  STS [R174], R6 ;  /* 0x00000006ae007388 */ /* 0x0007e80000000800 */
[----:B------:R4:W-:Y:S04]  /*5070*/  STS [R174+0x400], R5 ;  /* 0x00040005ae007388 */ /* 0x0009e80000000800 */
[----:B------:R4:W-:Y:S01]  /*5080*/  STS [R109], R4 ;  /* 0x000000046d007388 */ /* 0x0009e20000000800 */
[----:B-1----:R-:W-:Y:S02]  /*5090*/  F2FP.F16.F32.PACK_AB R8, R197, R199 ;  /* 0x000000c7c508723e */ /* 0x002fe400000000ff */
[----:B--2---:R-:W-:Y:S02]  /*50a0*/  F2FP.F16.F32.PACK_AB R7, R183, R184 ;  /* 0x000000b8b707723e */ /* 0x004fe400000000ff */
[----:B---3--:R-:W-:Y:S02]  /*50b0*/  F2FP.F16.F32.PACK_AB R6, R223, R230 ;  /* 0x000000e6df06723e */ /* 0x008fe400000000ff */
[----:B----4-:R-:W-:Y:S03]  /*50c0*/  F2FP.F16.F32.PACK_AB R5, R191, R196 ;  /* 0x000000c4bf05723e */ /* 0x010fe600000000ff */
[----:B------:R-:W-:Y:S01]  /*50d0*/  STS [R109+0x400], R6 ;  /* 0x000400066d007388 */ /* 0x000fe20000000800 */
[----:B------:R-:W-:Y:S03]  /*50e0*/  F2FP.F16.F32.PACK_AB R4, R124, R188 ;  /* 0x000000bc7c04723e */ /* 0x000fe600000000ff */
        /* <DEDUP_REMOVED lines=27> */
[C---:B-----5:R-:W-:Y:S01]  /*52a0*/  FADD.FTZ R4, -R172.reuse, R4 ;  /* 0x00000004ac047221 */ /* 0x060fe20000010100 */
[----:B------:R-:W-:Y:S01]  /*52b0*/  FADD.FTZ R5, -R172, R5 ;  /* 0x00000005ac057221 */ /* 0x000fe20000010100 */
[C---:B------:R-:W-:Y:S01]  /*52c0*/  FADD.FTZ R6, -R171.reuse, R6 ;  /* 0x00000006ab067221 */ /* 0x040fe20000010100 */
[----:B------:R-:W-:Y:S01]  /*52d0*/  FADD.FTZ R7, -R171, R7 ;  /* 0x00000007ab077221 */ /* 0x000fe20000010100 */
[----:B------:R-:W-:Y:S01]  /*52e0*/  FMUL.FTZ R4, R194, R4 ;  /* 0x00000004c2047220 */ /* 0x000fe20000410000 */
[C---:B------:R-:W-:Y:S01]  /*52f0*/  HMMA.16816.F32 R16, R100.reuse, R146, R16 ;  /* 0x000000926410723c */ /* 0x040fe20000001810 */
[----:B------:R-:W1:Y:S03]  /*5300*/  S2R R194, SR_TID.X ;  /* 0x0000000000c27919 */ /* 0x000e660000002100 */
[----:B------:R-:W-:Y:S01]  /*5310*/  FMUL.FTZ R5, R190, R5 ;  /* 0x00000005be057220 */ /* 0x000fe20000410000 */
[----:B------:R-:W-:Y:S01]  /*5320*/  FMUL.FTZ R6, R187, R6 ;  /* 0x00000006bb067220 */ /* 0x000fe20000410000 */
[----:B------:R-:W-:Y:S01]  /*5330*/  FMUL.FTZ R7, R118, R7 ;  /* 0x0000000776077220 */ /* 0x000fe20000410000 */
[C---:B------:R-:W-:Y:S01]  /*5340*/  FADD.FTZ R8, -R170.reuse, R8 ;  /* 0x00000008aa087221 */ /* 0x040fe20000010100 */
[-C--:B------:R-:W-:Y:S03]  /*5350*/  HMMA.16816.F32 R20, R100, R148.reuse, R20 ;  /* 0x000000946414723c */ /* 0x080fe60000001814 */
[----:B------:R-:W-:Y:S01]  /*5360*/  F2FP.F16.F32.PACK_AB R118, R5, R4 ;  /* 0x000000040576723e */ /* 0x000fe200000000ff */
[C---:B------:R-:W-:Y:S01]  /*5370*/  FADD.FTZ R9, -R170.reuse, R9 ;  /* 0x00000009aa097221 */ /* 0x040fe20000010100 */
[C---:B------:R-:W-:Y:S01]  /*5380*/  FADD.FTZ R10, -R169.reuse, R10 ;  /* 0x0000000aa90a7221 */ /* 0x040fe20000010100 */
[C---:B------:R-:W-:Y:S01]  /*5390*/  FADD.FTZ R11, -R169.reuse, R11 ;  /* 0x0000000ba90b7221 */ /* 0x040fe20000010100 */
[C---:B------:R-:W-:Y:S01]  /*53a0*/  FADD.FTZ R12, -R170.reuse, R12 ;  /* 0x0000000caa0c7221 */ /* 0x040fe20000010100 */
[C---:B------:R-:W-:Y:S04]  /*53b0*/  HMMA.16816.F32 R24, R104.reuse, R148, R24 ;  /* 0x000000946818723c */ /* 0x040fe80000001818 */
[----:B------:R-:W-:Y:S01]  /*53c0*/  FADD.FTZ R13, -R170, R13 ;  /* 0x0000000daa0d7221 */ /* 0x000fe20000010100 */
[C---:B------:R-:W-:Y:S01]  /*53d0*/  FADD.FTZ R14, -R169.reuse, R14 ;  /* 0x0000000ea90e7221 */ /* 0x040fe20000010100 */
[----:B------:R-:W-:Y:S01]  /*53e0*/  FADD.FTZ R15, -R169, R15 ;  /* 0x0000000fa90f7221 */ /* 0x000fe20000010100 */
[C---:B------:R-:W-:Y:S01]  /*53f0*/  FADD.FTZ R16, -R172.reuse, R16 ;  /* 0x00000010ac107221 */ /* 0x040fe20000010100 */
[-C--:B------:R-:W-:Y:S03]  /*5400*/  HMMA.16816.F32 R28, R104, R150.reuse, R28 ;  /* 0x00000096681c723c */ /* 0x080fe6000000181c */
[C---:B------:R-:W-:Y:S01]  /*5410*/  FADD.FTZ R17, -R172.reuse, R17 ;  /* 0x00000011ac117221 */ /* 0x040fe20000010100 */
[C---:B------:R-:W-:Y:S01]  /*5420*/  FADD.FTZ R18, -R171.reuse, R18 ;  /* 0x00000012ab127221 */ /* 0x040fe20000010100 */
[C---:B------:R-:W-:Y:S01]  /*5430*/  FADD.FTZ R19, -R171.reuse, R19 ;  /* 0x00000013ab137221 */ /* 0x040fe20000010100 */
[C---:B------:R-:W-:Y:S01]  /*5440*/  FADD.FTZ R20, -R172.reuse, R20 ;  /* 0x00000014ac147221 */ /* 0x040fe20000010100 */
[----:B------:R-:W-:Y:S01]  /*5450*/  FADD.FTZ R21, -R172, R21 ;  /* 0x00000015ac157221 */ /* 0x000fe20000010100 */
[C---:B------:R-:W-:Y:S04]  /*5460*/  HMMA.16816.F32 R32, R100.reuse, R150, R32 ;  /* 0x000000966420723c */ /* 0x040fe80000001820 */
[C---:B------:R-:W-:Y:S01]  /*5470*/  FADD.FTZ R22, -R171.reuse, R22 ;  /* 0x00000016ab167221 */ /* 0x040fe20000010100 */
[----:B------:R-:W-:Y:S01]  /*5480*/  FADD.FTZ R23, -R171, R23 ;  /* 0x00000017ab177221 */ /* 0x000fe20000010100 */
[C---:B------:R-:W-:Y:S01]  /*5490*/  FADD.FTZ R24, -R170.reuse, R24 ;  /* 0x00000018aa187221 */ /* 0x040fe20000010100 */
[C---:B------:R-:W-:Y:S01]  /*54a0*/  FADD.FTZ R25, -R170.reuse, R25 ;  /* 0x00000019aa197221 */ /* 0x040fe20000010100 */
[-C--:B------:R-:W-:Y:S03]  /*54b0*/  HMMA.16816.F32 R36, R100, R152.reuse, R36 ;  /* 0x000000986424723c */ /* 0x080fe60000001824 */
[C---:B------:R-:W-:Y:S01]  /*54c0*/  FADD.FTZ R28, -R170.reuse, R28 ;  /* 0x0000001caa1c7221 */ /* 0x040fe20000010100 */
[----:B------:R-:W-:Y:S01]  /*54d0*/  FADD.FTZ R29, -R170, R29 ;  /* 0x0000001daa1d7221 */ /* 0x000fe20000010100 */
[----:B------:R-:W-:Y:S01]  /*54e0*/  FMUL.FTZ R8, R117, R8 ;  /* 0x0000000875087220 */ /* 0x000fe20000410000 */
[----:B------:R-:W-:Y:S01]  /*54f0*/  F2FP.F16.F32.PACK_AB R117, R7, R6 ;  /* 0x000000060775723e */ /* 0x000fe200000000ff */
[----:B------:R-:W-:Y:S01]  /*5500*/  FMUL.FTZ R5, R193, R28 ;  /* 0x0000001cc1057220 */ /* 0x000fe20000410000 */
[C---:B------:R-:W-:Y:S04]  /*5510*/  HMMA.16816.F32 R40, R104.reuse, R152, R40 ;  /* 0x000000986828723c */ /* 0x040fe80000001828 */
[----:B------:R-:W-:Y:S01]  /*5520*/  FMUL.FTZ R9, R116, R9 ;  /* 0x0000000974097220 */ /* 0x000fe20000410000 */
[----:B------:R-:W-:Y:S01]  /*5530*/  FMUL.FTZ R10, R114, R10 ;  /* 0x0000000a720a7220 */ /* 0x000fe20000410000 */
[----:B------:R-:W-:Y:S01]  /*5540*/  FMUL.FTZ R11, R113, R11 ;  /* 0x0000000b710b7220 */ /* 0x000fe20000410000 */
[----:B------:R-:W-:Y:S01]  /*5550*/  FMUL.FTZ R12, R121, R12 ;  /* 0x0000000c790c7220 */ /* 0x000fe20000410000 */
[-C--:B------:R-:W-:Y:S03]  /*5560*/  HMMA.16816.F32 R44, R104, R154.reuse, R44 ;  /* 0x0000009a682c723c */ /* 0x080fe6000000182c */
[----:B------:R-:W-:Y:S01]  /*5570*/  FMUL.FTZ R13, R120, R13 ;  /* 0x0000000d780d7220 */ /* 0x000fe20000410000 */
[----:B------:R-:W-:Y:S01]  /*5580*/  FMUL.FTZ R14, R119, R14 ;  /* 0x0000000e770e7220 */ /* 0x000fe20000410000 */
[----:B------:R-:W-:Y:S01]  /*5590*/  FMUL.FTZ R15, R115, R15 ;  /* 0x0000000f730f7220 */ /* 0x000fe20000410000 */
[----:B------:R-:W-:Y:S01]  /*55a0*/  FMUL.FTZ R16, R221, R16 ;  /* 0x00000010dd107220 */ /* 0x000fe20000410000 */
        /* <DEDUP_REMOVED lines=11> */
[----:B------:R-:W-:Y:S01]  /*5660*/  FADD.FTZ R30, -R169, R30 ;  /* 0x0000001ea91e7221 */ /* 0x000fe20000010100 */
[C---:B------:R-:W-:Y:S04]  /*5670*/  HMMA.16816.F32 R56, R104.reuse, R156, R56 ;  /* 0x0000009c6838723c */ /* 0x040fe80000001838 */
[----:B------:R-:W-:Y:S01]  /*5680*/  FMUL.FTZ R28, R189, R29 ;  /* 0x0000001dbd1c7220 */ /* 0x000fe20000410000 */
[C---:B------:R-:W-:Y:S01]  /*5690*/  FADD.FTZ R26, -R169.reuse, R26 ;  /* 0x0000001aa91a7221 */ /* 0x040fe20000010100 */
[C---:B------:R-:W-:Y:S01]  /*56a0*/  FADD.FTZ R27, -R169.reuse, R27 ;  /* 0x0000001ba91b7221 */ /* 0x040fe20000010100 */
[----:B------:R-:W-:Y:S01]  /*56b0*/  FADD.FTZ R31, -R169, R31 ;  /* 0x0000001fa91f7221 */ /* 0x000fe20000010100 */
[-C--:B------:R-:W-:Y:S03]  /*56c0*/  HMMA.16816.F32 R60, R104, R158.reuse, R60 ;  /* 0x0000009e683c723c */ /* 0x080fe6000000183c */
[C---:B------:R-:W-:Y:S01]  /*56d0*/  FADD.FTZ R32, -R172.reuse, R32 ;  /* 0x00000020ac207221 */ /* 0x040fe20000010100 */
[C---:B------:R-:W-:Y:S01]  /*56e0*/  FADD.FTZ R33, -R172.reuse, R33 ;  /* 0x00000021ac217221 */ /* 0x040fe20000010100 */
[C---:B------:R-:W-:Y:S01]  /*56f0*/  FADD.FTZ R34, -R171.reuse, R34 ;  /* 0x00000022ab227221 */ /* 0x040fe20000010100 */
[C---:B------:R-:W-:Y:S01]  /*5700*/  FADD.FTZ R35, -R171.reuse, R35 ;  /* 0x00000023ab237221 */ /* 0x040fe20000010100 */
[C---:B------:R-:W-:Y:S01]  /*5710*/  FADD.FTZ R36, -R172.reuse, R36 ;  /* 0x00000024ac247221 */ /* 0x040fe20000010100 */
[----:B------:R-:W-:Y:S04]  /*5720*/  HMMA.16816.F32 R64, R100, R158, R64 ;  /* 0x0000009e6440723c */ /* 0x000fe80000001840 */
[----:B------:R-:W-:Y:S01]  /*5730*/  FADD.FTZ R37, -R172, R37 ;  /* 0x00000025ac257221 */ /* 0x000fe20000010100 */
[C---:B------:R-:W-:Y:S01]  /*5740*/  FADD.FTZ R38, -R171.reuse, R38 ;  /* 0x00000026ab267221 */ /* 0x040fe20000010100 */
[----:B------:R-:W-:Y:S01]  /*5750*/  FADD.FTZ R39, -R171, R39 ;  /* 0x00000027ab277221 */ /* 0x000fe20000010100 */
[C---:B------:R-:W-:Y:S01]  /*5760*/  FADD.FTZ R40, -R170.reuse, R40 ;  /* 0x00000028aa287221 */ /* 0x040fe20000010100 */
[C---:B------:R-:W-:Y:S01]  /*5770*/  FADD.FTZ R41, -R170.reuse, R41 ;  /* 0x00000029aa297221 */ /* 0x040fe20000010100 */
[C---:B------:R-:W-:Y:S01]  /*5780*/  FADD.FTZ R42, -R169.reuse, R42 ;  /* 0x0000002aa92a7221 */ /* 0x040fe20000010100 */
[----:B------:R-:W-:Y:S01]  /*5790*/  FADD.FTZ R43, -R169, R43 ;  /* 0x0000002ba92b7221 */ /* 0x000fe20000010100 */
[C---:B------:R-:W-:Y:S01]  /*57a0*/  FADD.FTZ R44, -R170.reuse, R44 ;  /* 0x0000002caa2c7221 */ /* 0x040fe20000010100 */
[----:B------:R-:W-:Y:S01]  /*57b0*/  F2FP.F16.F32.PACK_AB R116, R9, R8 ;  /* 0x000000080974723e */ /* 0x000fe200000000ff */
[----:B------:R-:W-:Y:S01]  /*57c0*/  FADD.FTZ R45, -R170, R45 ;  /* 0x0000002daa2d7221 */ /* 0x000fe20000010100 */
[----:B------:R-:W-:Y:S01]  /*57d0*/  FADD.FTZ R46, -R169, R46 ;  /* 0x0000002ea92e7221 */ /* 0x000fe20000010100 */
[----:B------:R-:W-:Y:S01]  /*57e0*/  F2FP.F16.F32.PACK_AB R115, R11, R10 ;  /* 0x0000000a0b73723e */ /* 0x000fe200000000ff */
[----:B------:R-:W-:Y:S01]  /*57f0*/  FADD.FTZ R47, -R169, R47 ;  /* 0x0000002fa92f7221 */ /* 0x000fe20000010100 */
[C---:B------:R-:W-:Y:S01]  /*5800*/  FADD.FTZ R48, -R172.reuse, R48 ;  /* 0x00000030ac307221 */ /* 0x040fe20000010100 */
[----:B------:R-:W-:Y:S01]  /*5810*/  F2FP.F16.F32.PACK_AB R114, R13, R12 ;  /* 0x0000000c0d72723e */ /* 0x000fe200000000ff */
[C---:B------:R-:W-:Y:S01]  /*5820*/  FADD.FTZ R49, -R172.reuse, R49 ;  /* 0x00000031ac317221 */ /* 0x040fe20000010100 */
[----:B------:R-:W-:Y:S01]  /*5830*/  FADD.FTZ R50, -R171, R50 ;  /* 0x00000032ab327221 */ /* 0x000fe20000010100 */
[----:B------:R-:W-:Y:S01]  /*5840*/  F2FP.F16.F32.PACK_AB R113, R15, R14 ;  /* 0x0000000e0f71723e */ /* 0x000fe200000000ff */
        /* <DEDUP_REMOVED lines=12> */
[C---:B------:R-:W-:Y:S01]  /*5910*/  FADD.FTZ R59, -R169.reuse, R59 ;  /* 0x0000003ba93b7221 */ /* 0x040fe20000010100 */
[----:B------:R-:W-:Y:S01]  /*5920*/  FADD.FTZ R60, -R170, R60 ;  /* 0x0000003caa3c7221 */ /* 0x000fe20000010100 */
[----:B------:R-:W-:Y:S01]  /*5930*/  F2FP.F16.F32.PACK_AB R28, R28, R5 ;  /* 0x000000051c1c723e */ /* 0x000fe200000000ff */
[----:B------:R-:W-:Y:S01]  /*5940*/  FADD.FTZ R61, -R170, R61 ;  /* 0x0000003daa3d7221 */ /* 0x000fe20000010100 */
[C---:B------:R-:W-:Y:S01]  /*5950*/  FADD.FTZ R62, -R169.reuse, R62 ;  /* 0x0000003ea93e7221 */ /* 0x040fe20000010100 */
[----:B-1----:R-:W-:Y:S01]  /*5960*/  SHF.L.U32 R194, R194, 0x3, RZ ;  /* 0x00000003c2c27819 */ /* 0x002fe200000006ff */
[----:B------:R-:W-:Y:S01]  /*5970*/  FADD.FTZ R63, -R169, R63 ;  /* 0x0000003fa93f7221 */ /* 0x000fe20000010100 */
[C---:B------:R-:W-:Y:S01]  /*5980*/  FADD.FTZ R64, -R172.reuse, R64 ;  /* 0x00000040ac407221 */ /* 0x040fe20000010100 */
[----:B------:R-:W-:Y:S01]  /*5990*/  FADD.FTZ R65, -R172, R65 ;  /* 0x00000041ac417221 */ /* 0x000fe20000010100 */
[C---:B------:R-:W-:Y:S01]  /*59a0*/  FADD.FTZ R66, -R171.reuse, R66 ;  /* 0x00000042ab427221 */ /* 0x040fe20000010100 */
[----:B------:R-:W-:Y:S01]  /*59b0*/  FADD.FTZ R67, -R171, R67 ;  /* 0x00000043ab437221 */ /* 0x000fe20000010100 */
[----:B------:R-:W-:Y:S01]  /*59c0*/  FMUL.FTZ R4, R185, R30 ;  /* 0x0000001eb9047220 */ /* 0x000fe20000410000 */
[----:B------:R-:W-:Y:S01]  /*59d0*/  F2FP.F16.F32.PACK_AB R30, R6, R24 ;  /* 0x00000018061e723e */ /* 0x000fe200000000ff */
        /* <DEDUP_REMOVED lines=13> */
[----:B------:R-:W-:Y:S01]  /*5ab0*/  FMUL.FTZ R38, R214, R38 ;  /* 0x00000026d6267220 */ /* 0x000fe20000410000 */
[----:B------:R-:W-:Y:S01]  /*5ac0*/  FMUL.FTZ R21, R211, R39 ;  /* 0x00000027d3157220 */ /* 0x000fe20000410000 */
[----:B------:R-:W-:Y:S01]  /*5ad0*/  FMUL.FTZ R40, R210, R40 ;  /* 0x00000028d2287220 */ /* 0x000fe20000410000 */
[----:B------:R-:W-:Y:S01]  /*5ae0*/  F2FP.F16.F32.PACK_AB R22, R22, R36 ;  /* 0x000000241616723e */ /* 0x000fe200000000ff */
        /* <DEDUP_REMOVED lines=37> */
[----:B------:R-:W-:Y:S01]  /*5d40*/  LOP3.LUT R65, R194, 0x18, RZ, 0xc0, !PT ;  /* 0x00000018c2417812 */ /* 0x000fe200078ec0ff */
[----:B------:R-:W-:Y:S01]  /*5d50*/  FMUL.FTZ R66, R230, R66 ;  /* 0x00000042e6427220 */ /* 0x000fe20000410000 */
[----:B------:R-:W-:Y:S01]  /*5d60*/  F2FP.F16.F32.PACK_AB R5, R5, R62 ;  /* 0x0000003e0505723e */ /* 0x000fe200000000ff */
[----:B------:R-:W-:Y:S01]  /*5d70*/  FMUL.FTZ R9, R223, R67 ;  /* 0x00000043df097220 */ /* 0x000fe20000410000 */
[----:B------:R-:W-:Y:S04]  /*5d80*/  F2FP.F16.F32.PACK_AB R10, R10, R64 ;  /* 0x000000400a0a723e */ /* 0x000fe800000000ff */
        /* <DEDUP_REMOVED lines=36> */
.L_x_136:
[----:B------:R-:W-:Y:S01]  /*5fd0*/  STS [R177+-0x8000], R118 ;  /* 0xff800076b1007388 */ /* 0x000fe20000000800 */
[----:B------:R-:W2:Y:S03]  /*5fe0*/  LDC R64, c[0x0][0x44c] ;  /* 0x00011300ff407b82 */ /* 0x000ea60000000800 */
[----:B------:R-:W-:Y:S04]  /*5ff0*/  STS [R177+-0x7c00], R117 ;  /* 0xff840075b1007388 */ /* 0x000fe80000000800 */
[----:B------:R-:W-:Y:S04]  /*6000*/  STS [R112+-0x8000], R107 ;  /* 0xff80006b70007388 */ /* 0x000fe80000000800 */
[----:B------:R-:W-:Y:S04]  /*6010*/  STS [R112+-0x7c00], R106 ;  /* 0xff84006a70007388 */ /* 0x000fe80000000800 */
[----:B------:R-:W-:Y:S04]  /*6020*/  STS [R177+-0x6000], R116 ;  /* 0xffa00074b1007388 */ /* 0x000fe80000000800 */
[----:B------:R-:W-:Y:S04]  /*6030*/  STS [R177+-0x5c00], R115 ;  /* 0xffa40073b1007388 */ /* 0x000fe80000000800 */
[----:B------:R-:W-:Y:S01]  /*6040*/  STS [R112+-0x6000], R114 ;  /* 0xffa0007270007388 */ /* 0x000fe20000000800 */
[----:B--2---:R-:W-:Y:S03]  /*6050*/  IMAD R64, R64, UR12, RZ ;  /* 0x0000000c40407c24 */ /* 0x004fe6000f8e02ff */
        /* <DEDUP_REMOVED lines=26> */
[----:B-1----:R-:W-:Y:S04]  /*6200*/  LDSM.16.MT88.4 R4, [R0+UR5+0x10000] ;  /* 0x010000050004783b */ /* 0x002fe80008004200 */
[----:B------:R-:W1:Y:S04]  /*6210*/  LDSM.16.MT88.4 R8, [R2+0x4000] ;  /* 0x004000000208783b */ /* 0x000e680000004200 */
[----:B------:R-:W2:Y:S04]  /*6220*/  LDSM.16.MT88.4 R12, [R0+UR5+0x14000] ;  /* 0x01400005000c783b */ /* 0x000ea80008004200 */
[----:B------:R-:W-:Y:S04]  /*6230*/  LDSM.16.MT88.4 R16, [R0+UR5+0x10800] ;  /* 0x010800050010783b */ /* 0x000fe80008004200 */
[----:B------:R-:W3:Y:S04]  /*6240*/  LDSM.16.MT88.4 R20, [R2+0x4400] ;  /* 0x004400000214783b */ /* 0x000ee80000004200 */
[----:B------:R-:W4:Y:S04]  /*6250*/  LDSM.16.MT88.4 R24, [R0+UR5+0x14800] ;  /* 0x014800050018783b */ /* 0x000f280008004200 */
[----:B------:R-:W-:Y:S04]  /*6260*/  LDSM.16.MT88.4 R28, [R2+0x4800] ;  /* 0x00480000021c783b */ /* 0x000fe80000004200 */
[----:B------:R-:W-:Y:S01]  /*6270*/  LDSM.16.MT88.4 R32, [R0+UR5+0x15000] ;  /* 0x015000050020783b */ /* 0x000fe20008004200 */
[-C--:B-1----:R-:W-:Y:S08]  /*6280*/  HMMA.16816.F32 R68, R4, R8.reuse, R68 ;  /* 0x000000080444723c */ /* 0x082ff00000001844 */
[C---:B--2---:R-:W-:Y:S08]  /*6290*/  HMMA.16816.F32 R72, R12.reuse, R8, R72 ;  /* 0x000000080c48723c */ /* 0x044ff00000001848 */
[-C--:B------:R-:W-:Y:S01]  /*62a0*/  HMMA.16816.F32 R76, R12, R10.reuse, R76 ;  /* 0x0000000a0c4c723c */ /* 0x080fe2000000184c */
[----:B------:R-:W1:Y:S07]  /*62b0*/  LDSM.16.MT88.4 R12, [R0+UR5+0x11000] ;  /* 0x01100005000c783b */ /* 0x000e6e0008004200 */
[----:B------:R-:W-:Y:S01]  /*62c0*/  HMMA.16816.F32 R80, R4, R10, R80 ;  /* 0x0000000a0450723c */ /* 0x000fe20000001850 */
[----:B------:R-:W-:Y:S04]  /*62d0*/  LDSM.16.MT88.4 R4, [R0+UR5+0x11800] ;  /* 0x011800050004783b */ /* 0x000fe80008004200 */
[----:B------:R-:W2:Y:S03]  /*62e0*/  LDSM.16.MT88.4 R8, [R2+0x4c00] ;  /* 0x004c00000208783b */ /* 0x000ea60000004200 */
[-C--:B---3--:R-:W-:Y:S08]  /*62f0*/  HMMA.16816.F32 R68, R16, R20.reuse, R68 ;  /* 0x000000141044723c */ /* 0x088ff00000001844 */
[C---:B----4-:R-:W-:Y:S08]  /*6300*/  HMMA.16816.F32 R72, R24.reuse, R20, R72 ;  /* 0x000000141848723c */ /* 0x050ff00000001848 */
[-C--:B------:R-:W-:Y:S01]  /*6310*/  HMMA.16816.F32 R76, R24, R22.reuse, R76 ;  /* 0x00000016184c723c */ /* 0x080fe2000000184c */
[----:B------:R-:W3:Y:S07]  /*6320*/  LDSM.16.MT88.4 R24, [R0+UR5+0x15800] ;  /* 0x015800050018783b */ /* 0x000eee0008004200 */
[----:B------:R-:W-:Y:S01]  /*6330*/  HMMA.16816.F32 R80, R16, R22, R80 ;  /* 0x000000161050723c */ /* 0x000fe20000001850 */
[----:B------:R-:W-:Y:S04]  /*6340*/  LDSM.16.MT88.4 R16, [R0+UR5+0x12000] ;  /* 0x012000050010783b */ /* 0x000fe80008004200 */
[----:B------:R-:W4:Y:S03]  /*6350*/  LDSM.16.MT88.4 R20, [R2+0x5000] ;  /* 0x005000000214783b */ /* 0x000f260000004200 */
[-C--:B-1----:R-:W-:Y:S08]  /*6360*/  HMMA.16816.F32 R68, R12, R28.reuse, R68 ;  /* 0x0000001c0c44723c */ /* 0x082ff00000001844 */
[C---:B------:R-:W-:Y:S08]  /*6370*/  HMMA.16816.F32 R72, R32.reuse, R28, R72 ;  /* 0x0000001c2048723c */ /* 0x040ff00000001848 */
[-C--:B------:R-:W-:Y:S01]  /*6380*/  HMMA.16816.F32 R76, R32, R30.reuse, R76 ;  /* 0x0000001e204c723c */ /* 0x080fe2000000184c */
[----:B------:R-:W1:Y:S07]  /*6390*/  LDSM.16.MT88.4 R32, [R0+UR5+0x16000] ;  /* 0x016000050020783b */ /* 0x000e6e0008004200 */
[----:B------:R-:W-:Y:S01]  /*63a0*/  HMMA.16816.F32 R80, R12, R30, R80 ;  /* 0x0000001e0c50723c */ /* 0x000fe20000001850 */
[----:B------:R-:W-:Y:S04]  /*63b0*/  LDSM.16.MT88.4 R12, [R0+UR5+0x12800] ;  /* 0x01280005000c783b */ /* 0x000fe80008004200 */
[----:B------:R-:W-:Y:S03]  /*63c0*/  LDSM.16.MT88.4 R28, [R0+UR5+0x16800] ;  /* 0x01680005001c783b */ /* 0x000fe60008004200 */
[-C--:B--2---:R-:W-:Y:S08]  /*63d0*/  HMMA.16816.F32 R68, R4, R8.reuse, R68 ;  /* 0x000000080444723c */ /* 0x084ff00000001844 */
[C---:B---3--:R-:W-:Y:S08]  /*63e0*/  HMMA.16816.F32 R72, R24.reuse, R8, R72 ;  /* 0x000000081848723c */ /* 0x048ff00000001848 */
[-C--:B------:R-:W-:Y:S01]  /*63f0*/  HMMA.16816.F32 R76, R24, R10.reuse, R76 ;  /* 0x0000000a184c723c */ /* 0x080fe2000000184c */
[----:B------:R-:W2:Y:S07]  /*6400*/  LDSM.16.MT88.4 R24, [R2+0x5400] ;  /* 0x005400000218783b */ /* 0x000eae0000004200 */
[----:B------:R-:W-:Y:S01]  /*6410*/  HMMA.16816.F32 R80, R4, R10, R80 ;  /* 0x0000000a0450723c */ /* 0x000fe20000001850 */
[----:B------:R-:W-:Y:S04]  /*6420*/  LDSM.16.MT88.4 R4, [R0+UR5+0x13000] ;  /* 0x013000050004783b */ /* 0x000fe80008004200 */
[----:B------:R-:W3:Y:S03]  /*6430*/  LDSM.16.MT88.4 R8, [R2+0x5800] ;  /* 0x005800000208783b */ /* 0x000ee60000004200 */
[-C--:B----4-:R-:W-:Y:S08]  /*6440*/  HMMA.16816.F32 R68, R16, R20.reuse, R68 ;  /* 0x000000141044723c */ /* 0x090ff00000001844 */
[C---:B-1----:R-:W-:Y:S08]  /*6450*/  HMMA.16816.F32 R72, R32.reuse, R20, R72 ;  /* 0x000000142048723c */ /* 0x042ff00000001848 */
[-C--:B------:R-:W-:Y:S01]  /*6460*/  HMMA.16816.F32 R76, R32, R22.reuse, R76 ;  /* 0x00000016204c723c */ /* 0x080fe2000000184c */
[----:B------:R-:W1:Y:S07]  /*6470*/  LDSM.16.MT88.4 R32, [R0+UR5+0x17000] ;  /* 0x017000050020783b */ /* 0x000e6e0008004200 */
[----:B------:R-:W-:Y:S01]  /*6480*/  HMMA.16816.F32 R80, R16, R22, R80 ;  /* 0x000000161050723c */ /* 0x000fe20000001850 */
[----:B------:R-:W-:Y:S04]  /*6490*/  LDSM.16.MT88.4 R16, [R0+UR5+0x13800] ;  /* 0x013800050010783b */ /* 0x000fe80008004200 */
[----:B------:R-:W4:Y:S03]  /*64a0*/  LDSM.16.MT88.4 R20, [R2+0x5c00] ;  /* 0x005c00000214783b */ /* 0x000f260000004200 */
[-C--:B--2---:R-:W-:Y:S08]  /*64b0*/  HMMA.16816.F32 R68, R12, R24.reuse, R68 ;  /* 0x000000180c44723c */ /* 0x084ff00000001844 */
[C---:B------:R-:W-:Y:S08]  /*64c0*/  HMMA.16816.F32 R72, R28.reuse, R24, R72 ;  /* 0x000000181c48723c */ /* 0x040ff00000001848 */
[-C--:B------:R-:W-:Y:S01]  /*64d0*/  HMMA.16816.F32 R76, R28, R26.reuse, R76 ;  /* 0x0000001a1c4c723c */ /* 0x080fe2000000184c */
[----:B------:R-:W2:Y:S01]  /*64e0*/  LDSM.16.MT88.4 R28, [R0+UR5+0x17800] ;  /* 0x01780005001c783b */ /* 0x000ea20008004200 */
[----:B------:R-:W-:Y:S06]  /*64f0*/  BAR.SYNC.DEFER_BLOCKING 0x0 ;  /* 0x0000000000007b1d */ /* 0x000fec0000010000 */
[----:B------:R-:W-:Y:S08]  /*6500*/  HMMA.16816.F32 R80, R12, R26, R80 ;  /* 0x0000001a0c50723c */ /* 0x000ff00000001850 */
[-C--:B---3--:R-:W-:Y:S08]  /*6510*/  HMMA.16816.F32 R68, R4, R8.reuse, R68 ;  /* 0x000000080444723c */ /* 0x088ff00000001844 */
[C---:B-1----:R-:W-:Y:S08]  /*6520*/  HMMA.16816.F32 R72, R32.reuse, R8, R72 ;  /* 0x000000082048723c */ /* 0x042ff00000001848 */
[-C--:B------:R-:W-:Y:S08]  /*6530*/  HMMA.16816.F32 R76, R32, R10.reuse, R76 ;  /* 0x0000000a204c723c */ /* 0x080ff0000000184c */
[----:B------:R-:W-:Y:S04]  /*6540*/  HMMA.16816.F32 R80, R4, R10, R80 ;  /* 0x0000000a0450723c */ /* 0x000fe80000001850 */
[----:B------:R-:W-:Y:S04]  /*6550*/  IMAD.U32 R4, R64, -0x80, RZ ;  /* 0xffffff8040047824 */ /* 0x000fe800078e00ff */
[-C--:B----4-:R-:W-:Y:S05]  /*6560*/  HMMA.16816.F32 R68, R16, R20.reuse, R68 ;  /* 0x000000141044723c */ /* 0x090fea0000001844 */
[C---:B------:R-:W-:Y:S03]  /*6570*/  LEA R5, P0, R4.reuse, R180, 0x2 ;  /* 0x000000b404057211 */ /* 0x040fe600078010ff */
[C---:B--2---:R-:W-:Y:S04]  /*6580*/  HMMA.16816.F32 R72, R28.reuse, R20, R72 ;  /* 0x000000141c48723c */ /* 0x044fe80000001848 */
[----:B------:R-:W-:Y:S02]  /*6590*/  LEA.HI.X.SX32 R4, R4, R181, 0x2, P0 ;  /* 0x000000b504047211 */ /* 0x000fe400000f16ff */
[----:B------:R-:W-:Y:S02]  /*65a0*/  MOV R180, R5 ;  /* 0x0000000500b47202 */ /* 0x000fe40000000f00 */
[-C--:B------:R-:W-:Y:S03]  /*65b0*/  HMMA.16816.F32 R76, R28, R22.reuse, R76 ;  /* 0x000000161c4c723c */ /* 0x080fe6000000184c */
[----:B------:R-:W-:Y:S05]  /*65c0*/  IMAD.MOV.U32 R181, RZ, RZ, R4 ;  /* 0x000000ffffb57224 */ /* 0x000fea00078e0004 */
[----:B------:R-:W-:Y:S01]  /*65d0*/  HMMA.16816.F32 R80, R16, R22, R80 ;  /* 0x000000161050723c */ /* 0x000fe20000001850 */
[----:B------:R-:W-:Y:S08]  /*65e0*/  @!UPT UIADD3 URZ, UPT, UPT, URZ, URZ, URZ ;  /* 0x000000fffffff290 */ /* 0x000ff0000fffe0ff */
[----:B------:R-:W-:Y:S11]  /*65f0*/  @!P1 BRA `(.L_x_137) ;  /* 0x0000000000589947 */ /* 0x000ff60003800000 */
[----:B------:R-:W-:Y:S02]  /*6600*/  IADD3 R5, P0, PT, RZ, -UR26, RZ ;  /* 0x8000001aff057c10 */ /* 0x000fe4000ff1e0ff */
[C---:B------:R-:W-:Y:S02]  /*6610*/  ISETP.GE.AND P3, PT, R65.reuse, UR11, PT ;  /* 0x0000000b41007c0c */ /* 0x040fe4000bf66270 */
[----:B------:R-:W-:Y:S01]  /*6620*/  ISETP.GE.AND P2, PT, R65, UR11, PT ;  /* 0x0000000b41007c0c */ /* 0x000fe2000bf46270 */
[----:B------:R-:W-:Y:S05]  /*6630*/  IMAD.X R4, RZ, RZ, ~UR10, P0 ;  /* 0x8000000aff047e24 */ /* 0x000fea00080e06ff */
[----:B------:R-:W-:Y:S04]  /*6640*/  SHF.R.S64 R5, R5, 0x1f, R4 ;  /* 0x0000001f05057819 */ /* 0x000fe80000001004 */
[----:B------:R-:W-:Y:S04]  /*6650*/  IADD3 R227, P0, PT, R5, R227, RZ ;  /* 0x000000e305e37210 */ /* 0x000fe80007f1e0ff */
[----:B------:R-:W-:Y:S01]  /*6660*/  LEA.HI.X.SX32 R224, R4, R224, 0x1, P0 ;  /* 0x000000e004e07211 */ /* 0x000fe200000f0eff */
[----:B------:R-:W-:Y:S01]  /*6670*/  @!P3 IMAD.MOV.U32 R6, RZ, RZ, R227 ;  /* 0x000000ffff06b224 */ /* 0x000fe200078e00e3 */
[C---:B------:R-:W-:Y:S03]  /*6680*/  @!P2 LEA R4, P0, R247.reuse, R227, 0x1 ;  /* 0x000000e3f704a211 */ /* 0x040fe600078008ff */
[----:B------:R-:W-:Y:S01]  /*6690*/  @!P3 IMAD.MOV.U32 R7, RZ, RZ, R224 ;  /* 0x000000ffff07b224 */ /* 0x000fe200078e00e0 */
[----:B------:R-:W-:Y:S04]  /*66a0*/  @!P2 LEA.HI.X R5, R247, R224, R252, 0x1, P0 ;  /* 0x000000e0f705a211 */ /* 0x000fe800000f0cfc */
        /* <DEDUP_REMOVED lines=11> */
.L_x_137:
[----:B------:R-:W-:Y:S01]  /*6760*/  LDSM.16.M88.4 R16, [R163] ;  /* 0x00000000a310783b */ /* 0x000fe20000000200 */
[----:B------:R-:W-:Y:S02]  /*6770*/  LEA R62, P0, R248, R180, 0x2 ;  /* 0x000000b4f83e7211 */ /* 0x000fe400078010ff */
[----:B------:R-:W-:Y:S01]  /*6780*/  ISETP.GT.AND P4, PT, R178, R249, PT ;  /* 0x000000f9b200720c */ /* 0x000fe20003f84270 */
        /* <DEDUP_REMOVED lines=167> */
[----:B------:R-:W-:Y:S02]  /*7200*/  @P1 IMAD.MOV.U32 R212, RZ, RZ, R6 ;  /* 0x000000ffffd41224 */ /* 0x000fe400078e0006 */
[----:B------:R-:W-:Y:S02]  /*7210*/  @P1 IMAD.MOV.U32 R213, RZ, RZ, R5 ;  /* 0x000000ffffd51224 */ /* 0x000fe400078e0005 */
[-C--:B------:R-:W-:Y:S03]  /*7220*/  HMMA.16816.F32 R92, R24, R22.reuse, R92 ;  /* 0x00000016185c723c */ /* 0x080fe6000000185c */
[----:B------:R-:W-:Y:S04]  /*7230*/  @P0 VIADD R4, R3, 0x2000 ;  /* 0x0000200003040836 */ /* 0x000fe80000000000 */
[----:B------:R-:W-:Y:S01]  /*7240*/  IMAD.MOV.U32 R3, RZ, RZ, R4 ;  /* 0x000000ffff037224 */ /* 0x000fe200078e0004 */
[----:B------:R-:W-:Y:S01]  /*7250*/  HMMA.16816.F32 R96, R16, R22, R96 ;  /* 0x000000161060723c */ /* 0x000fe20000001860 */
[----:B------:R-:W-:Y:S08]  /*7260*/  @!UPT UIADD3 URZ, UPT, UPT, URZ, URZ, URZ ;  /* 0x000000fffffff290 */ /* 0x000ff0000fffe0ff */
[----:B------:R-:W-:Y:S11]  /*7270*/  @P4 BRA `(.L_x_138) ;  /* 0xffffffb800a44947 */ /* 0x000ff6000383ffff */
[----:B------:R-:W2:Y:S01]  /*7280*/  LDL R66, [R1+0x4] ;  /* 0x0000040001427983 */ /* 0x000ea20000100800 */
[----:B------:R-:W1:Y:S01]  /*7290*/  LDCU UR10, c[0x0][0x500] ;  /* 0x0000a000ff0a77ac */ /* 0x000e620008000800 */
[----:B------:R-:W-:Y:S01]  /*72a0*/  F2FP.F16.F32.PACK_AB R68, R69, R68 ;  /* 0x000000444544723e */ /* 0x000fe200000000ff */
[----:B------:R-:W3:Y:S01]  /*72b0*/  S2R R17, SR_TID.X ;  /* 0x0000000000117919 */ /* 0x000ee20000002100 */
[----:B------:R-:W-:Y:S02]  /*72c0*/  F2FP.F16.F32.PACK_AB R70, R71, R70 ;  /* 0x000000464746723e */ /* 0x000fe400000000ff */
[----:B------:R-:W-:Y:S01]  /*72d0*/  F2FP.F16.F32.PACK_AB R80, R81, R80 ;  /* 0x000000505150723e */ /* 0x000fe200000000ff */
[----:B------:R-:W4:Y:S01]  /*72e0*/  S2R R18, SR_TID.X ;  /* 0x0000000000127919 */ /* 0x000f220000002100 */
[----:B------:R-:W-:Y:S02]  /*72f0*/  F2FP.F16.F32.PACK_AB R82, R83, R82 ;  /* 0x000000525352723e */ /* 0x000fe400000000ff */
[----:B------:R-:W-:-:S02]  /*7300*/  F2FP.F16.F32.PACK_AB R72, R73, R72 ;  /* 0x000000484948723e */ /* 0x000fc400000000ff */
[----:B------:R-:W-:Y:S02]  /*7310*/  F2FP.F16.F32.PACK_AB R74, R75, R74 ;  /* 0x0000004a4b4a723e */ /* 0x000fe400000000ff */
        /* <DEDUP_REMOVED lines=21> */
[----:B------:R-:W-:-:S02]  /*7470*/  F2FP.F16.F32.PACK_AB R11, R11, R86 ;  /* 0x000000560b0b723e */ /* 0x000fc400000000ff */
[----:B------:R-:W-:Y:S02]  /*7480*/  LOP3.LUT R4, R4, 0x600, RZ, 0xc0, !PT ;  /* 0x0000060004047812 */ /* 0x000fe400078ec0ff */
[----:B------:R-:W-:Y:S02]  /*7490*/  LOP3.LUT R13, R13, 0x8, RZ, 0xc0, !PT ;  /* 0x000000080d0d7812 */ /* 0x000fe400078ec0ff */
[----:B------:R-:W-:Y:S01]  /*74a0*/  LOP3.LUT R4, R4, 0x6, R3, 0xf8, !PT ;  /* 0x0000000604047812 */ /* 0x000fe200078ef803 */
[----:B------:R-:W-:Y:S01]  /*74b0*/  IMAD.SHL.U32 R3, R17, 0x8, RZ ;  /* 0x0000000811037824 */ /* 0x000fe200078e00ff */
[----:B------:R-:W-:Y:S02]  /*74c0*/  F2FP.F16.F32.PACK_AB R8, R8, R96 ;  /* 0x000000600808723e */ /* 0x000fe400000000ff */
[----:B------:R-:W-:Y:S02]  /*74d0*/  F2FP.F16.F32.PACK_AB R7, R7, R98 ;  /* 0x000000620707723e */ /* 0x000fe400000000ff */
[----:B------:R-:W-:-:S02]  /*74e0*/  LOP3.LUT R5, R3, 0xc0, RZ, 0xc0, !PT ;  /* 0x000000c003057812 */ /* 0x000fc400078ec0ff */
[----:B------:R-:W-:Y:S02]  /*74f0*/  LOP3.LUT R4, R4, 0x20, R3, 0xf8, !PT ;  /* 0x0000002004047812 */ /* 0x000fe400078ef803 */
[----:B------:R-:W-:Y:S01]  /*7500*/  LOP3.LUT R3, R5, 0x18, R17, 0xf8, !PT ;  /* 0x0000001805037812 */ /* 0x000fe200078ef811 */
[----:B------:R-:W-:Y:S01]  /*7510*/  FMUL.FTZ R5, R95, UR10 ;  /* 0x0000000a5f057c20 */ /* 0x000fe20008410000 */
[----:B------:R-:W-:Y:S02]  /*7520*/  F2FP.F16.F32.PACK_AB R10, R10, R88 ;  /* 0x000000580a0a723e */ /* 0x000fe400000000ff */
[----:B------:R-:W-:Y:S01]  /*7530*/  LOP3.LUT R3, R4, R3, R13, 0xf6, !PT ;  /* 0x0000000304037212 */ /* 0x000fe200078ef60d */
[----:B----4-:R-:W-:Y:S01]  /*7540*/  IMAD.SHL.U32 R13, R18, 0x4, RZ ;  /* 0x00000004120d7824 */ /* 0x010fe200078e00ff */
[----:B------:R-:W-:Y:S02]  /*7550*/  F2FP.F16.F32.PACK_AB R9, R9, R90 ;  /* 0x0000005a0909723e */ /* 0x000fe400000000ff */
[----:B------:R-:W-:Y:S01]  /*7560*/  LEA R3, R3, UR23, 0x1 ;  /* 0x0000001703037c11 */ /* 0x000fe2000f8e08ff */
[----:B------:R-:W-:Y:S01]  /*7570*/  BAR.SYNC.DEFER_BLOCKING 0x0 ;  /* 0x0000000000007b1d */ /* 0x000fe20000010000 */
[----:B------:R-:W-:-:S02]  /*7580*/  LOP3.LUT R13, R13, 0x40, RZ, 0xc0, !PT ;  /* 0x000000400d0d7812 */ /* 0x000fc400078ec0ff */
[----:B------:R-:W-:Y:S01]  /*7590*/  F2FP.F16.F32.PACK_AB R6, R6, R92 ;  /* 0x0000005c0606723e */ /* 0x000fe200000000ff */
[----:B------:R-:W-:Y:S01]  /*75a0*/  VIADD R4, R3, 0x6000 ;  /* 0x0000600003047836 */ /* 0x000fe20000000000 */
[----:B------:R-:W-:-:S03]  /*75b0*/  F2FP.F16.F32.PACK_AB R5, R5, R94 ;  /* 0x0000005e0505723e */ /* 0x000fc600000000ff */
[----:B------:R-:W-:Y:S01]  /*75c0*/  IMAD.IADD R4, R4, 0x1, -R13 ;  /* 0x0000000104047824 */ /* 0x000fe200078e0a0d */
        /* <DEDUP_REMOVED lines=29> */
.L_x_139:
[----:B------:R-:W1:Y:S01]  /*77a0*/  LDCU.64 UR14, c[0x0][0x5c0] ;  /* 0x0000b800ff0e77ac */ /* 0x000e620008000a00 */
[----:B------:R-:W-:-:S05]  /*77b0*/  IADD3 R4, PT, PT, R251, R66, RZ ;  /* 0x00000042fb047210 */ /* 0x000fca0007ffe0ff */
[C---:B-1----:R-:W-:Y:S02]  /*77c0*/  IMAD R3, R4.reuse, UR15, RZ ;  /* 0x0000000f04037c24 */ /* 0x042fe4000f8e02ff */
[----:B------:R-:W-:-:S05]  /*77d0*/  IMAD.WIDE.U32 R4, R4, UR14, RZ ;  /* 0x0000000e04047c25 */ /* 0x000fca000f8e00ff */
[----:B------:R-:W-:Y:S02]  /*77e0*/  IADD3 R15, PT, PT, R5, R3, RZ ;  /* 0x00000003050f7210 */ /* 0x000fe40007ffe0ff */
[----:B------:R-:W-:Y:S02]  /*77f0*/  MOV R14, R4 ;  /* 0x00000004000e7202 */ /* 0x000fe40000000f00 */
.L_x_140:
        /* <DEDUP_REMOVED lines=12> */
.L_x_141:
[----:B------:R-:W1:Y:S01]  /*78c0*/  LDCU.64 UR12, c[0x0][0x5c8] ;  /* 0x0000b900ff0c77ac */ /* 0x000e620008000a00 */
[----:B------:R-:W-:-:S05]  /*78d0*/  IADD3 R4, PT, PT, R251, R66, RZ ;  /* 0x00000042fb047210 */ /* 0x000fca0007ffe0ff */
[C---:B-1----:R-:W-:Y:S02]  /*78e0*/  IMAD R3, R4.reuse, UR13, RZ ;  /* 0x0000000d04037c24 */ /* 0x042fe4000f8e02ff */
[----:B------:R-:W-:-:S05]  /*78f0*/  IMAD.WIDE.U32 R4, R4, UR12, RZ ;  /* 0x0000000c04047c25 */ /* 0x000fca000f8e00ff */
[----:B------:R-:W-:Y:S02]  /*7900*/  IADD3 R7, PT, PT, R5, R3, RZ ;  /* 0x0000000305077210 */ /* 0x000fe40007ffe0ff */
[----:B------:R-:W-:-:S07]  /*7910*/  MOV R3, R4 ;  /* 0x0000000400037202 */ /* 0x000fce0000000f00 */
.L_x_142:
[----:B------:R-:W-:Y:S01]  /*7920*/  BAR.SYNC.DEFER_BLOCKING 0x0 ;  /* 0x0000000000007b1d */ /* 0x000fe20000010000 */
[C---:B------:R-:W-:Y:S01]  /*7930*/  IMAD.SHL.U32 R4, R250.reuse, 0x80, RZ ;  /* 0x00000080fa047824 */ /* 0x040fe200078e00ff */
[----:B------:R-:W-:Y:S02]  /*7940*/  SHF.L.U32 R13, R250, 0x7, RZ ;  /* 0x00000007fa0d7819 */ /* 0x000fe400000006ff */
[----:B------:R-:W-:Y:S01]  /*7950*/  SHF.R.U32.HI R17, RZ, 0x2, R17 ;  /* 0x00000002ff117819 */ /* 0x000fe20000011611 */
[----:B------:R-:W-:Y:S01]  /*7960*/  IMAD.IADD R12, R173, 0x1, -R4 ;  /* 0x00000001ad0c7824 */ /* 0x000fe200078e0a04 */
[----:B------:R-:W1:Y:S02]  /*7970*/  LDCU UR10, c[0x0][0x440] ;  /* 0x00008800ff0a77ac */ /* 0x000e640008000800 */
[----:B------:R-:W2:Y:S01]  /*7980*/  LDC.64 R10, c[0x0][0x5e0] ;  /* 0x00017800ff0a7b82 */ /* 0x000ea20000000a00 */
[----:B------:R-:W-:Y:S01]  /*7990*/  SHF.R.S32.HI R16, RZ, 0x1f, R13 ;  /* 0x0000001fff107819 */ /* 0x000fe2000001140d */
[----:B------:R-:W-:Y:S01]  /*79a0*/  IMAD.MOV.U32 R4, RZ, RZ, R65 ;  /* 0x000000ffff047224 */ /* 0x000fe200078e0041 */
[----:B------:R-:W-:Y:S01]  /*79b0*/  MOV R5, RZ ;  /* 0x000000ff00057202 */ /* 0x000fe20000000f00 */
[----:B------:R-:W-:Y:S02]  /*79c0*/  BSSY.RECONVERGENT B0, `(.L_x_143) ;  /* 0x0000028000007945 */ /* 0x000fe40003800200 */
[----:B------:R-:W-:-:S02]  /*79d0*/  IMAD R6, R16, UR12, RZ ;  /* 0x0000000c10067c24 */ /* 0x000fc4000f8e02ff */
[C---:B------:R-:W-:Y:S01]  /*79e0*/  IMAD.WIDE.U32 R4, R13.reuse, UR12, R4 ;  /* 0x0000000c0d047c25 */ /* 0x040fe2000f8e0004 */
[----:B------:R-:W3:Y:S03]  /*79f0*/  LDC.64 R20, c[0x0][0x5d8] ;  /* 0x00017600ff147b82 */ /* 0x000ee60000000a00 */
[----:B------:R-:W-:Y:S01]  /*7a00*/  IMAD R6, R13, UR13, R6 ;  /* 0x0000000d0d067c24 */ /* 0x000fe2000f8e0206 */
[----:B------:R-:W-:Y:S02]  /*7a10*/  IADD3 R4, P0, PT, R3, R4, RZ ;  /* 0x0000000403047210 */ /* 0x000fe40007f1e0ff */
[----:B-1----:R-:W-:Y:S01]  /*7a20*/  ISETP.GE.AND P1, PT, R65, UR10, PT ;  /* 0x0000000a41007c0c */ /* 0x002fe2000bf26270 */
[----:B------:R1:W4:Y:S01]  /*7a30*/  LDS.128 R28, [R216+0x7000] ;  /* 0x00700000d81c7984 */ /* 0x0003220000000c00 */
[----:B------:R-:W-:Y:S01]  /*7a40*/  IADD3.X R5, PT, PT, R7, R5, R6, P0, !PT ;  /* 0x0000000507057210 */ /* 0x000fe200007fe406 */
[----:B------:R-:W-:Y:S01]  /*7a50*/  IMAD.WIDE.U32 R6, R13, UR14, RZ ;  /* 0x0000000e0d067c25 */ /* 0x000fe2000f8e00ff */
[----:B------:R-:W-:Y:S01]  /*7a60*/  ISETP.GE.OR P2, PT, R17, R12, P1 ;  /* 0x0000000c1100720c */ /* 0x000fe20000f46670 */
[----:B------:R1:W1:Y:S02]  /*7a70*/  LDS.128 R24, [R216+0x8000] ;  /* 0x00800000d8187984 */ /* 0x0002640000000c00 */
[----:B--2---:R-:W-:Y:S01]  /*7a80*/  IMAD.WIDE.U32 R8, R10, UR20, R4 ;  /* 0x000000140a087c25 */ /* 0x004fe2000f8e0004 */
[----:B------:R-:W-:Y:S01]  /*7a90*/  LOP3.LUT R3, R6, 0x18, R194, 0xf8, !PT ;  /* 0x0000001806037812 */ /* 0x000fe200078ef8c2 */
[----:B------:R2:W1:Y:S02]  /*7aa0*/  LDS.128 R36, [R216+0x9000] ;  /* 0x00900000d8247984 */ /* 0x0004640000000c00 */
[----:B------:R-:W-:Y:S01]  /*7ab0*/  IMAD R4, R16, UR14, RZ ;  /* 0x0000000e10047c24 */ /* 0x000fe2000f8e02ff */
[----:B------:R-:W-:Y:S01]  /*7ac0*/  IADD3 R6, P0, PT, R14, R3, RZ ;  /* 0x000000030e067210 */ /* 0x000fe20007f1e0ff */
[----:B------:R-:W-:-:S02]  /*7ad0*/  IMAD R5, R11, UR20, R9 ;  /* 0x000000140b057c24 */ /* 0x000fc4000f8e0209 */
[----:B------:R-:W-:Y:S01]  /*7ae0*/  IMAD R3, R13, UR15, R4 ;  /* 0x0000000f0d037c24 */ /* 0x000fe2000f8e0204 */
[----:B------:R-:W-:Y:S01]  /*7af0*/  LEA.HI R13, R18, 0x40, RZ, 0x1e ;  /* 0x00000040120d7811 */ /* 0x000fe200078ff0ff */
[----:B------:R-:W4:Y:S01]  /*7b00*/  @!P2 LDC.64 R32, c[0x0][0x568] ;  /* 0x00015a00ff20ab82 */ /* 0x000f220000000a00 */
[----:B------:R-:W-:Y:S02]  /*7b10*/  @!P2 MOV R4, R8 ;  /* 0x000000080004a202 */ /* 0x000fe40000000f00 */
[----:B------:R-:W-:Y:S02]  /*7b20*/  IADD3.X R7, PT, PT, R15, R7, R3, P0, !PT ;  /* 0x000000070f077210 */ /* 0x000fe400007fe403 */
[----:B------:R-:W-:Y:S01]  /*7b30*/  ISETP.GE.OR P1, PT, R13, R12, P1 ;  /* 0x0000000c0d00720c */ /* 0x000fe20000f26670 */
[C---:B------:R-:W-:Y:S01]  /*7b40*/  @!P2 IMAD.WIDE.U32 R10, R17.reuse, UR12, R4 ;  /* 0x0000000c110aac25 */ /* 0x040fe2000f8e0004 */
[----:B------:R-:W-:-:S03]  /*7b50*/  IADD3 R3, P0, PT, R17, 0x40, RZ ;  /* 0x0000004011037810 */ /* 0x000fc60007f1e0ff */
[----:B---3--:R-:W-:-:S04]  /*7b60*/  IMAD.WIDE.U32 R6, R20, UR20, R6 ;  /* 0x0000001414067c25 */ /* 0x008fc8000f8e0006 */
[----:B------:R-:W-:Y:S02]  /*7b70*/  @!P2 IMAD R19, R17, UR13, R11 ;  /* 0x0000000d1113ac24 */ /* 0x000fe4000f8e020b */
[----:B------:R-:W-:Y:S01]  /*7b80*/  IMAD R18, R21, UR20, R7 ;  /* 0x0000001415127c24 */ /* 0x000fe2000f8e0207 */
[----:B----4-:R-:W-:Y:S01]  /*7b90*/  @!P2 LEA R16, P3, R10, R32, 0x1 ;  /* 0x000000200a10a211 */ /* 0x010fe200078608ff */
[----:B-12---:R-:W-:-:S12]  /*7ba0*/  @P2 BRA `(.L_x_144) ;  /* 0x0000000000242947 */ /* 0x006fd80003800000 */
        /* <DEDUP_REMOVED lines=9> */
.L_x_144:
[----:B------:R-:W-:Y:S05]  /*7c40*/  BSYNC.RECONVERGENT B0 ;  /* 0x0000000000007941 */ /* 0x000fea0003800200 */
.L_x_143:
[----:B------:R-:W-:Y:S01]  /*7c50*/  BSSY.RECONVERGENT B0, `(.L_x_145) ;  /* 0x000000d000007945 */ /* 0x000fe20003800200 */
[----:B------:R-:W-:Y:S02]  /*7c60*/  @!P2 LEA.HI.X R17, R10, R33, R19, 0x1, P3 ;  /* 0x000000210a11a211 */ /* 0x000fe400018f0c13 */
[----:B------:R-:W-:Y:S01]  /*7c70*/  IADD3.X R12, PT, PT, RZ, RZ, RZ, P0, !PT ;  /* 0x000000ffff0c7210 */ /* 0x000fe200007fe4ff */
[----:B------:R-:W-:Y:S06]  /*7c80*/  @P1 BRA `(.L_x_146) ;  /* 0x0000000000241947 */ /* 0x000fec0003800000 */
[----:B------:R-:W2:Y:S01]  /*7c90*/  LDCU.64 UR10, c[0x0][0x560] ;  /* 0x0000ac00ff0a77ac */ /* 0x000ea20008000a00 */
[----:B------:R-:W-:Y:S01]  /*7ca0*/  MOV R7, R18 ;  /* 0x0000001200077202 */ /* 0x000fe20000000f00 */
[----:B------:R-:W-:Y:S02]  /*7cb0*/  IMAD R13, R12, UR14, RZ ;  /* 0x0000000e0c0d7c24 */ /* 0x000fe4000f8e02ff */
[----:B------:R-:W-:-:S04]  /*7cc0*/  IMAD.WIDE.U32 R10, R3, UR14, R6 ;  /* 0x0000000e030a7c25 */ /* 0x000fc8000f8e0006 */
[----:B------:R-:W-:-:S05]  /*7cd0*/  IMAD R6, R3, UR15, R13 ;  /* 0x0000000f03067c24 */ /* 0x000fca000f8e020d */
[----:B------:R-:W-:Y:S02]  /*7ce0*/  IADD3 R7, PT, PT, R6, R11, RZ ;  /* 0x0000000b06077210 */ /* 0x000fe40007ffe0ff */
[----:B--2---:R-:W-:-:S04]  /*7cf0*/  LEA R6, P0, R10, UR10, 0x1 ;  /* 0x0000000a0a067c11 */ /* 0x004fc8000f8008ff */
[----:B------:R-:W-:-:S05]  /*7d00*/  LEA.HI.X R7, R10, UR11, R7, 0x1, P0 ;  /* 0x0000000b0a077c11 */ /* 0x000fca00080f0c07 */
[----:B------:R2:W-:Y:S04]  /*7d10*/  STG.E.128 desc[UR24][R6.64], R28 ;  /* 0x0000001c06007986 */ /* 0x0005e8000c101d18 */
.L_x_146:
[----:B------:R-:W-:Y:S05]  /*7d20*/  BSYNC.RECONVERGENT B0 ;  /* 0x0000000000007941 */ /* 0x000fea0003800200 */
.L_x_145:
[----:B------:R3:W-:Y:S01]  /*7d30*/  @!P2 STG.E.128 desc[UR24][R16.64], R24 ;  /* 0x000000181000a986 */ /* 0x0007e2000c101d18 */
[----:B------:R-:W-:Y:S05]  /*7d40*/  @P1 BRA `(.L_x_109) ;  /* 0x0000000000281947 */ /* 0x000fea0003800000 */
[----:B------:R-:W4:Y:S01]  /*7d50*/  LDCU.64 UR10, c[0x0][0x568] ;  /* 0x0000ad00ff0a77ac */ /* 0x000f220008000a00 */
[----:B--2---:R-:W-:Y:S01]  /*7d60*/  MOV R6, R8 ;  /* 0x0000000800067202 */ /* 0x004fe20000000f00 */
[----:B------:R-:W-:Y:S01]  /*7d70*/  IMAD R4, R12, UR12, RZ ;  /* 0x0000000c0c047c24 */ /* 0x000fe2000f8e02ff */
[----:B------:R-:W-:-:S03]  /*7d80*/  MOV R7, R5 ;  /* 0x0000000500077202 */ /* 0x000fc60000000f00 */
[----:B------:R-:W-:-:S04]  /*7d90*/  IMAD.WIDE.U32 R6, R3, UR12, R6 ;  /* 0x0000000c03067c25 */ /* 0x000fc8000f8e0006 */
[----:B------:R-:W-:-:S05]  /*7da0*/  IMAD R3, R3, UR13, R4 ;  /* 0x0000000d03037c24 */ /* 0x000fca000f8e0204 */
[----:B------:R-:W-:Y:S02]  /*7db0*/  IADD3 R3, PT, PT, R3, R7, RZ ;  /* 0x0000000703037210 */ /* 0x000fe40007ffe0ff */
[----:B----4-:R-:W-:-:S04]  /*7dc0*/  LEA R4, P0, R6, UR10, 0x1 ;  /* 0x0000000a06047c11 */ /* 0x010fc8000f8008ff */
[----:B------:R-:W-:-:S05]  /*7dd0*/  LEA.HI.X R5, R6, UR11, R3, 0x1, P0 ;  /* 0x0000000b06057c11 */ /* 0x000fca00080f0c03 */
[----:B------:R4:W-:Y:S04]  /*7de0*/  STG.E.128 desc[UR24][R4.64], R36 ;  /* 0x0000002404007986 */ /* 0x0009e8000c101d18 */
.L_x_109:
[----:B------:R-:W-:Y:S05]  /*7df0*/  BSYNC.RECONVERGENT B1 ;  /* 0x0000000000017941 */ /* 0x000fea0003800200 */
.L_x_91:
[----:B------:R-:W1:Y:S01]  /*7e00*/  LDCU UR11, c[0x0][0x438] ;  /* 0x00008700ff0b77ac */ /* 0x000e620008000800 */
[----:B------:R-:W3:Y:S08]  /*7e10*/  LDC R3, c[0x0][0x370] ;  /* 0x0000dc00ff037b82 */ /* 0x000ef00000000800 */
[----:B--2---:R-:W2:Y:S01]  /*7e20*/  LDC R10, c[0x0][0x438] ;  /* 0x00010e00ff0a7b82 */ /* 0x004ea20000000800 */
[----:B-1----:R-:W-:-:S04]  /*7e30*/  UIADD3 UR11, UPT, UPT, UR11, 0x7f, URZ ;  /* 0x0000007f0b0b7890 */ /* 0x002fc8000fffe0ff */
[----:B------:R-:W-:Y:S01]  /*7e40*/  USHF.R.S32.HI UR10, URZ, 0x1f, UR11 ;  /* 0x0000001fff0a7899 */ /* 0x000fe2000801140b */
[----:B---3--:R-:W-:-:S03]  /*7e50*/  IADD3 R250, PT, PT, R3, R250, RZ ;  /* 0x000000fa03fa7210 */ /* 0x008fc60007ffe0ff */
[----:B------:R-:W-:-:S04]  /*7e60*/  ULEA.HI UR10, UR10, UR11, URZ, 0x7 ;  /* 0x0000000b0a0a7291 */ /* 0x000fc8000f8f38ff */
[----:B------:R-:W-:-:S06]  /*7e70*/  USHF.R.S32.HI UR10, URZ, 0x7, UR10 ;  /* 0x00000007ff0a7899 */ /* 0x000fcc000801140a */
[----:B------:R-:W-:-:S13]  /*7e80*/  ISETP.GE.AND P0, PT, R250, UR10, PT ;  /* 0x0000000afa007c0c */ /* 0x000fda000bf06270 */
[----:B--2---:R-:W-:Y:S05]  /*7e90*/  @!P0 BRA `(.L_x_147) ;  /* 0xffffff8400e48947 */ /* 0x004fea000383ffff */
[----:B------:R-:W-:Y:S05]  /*7ea0*/  EXIT ;  /* 0x000000000000794d */ /* 0x000fea0003800000 */
.L_x_148:
        /* <DEDUP_REMOVED lines=13> */
.L_x_1579:


//--------------------- .text._ZN5flash44flash_bwd_dq_dk_dv_loop_seqk_parallel_kernelI23Flash_bwd_kernel_traitsILi32ELi128ELi128ELi8ELi4ELi4ELi4ELb1ELb0EN7cutlass6half_tE19Flash_kernel_traitsILi32ELi128ELi128ELi8ES3_EELb0ELb0ELb0ELb0ELb1ELb1ELb0EEEvNS_16Flash_bwd_paramsE --------------------------
	.section	.text._ZN5flash44flash_bwd_dq_dk_dv_loop_seqk_parallel_kernelI23Flash_bwd_kernel_traitsILi32ELi128ELi128ELi8ELi4ELi4ELi4ELb1ELb0EN7cutlass6half_tE19Flash_kernel_traitsILi32ELi128ELi128ELi8ES3_EELb0ELb0ELb0ELb0ELb1ELb1ELb0EEEvNS_16Flash_bwd_paramsE,"ax",@progbits
	.align	128
        .global         _ZN5flash44flash_bwd_dq_dk_dv_loop_seqk_parallel_kernelI23Flash_bwd_kernel_traitsILi32ELi128ELi128ELi8ELi4ELi4ELi4ELb1ELb0EN7cutlass6half_tE19Flash_kernel_traitsILi32ELi128ELi128ELi8ES3_EELb0ELb0ELb0ELb0ELb1ELb1ELb0EEEvNS_16Flash_bwd_paramsE
        .type           _ZN5flash44flash_bwd_dq_dk_dv_loop_seqk_parallel_kernelI23Flash_bwd_kernel_traitsILi32ELi128ELi128ELi8ELi4ELi4ELi4ELb1ELb0EN7cutlass6half_tE19Flash_kernel_traitsILi32ELi128ELi128ELi8ES3_EELb0ELb0ELb0ELb0ELb1ELb1ELb0EEEvNS_16Flash_bwd_paramsE,@function
        .size           _ZN5flash44flash_bwd_dq_dk_dv_loop_seqk_parallel_kernelI23Flash_bwd_kernel_traitsILi32ELi128ELi128ELi8ELi4ELi4ELi4ELb1ELb0EN7cutlass6half_tE19Flash_kernel_traitsILi32ELi128ELi128ELi8ES3_EELb0ELb0ELb0ELb0ELb1ELb1ELb0EEEvNS_16Flash_bwd_paramsE,(.L_x_1580 - _ZN5flash44flash_bwd_dq_dk_dv_loop_seqk_parallel_kernelI23Flash_bwd_kernel_traitsILi32ELi128ELi128ELi8ELi4ELi4ELi4ELb1ELb0EN7cutlass6half_tE19Flash_kernel_traitsILi32ELi128ELi128ELi8ES3_EELb0ELb0ELb0ELb0ELb1ELb1ELb0EEEvNS_16Flash_bwd_paramsE)
        .other          _ZN5flash44flash_bwd_dq_dk_dv_loop_seqk_parallel_kernelI23Flash_bwd_kernel_traitsILi32ELi128ELi128ELi8ELi4ELi4ELi4ELb1ELb0EN7cutlass6half_tE19Flash_kernel_traitsILi32ELi128ELi128ELi8ES3_EELb0ELb0ELb0ELb0ELb1ELb1ELb0EEEvNS_16Flash_bwd_paramsE,@"STO_CUDA_ENTRY STV_DEFAULT"
_ZN5flash44flash_bwd_dq_dk_dv_loop_seqk_parallel_kernelI23Flash_bwd_kernel_traitsILi32ELi128ELi128ELi8ELi4ELi4ELi4ELb1ELb0EN7cutlass6half_tE19Flash_kernel_traitsILi32ELi128ELi128ELi8ES3_EELb0ELb0ELb0ELb0ELb1ELb1ELb0EEEvNS_16Flash_bwd_paramsE:
.text._ZN5flash44flash_bwd_dq_dk_dv_loop_seqk_parallel_kernelI23Flash_bwd_kernel_traitsILi32ELi128ELi128ELi8ELi4ELi4ELi4ELb1ELb0EN7cutlass6half_tE19Flash_kernel_traitsILi32ELi128ELi128ELi8ES3_EELb0ELb0ELb0ELb0ELb1ELb1ELb0EEEvNS_16Flash_bwd_paramsE:
        /* <DEDUP_REMOVED lines=13> */
[----:B------:R-:W-:Y:S01]  /*00d0*/  IMAD.MOV.U32 R182, RZ, RZ, 0x20 ;  /* 0x00000020ffb67424 */ /* 0x000fe200078e00ff */
[----:B------:R-:W3:Y:S01]  /*00e0*/  LDCU.64 UR18, c[0x0][0x358] ;  /* 0x00006b00ff1277ac */ /* 0x000ee20008000a00 */
[----:B------:R-:W-:-:S03]  /*00f0*/  IMAD.MOV.U32 R185, RZ, RZ, 0x10 ;  /* 0x00000010ffb97424 */ /* 0x000fc600078e00ff */
[----:B------:R-:W4:Y:S01]  /*0100*/  S2UR UR5, SR_CgaCtaId ;  /* 0x00000000000579c3 */ /* 0x000f220000008800 */
[----:B------:R-:W-:Y:S01]  /*0110*/  UMOV UR7, 0xffffe000 ;  /* 0xffffe00000077882 */ /* 0x000fe20000000000 */
[----:B------:R-:W-:-:S06]  /*0120*/  UMOV UR22, URZ ;  /* 0x000000ff00167c82 */ /* 0x000fcc0008000000 */
[----:B------:R-:W5:Y:S01]  /*0130*/  S2UR UR16, SR_CTAID.Y ;  /* 0x00000000001079c3 */ /* 0x000f620000002600 */
[----:B--2---:R-:W-:-:S07]  /*0140*/  ULEA UR6, UR6, UR4, 0x18 ;  /* 0x0000000406067291 */ /* 0x004fce000f8ec0ff */
[----:B------:R-:W2:Y:S01]  /*0150*/  S2UR UR20, SR_CTAID.Z ;  /* 0x00000000001479c3 */ /* 0x000ea20000002700 */
[C---:B-1----:R-:W-:Y:S01]  /*0160*/  IMAD.SHL.U32 R4, R2.reuse, 0x2, RZ ;  /* 0x0000000202047824 */ /* 0x042fe200078e00ff */
[--C-:B------:R-:W-:Y:S01]  /*0170*/  SHF.R.U32.HI R10, RZ, 0x1, R2.reuse ;  /* 0x00000001ff0a7819 */ /* 0x100fe20000011602 */
[C---:B------:R-:W-:Y:S01]  /*0180*/  IMAD.SHL.U32 R3, R2.reuse, 0x40, RZ ;  /* 0x0000004002037824 */ /* 0x040fe200078e00ff */
[----:B------:R-:W-:Y:S01]  /*0190*/  SHF.R.U32.HI R8, RZ, 0x4, R2 ;  /* 0x00000004ff087819 */ /* 0x000fe20000011602 */
[----:B------:R-:W-:Y:S01]  /*01a0*/  IMAD.SHL.U32 R184, R2, 0x20, RZ ;  /* 0x0000002002b87824 */ /* 0x000fe200078e00ff */
[----:B------:R-:W-:Y:S01]  /*01b0*/  LOP3.LUT R13, R10, 0x30, RZ, 0xc0, !PT ;  /* 0x000000300a0d7812 */ /* 0x000fe200078ec0ff */
[----:B------:R-:W-:Y:S01]  /*01c0*/  IMAD.SHL.U32 R0, R2, 0x10, RZ ;  /* 0x0000001002007824 */ /* 0x000fe200078e00ff */
[----:B------:R-:W-:Y:S01]  /*01d0*/  LOP3.LUT R9, R4, 0xe006, R3, 0xc8, !PT ;  /* 0x0000e00604097812 */ /* 0x000fe200078ec803 */
[----:B------:R-:W-:Y:S01]  /*01e0*/  IMAD.SHL.U32 R188, R2, 0x8, RZ ;  /* 0x0000000802bc7824 */ /* 0x000fe200078e00ff */
[----:B------:R-:W-:Y:S01]  /*01f0*/  LOP3.LUT R183, R184, 0x20, RZ, 0xc0, !PT ;  /* 0x00000020b8b77812 */ /* 0x000fe200078ec0ff */
[----:B----4-:R-:W-:Y:S01]  /*0200*/  ULEA UR4, UR5, UR8, 0x18 ;  /* 0x0000000805047291 */ /* 0x010fe2000f8ec0ff */
[----:B------:R-:W-:Y:S01]  /*0210*/  LOP3.LUT R5, R0, 0x1c0, RZ, 0xc0, !PT ;  /* 0x000001c000057812 */ /* 0x000fe200078ec0ff */
[----:B------:R-:W-:Y:S01]  /*0220*/  UIADD3 UR8, UPT, UPT, UR6, 0x10000, URZ ;  /* 0x0001000006087890 */ /* 0x000fe2000fffe0ff */
[----:B------:R-:W-:Y:S01]  /*0230*/  LOP3.LUT R190, R9, 0xc00, R184, 0xf8, !PT ;  /* 0x00000c0009be7812 */ /* 0x000fe200078ef8b8 */
[----:B------:R-:W-:Y:S01]  /*0240*/  IMAD.SHL.U32 R9, R2, 0x4, RZ ;  /* 0x0000000402097824 */ /* 0x000fe200078e00ff */
[----:B------:R-:W-:Y:S01]  /*0250*/  LOP3.LUT R191, R0, 0x600, RZ, 0xc0, !PT ;  /* 0x0000060000bf7812 */ /* 0x000fe200078ec0ff */
[----:B------:R-:W-:Y:S01]  /*0260*/  UIADD3 UR5, UPT, UPT, UR6, 0x8000, URZ ;  /* 0x0000800006057890 */ /* 0x000fe2000fffe0ff */
[----:B------:R-:W-:Y:S01]  /*0270*/  LOP3.LUT R7, R184, 0x120, RZ, 0xc0, !PT ;  /* 0x00000120b8077812 */ /* 0x000fe200078ec0ff */
[----:B-----5:R-:W-:Y:S01]  /*0280*/  USHF.L.U32 UR21, UR16, 0x7, URZ ;  /* 0x0000000710157899 */ /* 0x020fe200080006ff */
[----:B------:R-:W-:-:S02]  /*0290*/  LOP3.LUT R183, R183, 0x3800, R0, 0xf8, !PT ;  /* 0x00003800b7b77812 */ /* 0x000fc400078ef800 */
[--C-:B------:R-:W-:Y:S02]  /*02a0*/  LOP3.LUT R5, R5, 0x38, R4.reuse, 0xf8, !PT ;  /* 0x0000003805057812 */ /* 0x100fe400078ef804 */
[----:B------:R-:W-:Y:S02]  /*02b0*/  LOP3.LUT R191, R191, 0x6, R4, 0xf8, !PT ;  /* 0x00000006bfbf7812 */ /* 0x000fe400078ef804 */
[----:B------:R-:W-:Y:S02]  /*02c0*/  LOP3.LUT R9, R9, 0x18, RZ, 0xc0, !PT ;  /* 0x0000001809097812 */ /* 0x000fe400078ec0ff */
[--C-:B------:R-:W-:Y:S02]  /*02d0*/  LOP3.LUT R4, R7, 0x600, R0.reuse, 0xf8, !PT ;  /* 0x0000060007047812 */ /* 0x100fe400078ef800 */
[----:B------:R-:W-:Y:S02]  /*02e0*/  LOP3.LUT R183, R183, 0x100, R0, 0xf8, !PT ;  /* 0x00000100b7b77812 */ /* 0x000fe400078ef800 */
[----:B------:R-:W-:-:S02]  /*02f0*/  LOP3.LUT R190, R190, R5, RZ, 0xfc, !PT ;  /* 0x00000005bebe7212 */ /* 0x000fc400078efcff */
[----:B------:R-:W-:Y:S02]  /*0300*/  SHF.R.U32.HI R0, RZ, 0x2, R2 ;  /* 0x00000002ff007819 */ /* 0x000fe40000011602 */
[C---:B------:R-:W-:Y:S02]  /*0310*/  LOP3.LUT R11, R188.reuse, 0xc0, RZ, 0xc0, !PT ;  /* 0x000000c0bc0b7812 */ /* 0x040fe400078ec0ff */
[----:B------:R-:W-:Y:S02]  /*0320*/  LOP3.LUT R5, R188, 0xd8, RZ, 0xc0, !PT ;  /* 0x000000d8bc057812 */ /* 0x000fe400078ec0ff */
[----:B------:R-:W-:Y:S02]  /*0330*/  LOP3.LUT R181, R9, 0xc0, R184, 0xf8, !PT ;  /* 0x000000c009b57812 */ /* 0x000fe400078ef8b8 */
[----:B------:R-:W-:Y:S02]  /*0340*/  LOP3.LUT P1, R7, R2, 0x10, RZ, 0xc0, !PT ;  /* 0x0000001002077812 */ /* 0x000fe4000782c0ff */
[----:B------:R-:W-:-:S02]  /*0350*/  LOP3.LUT R8, R8, 0x8, RZ, 0xc0, !PT ;  /* 0x0000000808087812 */ /* 0x000fc400078ec0ff */
[C---:B------:R-:W-:Y:S02]  /*0360*/  LOP3.LUT R187, R13.reuse, 0x7, R0, 0xf8, !PT ;  /* 0x000000070dbb7812 */ /* 0x040fe400078ef800 */
[C---:B------:R-:W-:Y:S02]  /*0370*/  LOP3.LUT P3, RZ, R2.reuse, 0x2, RZ, 0xc0, !PT ;  /* 0x0000000202ff7812 */ /* 0x040fe4000786c0ff */
[C---:B------:R-:W-:Y:S02]  /*0380*/  LOP3.LUT P0, RZ, R2.reuse, 0x4, RZ, 0xc0, !PT ;  /* 0x0000000402ff7812 */ /* 0x040fe4000780c0ff */
[----:B------:R-:W-:Y:S02]  /*0390*/  LOP3.LUT P2, RZ, R2, 0x8, RZ, 0xc0, !PT ;  /* 0x0000000802ff7812 */ /* 0x000fe4000784c0ff */
[--C-:B------:R-:W-:Y:S02]  /*03a0*/  LOP3.LUT R0, R13, 0x8, R2.reuse, 0xf8, !PT ;  /* 0x000000080d007812 */ /* 0x100fe400078ef802 */
[----:B------:R-:W-:-:S02]  /*03b0*/  LOP3.LUT R6, R11, 0x18, R2, 0xf8, !PT ;  /* 0x000000180b067812 */ /* 0x000fc400078ef802 */
[--C-:B------:R-:W-:Y:S02]  /*03c0*/  LOP3.LUT R5, R5, 0x18, R2.reuse, 0x78, !PT ;  /* 0x0000001805057812 */ /* 0x100fe400078e7802 */
[----:B------:R-:W-:Y:S02]  /*03d0*/  LOP3.LUT R179, R3, 0x1c0, RZ, 0xc0, !PT ;  /* 0x000001c003b37812 */ /* 0x000fe400078ec0ff */
[C---:B------:R-:W-:Y:S02]  /*03e0*/  LOP3.LUT R2, R181.reuse, 0x8, R2, 0x78, !PT ;  /* 0x00000008b5027812 */ /* 0x040fe400078e7802 */
[----:B------:R-:W-:Y:S02]  /*03f0*/  LOP3.LUT R181, R181, 0x8, R10, 0x78, !PT ;  /* 0x00000008b5b57812 */ /* 0x000fe400078e780a */
[----:B------:R-:W-:Y:S02]  /*0400*/  LOP3.LUT R7, R8, R7, RZ, 0xfc, !PT ;  /* 0x0000000708077212 */ /* 0x000fe400078efcff */
[----:B------:R-:W-:-:S02]  /*0410*/  LOP3.LUT R179, R179, 0x38, R188, 0xf8, !PT ;  /* 0x00000038b3b37812 */ /* 0x000fc400078ef8bc */
[----:B------:R-:W-:Y:S02]  /*0420*/  LOP3.LUT R11, R3, 0x200, RZ, 0xc0, !PT ;  /* 0x00000200030b7812 */ /* 0x000fe400078ec0ff */
[----:B------:R-:W-:Y:S02]  /*0430*/  LOP3.LUT R181, R4, R181, RZ, 0xfc, !PT ;  /* 0x000000b504b57212 */ /* 0x000fe400078efcff */
[----:B------:R-:W-:Y:S02]  /*0440*/  LOP3.LUT R4, R7, 0xc0, R184, 0xf8, !PT ;  /* 0x000000c007047812 */ /* 0x000fe400078ef8b8 */
[----:B------:R-:W-:Y:S02]  /*0450*/  LOP3.LUT R183, R183, R2, RZ, 0xfc, !PT ;  /* 0x00000002b7b77212 */ /* 0x000fe400078efcff */
[----:B------:R-:W-:Y:S02]  /*0460*/  LOP3.LUT R7, R0, 0x1c0, R3, 0xf8, !PT ;  /* 0x000001c000077812 */ /* 0x000fe400078ef803 */
[----:B------:R-:W-:-:S02]  /*0470*/  LOP3.LUT R179, R179, 0x8, R10, 0x78, !PT ;  /* 0x00000008b3b37812 */ /* 0x000fc400078e780a */
[----:B------:R-:W-:Y:S02]  /*0480*/  LOP3.LUT R2, R11, 0xc00, R184, 0xf8, !PT ;  /* 0x00000c000b027812 */ /* 0x000fe400078ef8b8 */
[----:B------:R-:W-:Y:S02]  /*0490*/  LOP3.LUT R180, R3, 0x400, RZ, 0xc0, !PT ;  /* 0x0000040003b47812 */ /* 0x000fe400078ec0ff */
[----:B------:R-:W-:Y:S02]  /*04a0*/  LOP3.LUT R3, R7, 0x38, R188, 0x78, !PT ;  /* 0x0000003807037812 */ /* 0x000fe400078e78bc */
[----:B------:R-:W-:Y:S02]  /*04b0*/  LOP3.LUT R179, R2, R179, RZ, 0xfc, !PT ;  /* 0x000000b302b37212 */ /* 0x000fe400078efcff */
[----:B------:R-:W-:Y:S01]  /*04c0*/  LEA R190, R190, UR8, 0x1 ;  /* 0x00000008bebe7c11 */ /* 0x000fe2000f8e08ff */
[----:B------:R-:W-:Y:S01]  /*04d0*/  IMAD R180, R3, 0x2, R180 ;  /* 0x0000000203b47824 */ /* 0x000fe200078e02b4 */
[----:B------:R-:W-:-:S02]  /*04e0*/  LEA R179, R179, UR5, 0x1 ;  /* 0x00000005b3b37c11 */ /* 0x000fc4000f8e08ff */
[----:B------:R-:W-:Y:S01]  /*04f0*/  SEL R3, R182, 0xffffffe0, !P2 ;  /* 0xffffffe0b6037807 */ /* 0x000fe20005000000 */
[C---:B------:R-:W-:Y:S01]  /*0500*/  VIADD R192, R190.reuse, 0x40 ;  /* 0x00000040bec07836 */ /* 0x040fe20000000000 */
[----:B------:R-:W-:Y:S01]  /*0510*/  LOP3.LUT R191, R191, 0x20, R188, 0xf8, !PT ;  /* 0x00000020bfbf7812 */ /* 0x000fe200078ef8bc */
[----:B------:R-:W-:Y:S01]  /*0520*/  @P1 VIADD R192, R190, 0xffffffc0 ;  /* 0xffffffc0bec01836 */ /* 0x000fe20000000000 */
[----:B------:R-:W-:Y:S01]  /*0530*/  LOP3.LUT R9, R4, R9, RZ, 0x3c, !PT ;  /* 0x0000000904097212 */ /* 0x000fe200078e3cff */
[C---:B------:R-:W-:Y:S01]  /*0540*/  VIADD R177, R179.reuse, 0x40 ;  /* 0x00000040b3b17836 */ /* 0x040fe20000000000 */
[----:B------:R-:W-:Y:S01]  /*0550*/  SEL R2, R182, 0xffffffe0, !P3 ;  /* 0xffffffe0b6027807 */ /* 0x000fe20005800000 */
[----:B------:R-:W-:Y:S01]  /*0560*/  IMAD.IADD R194, R190, 0x1, R3 ;  /* 0x00000001bec27824 */ /* 0x000fe200078e0203 */
[----:B------:R-:W-:Y:S01]  /*0570*/  SEL R182, R182, 0xffffffe0, !P0 ;  /* 0xffffffe0b6b67807 */ /* 0x000fe20004000000 */
[----:B------:R-:W-:Y:S01]  /*0580*/  @P0 VIADD R177, R179, 0xffffffc0 ;  /* 0xffffffc0b3b10836 */ /* 0x000fe20000000000 */
[----:B------:R-:W-:Y:S01]  /*0590*/  LEA R181, R181, UR6, 0x1 ;  /* 0x00000006b5b57c11 */ /* 0x000fe2000f8e08ff */
[----:B------:R-:W-:Y:S01]  /*05a0*/  IMAD.IADD R196, R3, 0x1, R192 ;  /* 0x0000000103c47824 */ /* 0x000fe200078e02c0 */
[----:B------:R-:W-:Y:S01]  /*05b0*/  SEL R185, R185, 0xfffffff0, !P0 ;  /* 0xfffffff0b9b97807 */ /* 0x000fe20004000000 */
[C---:B------:R-:W-:Y:S01]  /*05c0*/  IMAD.IADD R178, R2.reuse, 0x1, R179 ;  /* 0x0000000102b27824 */ /* 0x040fe200078e02b3 */
[----:B------:R-:W-:Y:S01]  /*05d0*/  LEA R183, R183, UR5, 0x1 ;  /* 0x00000005b7b77c11 */ /* 0x000fe2000f8e08ff */
[----:B------:R-:W-:Y:S01]  /*05e0*/  IMAD.IADD R181, R181, 0x1, R182 ;  /* 0x00000001b5b57824 */ /* 0x000fe200078e02b6 */
[----:B------:R-:W-:Y:S01]  /*05f0*/  LOP3.LUT R191, R191, R6, R8, 0xf6, !PT ;  /* 0x00000006bfbf7212 */ /* 0x000fe200078ef608 */
[----:B------:R-:W-:Y:S01]  /*0600*/  IMAD.IADD R193, R185, 0x1, R190 ;  /* 0x00000001b9c17824 */ /* 0x000fe200078e02be */
[----:B------:R-:W-:Y:S01]  /*0610*/  LOP3.LUT R184, R9, 0x120, R184, 0xf8, !PT ;  /* 0x0000012009b87812 */ /* 0x000fe200078ef8b8 */
[----:B------:R-:W-:Y:S01]  /*0620*/  IMAD.IADD R182, R183, 0x1, R182 ;  /* 0x00000001b7b67824 */ /* 0x000fe200078e02b6 */
[----:B------:R-:W-:Y:S01]  /*0630*/  LOP3.LUT R5, R5, 0x1f20, R188, 0xf8, !PT ;  /* 0x00001f2005057812 */ /* 0x000fe200078ef8bc */
[----:B------:R-:W-:Y:S01]  /*0640*/  IMAD.IADD R197, R185, 0x1, R194 ;  /* 0x00000001b9c57824 */ /* 0x000fe200078e02c2 */
[----:B------:R-:W-:Y:S01]  /*0650*/  LEA R191, R191, UR6, 0x1 ;  /* 0x00000006bfbf7c11 */ /* 0x000fe2000f8e08ff */
[----:B------:R-:W-:Y:S01]  /*0660*/  IMAD.IADD R195, R185, 0x1, R192 ;  /* 0x00000001b9c37824 */ /* 0x000fe200078e02c0 */
[----:B------:R-:W-:Y:S01]  /*0670*/  LEA R189, R5, UR6, 0x1 ;  /* 0x0000000605bd7c11 */ /* 0x000fe2000f8e08ff */
[----:B------:R-:W-:Y:S01]  /*0680*/  IMAD.IADD R2, R2, 0x1, R177 ;  /* 0x0000000102027824 */ /* 0x000fe200078e02b1 */
[----:B------:R-:W-:Y:S01]  /*0690*/  LEA R184, R184, UR6, 0x1 ;  /* 0x00000006b8b87c11 */ /* 0x000fe2000f8e08ff */
[----:B------:R-:W-:Y:S01]  /*06a0*/  IMAD.IADD R199, R185, 0x1, R196 ;  /* 0x00000001b9c77824 */ /* 0x000fe200078e02c4 */
[----:B--23--:R-:W-:-:S06]  /*06b0*/  UMOV UR5, URZ ;  /* 0x000000ff00057c82 */ /* 0x00cfcc0008000000 */
.L_x_156:
[----:B-1----:R-:W1:Y:S01]  /*06c0*/  LDCU.64 UR10, c[0x0][0x470] ;  /* 0x00008e00ff0a77ac */ /* 0x002e620008000a00 */
[----:B------:R-:W2:Y:S01]  /*06d0*/  LDCU.64 UR8, c[0x0][0x478] ;  /* 0x00008f00ff0877ac */ /* 0x000ea20008000a00 */
[----:B-1----:R-:W-:-:S04]  /*06e0*/  UISETP.NE.U32.AND UP2, UPT, UR10, URZ, UPT ;  /* 0x000000ff0a00728c */ /* 0x002fc8000bf45070 */
[----:B------:R-:W-:Y:S02]  /*06f0*/  UISETP.NE.AND.EX UP2, UPT, UR11, URZ, UPT, UP2 ;  /* 0x000000ff0b00728c */ /* 0x000fe4000bf45320 */
[----:B--2---:R-:W-:-:S04]  /*0700*/  UISETP.NE.U32.AND UP0, UPT, UR8, URZ, UPT ;  /* 0x000000ff0800728c */ /* 0x004fc8000bf05070 */
[----:B------:R-:W-:Y:S01]  /*0710*/  PLOP3.LUT P1, PT, PT, PT, UP2, 0x80, 0x8 ;  /* 0x000000000008781c */ /* 0x000fe20003f2f028 */
[----:B------:R-:W-:-:S04]  /*0720*/  UISETP.NE.AND.EX UP0, UPT, UR9, URZ, UPT, UP0 ;  /* 0x000000ff0900728c */ /* 0x000fc8000bf05300 */
[----:B------:R-:W-:-:S04]  /*0730*/  @UP2 ULEA UR10, UP1, UR16, UR10, 0x2 ;  /* 0x0000000a100a2291 */ /* 0x000fc8000f8210ff */
[----:B------:R-:W-:Y:S02]  /*0740*/  @UP2 ULEA.HI.X UR11, UR16, UR11, URZ, 0x2, UP1 ;  /* 0x0000000b100b2291 */ /* 0x000fe400088f14ff */
[----:B------:R-:W-:Y:S01]  /*0750*/  IMAD.U32 R6, RZ, RZ, UR10 ;  /* 0x0000000aff067e24 */ /* 0x000fe2000f8e00ff */
[----:B------:R-:W-:-:S03]  /*0760*/  @UP0 ULEA UR8, UP1, UR16, UR8, 0x2 ;  /* 0x0000000810080291 */ /* 0x000fc6000f8210ff */
[----:B------:R-:W-:-:S05]  /*0770*/  IMAD.U32 R7, RZ, RZ, UR11 ;  /* 0x0000000bff077e24 */ /* 0x000fca000f8e00ff */
[----:B------:R-:W2:Y:S01]  /*0780*/  @P1 LDG.E R0, desc[UR18][R6.64] ;  /* 0x0000001206001981 */ /* 0x000ea2000c1e1900 */
[----:B------:R-:W-:Y:S01]  /*0790*/  PLOP3.LUT P0, PT, PT, PT, UP0, 0x80, 0x8 ;  /* 0x000000000008781c */ /* 0x000fe20003f0f008 */
[----:B------:R-:W-:Y:S01]  /*07a0*/  @UP0 ULEA.HI.X UR9, UR16, UR9, URZ, 0x2, UP1 ;  /* 0x0000000910090291 */ /* 0x000fe200088f14ff */
[----:B------:R-:W-:Y:S01]  /*07b0*/  IMAD.U32 R4, RZ, RZ, UR8 ;  /* 0x00000008ff047e24 */ /* 0x000fe2000f8e00ff */
[----:B------:R-:W1:Y:S04]  /*07c0*/  @!UP0 LDCU.64 UR10, c[0x0][0x488] ;  /* 0x00009100ff0a87ac */ /* 0x000e680008000a00 */
[----:B------:R-:W-:-:S05]  /*07d0*/  MOV R5, UR9 ;  /* 0x0000000900057c02 */ /* 0x000fca0008000f00 */
[----:B------:R-:W3:Y:S01]  /*07e0*/  @!UP0 LDCU.64 UR8, c[0x0][0x438] ;  /* 0x00008700ff0887ac */ /* 0x000ee20008000a00 */
[----:B------:R-:W4:Y:S01]  /*07f0*/  @P0 LDG.E R4, desc[UR18][R4.64] ;  /* 0x0000001204040981 */ /* 0x000f22000c1e1900 */
[----:B------:R-:W-:Y:S01]  /*0800*/  UMOV UR31, URZ ;  /* 0x000000ff001f7c82 */ /* 0x000fe20008000000 */
[----:B------:R-:W-:Y:S02]  /*0810*/  USHF.L.U32 UR29, UR17, 0x7, URZ ;  /* 0x00000007111d7899 */ /* 0x000fe400080006ff */
[----:B-1----:R-:W-:-:S04]  /*0820*/  @!UP0 UISETP.NE.U32.AND UP1, UPT, UR10, URZ, UPT ;  /* 0x000000ff0a00828c */ /* 0x002fc8000bf25070 */
[----:B------:R-:W-:-:S04]  /*0830*/  @!UP0 UISETP.NE.AND.EX UP1, UPT, UR11, URZ, UPT, UP1 ;  /* 0x000000ff0b00828c */ /* 0x000fc8000bf25310 */
[----:B---3--:R-:W-:Y:S01]  /*0840*/  @!UP0 USEL UR9, UR9, URZ, UP1 ;  /* 0x000000ff09098287 */ /* 0x008fe20008800000 */
[----:B--2---:R-:W-:-:S13]  /*0850*/  @P1 R2UR UR31, R0 ;  /* 0x00000000001f12ca */ /* 0x004fda00000e0000 */
[----:B------:R-:W-:Y:S01]  /*0860*/  @!UP0 UIADD3 UR8, UPT, UPT, UR9, UR8, -UR31 ;  /* 0x0000000809088290 */ /* 0x000fe2000fffe81f */
[----:B----4-:R-:W-:-:S05]  /*0870*/  @P0 VIADD R0, R4, -UR31 ;  /* 0x8000001f04000c36 */ /* 0x010fca0008000000 */
[----:B------:R-:W-:-:S04]  /*0880*/  @!P0 MOV R0, UR8 ;  /* 0x0000000800008c02 */ /* 0x000fc80008000f00 */
[----:B------:R-:W-:-:S13]  /*0890*/  ISETP.LE.AND P0, PT, R0, UR29, PT ;  /* 0x0000001d00007c0c */ /* 0x000fda000bf03270 */
[----:B-----5:R-:W-:Y:S05]  /*08a0*/  @P0 BRA `(.L_x_149) ;  /* 0x0000004800680947 */ /* 0x020fea0003800000 */
[----:B------:R-:W1:Y:S01]  /*08b0*/  LDC R0, c[0x0][0x3e8] ;  /* 0x0000fa00ff007b82 */ /* 0x000e620000000800 */
[----:B------:R-:W2:Y:S01]  /*08c0*/  LDCU.U8 UR8, c[0x0][0x548] ;  /* 0x0000a900ff0877ac */ /* 0x000ea20008000000 */
[----:B------:R-:W3:Y:S01]  /*08d0*/  LDCU UR24, c[0x0][0x434] ;  /* 0x00008680ff1877ac */ /* 0x000ee20008000800 */
[----:B------:R-:W4:Y:S01]  /*08e0*/  LDCU.U8 UR28, c[0x0][0x5f0] ;  /* 0x0000be00ff1c77ac */ /* 0x000f220008000000 */
[----:B--2---:R-:W-:Y:S02]  /*08f0*/  UISETP.NE.AND UP0, UPT, UR8, URZ, UPT ;  /* 0x000000ff0800728c */ /* 0x004fe4000bf05270 */
[----:B---3--:R-:W-:Y:S01]  /*0900*/  UIADD3 UR9, UPT, UPT, UR24, 0x7f, URZ ;  /* 0x0000007f18097890 */ /* 0x008fe2000fffe0ff */
[----:B-1----:R-:W-:-:S03]  /*0910*/  IABS R5, R0 ;  /* 0x0000000000057213 */ /* 0x002fc60000000000 */
[----:B------:R-:W-:Y:S01]  /*0920*/  USHF.R.S32.HI UR30, URZ, 0x1f, UR9 ;  /* 0x0000001fff1e7899 */ /* 0x000fe20008011409 */
[----:B------:R-:W1:Y:S04]  /*0930*/  I2F.RP R8, R5 ;  /* 0x0000000500087306 */ /* 0x000e680000209400 */
[----:B------:R-:W2:Y:S01]  /*0940*/  @UP0 LDCU UR27, c[0x0][0x454] ;  /* 0x00008a80ff1b07ac */ /* 0x000ea20008000800 */
[----:B------:R-:W3:Y:S01]  /*0950*/  @!UP0 LDCU UR8, c[0x0][0x3e0] ;  /* 0x00007c00ff0887ac */ /* 0x000ee20008000800 */
[----:B------:R-:W-:-:S04]  /*0960*/  ULEA.HI UR30, UR30, UR9, URZ, 0x7 ;  /* 0x000000091e1e7291 */ /* 0x000fc8000f8f38ff */
[----:B------:R-:W-:Y:S01]  /*0970*/  USHF.R.S32.HI UR30, URZ, 0x7, UR30 ;  /* 0x00000007ff1e7899 */ /* 0x000fe2000801141e */
[----:B-1----:R-:W1:Y:S03]  /*0980*/  MUFU.RCP R6, R8 ;  /* 0x0000000800067308 */ /* 0x002e660000001000 */
[----:B------:R-:W-:Y:S02]  /*0990*/  UIADD3 UR26, UPT, UPT, UR30, -0x1, URZ ;  /* 0xffffffff1e1a7890 */ /* 0x000fe4000fffe0ff */
[----:B--2---:R-:W-:Y:S02]  /*09a0*/  @UP0 UIMAD UR27, UR20, UR27, URZ ;  /* 0x0000001b141b02a4 */ /* 0x004fe4000f8e02ff */
[----:B---3--:R-:W-:Y:S02]  /*09b0*/  @!UP0 UIMAD UR8, UR16, UR8, UR20 ;  /* 0x00000008100882a4 */ /* 0x008fe4000f8e0214 */
[----:B------:R-:W-:-:S02]  /*09c0*/  @UP0 UIMAD UR27, UR16, UR24, UR27 ;  /* 0x00000018101b02a4 */ /* 0x000fc4000f8e021b */
[----:B------:R-:W-:Y:S01]  /*09d0*/  @!UP0 UIMAD UR27, UR8, UR24, URZ ;  /* 0x00000018081b82a4 */ /* 0x000fe2000f8e02ff */
[----:B-1----:R-:W-:-:S04]  /*09e0*/  VIADD R6, R6, 0xffffffe ;  /* 0x0ffffffe06067836 */ /* 0x002fc80000000000 */
[----:B------:R-:W1:Y:S02]  /*09f0*/  F2I.FTZ.U32.TRUNC.NTZ R7, R6 ;  /* 0x0000000600077305 */ /* 0x000e64000021f000 */
[----:B-1----:R-:W-:Y:S01]  /*0a00*/  IMAD.MOV R3, RZ, RZ, -R7 ;  /* 0x000000ffff037224 */ /* 0x002fe200078e0a07 */
[----:B------:R-:W-:-:S03]  /*0a10*/  MOV R6, RZ ;  /* 0x000000ff00067202 */ /* 0x000fc60000000f00 */
[----:B------:R-:W-:Y:S01]  /*0a20*/  IMAD R4, R3, R5, RZ ;  /* 0x0000000503047224 */ /* 0x000fe200078e02ff */
[----:B------:R-:W-:-:S03]  /*0a30*/  IABS R3, UR20 ;  /* 0x0000001400037c13 */ /* 0x000fc60008000000 */
[----:B------:R-:W-:-:S06]  /*0a40*/  IMAD.HI.U32 R4, R7, R4, R6 ;  /* 0x0000000407047227 */ /* 0x000fcc00078e0006 */
[----:B------:R-:W-:-:S04]  /*0a50*/  IMAD.HI.U32 R18, R4, R3, RZ ;  /* 0x0000000304127227 */ /* 0x000fc800078e00ff */
[----:B------:R-:W-:-:S04]  /*0a60*/  IMAD.MOV R4, RZ, RZ, -R18 ;  /* 0x000000ffff047224 */ /* 0x000fc800078e0a12 */
[----:B------:R-:W-:Y:S01]  /*0a70*/  IMAD R4, R5, R4, R3 ;  /* 0x0000000405047224 */ /* 0x000fe200078e0203 */
[----:B------:R-:W-:-:S04]  /*0a80*/  LOP3.LUT R3, R0, UR20, RZ, 0x3c, !PT ;  /* 0x0000001400037c12 */ /* 0x000fc8000f8e3cff */
[----:B------:R-:W-:Y:S02]  /*0a90*/  ISETP.GT.U32.AND P1, PT, R5, R4, PT ;  /* 0x000000040500720c */ /* 0x000fe40003f24070 */
[----:B------:R-:W-:-:S11]  /*0aa0*/  ISETP.GE.AND P0, PT, R3, RZ, PT ;  /* 0x000000ff0300720c */ /* 0x000fd60003f06270 */
[----:B------:R-:W-:Y:S01]  /*0ab0*/  @!P1 IMAD.IADD R4, R4, 0x1, -R5 ;  /* 0x0000000104049824 */ /* 0x000fe200078e0a05 */
[----:B------:R-:W-:Y:S02]  /*0ac0*/  @!P1 IADD3 R18, PT, PT, R18, 0x1, RZ ;  /* 0x0000000112129810 */ /* 0x000fe40007ffe0ff */
[----:B------:R-:W-:Y:S02]  /*0ad0*/  ISETP.NE.AND P1, PT, R0, RZ, PT ;  /* 0x000000ff0000720c */ /* 0x000fe40003f25270 */
[----:B------:R-:W-:-:S13]  /*0ae0*/  ISETP.GE.U32.AND P2, PT, R4, R5, PT ;  /* 0x000000050400720c */ /* 0x000fda0003f46070 */
[----:B------:R-:W-:-:S05]  /*0af0*/  @P2 VIADD R18, R18, 0x1 ;  /* 0x0000000112122836 */ /* 0x000fca0000000000 */
[----:B------:R-:W-:Y:S02]  /*0b00*/  @!P0 IADD3 R18, PT, PT, -R18, RZ, RZ ;  /* 0x000000ff12128210 */ /* 0x000fe40007ffe1ff */
[----:B------:R-:W-:-:S04]  /*0b10*/  @!P1 LOP3.LUT R18, RZ, R0, RZ, 0x33, !PT ;  /* 0x00000000ff129212 */ /* 0x000fc800078e33ff */
[----:B------:R-:W-:Y:S01]  /*0b20*/  SHF.R.S32.HI R11, RZ, 0x1f, R18 ;  /* 0x0000001fff0b7819 */ /* 0x000fe20000011412 */
[----:B----4-:R-:W-:Y:S06]  /*0b30*/  BRA.U !UP0, `(.L_x_150) ;  /* 0x00000001081c7547 */ /* 0x010fec000b800000 */
[----:B------:R-:W1:Y:S01]  /*0b40*/  LDCU UR9, c[0x0][0x430] ;  /* 0x00008600ff0977ac */ /* 0x000e620008000800 */
[----:B------:R-:W1:Y:S01]  /*0b50*/  LDCU UR8, c[0x0][0x454] ;  /* 0x00008a80ff0877ac */ /* 0x000e620008000800 */
[----:B------:R-:W2:Y:S01]  /*0b60*/  LDCU UR23, c[0x0][0x444] ;  /* 0x00008880ff1777ac */ /* 0x000ea20008000800 */
[----:B-1----:R-:W-:Y:S02]  /*0b70*/  ULEA UR8, UR9, UR8, 0x7 ;  /* 0x0000000809087291 */ /* 0x002fe4000f8e38ff */
[----:B--2---:R-:W-:-:S04]  /*0b80*/  UIMAD UR25, UR16, UR23, UR21 ;  /* 0x00000017101972a4 */ /* 0x004fc8000f8e0215 */
[----:B------:R-:W-:Y:S01]  /*0b90*/  UIMAD UR25, UR8, UR20, UR25 ;  /* 0x00000014081972a4 */ /* 0x000fe2000f8e0219 */
[----:B------:R-:W-:Y:S11]  /*0ba0*/  BRA `(.L_x_151) ;  /* 0x0000000000107947 */ /* 0x000ff60003800000 */
.L_x_150:
[----:B------:R-:W1:Y:S01]  /*0bb0*/  LDCU UR25, c[0x0][0x3e0] ;  /* 0x00007c00ff1977ac */ /* 0x000e620008000800 */
[----:B------:R-:W2:Y:S01]  /*0bc0*/  LDCU UR23, c[0x0][0x444] ;  /* 0x00008880ff1777ac */ /* 0x000ea20008000800 */
[----:B-1----:R-:W-:-:S04]  /*0bd0*/  UIMAD UR25, UR16, UR25, UR20 ;  /* 0x00000019101972a4 */ /* 0x002fc8000f8e0214 */
[----:B--2---:R-:W-:-:S12]  /*0be0*/  UIMAD UR25, UR25, UR23, URZ ;  /* 0x00000017191972a4 */ /* 0x004fd8000f8e02ff */
.L_x_151:
[----:B------:R-:W1:Y:S01]  /*0bf0*/  LDCU.64 UR14, c[0x0][0x3a8] ;  /* 0x00007500ff0e77ac */ /* 0x000e620008000a00 */
[----:B------:R-:W-:Y:S01]  /*0c00*/  LOP3.LUT R8, R188, 0x18, RZ, 0xc0, !PT ;  /* 0x00000018bc087812 */ /* 0x000fe200078ec0ff */
[----:B------:R-:W2:Y:S01]  /*0c10*/  S2R R3, SR_TID.X ;  /* 0x0000000000037919 */ /* 0x000ea20000002100 */
[----:B------:R-:W-:Y:S01]  /*0c20*/  IMAD.MOV.U32 R9, RZ, RZ, RZ ;  /* 0x000000ffff097224 */ /* 0x000fe200078e00ff */
[----:B------:R-:W3:Y:S01]  /*0c30*/  LDCU.64 UR10, c[0x0][0x3d8] ;  /* 0x00007b00ff0a77ac */ /* 0x000ee20008000a00 */
[----:B------:R-:W4:Y:S01]  /*0c40*/  LDC.64 R4, c[0x0][0x3c0] ;  /* 0x0000f000ff047b82 */ /* 0x000f220000000a00 */
[----:B------:R-:W-:Y:S01]  /*0c50*/  ISETP.NE.AND P2, PT, RZ, UR28, PT ;  /* 0x0000001cff007c0c */ /* 0x000fe2000bf45270 */
[----:B------:R-:W3:Y:S01]  /*0c60*/  LDCU.64 UR12, c[0x0][0x588] ;  /* 0x0000b100ff0c77ac */ /* 0x000ee20008000a00 */
[----:B------:R-:W2:Y:S01]  /*0c70*/  LDCU.64 UR8, c[0x0][0x3a0] ;  /* 0x00007400ff0877ac */ /* 0x000ea20008000a00 */
[----:B------:R-:W-:Y:S01]  /*0c80*/  ULEA UR30, UR30, 0xffffff80, 0x7 ;  /* 0xffffff801e1e7891 */ /* 0x000fe2000f8e38ff */
[----:B-1----:R-:W-:Y:S01]  /*0c90*/  IMAD.U32 R7, RZ, RZ, UR14 ;  /* 0x0000000eff077e24 */ /* 0x002fe2000f8e00ff */
[----:B------:R-:W-:Y:S01]  /*0ca0*/  UIADD3 UR14, UP0, UPT, UR29, UR31, URZ ;  /* 0x0000001f1d0e7290 */ /* 0x000fe2000ff1e0ff */
[----:B------:R-:W-:Y:S01]  /*0cb0*/  IMAD.U32 R14, RZ, RZ, UR15 ;  /* 0x0000000fff0e7e24 */ /* 0x000fe2000f8e00ff */
[----:B------:R-:W-:Y:S01]  /*0cc0*/  USHF.R.S32.HI UR15, URZ, 0x1f, UR31 ;  /* 0x0000001fff0f7899 */ /* 0x000fe2000801141f */
[----:B------:R-:W-:Y:S01]  /*0cd0*/  IMAD.WIDE.U32 R6, R7, UR16, R8 ;  /* 0x0000001007067c25 */ /* 0x000fe2000f8e0008 */
[----:B------:R-:W1:Y:S03]  /*0ce0*/  LDCU.64 UR32, c[0x0][0x420] ;  /* 0x00008400ff2077ac */ /* 0x000e660008000a00 */
[----:B------:R-:W-:Y:S01]  /*0cf0*/  IMAD R15, R14, UR16, R7 ;  /* 0x000000100e0f7c24 */ /* 0x000fe2000f8e0207 */
[----:B------:R-:W-:Y:S01]  /*0d00*/  MOV R14, R6 ;  /* 0x00000006000e7202 */ /* 0x000fe20000000f00 */
[----:B---3--:R-:W-:Y:S01]  /*0d10*/  IMAD R7, R11, UR10, RZ ;  /* 0x0000000a0b077c24 */ /* 0x008fe2000f8e02ff */
[----:B------:R-:W-:Y:S01]  /*0d20*/  ULEA.HI.X.SX32 UR15, UR29, UR15, 0x1, UP0 ;  /* 0x0000000f1d0f7291 */ /* 0x000fe200080f0eff */
[----:B------:R-:W-:Y:S01]  /*0d30*/  IMAD.U32 R20, RZ, RZ, UR12 ;  /* 0x0000000cff147e24 */ /* 0x000fe2000f8e00ff */
[----:B------:R-:W-:Y:S01]  /*0d40*/  USHF.R.S32.HI UR29, URZ, 0x1f, UR30 ;  /* 0x0000001fff1d7899 */ /* 0x000fe2000801141e */
[C---:B------:R-:W-:Y:S01]  /*0d50*/  IMAD R7, R18.reuse, UR11, R7 ;  /* 0x0000000b12077c24 */ /* 0x040fe2000f8e0207 */
[----:B------:R-:W-:Y:S01]  /*0d60*/  ULEA UR27, UR26, UR27, 0x7 ;  /* 0x0000001b1a1b7291 */ /* 0x000fe2000f8e38ff */
[----:B------:R-:W-:Y:S01]  /*0d70*/  IMAD.WIDE.U32 R14, R18, UR10, R14 ;  /* 0x0000000a120e7c25 */ /* 0x000fe2000f8e000e */
[----:B------:R-:W3:Y:S03]  /*0d80*/  LDCU.64 UR10, c[0x0][0x3d0] ;  /* 0x00007a00ff0a77ac */ /* 0x000ee60008000a00 */
[----:B--2---:R-:W-:Y:S01]  /*0d90*/  IMAD.U32 R16, RZ, RZ, UR8 ;  /* 0x00000008ff107e24 */ /* 0x004fe2000f8e00ff */
[----:B------:R-:W-:Y:S01]  /*0da0*/  IADD3 R15, PT, PT, R15, R7, RZ ;  /* 0x000000070f0f7210 */ /* 0x000fe20007ffe0ff */
[----:B------:R-:W-:Y:S01]  /*0db0*/  IMAD.WIDE.U32 R20, R20, UR16, R8 ;  /* 0x0000001014147c25 */ /* 0x000fe2000f8e0008 */
[----:B------:R-:W2:Y:S01]  /*0dc0*/  LDC.64 R6, c[0x0][0x3b0] ;  /* 0x0000ec00ff067b82 */ /* 0x000ea20000000a00 */
[----:B-1----:R-:W-:-:S02]  /*0dd0*/  UIMAD.WIDE UR32, UR27, 0x4, UR32 ;  /* 0x000000041b2078a5 */ /* 0x002fc4000f8e0220 */
[----:B------:R-:W-:-:S04]  /*0de0*/  IMAD.WIDE.U32 R16, R16, UR16, R8 ;  /* 0x0000001010107c25 */ /* 0x000fc8000f8e0008 */
[----:B------:R-:W-:Y:S01]  /*0df0*/  IMAD.U32 R13, RZ, RZ, UR9 ;  /* 0x00000009ff0d7e24 */ /* 0x000fe2000f8e00ff */
[----:B------:R-:W1:Y:S01]  /*0e00*/  LDC.64 R8, c[0x0][0x590] ;  /* 0x00016400ff087b82 */ /* 0x000e620000000a00 */
[----:B------:R-:W3:Y:S01]  /*0e10*/  LDCU.64 UR8, c[0x0][0x390] ;  /* 0x00007200ff0877ac */ /* 0x000ee20008000a00 */
[C---:B----4-:R-:W-:Y:S02]  /*0e20*/  IMAD R0, R4.reuse, UR15, RZ ;  /* 0x0000000f04007c24 */ /* 0x050fe4000f8e02ff */
[----:B------:R-:W-:Y:S02]  /*0e30*/  IMAD R17, R13, UR16, R17 ;  /* 0x000000100d117c24 */ /* 0x000fe4000f8e0211 */
[----:B------:R-:W-:Y:S01]  /*0e40*/  IMAD R13, R5, UR14, R0 ;  /* 0x0000000e050d7c24 */ /* 0x000fe2000f8e0200 */
[----:B------:R-:W-:Y:S01]  /*0e50*/  SHF.R.U32.HI R0, RZ, 0x2, R3 ;  /* 0x00000002ff007819 */ /* 0x000fe20000011603 */
[----:B------:R-:W-:-:S04]  /*0e60*/  IMAD.WIDE.U32 R14, R4, UR14, R14 ;  /* 0x0000000e040e7c25 */ /* 0x000fc8000f8e000e */
[----:B------:R-:W-:Y:S02]  /*0e70*/  IMAD.IADD R15, R15, 0x1, R13 ;  /* 0x000000010f0f7824 */ /* 0x000fe400078e020d */
[----:B---3--:R-:W-:Y:S02]  /*0e80*/  IMAD R11, R11, UR10, RZ ;  /* 0x0000000a0b0b7c24 */ /* 0x008fe4000f8e02ff */
[----:B------:R-:W-:Y:S01]  /*0e90*/  IMAD.U32 R22, RZ, RZ, UR13 ;  /* 0x0000000dff167e24 */ /* 0x000fe2000f8e00ff */
[----:B------:R-:W3:Y:S01]  /*0ea0*/  LDCU.64 UR12, c[0x0][0x398] ;  /* 0x00007300ff0c77ac */ /* 0x000ee20008000a00 */
[----:B------:R-:W-:-:S04]  /*0eb0*/  IMAD.WIDE.U32 R14, R0, R4, R14 ;  /* 0x00000004000e7225 */ /* 0x000fc800078e000e */
[----:B------:R-:W-:Y:S01]  /*0ec0*/  IMAD R23, R22, UR16, R21 ;  /* 0x0000001016177c24 */ /* 0x000fe2000f8e0215 */
[----:B------:R-:W-:Y:S01]  /*0ed0*/  MOV R22, R20 ;  /* 0x0000001400167202 */ /* 0x000fe20000000f00 */
[C---:B------:R-:W-:Y:S02]  /*0ee0*/  IMAD R12, R18.reuse, UR11, R11 ;  /* 0x0000000b120c7c24 */ /* 0x040fe4000f8e020b */
[----:B------:R-:W4:Y:S01]  /*0ef0*/  LDC.64 R10, c[0x0][0x598] ;  /* 0x00016600ff0a7b82 */ /* 0x000f220000000a00 */
[----:B------:R-:W-:Y:S01]  /*0f00*/  IMAD.WIDE.U32 R18, R18, UR10, R16 ;  /* 0x0000000a12127c25 */ /* 0x000fe2000f8e0010 */
[----:B------:R-:W-:Y:S01]  /*0f10*/  LEA R16, P1, R14, UR8, 0x1 ;  /* 0x000000080e107c11 */ /* 0x000fe2000f8208ff */
[----:B------:R-:W4:Y:S02]  /*0f20*/  LDCU.64 UR10, c[0x0][0x3c8] ;  /* 0x00007900ff0a77ac */ /* 0x000f240008000a00 */
[----:B------:R-:W-:Y:S01]  /*0f30*/  IMAD R20, R0, R5, R15 ;  /* 0x0000000500147224 */ /* 0x000fe200078e020f */
[----:B------:R-:W-:Y:S01]  /*0f40*/  LEA R15, P0, R4, R14, 0x6 ;  /* 0x0000000e040f7211 */ /* 0x000fe200078030ff */
[----:B------:R-:W-:Y:S01]  /*0f50*/  IMAD.IADD R13, R19, 0x1, R12 ;  /* 0x00000001130d7824 */ /* 0x000fe200078e020c */
[----:B------:R-:W-:Y:S01]  /*0f60*/  MOV R12, R18 ;  /* 0x00000012000c7202 */ /* 0x000fe20000000f00 */
[----:B--2---:R-:W-:Y:S01]  /*0f70*/  IMAD R18, R6, UR29, RZ ;  /* 0x0000001d06127c24 */ /* 0x004fe2000f8e02ff */
[----:B------:R-:W-:Y:S01]  /*0f80*/  LEA.HI.X R17, R14, UR9, R20, 0x1, P1 ;  /* 0x000000090e117c11 */ /* 0x000fe200088f0c14 */
[----:B-1----:R-:W-:Y:S01]  /*0f90*/  IMAD R14, R8, UR29, RZ ;  /* 0x0000001d080e7c24 */ /* 0x002fe2000f8e02ff */
[----:B------:R-:W-:Y:S01]  /*0fa0*/  LEA.HI.X R20, R4, R20, R5, 0x6, P0 ;  /* 0x0000001404147211 */ /* 0x000fe200000f3405 */
[----:B------:R-:W-:Y:S01]  /*0fb0*/  IMAD.WIDE.U32 R22, R8, UR30, R22 ;  /* 0x0000001e08167c25 */ /* 0x000fe2000f8e0016 */
[----:B------:R-:W-:Y:S03]  /*0fc0*/  @P2 BAR.SYNC.DEFER_BLOCKING 0x0 ;  /* 0x0000000000002b1d */ /* 0x000fe60000010000 */
[----:B------:R-:W-:Y:S01]  /*0fd0*/  IMAD R4, R9, UR30, R14 ;  /* 0x0000001e09047c24 */ /* 0x000fe2000f8e020e */
[----:B------:R-:W-:Y:S01]  /*0fe0*/  LEA R14, P0, R15, UR8, 0x1 ;  /* 0x000000080f0e7c11 */ /* 0x000fe2000f8008ff */
[----:B------:R-:W-:-:S03]  /*0ff0*/  IMAD.WIDE.U32 R24, R6, UR30, RZ ;  /* 0x0000001e06187c25 */ /* 0x000fc6000f8e00ff */
[----:B------:R-:W-:Y:S01]  /*1000*/  LEA.HI.X R15, R15, UR9, R20, 0x1, P0 ;  /* 0x000000090f0f7c11 */ /* 0x000fe200080f0c14 */
[----:B------:R-:W-:Y:S01]  /*1010*/  IMAD R18, R7, UR30, R18 ;  /* 0x0000001e07127c24 */ /* 0x000fe2000f8e0212 */
[----:B------:R-:W-:Y:S01]  /*1020*/  LOP3.LUT R20, R24, 0x18, R188, 0xf8, !PT ;  /* 0x0000001818147812 */ /* 0x000fe200078ef8bc */
[----:B------:R-:W-:Y:S01]  /*1030*/  IMAD.IADD R23, R23, 0x1, R4 ;  /* 0x0000000117177824 */ /* 0x000fe200078e0204 */
[----:B---3--:R-:W-:Y:S01]  /*1040*/  MOV R4, UR12 ;  /* 0x0000000c00047c02 */ /* 0x008fe20008000f00 */
[----:B------:R-:W-:Y:S01]  /*1050*/  IMAD.IADD R21, R25, 0x1, R18 ;  /* 0x0000000119157824 */ /* 0x000fe200078e0212 */
[----:B------:R-:W1:Y:S01]  /*1060*/  LDCU.64 UR8, c[0x0][0x550] ;  /* 0x0000aa00ff0877ac */ /* 0x000e620008000a00 */
[----:B----4-:R-:W-:Y:S01]  /*1070*/  IMAD.WIDE.U32 R22, R10, UR20, R22 ;  /* 0x000000140a167c25 */ /* 0x010fe2000f8e0016 */
[----:B------:R-:W-:-:S03]  /*1080*/  ULOP3.LUT UR12, UR26, 0x80000001, URZ, 0xc0, !UPT ;  /* 0x800000011a0c7892 */ /* 0x000fc6000f8ec0ff */
[----:B------:R-:W-:Y:S02]  /*1090*/  IMAD.WIDE.U32 R24, R4, UR16, R20 ;  /* 0x0000001004187c25 */ /* 0x000fe4000f8e0014 */
[----:B------:R-:W2:Y:S01]  /*10a0*/  LDC.64 R4, c[0x0][0x3b8] ;  /* 0x0000ee00ff047b82 */ /* 0x000ea20000000a00 */
[----:B------:R-:W-:Y:S01]  /*10b0*/  UISETP.NE.AND UP0, UPT, UR12, 0x1, UPT ;  /* 0x000000010c00788c */ /* 0x000fe2000bf05270 */
[----:B------:R-:W-:Y:S01]  /*10c0*/  IMAD R23, R11, UR20, R23 ;  /* 0x000000140b177c24 */ /* 0x000fe2000f8e0217 */
[----:B------:R-:W-:Y:S01]  /*10d0*/  @!PT LDS RZ, [RZ] ;  /* 0x00000000fffff984 */ /* 0x000fe20000000800 */
[----:B------:R-:W-:Y:S01]  /*10e0*/  @!PT LDS RZ, [RZ] ;  /* 0x00000000fffff984 */ /* 0x000fe20000000800 */
[----:B------:R-:W-:Y:S01]  /*10f0*/  @!PT LDS RZ, [RZ] ;  /* 0x00000000fffff984 */ /* 0x000fe20000000800 */
[----:B------:R3:W-:Y:S01]  /*1100*/  LDGSTS.E.BYPASS.LTC128B.128 [R189+0x8000], desc[UR18][R16.64] ;  /* 0x0800000010bd7fae */ /* 0x0007e2000b981a12 */
[----:B------:R-:W-:Y:S02]  /*1110*/  IMAD.U32 R10, RZ, RZ, UR13 ;  /* 0x0000000dff0a7e24 */ /* 0x000fe4000f8e00ff */
[----:B------:R-:W-:Y:S01]  /*1120*/  IMAD.WIDE.U32 R20, R0, R8, R22 ;  /* 0x0000000800147225 */ /* 0x000fe200078e0016 */
[----:B------:R4:W-:Y:S01]  /*1130*/  LDGSTS.E.BYPASS.LTC128B.128 [R189+0x9000], desc[UR18][R14.64] ;  /* 0x090000000ebd7fae */ /* 0x0009e2000b981a12 */
[----:B------:R-:W4:Y:S02]  /*1140*/  LDCU UR12, c[0x0][0x44c] ;  /* 0x00008980ff0c77ac */ /* 0x000f240008000800 */
[----:B------:R-:W-:Y:S01]  /*1150*/  IMAD.U32 R18, RZ, RZ, UR10 ;  /* 0x0000000aff127e24 */ /* 0x000fe2000f8e00ff */
[----:B-1----:R-:W-:Y:S01]  /*1160*/  LEA R202, P0, R20, UR8, 0x1 ;  /* 0x0000000814ca7c11 */ /* 0x002fe2000f8008ff */
[----:B------:R-:W-:Y:S01]  /*1170*/  IMAD R25, R10, UR16, R25 ;  /* 0x000000100a197c24 */ /* 0x000fe2000f8e0219 */
[----:B------:R-:W-:Y:S01]  /*1180*/  MOV R10, UR11 ;  /* 0x0000000b000a7c02 */ /* 0x000fe20008000f00 */
[----:B------:R-:W-:Y:S01]  /*1190*/  IMAD R203, R0, R9, R21 ;  /* 0x0000000900cb7224 */ /* 0x000fe200078e0215 */
[----:B------:R-:W1:Y:S01]  /*11a0*/  LDCU.64 UR10, c[0x0][0x380] ;  /* 0x00007000ff0a77ac */ /* 0x000e620008000a00 */
[----:B------:R-:W-:Y:S01]  /*11b0*/  IMAD.WIDE.U32 R18, R18, UR20, R24 ;  /* 0x0000001412127c25 */ /* 0x000fe2000f8e0018 */
[----:B------:R-:W0:Y:S02]  /*11c0*/  LDGDEPBAR ;  /* 0x00000000000079af */ /* 0x000e240000000000 */
[----:B------:R-:W-:Y:S01]  /*11d0*/  LEA.HI.X R203, R20, UR9, R203, 0x1, P0 ;  /* 0x0000000914cb7c11 */ /* 0x000fe200080f0ccb */
[C---:B------:R-:W-:Y:S01]  /*11e0*/  IMAD.SHL.U32 R11, R8.reuse, 0x40, RZ ;  /* 0x00000040080b7824 */ /* 0x040fe200078e00ff */
[----:B------:R-:W-:Y:S01]  /*11f0*/  SHF.L.U64.HI R8, R8, 0x6, R9 ;  /* 0x0000000608087819 */ /* 0x000fe20000010209 */
[----:B------:R-:W-:Y:S01]  /*1200*/  IMAD R19, R10, UR20, R19 ;  /* 0x000000140a137c24 */ /* 0x000fe2000f8e0213 */
[----:B------:R-:W4:Y:S01]  /*1210*/  LDCU.64 UR8, c[0x0][0x388] ;  /* 0x00007100ff0877ac */ /* 0x000f220008000a00 */
[C---:B--2---:R-:W-:Y:S01]  /*1220*/  IMAD.WIDE.U32 R12, R4.reuse, UR14, R12 ;  /* 0x0000000e040c7c25 */ /* 0x044fe2000f8e000c */
[C---:B------:R-:W-:Y:S01]  /*1230*/  LEA R10, P0, R11.reuse, R202, 0x1 ;  /* 0x000000ca0b0a7211 */ /* 0x040fe200078008ff */
[----:B------:R-:W-:Y:S03]  /*1240*/  LDGSTS.E.BYPASS.LTC128B.128 [R189+0x4000], desc[UR18][R202.64] ;  /* 0x04000000cabd7fae */ /* 0x000fe6000b981a12 */
[----:B------:R-:W-:Y:S01]  /*1250*/  LEA.HI.X R11, R11, R203, R8, 0x1, P0 ;  /* 0x000000cb0b0b7211 */ /* 0x000fe200000f0c08 */
[----:B------:R-:W-:-:S02]  /*1260*/  IMAD R8, R4, UR15, RZ ;  /* 0x0000000f04087c24 */ /* 0x000fc4000f8e02ff */
[----:B---3--:R-:W-:Y:S02]  /*1270*/  IMAD.WIDE.U32 R16, R0, R6, R18 ;  /* 0x0000000600107225 */ /* 0x008fe400078e0012 */
[----:B------:R-:W-:Y:S02]  /*1280*/  LDGSTS.E.BYPASS.LTC128B.128 [R189+0x5000], desc[UR18][R10.64] ;  /* 0x050000000abd7fae */ /* 0x000fe4000b981a12 */
[----:B------:R-:W-:Y:S01]  /*1290*/  IMAD R8, R5, UR14, R8 ;  /* 0x0000000e05087c24 */ /* 0x000fe2000f8e0208 */
[----:B-1----:R-:W-:Y:S01]  /*12a0*/  LEA R200, P0, R16, UR10, 0x1 ;  /* 0x0000000a10c87c11 */ /* 0x002fe2000f8008ff */
[----:B------:R-:W-:Y:S01]  /*12b0*/  IMAD R201, R0, R7, R17 ;  /* 0x0000000700c97224 */ /* 0x000fe200078e0211 */
[----:B------:R-:W-:Y:S01]  /*12c0*/  USEL UR10, URZ, 0x2000, UP0 ;  /* 0x00002000ff0a7887 */ /* 0x000fe20008000000 */
[----:B------:R-:W-:Y:S01]  /*12d0*/  IMAD.IADD R13, R13, 0x1, R8 ;  /* 0x000000010d0d7824 */ /* 0x000fe200078e0208 */
[C---:B------:R-:W-:Y:S02]  /*12e0*/  SHF.L.U64.HI R8, R6.reuse, 0x6, R7 ;  /* 0x0000000606087819 */ /* 0x040fe40000010207 */
[----:B------:R-:W-:Y:S01]  /*12f0*/  SHF.L.U32 R7, R6, 0x6, RZ ;  /* 0x0000000606077819 */ /* 0x000fe200000006ff */
[----:B------:R-:W-:Y:S01]  /*1300*/  IMAD.WIDE.U32 R12, R0, R4, R12 ;  /* 0x00000004000c7225 */ /* 0x000fe200078e000c */
[----:B------:R-:W-:Y:S01]  /*1310*/  LEA.HI.X R201, R16, UR11, R201, 0x1, P0 ;  /* 0x0000000b10c97c11 */ /* 0x000fe200080f0cc9 */
[----:B------:R-:W1:Y:S01]  /*1320*/  LDCU UR11, c[0x0][0x3e0] ;  /* 0x00007c00ff0b77ac */ /* 0x000e620008000800 */
[----:B------:R-:W-:Y:S01]  /*1330*/  LEA R6, P0, R7, R200, 0x1 ;  /* 0x000000c807067211 */ /* 0x000fe200078008ff */
[----:B------:R-:W-:Y:S01]  /*1340*/  IMAD R9, R0, R5, R13 ;  /* 0x0000000500097224 */ /* 0x000fe200078e020d */
[----:B----4-:R-:W-:Y:S01]  /*1350*/  LEA R14, P1, R12, UR8, 0x1 ;  /* 0x000000080c0e7c11 */ /* 0x010fe2000f8208ff */
[----:B------:R-:W-:Y:S01]  /*1360*/  VIADD R209, R189, UR10 ;  /* 0x0000000abdd17c36 */ /* 0x000fe20008000000 */
[----:B------:R-:W-:-:S02]  /*1370*/  LEA.HI.X R7, R7, R201, R8, 0x1, P0 ;  /* 0x000000c907077211 */ /* 0x000fc400000f0c08 */
[----:B------:R-:W-:Y:S02]  /*1380*/  LEA R0, P0, R4, R12, 0x6 ;  /* 0x0000000c04007211 */ /* 0x000fe400078030ff */
[----:B------:R-:W-:Y:S01]  /*1390*/  LEA.HI.X R15, R12, UR9, R9, 0x1, P1 ;  /* 0x000000090c0f7c11 */ /* 0x000fe200088f0c09 */
[----:B------:R-:W-:Y:S01]  /*13a0*/  LDGSTS.E.BYPASS.LTC128B.128 [R209], desc[UR18][R200.64] ;  /* 0x00000000c8d17fae */ /* 0x000fe2000b981a12 */
[----:B------:R-:W-:Y:S01]  /*13b0*/  LEA.HI.X R5, R4, R9, R5, 0x6, P0 ;  /* 0x0000000904057211 */ /* 0x000fe200000f3405 */
[----:B------:R-:W-:Y:S01]  /*13c0*/  IMAD.MOV.U32 R4, RZ, RZ, 0x4 ;  /* 0x00000004ff047424 */ /* 0x000fe200078e00ff */
[C---:B------:R-:W-:Y:S01]  /*13d0*/  LEA R8, P0, R0.reuse, UR8, 0x1 ;  /* 0x0000000800087c11 */ /* 0x040fe2000f8008ff */
[----:B------:R2:W-:Y:S03]  /*13e0*/  LDGSTS.E.BYPASS.LTC128B.128 [R209+0x1000], desc[UR18][R6.64] ;  /* 0x0100000006d17fae */ /* 0x0005e6000b981a12 */
[----:B------:R-:W-:Y:S01]  /*13f0*/  LEA.HI.X R9, R0, UR9, R5, 0x1, P0 ;  /* 0x0000000900097c11 */ /* 0x000fe200080f0c05 */
[----:B------:R-:W-:Y:S01]  /*1400*/  LDGSTS.E.BYPASS.LTC128B.128 [R189+0x6000], desc[UR18][R14.64] ;  /* 0x060000000ebd7fae */ /* 0x000fe2000b981a12 */
[----:B------:R-:W3:Y:S01]  /*1410*/  LDCU.64 UR8, c[0x0][0x460] ;  /* 0x00008c00ff0877ac */ /* 0x000ee20008000a00 */
[----:B------:R-:W-:-:S02]  /*1420*/  IMAD.WIDE.U32 R4, R187, R4, UR32 ;  /* 0x00000020bb047e25 */ /* 0x000fc4000f8e0004 */
[----:B------:R4:W-:Y:S04]  /*1430*/  LDGSTS.E.BYPASS.LTC128B.128 [R189+0x7000], desc[UR18][R8.64] ;  /* 0x0700000008bd7fae */ /* 0x0009e8000b981a12 */
[----:B------:R-:W0:Y:S01]  /*1440*/  LDGDEPBAR ;  /* 0x00000000000079af */ /* 0x000e220000000000 */
[----:B------:R-:W-:Y:S01]  /*1450*/  USHF.R.S32.HI UR13, URZ, 0x1f, UR23 ;  /* 0x0000001fff0d7899 */ /* 0x000fe20008011417 */
[----:B------:R-:W1:Y:S01]  /*1460*/  S2R R0, SR_TID.X ;  /* 0x0000000000007919 */ /* 0x000e620000002100 */
[----:B------:R-:W-:Y:S02]  /*1470*/  UIMAD.WIDE.U32 UR38, UR16, UR23, URZ ;  /* 0x00000017102672a5 */ /* 0x000fe4000f8e00ff */
[----:B------:R-:W-:Y:S01]  /*1480*/  UIMAD UR13, UR13, UR16, URZ ;  /* 0x000000100d0d72a4 */ /* 0x000fe2000f8e02ff */
[----:B------:R-:W5:Y:S04]  /*1490*/  LDG.E R207, desc[UR18][R4.64] ;  /* 0x0000001204cf7981 */ /* 0x000f68000c1e1900 */
[----:B------:R-:W5:Y:S01]  /*14a0*/  LDG.E R206, desc[UR18][R4.64+0x20] ;  /* 0x0000201204ce7981 */ /* 0x000f62000c1e1900 */
[----:B--2---:R-:W2:Y:S03]  /*14b0*/  S2R R6, SR_CTAID.X ;  /* 0x0000000000067919 */ /* 0x004ea60000002500 */
[----:B------:R-:W5:Y:S04]  /*14c0*/  LDG.E R205, desc[UR18][R4.64+0x100] ;  /* 0x0001001204cd7981 */ /* 0x000f68000c1e1900 */
[----:B------:R2:W5:Y:S01]  /*14d0*/  LDG.E R204, desc[UR18][R4.64+0x120] ;  /* 0x0001201204cc7981 */ /* 0x000562000c1e1900 */
[----:B------:R-:W-:-:S04]  /*14e0*/  DEPBAR.LE SB0, 0x1 ;  /* 0x000080400000791a */ /* 0x000fc80000000000 */
[----:B------:R-:W-:Y:S01]  /*14f0*/  BAR.SYNC.DEFER_BLOCKING 0x0 ;  /* 0x0000000000007b1d */ /* 0x000fe20000010000 */
[----:B------:R-:W-:Y:S01]  /*1500*/  UIADD3 UR13, UPT, UPT, UR39, UR13, URZ ;  /* 0x0000000d270d7290 */ /* 0x000fe2000fffe0ff */
[----:B----4-:R-:W-:Y:S01]  /*1510*/  LOP3.LUT R8, R3, 0x1f, RZ, 0xc0, !PT ;  /* 0x0000001f03087812 */ /* 0x010fe200078ec0ff */
[----:B---3--:R-:W-:Y:S01]  /*1520*/  UISETP.NE.U32.AND UP0, UPT, UR8, URZ, UPT ;  /* 0x000000ff0800728c */ /* 0x008fe2000bf05070 */
[----:B------:R-:W-:Y:S01]  /*1530*/  CS2R R102, SRZ ;  /* 0x0000000000667805 */ /* 0x000fe2000001ff00 */
[----:B-1----:R-:W-:Y:S01]  /*1540*/  USHF.R.S32.HI UR8, URZ, 0x1f, UR11 ;  /* 0x0000001fff087899 */ /* 0x002fe2000801140b */
[----:B------:R-:W-:Y:S01]  /*1550*/  CS2R R100, SRZ ;  /* 0x0000000000647805 */ /* 0x000fe2000001ff00 */
[----:B------:R-:W-:Y:S01]  /*1560*/  UIMAD UR13, UR13, UR11, URZ ;  /* 0x0000000b0d0d72a4 */ /* 0x000fe2000f8e02ff */
[----:B------:R-:W-:Y:S01]  /*1570*/  SHF.R.U32.HI R3, RZ, 0x5, R0 ;  /* 0x00000005ff037819 */ /* 0x000fe20000011600 */
[----:B------:R-:W-:Y:S01]  /*1580*/  UIMAD.WIDE.U32 UR36, UR38, UR11, URZ ;  /* 0x0000000b262472a5 */ /* 0x000fe2000f8e00ff */
[----:B------:R-:W-:Y:S01]  /*1590*/  CS2R R106, SRZ ;  /* 0x00000000006a7805 */ /* 0x000fe2000001ff00 */
[----:B------:R-:W-:Y:S01]  /*15a0*/  UIMAD UR13, UR8, UR38, UR13 ;  /* 0x00000026080d72a4 */ /* 0x000fe2000f8e020d */
[----:B------:R-:W-:Y:S01]  /*15b0*/  CS2R R104, SRZ ;  /* 0x0000000000687805 */ /* 0x000fe2000001ff00 */
[----:B------:R-:W-:Y:S01]  /*15c0*/  UIMAD UR34, UR20, UR12, URZ ;  /* 0x0000000c142272a4 */ /* 0x000fe2000f8e02ff */
[----:B------:R-:W-:Y:S01]  /*15d0*/  CS2R R98, SRZ ;  /* 0x0000000000627805 */ /* 0x000fe2000001ff00 */
[----:B------:R-:W-:Y:S01]  /*15e0*/  UIADD3 UR13, UPT, UPT, UR37, UR13, URZ ;  /* 0x0000000d250d7290 */ /* 0x000fe2000fffe0ff */
[----:B------:R-:W-:Y:S01]  /*15f0*/  CS2R R96, SRZ ;  /* 0x0000000000607805 */ /* 0x000fe2000001ff00 */
[----:B------:R-:W-:Y:S01]  /*1600*/  UISETP.NE.AND.EX UP0, UPT, UR9, URZ, UPT, UP0 ;  /* 0x000000ff0900728c */ /* 0x000fe2000bf05300 */
[----:B------:R-:W-:Y:S01]  /*1610*/  CS2R R94, SRZ ;  /* 0x00000000005e7805 */ /* 0x000fe2000001ff00 */
[----:B------:R-:W-:Y:S01]  /*1620*/  USHF.R.S32.HI UR35, URZ, 0x1f, UR34 ;  /* 0x0000001fff237899 */ /* 0x000fe20008011422 */
[----:B--2---:R-:W1:Y:S01]  /*1630*/  LDC.64 R4, c[0x0][0x5f8] ;  /* 0x00017e00ff047b82 */ /* 0x004e620000000a00 */
[----:B------:R-:W-:Y:S01]  /*1640*/  USHF.R.S32.HI UR27, URZ, 0x1f, UR12 ;  /* 0x0000001fff1b7899 */ /* 0x000fe2000801140c */
[----:B------:R-:W-:Y:S01]  /*1650*/  CS2R R92, SRZ ;  /* 0x00000000005c7805 */ /* 0x000fe2000001ff00 */
[----:B------:R-:W-:Y:S01]  /*1660*/  UIMAD UR13, UR13, UR12, URZ ;  /* 0x0000000c0d0d72a4 */ /* 0x000fe2000f8e02ff */
[----:B------:R2:W3:Y:S01]  /*1670*/  LDSM.16.M88.4 R144, [R183] ;  /* 0x00000000b790783b */ /* 0x0004e20000000200 */
[----:B------:R-:W-:Y:S01]  /*1680*/  USEL UR23, UR21, URZ, UP0 ;  /* 0x000000ff15177287 */ /* 0x000fe20008000000 */
[----:B------:R-:W-:Y:S01]  /*1690*/  CS2R R86, SRZ ;  /* 0x0000000000567805 */ /* 0x000fe2000001ff00 */
[----:B------:R-:W-:Y:S01]  /*16a0*/  UIMAD.WIDE.U32 UR34, UR36, UR12, UR34 ;  /* 0x0000000c242272a5 */ /* 0x000fe2000f8e0022 */
[----:B------:R2:W4:Y:S01]  /*16b0*/  LDSM.16.M88.4 R148, [R183+0x400] ;  /* 0x00040000b794783b */ /* 0x0005220000000200 */
[----:B------:R-:W-:Y:S01]  /*16c0*/  UIMAD UR13, UR27, UR36, UR13 ;  /* 0x000000241b0d72a4 */ /* 0x000fe2000f8e020d */
[----:B------:R-:W-:Y:S01]  /*16d0*/  CS2R R84, SRZ ;  /* 0x0000000000547805 */ /* 0x000fe2000001ff00 */
[----:B------:R-:W-:Y:S01]  /*16e0*/  UIMAD.WIDE UR36, UR11, UR12, URZ ;  /* 0x0000000c0b2472a5 */ /* 0x000fe2000f8e02ff */
[----:B------:R2:W2:Y:S01]  /*16f0*/  LDSM.16.M88.4 R152, [R183+0x800] ;  /* 0x00080000b798783b */ /* 0x0004a20000000200 */
[----:B------:R-:W-:Y:S01]  /*1700*/  UIADD3 UR23, UP0, UPT, UR30, UR23, URZ ;  /* 0x000000171e177290 */ /* 0x000fe2000ff1e0ff */
[----:B------:R-:W-:Y:S01]  /*1710*/  CS2R R90, SRZ ;  /* 0x00000000005a7805 */ /* 0x000fe2000001ff00 */
[----:B------:R-:W-:Y:S01]  /*1720*/  UIMAD UR28, UR11, UR12, URZ ;  /* 0x0000000c0b1c72a4 */ /* 0x000fe2000f8e02ff */
[----:B------:R1:W2:Y:S01]  /*1730*/  LDSM.16.M88.4 R156, [R183+0xc00] ;  /* 0x000c0000b79c783b */ /* 0x0002a20000000200 */
[----:B------:R-:W-:Y:S01]  /*1740*/  UIADD3 UR35, UPT, UPT, UR35, UR13, URZ ;  /* 0x0000000d23237290 */ /* 0x000fe2000fffe0ff */
[----:B------:R-:W-:Y:S01]  /*1750*/  CS2R R88, SRZ ;  /* 0x0000000000587805 */ /* 0x000fe2000001ff00 */
[----:B------:R-:W-:Y:S01]  /*1760*/  UIADD3.X UR29, UPT, UPT, URZ, UR29, URZ, UP0, !UPT ;  /* 0x0000001dff1d7290 */ /* 0x000fe200087fe4ff */
[----:B------:R1:W2:Y:S01]  /*1770*/  LDSM.16.M88.4 R160, [R182] ;  /* 0x00000000b6a0783b */ /* 0x0002a20000000200 */
[----:B------:R-:W-:Y:S01]  /*1780*/  UIMAD UR11, UR37, UR23, URZ ;  /* 0x00000017250b72a4 */ /* 0x000fe2000f8e02ff */
[----:B------:R-:W-:Y:S01]  /*1790*/  IMAD R8, R3, UR28, R8 ;  /* 0x0000001c03087c24 */ /* 0x000fe2000f8e0208 */
[----:B------:R-:W-:Y:S01]  /*17a0*/  UIMAD.WIDE.U32 UR34, UR36, UR23, UR34 ;  /* 0x00000017242272a5 */ /* 0x000fe2000f8e0022 */
[----:B------:R1:W2:Y:S02]  /*17b0*/  LDSM.16.M88.4 R164, [R182+0x400] ;  /* 0x00040000b6a4783b */ /* 0x0002a40000000200 */
[C---:B-1----:R-:W-:Y:S01]  /*17c0*/  IMAD.WIDE.U32 R10, R6.reuse, R4, RZ ;  /* 0x00000004060a7225 */ /* 0x042fe200078e00ff */
[----:B------:R-:W-:Y:S01]  /*17d0*/  UIMAD UR11, UR36, UR29, UR11 ;  /* 0x0000001d240b72a4 */ /* 0x000fe2000f8e020b */
[----:B------:R-:W-:Y:S01]  /*17e0*/  CS2R R82, SRZ ;  /* 0x0000000000527805 */ /* 0x000fe2000001ff00 */
[----:B------:R1:W1:Y:S01]  /*17f0*/  LDSM.16.M88.4 R168, [R182+0x800] ;  /* 0x00080000b6a8783b */ /* 0x0002620000000200 */
[----:B------:R-:W-:Y:S01]  /*1800*/  IMAD R5, R6, R5, R11 ;  /* 0x0000000506057224 */ /* 0x000fe200078e020b */
[----:B------:R-:W-:Y:S01]  /*1810*/  SEL R3, R10, RZ, P2 ;  /* 0x000000ff0a037207 */ /* 0x000fe20001000000 */
[----:B------:R-:W-:Y:S01]  /*1820*/  USHF.L.U32 UR12, UR28, 0x7, URZ ;  /* 0x000000071c0c7899 */ /* 0x000fe200080006ff */
[----:B------:R1:W1:Y:S01]  /*1830*/  LDSM.16.M88.4 R172, [R182+0xc00] ;  /* 0x000c0000b6ac783b */ /* 0x0002620000000200 */
[----:B------:R-:W-:Y:S01]  /*1840*/  UIADD3 UR11, UPT, UPT, UR35, UR11, URZ ;  /* 0x0000000b230b7290 */ /* 0x000fe2000fffe0ff */
[----:B------:R-:W-:Y:S01]  /*1850*/  IADD3 R3, P1, P0, R8, UR34, R3 ;  /* 0x0000002208037c10 */ /* 0x000fe2000f83e003 */
[----:B------:R-:W3:Y:S01]  /*1860*/  LDCU.64 UR8, c[0x0][0x570] ;  /* 0x0000ae00ff0877ac */ /* 0x000ee20008000a00 */
[----:B------:R-:W-:-:S02]  /*1870*/  SHF.R.S32.HI R8, RZ, 0x1f, R8 ;  /* 0x0000001fff087819 */ /* 0x000fc40000011408 */
[----:B------:R-:W-:Y:S02]  /*1880*/  CS2R R80, SRZ ;  /* 0x0000000000507805 */ /* 0x000fe4000001ff00 */
[----:B------:R-:W-:Y:S01]  /*1890*/  SEL R5, R5, RZ, P2 ;  /* 0x000000ff05057207 */ /* 0x000fe20001000000 */
[----:B------:R-:W-:Y:S01]  /*18a0*/  UISETP.GE.AND UP0, UPT, UR24, 0x1, UPT ;  /* 0x000000011800788c */ /* 0x000fe2000bf06270 */
[----:B------:R-:W-:Y:S01]  /*18b0*/  MOV R4, UR12 ;  /* 0x0000000c00047c02 */ /* 0x000fe20008000f00 */
[----:B------:R-:W-:Y:S01]  /*18c0*/  ULEA UR25, UR26, UR25, 0x7 ;  /* 0x000000191a197291 */ /* 0x000fe2000f8e38ff */
[----:B------:R-:W-:Y:S02]  /*18d0*/  IADD3.X R5, PT, PT, R8, UR11, R5, P1, P0 ;  /* 0x0000000b08057c10 */ /* 0x000fe40008fe0405 */
[----:B------:R-:W-:Y:S02]  /*18e0*/  CS2R R78, SRZ ;  /* 0x00000000004e7805 */ /* 0x000fe4000001ff00 */
[----:B------:R-:W-:Y:S01]  /*18f0*/  IADD3 R3, P0, PT, R3, UR12, RZ ;  /* 0x0000000c03037c10 */ /* 0x000fe2000ff1e0ff */
[----:B------:R-:W4:Y:S01]  /*1900*/  LDCU.64 UR12, c[0x0][0x5e8] ;  /* 0x0000bd00ff0c77ac */ /* 0x000f220008000a00 */
[----:B------:R-:W-:-:S02]  /*1910*/  CS2R R76, SRZ ;  /* 0x00000000004c7805 */ /* 0x000fc4000001ff00 */
[----:B------:R-:W-:Y:S02]  /*1920*/  LEA.HI.X.SX32 R4, R4, R5, 0x1, P0 ;  /* 0x0000000504047211 */ /* 0x000fe400000f0eff */
[----:B---3--:R-:W-:-:S04]  /*1930*/  LEA R210, P0, R3, UR8, 0x2 ;  /* 0x0000000803d27c11 */ /* 0x008fc8000f8010ff */
[----:B------:R-:W-:Y:S01]  /*1940*/  LEA.HI.X R211, R3, UR9, R4, 0x2, P0 ;  /* 0x0000000903d37c11 */ /* 0x000fe200080f1404 */
[----:B----4-:R-:W-:Y:S01]  /*1950*/  UIMAD.WIDE UR12, UR25, 0x4, UR12 ;  /* 0x00000004190c78a5 */ /* 0x010fe2000f8e020c */
[----:B--2---:R-:W-:Y:S11]  /*1960*/  BRA.U !UP0, `(.L_x_152) ;  /* 0x0000003108707547 */ /* 0x004ff6000b800000 */
[C---:B------:R-:W-:Y:S01]  /*1970*/  IMAD.SHL.U32 R3, R0.reuse, 0x4, RZ ;  /* 0x0000000400037824 */ /* 0x040fe200078e00ff */
[----:B------:R-:W2:Y:S01]  /*1980*/  LDC R198, c[0x0][0x44c] ;  /* 0x00011300ffc67b82 */ /* 0x000ea20000000800 */
[C---:B------:R-:W-:Y:S01]  /*1990*/  IMAD.SHL.U32 R6, R0.reuse, 0x20, RZ ;  /* 0x0000002000067824 */ /* 0x040fe200078e00ff */
[----:B------:R-:W3:Y:S01]  /*19a0*/  LDCU UR8, c[0x0][0x3e0] ;  /* 0x00007c00ff0877ac */ /* 0x000ee20008000800 */
[----:B------:R-:W-:Y:S01]  /*19b0*/  IMAD.SHL.U32 R4, R0, 0x10, RZ ;  /* 0x0000001000047824 */ /* 0x000fe200078e00ff */
[----:B------:R-:W-:Y:S01]  /*19c0*/  LOP3.LUT R3, R3, 0x18, RZ, 0xc0, !PT ;  /* 0x0000001803037812 */ /* 0x000fe200078ec0ff */
[----:B------:R-:W-:Y:S01]  /*19d0*/  IMAD.MOV.U32 R208, RZ, RZ, 0x4 ;  /* 0x00000004ffd07424 */ /* 0x000fe200078e00ff */
[----:B------:R-:W-:Y:S01]  /*19e0*/  LOP3.LUT R5, R6, 0x120, RZ, 0xc0, !PT ;  /* 0x0000012006057812 */ /* 0x000fe200078ec0ff */
[----:B------:R-:W4:Y:S01]  /*19f0*/  LDCU UR9, c[0x0][0x45c] ;  /* 0x00008b80ff0977ac */ /* 0x000f220008000800 */
[----:B------:R-:W-:Y:S02]  /*1a00*/  LOP3.LUT R3, R3, 0xc0, R6, 0xf8, !PT ;  /* 0x000000c003037812 */ /* 0x000fe400078ef806 */
[----:B------:R-:W-:Y:S01]  /*1a10*/  SHF.R.U32.HI R0, RZ, 0x1, R0 ;  /* 0x00000001ff007819 */ /* 0x000fe20000011600 */
[----:B------:R-:W-:Y:S01]  /*1a20*/  USHF.L.U32 UR28, UR28, 0x3, URZ ;  /* 0x000000031c1c7899 */ /* 0x000fe200080006ff */
[----:B------:R-:W-:-:S02]  /*1a30*/  LOP3.LUT R4, R5, 0x600, R4, 0xf8, !PT ;  /* 0x0000060005047812 */ /* 0x000fc400078ef804 */
[----:B------:R-:W-:-:S04]  /*1a40*/  LOP3.LUT R3, R3, 0x8, R0, 0x78, !PT ;  /* 0x0000000803037812 */ /* 0x000fc800078e7800 */
[----:B------:R-:W-:Y:S01]  /*1a50*/  LOP3.LUT R0, R4, R3, RZ, 0xfc, !PT ;  /* 0x0000000304007212 */ /* 0x000fe200078efcff */
[----:B------:R-:W-:-:S03]  /*1a60*/  VIADD R3, R184, UR10 ;  /* 0x0000000ab8037c36 */ /* 0x000fc60008000000 */
[----:B------:R-:W-:Y:S02]  /*1a70*/  LEA R0, R0, UR4, 0x1 ;  /* 0x0000000400007c11 */ /* 0x000fe4000f8e08ff */
[----:B------:R-:W-:Y:S01]  /*1a80*/  MOV R103, RZ ;  /* 0x000000ff00677202 */ /* 0x000fe20000000f00 */
[----:B------:R-:W-:Y:S01]  /*1a90*/  UMOV UR11, UR13 ;  /* 0x0000000d000b7c82 */ /* 0x000fe20008000000 */
[----:B------:R-:W-:Y:S01]  /*1aa0*/  IADD3 R176, PT, PT, R0, UR10, RZ ;  /* 0x0000000a00b07c10 */ /* 0x000fe2000fffe0ff */
[----:B---34-:R-:W-:-:S06]  /*1ab0*/  UMOV UR10, UR12 ;  /* 0x0000000c000a7c82 */ /* 0x018fcc0008000000 */
.L_x_155:
[----:B------:R-:W0:Y:S01]  /*1ac0*/  LDGDEPBAR ;  /* 0x00000000000079af */ /* 0x000e220000000000 */
[----:B------:R-:W-:Y:S01]  /*1ad0*/  LEA R186, R185, R176, 0x1 ;  /* 0x000000b0b9ba7211 */ /* 0x000fe200078e08ff */
[C---:B-----5:R-:W-:Y:S01]  /*1ae0*/  FMUL.FTZ R69, R207.reuse, 1.4426950216293334961 ;  /* 0x3fb8aa3bcf457820 */ /* 0x060fe20000410000 */
[----:B------:R-:W-:Y:S01]  /*1af0*/  FSETP.NEU.FTZ.AND P0, PT, R207, -INF , PT ;  /* 0xff800000cf00780b */ /* 0x000fe20003f1d000 */
[C---:B------:R-:W-:Y:S01]  /*1b00*/  FMUL.FTZ R68, R206.reuse, 1.4426950216293334961 ;  /* 0x3fb8aa3bce447820 */ /* 0x040fe20000410000 */
[----:B------:R-:W-:Y:S01]  /*1b10*/  MOV R70, UR10 ;  /* 0x0000000a00467c02 */ /* 0x000fe20008000f00 */
[----:B------:R-:W-:Y:S01]  /*1b20*/  UIADD3 UR12, UPT, UPT, UR26, 0x1, URZ ;  /* 0x000000011a0c7890 */ /* 0x000fe2000fffe0ff */
[----:B------:R-:W-:Y:S02]  /*1b30*/  FSETP.NEU.FTZ.AND P1, PT, R206, -INF , PT ;  /* 0xff800000ce00780b */ /* 0x000fe40003f3d000 */
[----:B------:R-:W-:Y:S01]  /*1b40*/  MOV R71, UR11 ;  /* 0x0000000b00477c02 */ /* 0x000fe20008000f00 */
[----:B------:R-:W-:Y:S01]  /*1b50*/  UISETP.NE.AND UP0, UPT, UR12, 0x1, UPT ;  /* 0x000000010c00788c */ /* 0x000fe2000bf05270 */
[----:B------:R-:W-:Y:S04]  /*1b60*/  DEPBAR.LE SB0, 0x0 ;  /* 0x000080000000791a */ /* 0x000fe80000000000 */
[----:B------:R-:W-:Y:S06]  /*1b70*/  BAR.SYNC.DEFER_BLOCKING 0x0 ;  /* 0x0000000000007b1d */ /* 0x000fec0000010000 */
[----:B------:R-:W-:Y:S08]  /*1b80*/  LDSM.16.M88.4 R108, [R176] ;  /* 0x00000000b06c783b */ /* 0x000ff00000000200 */
[----:B------:R-:W3:Y:S08]  /*1b90*/  LDSM.16.M88.4 R112, [R183+-0x2000] ;  /* 0xffe00000b770783b */ /* 0x000ef00000000200 */
[----:B------:R-:W4:Y:S08]  /*1ba0*/  LDSM.16.M88.4 R116, [R176+0x1000] ;  /* 0x00100000b074783b */ /* 0x000f300000000200 */
[----:B------:R-:W1:Y:S08]  /*1bb0*/  LDSM.16.M88.4 R120, [R183+-0x1c00] ;  /* 0xffe40000b778783b */ /* 0x000e700000000200 */
[----:B------:R-:W2:Y:S08]  /*1bc0*/  LDSM.16.M88.4 R124, [R183+-0x1800] ;  /* 0xffe80000b77c783b */ /* 0x000eb00000000200 */
[----:B------:R-:W2:Y:S01]  /*1bd0*/  LDSM.16.M88.4 R128, [R183+-0x1400] ;  /* 0xffec0000b780783b */ /* 0x000ea20000000200 */
[-C--:B---3--:R-:W-:Y:S07]  /*1be0*/  HMMA.16816.F32 R4, R108, R112.reuse, RZ ;  /* 0x000000706c04723c */ /* 0x088fee00000018ff */
[----:B------:R-:W-:Y:S01]  /*1bf0*/  LDSM.16.M88.4 R132, [R186] ;  /* 0x00000000ba84783b */ /* 0x000fe20000000200 */
[C---:B----4-:R-:W-:Y:S07]  /*1c00*/  HMMA.16816.F32 R8, R116.reuse, R112, RZ ;  /* 0x000000707408723c */ /* 0x050fee00000018ff */
[----:B------:R-:W3:Y:S01]  /*1c10*/  LDSM.16.M88.4 R136, [R182+-0x2000] ;  /* 0xffe00000b688783b */ /* 0x000ee20000000200 */
[----:B------:R-:W-:Y:S01]  /*1c20*/  FSEL R113, R69, RZ, P0 ;  /* 0x000000ff45717208 */ /* 0x000fe20000000000 */
[C---:B------:R-:W-:Y:S01]  /*1c30*/  FMUL.FTZ R69, R204.reuse, 1.4426950216293334961 ;  /* 0x3fb8aa3bcc457820 */ /* 0x040fe20000410000 */
[C---:B------:R-:W-:Y:S01]  /*1c40*/  LEA R72, P0, R187.reuse, R70, 0x2 ;  /* 0x00000046bb487211 */ /* 0x040fe200078010ff */
[-C--:B------:R-:W-:Y:S04]  /*1c50*/  HMMA.16816.F32 R12, R116, R114.reuse, RZ ;  /* 0x00000072740c723c */ /* 0x080fe800000018ff */
[----:B------:R-:W4:Y:S01]  /*1c60*/  LDSM.16.M88.4 R140, [R186+0x1000] ;  /* 0x00100000ba8c783b */ /* 0x000f220000000200 */
[----:B------:R-:W-:Y:S02]  /*1c70*/  LEA.HI.X R73, R187, R71, RZ, 0x2, P0 ;  /* 0x00000047bb497211 */ /* 0x000fe400000f14ff */
[----:B------:R-:W-:Y:S01]  /*1c80*/  FSETP.NEU.FTZ.AND P0, PT, R204, -INF , PT ;  /* 0xff800000cc00780b */ /* 0x000fe20003f1d000 */
[C---:B------:R-:W-:Y:S04]  /*1c90*/  HMMA.16816.F32 R16, R108.reuse, R114, RZ ;  /* 0x000000726c10723c */ /* 0x040fe800000018ff */
[----:B------:R-:W4:Y:S01]  /*1ca0*/  LDG.E R214, desc[UR18][R72.64] ;  /* 0x0000001248d67981 */ /* 0x000f22000c1e1900 */
[----:B------:R-:W-:Y:S02]  /*1cb0*/  FSEL R115, R69, RZ, P0 ;  /* 0x000000ff45737208 */ /* 0x000fe40000000000 */
[----:B------:R-:W-:Y:S01]  /*1cc0*/  FSEL R114, R68, RZ, P1 ;  /* 0x000000ff44727208 */ /* 0x000fe20000800000 */
[----:B------:R-:W4:Y:S01]  /*1cd0*/  LDG.E R231, desc[UR18][R72.64+0x20] ;  /* 0x0000201248e77981 */ /* 0x000f22000c1e1900 */
[C---:B------:R-:W-:Y:S01]  /*1ce0*/  FMUL.FTZ R68, R205.reuse, 1.4426950216293334961 ;  /* 0x3fb8aa3bcd447820 */ /* 0x040fe20000410000 */
[----:B------:R-:W-:Y:S01]  /*1cf0*/  FSETP.NEU.FTZ.AND P1, PT, R205, -INF , PT ;  /* 0xff800000cd00780b */ /* 0x000fe20003f3d000 */
[-C--:B-1----:R-:W-:Y:S01]  /*1d00*/  HMMA.16816.F32 R20, R108, R120.reuse, RZ ;  /* 0x000000786c14723c */ /* 0x082fe200000018ff */
[----:B------:R-:W5:Y:S04]  /*1d10*/  LDG.E R233, desc[UR18][R72.64+0x100] ;  /* 0x0001001248e97981 */ /* 0x000f68000c1e1900 */
[----:B------:R1:W5:Y:S03]  /*1d20*/  LDG.E R234, desc[UR18][R72.64+0x120] ;  /* 0x0001201248ea7981 */ /* 0x000366000c1e1900 */
[C---:B------:R-:W-:Y:S08]  /*1d30*/  HMMA.16816.F32 R24, R116.reuse, R120, RZ ;  /* 0x000000787418723c */ /* 0x040ff000000018ff */
[-C--:B------:R-:W-:Y:S08]  /*1d40*/  HMMA.16816.F32 R28, R116, R122.reuse, RZ ;  /* 0x0000007a741c723c */ /* 0x080ff000000018ff */
[C---:B------:R-:W-:Y:S01]  /*1d50*/  HMMA.16816.F32 R32, R108.reuse, R122, RZ ;  /* 0x0000007a6c20723c */ /* 0x040fe200000018ff */
[----:B-1----:R-:W-:Y:S07]  /*1d60*/  LDSM.16.M88.4 R72, [R182+-0x1400] ;  /* 0xffec0000b648783b */ /* 0x002fee0000000200 */
[-C--:B--2---:R-:W-:Y:S08]  /*1d70*/  HMMA.16816.F32 R36, R108, R124.reuse, RZ ;  /* 0x0000007c6c24723c */ /* 0x084ff000000018ff */
[C---:B------:R-:W-:Y:S02]  /*1d80*/  HMMA.16816.F32 R40, R116.reuse, R124, RZ ;  /* 0x0000007c7428723c */ /* 0x040fe400000018ff */
[----:B------:R-:W-:Y:S02]  /*1d90*/  FSEL R125, R68, RZ, P1 ;  /* 0x000000ff447d7208 */ /* 0x000fe40000800000 */
[----:B------:R-:W-:Y:S04]  /*1da0*/  LDSM.16.M88.4 R68, [R182+-0x1800] ;  /* 0xffe80000b644783b */ /* 0x000fe80000000200 */
[-C--:B------:R-:W-:Y:S08]  /*1db0*/  HMMA.16816.F32 R44, R116, R126.reuse, RZ ;  /* 0x0000007e742c723c */ /* 0x080ff000000018ff */
[C---:B------:R-:W-:Y:S08]  /*1dc0*/  HMMA.16816.F32 R48, R108.reuse, R126, RZ ;  /* 0x0000007e6c30723c */ /* 0x040ff000000018ff */
[-C--:B------:R-:W-:Y:S08]  /*1dd0*/  HMMA.16816.F32 R52, R108, R128.reuse, RZ ;  /* 0x000000806c34723c */ /* 0x080ff000000018ff */
[C---:B------:R-:W-:Y:S08]  /*1de0*/  HMMA.16816.F32 R56, R116.reuse, R128, RZ ;  /* 0x000000807438723c */ /* 0x040ff000000018ff */
[-C--:B------:R-:W-:Y:S08]  /*1df0*/  HMMA.16816.F32 R60, R116, R130.reuse, RZ ;  /* 0x00000082743c723c */ /* 0x080ff000000018ff */
[----:B------:R-:W-:Y:S01]  /*1e00*/  HMMA.16816.F32 R64, R108, R130, RZ ;  /* 0x000000826c40723c */ /* 0x000fe200000018ff */
[----:B------:R-:W1:Y:S07]  /*1e10*/  LDSM.16.M88.4 R108, [R182+-0x1c00] ;  /* 0xffe40000b66c783b */ /* 0x000e6e0000000200 */
[-C--:B---3--:R-:W-:Y:S08]  /*1e20*/  HMMA.16816.F32 R4, R132, R136.reuse, R4 ;  /* 0x000000888404723c */ /* 0x088ff00000001804 */
[C---:B----4-:R-:W-:Y:S08]  /*1e30*/  HMMA.16816.F32 R8, R140.reuse, R136, R8 ;  /* 0x000000888c08723c */ /* 0x050ff00000001808 */
[-C--:B------:R-:W-:Y:S03]  /*1e40*/  HMMA.16816.F32 R12, R140, R138.reuse, R12 ;  /* 0x0000008a8c0c723c */ /* 0x080fe6000000180c */
[--C-:B------:R-:W-:Y:S01]  /*1e50*/  FFMA.FTZ R213, R4, UR9, -R113.reuse ;  /* 0x0000000904d57c23 */ /* 0x100fe20008010871 */
[----:B------:R-:W-:Y:S01]  /*1e60*/  FFMA.FTZ R216, R5, UR9, -R113 ;  /* 0x0000000905d87c23 */ /* 0x000fe20008010871 */
[--C-:B------:R-:W-:Y:S01]  /*1e70*/  FFMA.FTZ R212, R6, UR9, -R114.reuse ;  /* 0x0000000906d47c23 */ /* 0x100fe20008010872 */
[--C-:B------:R-:W-:Y:S02]  /*1e80*/  FFMA.FTZ R215, R7, UR9, -R114.reuse ;  /* 0x0000000907d77c23 */ /* 0x100fe40008010872 */
[C---:B------:R-:W-:Y:S01]  /*1e90*/  HMMA.16816.F32 R16, R132.reuse, R138, R16 ;  /* 0x0000008a8410723c */ /* 0x040fe20000001810 */
[----:B------:R-:W-:Y:S03]  /*1ea0*/  MUFU.EX2 R213, R213 ;  /* 0x000000d500d57308 */ /* 0x000fe60000000800 */
[--C-:B------:R-:W-:Y:S01]  /*1eb0*/  FFMA.FTZ R219, R10, UR9, -R115.reuse ;  /* 0x000000090adb7c23 */ /* 0x100fe20008010873 */
[----:B------:R-:W-:Y:S06]  /*1ec0*/  FFMA.FTZ R220, R11, UR9, -R115 ;  /* 0x000000090bdc7c23 */ /* 0x000fec0008010873 */
[----:B------:R-:W2:Y:S01]  /*1ed0*/  MUFU.EX2 R216, R216 ;  /* 0x000000d800d87308 */ /* 0x000ea20000000800 */
[--C-:B------:R-:W-:Y:S01]  /*1ee0*/  FFMA.FTZ R217, R8, UR9, -R125.reuse ;  /* 0x0000000908d97c23 */ /* 0x100fe2000801087d */
[--C-:B------:R-:W-:Y:S01]  /*1ef0*/  FFMA.FTZ R218, R9, UR9, -R125.reuse ;  /* 0x0000000909da7c23 */ /* 0x100fe2000801087d */
[-C--:B-1----:R-:W-:Y:S07]  /*1f00*/  HMMA.16816.F32 R20, R132, R108.reuse, R20 ;  /* 0x0000006c8414723c */ /* 0x082fee0000001814 */
[----:B------:R-:W-:Y:S01]  /*1f10*/  MUFU.EX2 R212, R212 ;  /* 0x000000d400d47308 */ /* 0x000fe20000000800 */
[----:B------:R-:W-:Y:S01]  /*1f20*/  FFMA.FTZ R222, R13, UR9, -R125 ;  /* 0x000000090dde7c23 */ /* 0x000fe2000801087d */
[--C-:B------:R-:W-:Y:S01]  /*1f30*/  FFMA.FTZ R223, R14, UR9, -R115.reuse ;  /* 0x000000090edf7c23 */ /* 0x100fe20008010873 */
[----:B------:R-:W-:Y:S07]  /*1f40*/  FFMA.FTZ R224, R15, UR9, -R115 ;  /* 0x000000090fe07c23 */ /* 0x000fee0008010873 */
[----:B------:R-:W1:Y:S01]  /*1f50*/  MUFU.EX2 R215, R215 ;  /* 0x000000d700d77308 */ /* 0x000e620000000800 */
[----:B------:R-:W-:Y:S01]  /*1f60*/  FFMA.FTZ R221, R12, UR9, -R125 ;  /* 0x000000090cdd7c23 */ /* 0x000fe2000801087d */
[C---:B------:R-:W-:Y:S08]  /*1f70*/  HMMA.16816.F32 R24, R140.reuse, R108, R24 ;  /* 0x0000006c8c18723c */ /* 0x040ff00000001818 */
[----:B------:R-:W-:Y:S01]  /*1f80*/  MUFU.EX2 R222, R222 ;  /* 0x000000de00de7308 */ /* 0x000fe20000000800 */
[----:B--2---:R-:W-:Y:S01]  /*1f90*/  F2FP.F16.F32.PACK_AB R13, R216, R213 ;  /* 0x000000d5d80d723e */ /* 0x004fe200000000ff */
[--C-:B------:R-:W-:Y:S01]  /*1fa0*/  FFMA.FTZ R226, R18, UR9, -R114.reuse ;  /* 0x0000000912e27c23 */ /* 0x100fe20008010872 */
[--C-:B------:R-:W-:Y:S01]  /*1fb0*/  FFMA.FTZ R227, R19, UR9, -R114.reuse ;  /* 0x0000000913e37c23 */ /* 0x100fe20008010872 */
[--C-:B------:R-:W-:Y:S01]  /*1fc0*/  FFMA.FTZ R225, R16, UR9, -R113.reuse ;  /* 0x0000000910e17c23 */ /* 0x100fe20008010871 */
[-C--:B------:R-:W-:Y:S01]  /*1fd0*/  HMMA.16816.F32 R28, R140, R110.reuse, R28 ;  /* 0x0000006e8c1c723c */ /* 0x080fe2000000181c */
[----:B------:R2:W-:Y:S04]  /*1fe0*/  STS [R190], R13 ;  /* 0x0000000dbe007388 */ /* 0x0005e80000000800 */
[----:B------:R-:W-:Y:S01]  /*1ff0*/  MUFU.EX2 R221, R221 ;  /* 0x000000dd00dd7308 */ /* 0x000fe20000000800 */
[--C-:B------:R-:W-:Y:S01]  /*2000*/  FFMA.FTZ R230, R17, UR9, -R113.reuse ;  /* 0x0000000911e67c23 */ /* 0x100fe20008010871 */
[----:B-1----:R-:W-:Y:S01]  /*2010*/  F2FP.F16.F32.PACK_AB R17, R215, R212 ;  /* 0x000000d4d711723e */ /* 0x002fe200000000ff */
[--C-:B------:R-:W-:Y:S07]  /*2020*/  FFMA.FTZ R228, R20, UR9, -R113.reuse ;  /* 0x0000000914e47c23 */ /* 0x100fee0008010871 */
[----:B------:R-:W-:Y:S01]  /*2030*/  MUFU.EX2 R226, R226 ;  /* 0x000000e200e27308 */ /* 0x000fe20000000800 */
[----:B------:R-:W-:Y:S01]  /*2040*/  FFMA.FTZ R229, R21, UR9, -R113 ;  /* 0x0000000915e57c23 */ /* 0x000fe20008010871 */
[C---:B------:R-:W-:Y:S01]  /*2050*/  HMMA.16816.F32 R32, R132.reuse, R110, R32 ;  /* 0x0000006e8420723c */ /* 0x040fe20000001820 */
[----:B------:R-:W-:Y:S07]  /*2060*/  STS [R190+0x400], R17 ;  /* 0x00040011be007388 */ /* 0x000fee0000000800 */
[----:B------:R-:W-:Y:S01]  /*2070*/  MUFU.EX2 R227, R227 ;  /* 0x000000e300e37308 */ /* 0x000fe20000000800 */
[--C-:B------:R-:W-:Y:S01]  /*2080*/  FFMA.FTZ R232, R22, UR9, -R114.reuse ;  /* 0x0000000916e87c23 */ /* 0x100fe20008010872 */
[--C-:B------:R-:W-:Y:S08]  /*2090*/  FFMA.FTZ R235, R23, UR9, -R114.reuse ;  /* 0x0000000917eb7c23 */ /* 0x100ff00008010872 */
[----:B------:R-:W-:Y:S01]  /*20a0*/  MUFU.EX2 R225, R225 ;  /* 0x000000e100e17308 */ /* 0x000fe20000000800 */
[----:B------:R-:W-:Y:S01]  /*20b0*/  FFMA.FTZ R237, R25, UR9, -R125 ;  /* 0x0000000919ed7c23 */ /* 0x000fe2000801087d */
[-C--:B------:R-:W-:Y:S08]  /*20c0*/  HMMA.16816.F32 R36, R132, R68.reuse, R36 ;  /* 0x000000448424723c */ /* 0x080ff00000001824 */
[----:B------:R-:W-:Y:S01]  /*20d0*/  MUFU.EX2 R230, R230 ;  /* 0x000000e600e67308 */ /* 0x000fe20000000800 */
[--C-:B------:R-:W-:Y:S01]  /*20e0*/  FFMA.FTZ R238, R26, UR9, -R115.reuse ;  /* 0x000000091aee7c23 */ /* 0x100fe20008010873 */
[----:B------:R-:W-:Y:S01]  /*20f0*/  FFMA.FTZ R239, R27, UR9, -R115 ;  /* 0x000000091bef7c23 */ /* 0x000fe20008010873 */
[----:B------:R-:W-:Y:S07]  /*2100*/  FFMA.FTZ R241, R29, UR9, -R125 ;  /* 0x000000091df17c23 */ /* 0x000fee000801087d */
[----:B------:R-:W-:Y:S01]  /*2110*/  MUFU.EX2 R223, R223 ;  /* 0x000000df00df7308 */ /* 0x000fe20000000800 */
[----:B------:R-:W-:Y:S01]  /*2120*/  FFMA.FTZ R242, R30, UR9, -R115 ;  /* 0x000000091ef27c23 */ /* 0x000fe20008010873 */
[C---:B------:R-:W-:Y:S08]  /*2130*/  HMMA.16816.F32 R40, R140.reuse, R68, R40 ;  /* 0x000000448c28723c */ /* 0x040ff00000001828 */
[----:B------:R-:W-:Y:S01]  /*2140*/  MUFU.EX2 R224, R224 ;  /* 0x000000e000e07308 */ /* 0x000fe20000000800 */
[--C-:B------:R-:W-:Y:S01]  /*2150*/  FFMA.FTZ R246, R34, UR9, -R114.reuse ;  /* 0x0000000922f67c23 */ /* 0x100fe20008010872 */
[--C-:B------:R-:W-:Y:S08]  /*2160*/  FFMA.FTZ R247, R35, UR9, -R114.reuse ;  /* 0x0000000923f77c23 */ /* 0x100ff00008010872 */
[----:B------:R-:W-:Y:S01]  /*2170*/  MUFU.EX2 R228, R228 ;  /* 0x000000e400e47308 */ /* 0x000fe20000000800 */
[--C-:B------:R-:W-:Y:S01]  /*2180*/  FFMA.FTZ R244, R32, UR9, -R113.reuse ;  /* 0x0000000920f47c23 */ /* 0x100fe20008010871 */
[-C--:B------:R-:W-:Y:S08]  /*2190*/  HMMA.16816.F32 R44, R140, R70.reuse, R44 ;  /* 0x000000468c2c723c */ /* 0x080ff0000000182c */
[----:B------:R-:W-:Y:S01]  /*21a0*/  MUFU.EX2 R229, R229 ;  /* 0x000000e500e57308 */ /* 0x000fe20000000800 */
[----:B------:R-:W-:Y:S01]  /*21b0*/  FFMA.FTZ R245, R33, UR9, -R113 ;  /* 0x0000000921f57c23 */ /* 0x000fe20008010871 */
[----:B------:R-:W-:Y:S01]  /*21c0*/  FFMA.FTZ R243, R31, UR9, -R115 ;  /* 0x000000091ff37c23 */ /* 0x000fe20008010873 */
[--C-:B------:R-:W-:Y:S07]  /*21d0*/  FFMA.FTZ R248, R36, UR9, -R113.reuse ;  /* 0x0000000924f87c23 */ /* 0x100fee0008010871 */
[----:B------:R-:W-:Y:S01]  /*21e0*/  MUFU.EX2 R246, R246 ;  /* 0x000000f600f67308 */ /* 0x000fe20000000800 */
[----:B------:R-:W-:Y:S01]  /*21f0*/  FFMA.FTZ R249, R37, UR9, -R113 ;  /* 0x0000000925f97c23 */ /* 0x000fe20008010871 */
[C---:B------:R-:W-:Y:S08]  /*2200*/  HMMA.16816.F32 R48, R132.reuse, R70, R48 ;  /* 0x000000468430723c */ /* 0x040ff00000001830 */
[----:B------:R-:W-:Y:S01]  /*2210*/  MUFU.EX2 R217, R217 ;  /* 0x000000d900d97308 */ /* 0x000fe20000000800 */
[----:B------:R-:W-:Y:S01]  /*2220*/  FFMA.FTZ R71, R43, UR9, -R115 ;  /* 0x000000092b477c23 */ /* 0x000fe20008010873 */
[----:B------:R-:W-:Y:S08]  /*2230*/  FFMA.FTZ R68, R41, UR9, -R125 ;  /* 0x0000000929447c23 */ /* 0x000ff0000801087d */
[----:B------:R-:W1:Y:S01]  /*2240*/  MUFU.EX2 R218, R218 ;  /* 0x000000da00da7308 */ /* 0x000e620000000800 */
[--C-:B------:R-:W-:Y:S01]  /*2250*/  FFMA.FTZ R69, R42, UR9, -R115.reuse ;  /* 0x000000092a457c23 */ /* 0x100fe20008010873 */
[-C--:B------:R-:W-:Y:S08]  /*2260*/  HMMA.16816.F32 R52, R132, R72.reuse, R52 ;  /* 0x000000488434723c */ /* 0x080ff00000001834 */
[----:B------:R3:W-:Y:S01]  /*2270*/  MUFU.EX2 R5, R71 ;  /* 0x0000004700057308 */ /* 0x0007e20000000800 */
[----:B------:R-:W-:Y:S01]  /*2280*/  FFMA.FTZ R70, R46, UR9, -R115 ;  /* 0x000000092e467c23 */ /* 0x000fe20008010873 */
[--C-:B------:R-:W-:Y:S01]  /*2290*/  FFMA.FTZ R250, R38, UR9, -R114.reuse ;  /* 0x0000000926fa7c23 */ /* 0x100fe20008010872 */
[--C-:B------:R-:W-:Y:S07]  /*22a0*/  FFMA.FTZ R251, R39, UR9, -R114.reuse ;  /* 0x0000000927fb7c23 */ /* 0x100fee0008010872 */
[----:B------:R4:W-:Y:S01]  /*22b0*/  MUFU.EX2 R139, R68 ;  /* 0x00000044008b7308 */ /* 0x0009e20000000800 */
[--C-:B------:R-:W-:Y:S01]  /*22c0*/  FFMA.FTZ R14, R44, UR9, -R125.reuse ;  /* 0x000000092c0e7c23 */ /* 0x100fe2000801087d */
[C---:B------:R-:W-:Y:S08]  /*22d0*/  HMMA.16816.F32 R56, R140.reuse, R72, R56 ;  /* 0x000000488c38723c */ /* 0x040ff00000001838 */
[----:B------:R-:W-:Y:S01]  /*22e0*/  MUFU.EX2 R219, R219 ;  /* 0x000000db00db7308 */ /* 0x000fe20000000800 */
[----:B-1----:R-:W-:Y:S01]  /*22f0*/  F2FP.F16.F32.PACK_AB R15, R218, R217 ;  /* 0x000000d9da0f723e */ /* 0x002fe200000000ff */
[--C-:B------:R-:W-:Y:S08]  /*2300*/  FFMA.FTZ R236, R24, UR9, -R125.reuse ;  /* 0x0000000918ec7c23 */ /* 0x100ff0000801087d */
[----:B------:R-:W2:Y:S01]  /*2310*/  MUFU.EX2 R220, R220 ;  /* 0x000000dc00dc7308 */ /* 0x000ea20000000800 */
[----:B------:R-:W-:Y:S01]  /*2320*/  F2FP.F16.F32.PACK_AB R73, R222, R221 ;  /* 0x000000ddde49723e */ /* 0x000fe200000000ff */
[-C--:B------:R-:W-:Y:S08]  /*2330*/  HMMA.16816.F32 R60, R140, R74.reuse, R60 ;  /* 0x0000004a8c3c723c */ /* 0x080ff0000000183c */
[----:B------:R1:W-:Y:S01]  /*2340*/  MUFU.EX2 R138, R69 ;  /* 0x00000045008a7308 */ /* 0x0003e20000000800 */
[----:B---3--:R-:W-:Y:S01]  /*2350*/  F2FP.F16.F32.PACK_AB R71, R227, R226 ;  /* 0x000000e2e347723e */ /* 0x008fe200000000ff */
[----:B------:R-:W-:Y:S01]  /*2360*/  FFMA.FTZ R240, R28, UR9, -R125 ;  /* 0x000000091cf07c23 */ /* 0x000fe2000801087d */
[----:B----4-:R-:W-:Y:S07]  /*2370*/  F2FP.F16.F32.PACK_AB R68, R230, R225 ;  /* 0x000000e1e644723e */ /* 0x010fee00000000ff */
[----:B------:R3:W-:Y:S01]  /*2380*/  MUFU.EX2 R9, R70 ;  /* 0x0000004600097308 */ /* 0x0007e20000000800 */
[----:B------:R-:W-:Y:S01]  /*2390*/  F2FP.F16.F32.PACK_AB R72, R224, R223 ;  /* 0x000000dfe048723e */ /* 0x000fe200000000ff */
[----:B------:R-:W-:Y:S01]  /*23a0*/  HMMA.16816.F32 R64, R132, R74, R64 ;  /* 0x0000004a8440723c */ /* 0x000fe20000001840 */
[----:B------:R4:W-:Y:S07]  /*23b0*/  STS [R193+0x400], R71 ;  /* 0x00040047c1007388 */ /* 0x0009ee0000000800 */
[----:B------:R-:W-:Y:S01]  /*23c0*/  MUFU.EX2 R232, R232 ;  /* 0x000000e800e87308 */ /* 0x000fe20000000800 */
[----:B--2---:R-:W-:Y:S01]  /*23d0*/  F2FP.F16.F32.PACK_AB R13, R220, R219 ;  /* 0x000000dbdc0d723e */ /* 0x004fe200000000ff */
[----:B------:R2:W-:Y:S08]  /*23e0*/  STS [R193], R68 ;  /* 0x00000044c1007388 */ /* 0x0005f00000000800 */
[----:B------:R-:W2:Y:S01]  /*23f0*/  MUFU.EX2 R235, R235 ;  /* 0x000000eb00eb7308 */ /* 0x000ea20000000800 */
[----:B------:R-:W-:Y:S01]  /*2400*/  FFMA.FTZ R49, R49, UR9, -R113 ;  /* 0x0000000931317c23 */ /* 0x000fe20008010871 */
[----:B-1----:R-:W-:Y:S01]  /*2410*/  FFMA.FTZ R69, R47, UR9, -R115 ;  /* 0x000000092f457c23 */ /* 0x002fe20008010873 */
[----:B------:R-:W-:Y:S07]  /*2420*/  STS [R190+0x2000], R15 ;  /* 0x0020000fbe007388 */ /* 0x000fee0000000800 */
[----:B------:R-:W-:Y:S01]  /*2430*/  MUFU.EX2 R247, R247 ;  /* 0x000000f700f77308 */ /* 0x000fe20000000800 */
[--C-:B------:R-:W-:Y:S01]  /*2440*/  FFMA.FTZ R252, R40, UR9, -R125.reuse ;  /* 0x0000000928fc7c23 */ /* 0x100fe2000801087d */
[--C-:B---3--:R-:W-:Y:S01]  /*2450*/  FFMA.FTZ R70, R50, UR9, -R114.reuse ;  /* 0x0000000932467c23 */ /* 0x108fe20008010872 */
[----:B------:R1:W-:Y:S07]  /*2460*/  STS [R190+0x2400], R13 ;  /* 0x0024000dbe007388 */ /* 0x0003ee0000000800 */
[----:B------:R3:W-:Y:S01]  /*2470*/  MUFU.EX2 R6, R14 ;  /* 0x0000000e00067308 */ /* 0x0007e20000000800 */
[----:B------:R-:W-:Y:S01]  /*2480*/  FFMA.FTZ R75, R60, UR9, -R125 ;  /* 0x000000093c4b7c23 */ /* 0x000fe2000801087d */
[----:B------:R-:W-:Y:S01]  /*2490*/  FFMA.FTZ R74, R58, UR9, -R115 ;  /* 0x000000093a4a7c23 */ /* 0x000fe20008010873 */
[----:B------:R1:W-:Y:S07]  /*24a0*/  STS [R193+0x2000], R73 ;  /* 0x00200049c1007388 */ /* 0x0003ee0000000800 */
[----:B------:R1:W-:Y:S01]  /*24b0*/  MUFU.EX2 R10, R69 ;  /* 0x00000045000a7308 */ /* 0x0003e20000000800 */
[--C-:B------:R-:W-:Y:S01]  /*24c0*/  FFMA.FTZ R45, R45, UR9, -R125.reuse ;  /* 0x000000092d2d7c23 */ /* 0x100fe2000801087d */
[----:B------:R-:W-:Y:S01]  /*24d0*/  FFMA.FTZ R61, R61, UR9, -R125 ;  /* 0x000000093d3d7c23 */ /* 0x000fe2000801087d */
[----:B------:R1:W-:Y:S07]  /*24e0*/  STS [R193+0x2400], R72 ;  /* 0x00240048c1007388 */ /* 0x0003ee0000000800 */
[----:B------:R-:W-:Y:S01]  /*24f0*/  MUFU.EX2 R244, R244 ;  /* 0x000000f400f47308 */ /* 0x000fe20000000800 */
[--C-:B------:R-:W-:Y:S01]  /*2500*/  FFMA.FTZ R53, R53, UR9, -R113.reuse ;  /* 0x0000000935357c23 */ /* 0x100fe20008010871 */
[----:B----4-:R-:W-:Y:S08]  /*2510*/  F2FP.F16.F32.PACK_AB R71, R229, R228 ;  /* 0x000000e4e547723e */ /* 0x010ff000000000ff */
[----:B------:R-:W4:Y:S01]  /*2520*/  MUFU.EX2 R245, R245 ;  /* 0x000000f500f57308 */ /* 0x000f220000000800 */
[----:B---3--:R-:W-:Y:S01]  /*2530*/  FFMA.FTZ R14, R48, UR9, -R113 ;  /* 0x00000009300e7c23 */ /* 0x008fe20008010871 */
[--C-:B--2---:R-:W-:Y:S01]  /*2540*/  FFMA.FTZ R68, R51, UR9, -R114.reuse ;  /* 0x0000000933447c23 */ /* 0x104fe20008010872 */
[----:B------:R2:W-:Y:S07]  /*2550*/  STS [R194], R71 ;  /* 0x00000047c2007388 */ /* 0x0005ee0000000800 */
[----:B------:R-:W-:Y:S01]  /*2560*/  MUFU.EX2 R236, R236 ;  /* 0x000000ec00ec7308 */ /* 0x000fe20000000800 */
[--C-:B-1----:R-:W-:Y:S09]  /*2570*/  FFMA.FTZ R69, R55, UR9, -R114.reuse ;  /* 0x0000000937457c23 */ /* 0x102ff20008010872 */
[----:B------:R-:W2:Y:S01]  /*2580*/  MUFU.EX2 R237, R237 ;  /* 0x000000ed00ed7308 */ /* 0x000ea20000000800 */
[----:B------:R-:W-:Y:S09]  /*2590*/  F2FP.F16.F32.PACK_AB R13, R235, R232 ;  /* 0x000000e8eb0d723e */ /* 0x000ff200000000ff */
[----:B------:R1:W-:Y:S01]  /*25a0*/  MUFU.EX2 R121, R70 ;  /* 0x0000004600797308 */ /* 0x0003e20000000800 */
[----:B----4-:R-:W-:Y:S02]  /*25b0*/  F2FP.F16.F32.PACK_AB R18, R245, R244 ;  /* 0x000000f4f512723e */ /* 0x010fe400000000ff */
[----:B------:R-:W-:Y:S07]  /*25c0*/  F2FP.F16.F32.PACK_AB R73, R247, R246 ;  /* 0x000000f6f749723e */ /* 0x000fee00000000ff */
[----:B------:R3:W-:Y:S01]  /*25d0*/  MUFU.EX2 R126, R68 ;  /* 0x00000044007e7308 */ /* 0x0007e20000000800 */
[----:B------:R-:W-:Y:S01]  /*25e0*/  STS [R194+0x400], R13 ;  /* 0x0004000dc2007388 */ /* 0x000fe20000000800 */
[----:B------:R-:W-:Y:S08]  /*25f0*/  FFMA.FTZ R72, R59, UR9, -R115 ;  /* 0x000000093b487c23 */ /* 0x000ff00008010873 */
[----:B------:R-:W-:Y:S01]  /*2600*/  MUFU.EX2 R238, R238 ;  /* 0x000000ee00ee7308 */ /* 0x000fe20000000800 */
[----:B------:R-:W-:Y:S09]  /*2610*/  STS [R197+0x400], R73 ;  /* 0x00040049c5007388 */ /* 0x000ff20000000800 */
[----:B------:R-:W4:Y:S01]  /*2620*/  MUFU.EX2 R239, R239 ;  /* 0x000000ef00ef7308 */ /* 0x000f220000000800 */
[----:B------:R-:W-:Y:S01]  /*2630*/  STS [R197], R18 ;  /* 0x00000012c5007388 */ /* 0x000fe20000000800 */
[--C-:B-1----:R-:W-:Y:S08]  /*2640*/  FFMA.FTZ R70, R54, UR9, -R114.reuse ;  /* 0x0000000936467c23 */ /* 0x102ff00008010872 */
[----:B------:R1:W-:Y:S01]  /*2650*/  MUFU.EX2 R11, R14 ;  /* 0x0000000e000b7308 */ /* 0x0003e20000000800 */
[----:B--2---:R-:W-:Y:S01]  /*2660*/  F2FP.F16.F32.PACK_AB R71, R237, R236 ;  /* 0x000000eced47723e */ /* 0x004fe200000000ff */
[----:B---3--:R-:W-:Y:S08]  /*2670*/  FFMA.FTZ R68, R57, UR9, -R125 ;  /* 0x0000000939447c23 */ /* 0x008ff0000801087d */
[----:B------:R4:W-:Y:S01]  /*2680*/  MUFU.EX2 R142, R69 ;  /* 0x00000045008e7308 */ /* 0x0009e20000000800 */
[----:B------:R-:W-:Y:S09]  /*2690*/  STS [R194+0x2000], R71 ;  /* 0x00200047c2007388 */ /* 0x000ff20000000800 */
[----:B------:R-:W-:Y:S10]  /*26a0*/  MUFU.EX2 R240, R240 ;  /* 0x000000f000f07308 */ /* 0x000ff40000000800 */
[----:B------:R-:W2:Y:S01]  /*26b0*/  MUFU.EX2 R241, R241 ;  /* 0x000000f100f17308 */ /* 0x000ea20000000800 */
[----:B-1----:R-:W-:Y:S09]  /*26c0*/  FFMA.FTZ R14, R52, UR9, -R113 ;  /* 0x00000009340e7c23 */ /* 0x002ff20008010871 */
[----:B------:R-:W-:Y:S01]  /*26d0*/  MUFU.EX2 R242, R242 ;  /* 0x000000f200f27308 */ /* 0x000fe20000000800 */
[----:B----4-:R-:W-:Y:S09]  /*26e0*/  F2FP.F16.F32.PACK_AB R69, R239, R238 ;  /* 0x000000eeef45723e */ /* 0x010ff200000000ff */
[----:B------:R-:W1:Y:S01]  /*26f0*/  MUFU.EX2 R243, R243 ;  /* 0x000000f300f37308 */ /* 0x000e620000000800 */
[----:B------:R3:W-:Y:S09]  /*2700*/  STS [R194+0x2400], R69 ;  /* 0x00240045c2007388 */ /* 0x0007f20000000800 */
[----:B------:R2:W-:Y:S10]  /*2710*/  MUFU.EX2 R141, R70 ;  /* 0x00000046008d7308 */ /* 0x0005f40000000800 */
[----:B------:R1:W-:Y:S10]  /*2720*/  MUFU.EX2 R134, R68 ;  /* 0x0000004400867308 */ /* 0x0003f40000000800 */
[----:B------:R-:W-:Y:S10]  /*2730*/  MUFU.EX2 R248, R248 ;  /* 0x000000f800f87308 */ /* 0x000ff40000000800 */
[----:B------:R-:W4:Y:S01]  /*2740*/  MUFU.EX2 R249, R249 ;  /* 0x000000f900f97308 */ /* 0x000f220000000800 */
[----:B--2---:R-:W-:Y:S09]  /*2750*/  F2FP.F16.F32.PACK_AB R70, R241, R240 ;  /* 0x000000f0f146723e */ /* 0x004ff200000000ff */
[----:B------:R-:W-:Y:S01]  /*2760*/  MUFU.EX2 R250, R250 ;  /* 0x000000fa00fa7308 */ /* 0x000fe20000000800 */
[----:B-1----:R-:W-:Y:S01]  /*2770*/  F2FP.F16.F32.PACK_AB R68, R243, R242 ;  /* 0x000000f2f344723e */ /* 0x002fe200000000ff */
[----:B------:R1:W-:Y:S08]  /*2780*/  STS [R197+0x2000], R70 ;  /* 0x00200046c5007388 */ /* 0x0003f00000000800 */
[----:B------:R-:W2:Y:S01]  /*2790*/  MUFU.EX2 R251, R251 ;  /* 0x000000fb00fb7308 */ /* 0x000ea20000000800 */
[----:B------:R-:W-:Y:S09]  /*27a0*/  STS [R197+0x2400], R68 ;  /* 0x00240044c5007388 */ /* 0x000ff20000000800 */
[----:B------:R1:W-:Y:S01]  /*27b0*/  MUFU.EX2 R123, R14 ;  /* 0x0000000e007b7308 */ /* 0x0003e20000000800 */
[--C-:B---3--:R-:W-:Y:S01]  /*27c0*/  FFMA.FTZ R69, R66, UR9, -R114.reuse ;  /* 0x0000000942457c23 */ /* 0x108fe20008010872 */
[----:B----4-:R-:W-:Y:S01]  /*27d0*/  F2FP.F16.F32.PACK_AB R73, R249, R248 ;  /* 0x000000f8f949723e */ /* 0x010fe200000000ff */
[----:B------:R-:W-:Y:S07]  /*27e0*/  FFMA.FTZ R114, R67, UR9, -R114 ;  /* 0x0000000943727c23 */ /* 0x000fee0008010872 */
[----:B------:R3:W-:Y:S01]  /*27f0*/  MUFU.EX2 R135, R72 ;  /* 0x0000004800877308 */ /* 0x0007e20000000800 */
[----:B------:R4:W-:Y:S09]  /*2800*/  STS [R192], R73 ;  /* 0x00000049c0007388 */ /* 0x0009f20000000800 */
[----:B------:R-:W4:Y:S01]  /*2810*/  MUFU.EX2 R122, R49 ;  /* 0x00000031007a7308 */ /* 0x000f220000000800 */
[----:B--2---:R-:W-:Y:S09]  /*2820*/  F2FP.F16.F32.PACK_AB R71, R251, R250 ;  /* 0x000000fafb47723e */ /* 0x004ff200000000ff */
[----:B------:R-:W2:Y:S01]  /*2830*/  MUFU.EX2 R252, R252 ;  /* 0x000000fc00fc7308 */ /* 0x000ea20000000800 */
[----:B-1----:R-:W-:Y:S01]  /*2840*/  FFMA.FTZ R14, R56, UR9, -R125 ;  /* 0x00000009380e7c23 */ /* 0x002fe2000801087d */
[----:B------:R1:W-:Y:S08]  /*2850*/  STS [R192+0x400], R71 ;  /* 0x00040047c0007388 */ /* 0x0003f00000000800 */
[----:B------:R2:W-:Y:S01]  /*2860*/  MUFU.EX2 R125, R75 ;  /* 0x0000004b007d7308 */ /* 0x0005e20000000800 */
[--C-:B---3--:R-:W-:Y:S01]  /*2870*/  FFMA.FTZ R72, R64, UR9, -R113.reuse ;  /* 0x0000000940487c23 */ /* 0x108fe20008010871 */
[----:B------:R-:W-:Y:S08]  /*2880*/  FFMA.FTZ R113, R65, UR9, -R113 ;  /* 0x0000000941717c23 */ /* 0x000ff00008010871 */
[----:B------:R3:W1:Y:S01]  /*2890*/  MUFU.EX2 R143, R14 ;  /* 0x0000000e008f7308 */ /* 0x0006620000000800 */
[----:B------:R-:W-:Y:S02]  /*28a0*/  F2FP.F16.F32.PACK_AB R70, R10, R9 ;  /* 0x000000090a46723e */ /* 0x000fe400000000ff */
[----:B----4-:R-:W-:Y:S07]  /*28b0*/  F2FP.F16.F32.PACK_AB R18, R122, R11 ;  /* 0x0000000b7a12723e */ /* 0x010fee00000000ff */
[----:B------:R4:W4:Y:S10]  /*28c0*/  MUFU.EX2 R133, R74 ;  /* 0x0000004a00857308 */ /* 0x0009340000000800 */
[----:B------:R-:W4:Y:S01]  /*28d0*/  MUFU.EX2 R7, R45 ;  /* 0x0000002d00077308 */ /* 0x000f220000000800 */
[----:B------:R-:W-:Y:S01]  /*28e0*/  STS [R195], R18 ;  /* 0x00000012c3007388 */ /* 0x000fe20000000800 */
[----:B--2---:R-:W-:Y:S08]  /*28f0*/  F2FP.F16.F32.PACK_AB R75, R139, R252 ;  /* 0x000000fc8b4b723e */ /* 0x004ff000000000ff */
[----:B------:R2:W-:Y:S01]  /*2900*/  MUFU.EX2 R129, R72 ;  /* 0x0000004800817308 */ /* 0x0005e20000000800 */
[----:B------:R-:W-:Y:S02]  /*2910*/  F2FP.F16.F32.PACK_AB R73, R5, R138 ;  /* 0x0000008a0549723e */ /* 0x000fe400000000ff */
[----:B---3--:R-:W-:Y:S07]  /*2920*/  F2FP.F16.F32.PACK_AB R14, R126, R121 ;  /* 0x000000797e0e723e */ /* 0x008fee00000000ff */
[----:B------:R-:W3:Y:S01]  /*2930*/  MUFU.EX2 R130, R53 ;  /* 0x0000003500827308 */ /* 0x000ee20000000800 */
[----:B-1----:R-:W-:Y:S01]  /*2940*/  F2FP.F16.F32.PACK_AB R25, R134, R143 ;  /* 0x0000008f8619723e */ /* 0x002fe200000000ff */
[--C-:B----4-:R-:W-:Y:S01]  /*2950*/  FFMA.FTZ R74, R62, UR9, -R115.reuse ;  /* 0x000000093e4a7c23 */ /* 0x110fe20008010873 */
[----:B------:R-:W-:Y:S07]  /*2960*/  FFMA.FTZ R115, R63, UR9, -R115 ;  /* 0x000000093f737c23 */ /* 0x000fee0008010873 */
[----:B------:R1:W-:Y:S01]  /*2970*/  MUFU.EX2 R132, R69 ;  /* 0x0000004500847308 */ /* 0x0003e20000000800 */
[----:B------:R-:W-:Y:S01]  /*2980*/  STS [R195+0x400], R14 ;  /* 0x0004000ec3007388 */ /* 0x000fe20000000800 */
[----:B------:R-:W-:Y:S08]  /*2990*/  F2FP.F16.F32.PACK_AB R29, R135, R133 ;  /* 0x00000085871d723e */ /* 0x000ff000000000ff */
[----:B------:R-:W4:Y:S01]  /*29a0*/  MUFU.EX2 R136, R113 ;  /* 0x0000007100887308 */ /* 0x000f220000000800 */
[----:B------:R-:W-:Y:S01]  /*29b0*/  STS [R192+0x2000], R75 ;  /* 0x0020004bc0007388 */ /* 0x000fe20000000800 */
[----:B--2---:R-:W-:Y:S08]  /*29c0*/  F2FP.F16.F32.PACK_AB R72, R7, R6 ;  /* 0x000000060748723e */ /* 0x004ff000000000ff */
[----:B------:R-:W2:Y:S01]  /*29d0*/  MUFU.EX2 R137, R114 ;  /* 0x0000007200897308 */ /* 0x000ea20000000800 */
[----:B------:R-:W-:Y:S01]  /*29e0*/  STS [R192+0x2400], R73 ;  /* 0x00240049c0007388 */ /* 0x000fe20000000800 */
[----:B---3--:R-:W-:Y:S08]  /*29f0*/  F2FP.F16.F32.PACK_AB R71, R130, R123 ;  /* 0x0000007b8247723e */ /* 0x008ff000000000ff */
[----:B------:R-:W-:Y:S01]  /*2a00*/  MUFU.EX2 R127, R74 ;  /* 0x0000004a007f7308 */ /* 0x000fe20000000800 */
[----:B------:R-:W-:Y:S01]  /*2a10*/  STS [R195+0x2000], R72 ;  /* 0x00200048c3007388 */ /* 0x000fe20000000800 */
[----:B-1----:R-:W-:Y:S08]  /*2a20*/  F2FP.F16.F32.PACK_AB R69, R142, R141 ;  /* 0x0000008d8e45723e */ /* 0x002ff000000000ff */
[----:B------:R-:W1:Y:S01]  /*2a30*/  MUFU.EX2 R131, R115 ;  /* 0x0000007300837308 */ /* 0x000e620000000800 */
[----:B------:R-:W-:Y:S01]  /*2a40*/  STS [R195+0x2400], R70 ;  /* 0x00240046c3007388 */ /* 0x000fe20000000800 */
[----:B----4-:R-:W-:Y:S08]  /*2a50*/  F2FP.F16.F32.PACK_AB R68, R136, R129 ;  /* 0x000000818844723e */ /* 0x010ff000000000ff */
[----:B------:R-:W3:Y:S01]  /*2a60*/  MUFU.EX2 R186, R61 ;  /* 0x0000003d00ba7308 */ /* 0x000ee20000000800 */
[----:B------:R-:W-:Y:S01]  /*2a70*/  STS [R196], R71 ;  /* 0x00000047c4007388 */ /* 0x000fe20000000800 */
[----:B--2---:R-:W-:Y:S03]  /*2a80*/  F2FP.F16.F32.PACK_AB R22, R137, R132 ;  /* 0x000000848916723e */ /* 0x004fe600000000ff */
[----:B------:R-:W-:Y:S04]  /*2a90*/  STS [R196+0x400], R69 ;  /* 0x00040045c4007388 */ /* 0x000fe80000000800 */
[----:B------:R-:W-:Y:S01]  /*2aa0*/  STS [R199], R68 ;  /* 0x00000044c7007388 */ /* 0x000fe20000000800 */
[----:B-1----:R-:W-:Y:S03]  /*2ab0*/  F2FP.F16.F32.PACK_AB R38, R131, R127 ;  /* 0x0000007f8326723e */ /* 0x002fe600000000ff */
[----:B------:R-:W-:Y:S01]  /*2ac0*/  STS [R199+0x400], R22 ;  /* 0x00040016c7007388 */ /* 0x000fe20000000800 */
[----:B---3--:R-:W-:Y:S03]  /*2ad0*/  F2FP.F16.F32.PACK_AB R34, R186, R125 ;  /* 0x0000007dba22723e */ /* 0x008fe600000000ff */
        /* <DEDUP_REMOVED lines=28> */
[----:B------:R-:W-:Y:S03]  /*2ca0*/  FADD.FTZ R13, -R214, R13 ;  /* 0x0000000dd60d7221 */ /* 0x000fe60000010100 */
[----:B------:R-:W-:Y:S01]  /*2cb0*/  FMUL.FTZ R213, R213, R12 ;  /* 0x0000000cd5d57220 */ /* 0x000fe20000410000 */
[C---:B------:R-:W-:Y:S04]  /*2cc0*/  HMMA.16816.F32 R24, R108.reuse, R162, R24 ;  /* 0x000000a26c18723c */ /* 0x040fe80000001818 */
[----:B------:R-:W-:Y:S04]  /*2cd0*/  FMUL.FTZ R216, R216, R13 ;  /* 0x0000000dd8d87220 */ /* 0x000fe80000410000 */
[-C--:B------:R-:W-:Y:S03]  /*2ce0*/  HMMA.16816.F32 R28, R108, R164.reuse, R28 ;  /* 0x000000a46c1c723c */ /* 0x080fe6000000181c */
[----:B------:R-:W-:Y:S05]  /*2cf0*/  F2FP.F16.F32.PACK_AB R213, R216, R213 ;  /* 0x000000d5d8d5723e */ /* 0x000fea00000000ff */
[C---:B------:R-:W-:Y:S04]  /*2d00*/  HMMA.16816.F32 R32, R112.reuse, R164, R32 ;  /* 0x000000a47020723c */ /* 0x040fe80000001820 */
[----:B------:R-:W-:Y:S04]  /*2d10*/  FADD.FTZ R25, -R214, R25 ;  /* 0x00000019d6197221 */ /* 0x000fe80000010100 */
[-C--:B------:R-:W-:Y:S03]  /*2d20*/  HMMA.16816.F32 R36, R112, R166.reuse, R36 ;  /* 0x000000a67024723c */ /* 0x080fe60000001824 */
[----:B------:R-:W-:Y:S01]  /*2d30*/  FMUL.FTZ R230, R230, R25 ;  /* 0x00000019e6e67220 */ /* 0x000fe20000410000 */
[C---:B------:R-:W-:Y:S01]  /*2d40*/  FADD.FTZ R13, -R214.reuse, R28 ;  /* 0x0000001cd60d7221 */ /* 0x040fe20000010100 */
[----:B------:R-:W-:Y:S03]  /*2d50*/  FADD.FTZ R29, -R214, R29 ;  /* 0x0000001dd61d7221 */ /* 0x000fe60000010100 */
[C---:B------:R-:W-:Y:S04]  /*2d60*/  HMMA.16816.F32 R40, R108.reuse, R166, R40 ;  /* 0x000000a66c28723c */ /* 0x040fe80000001828 */
[----:B------:R-:W-:Y:S01]  /*2d70*/  FMUL.FTZ R228, R228, R13 ;  /* 0x0000000de4e47220 */ /* 0x000fe20000410000 */
[----:B------:R-:W-:Y:S03]  /*2d80*/  FMUL.FTZ R229, R229, R29 ;  /* 0x0000001de5e57220 */ /* 0x000fe60000410000 */
[-C--:B------:R-:W-:Y:S03]  /*2d90*/  HMMA.16816.F32 R44, R108, R168.reuse, R44 ;  /* 0x000000a86c2c723c */ /* 0x080fe6000000182c */
[----:B------:R-:W-:Y:S05]  /*2da0*/  F2FP.F16.F32.PACK_AB R229, R229, R228 ;  /* 0x000000e4e5e5723e */ /* 0x000fea00000000ff */
[C---:B------:R-:W-:Y:S04]  /*2db0*/  HMMA.16816.F32 R48, R112.reuse, R168, R48 ;  /* 0x000000a87030723c */ /* 0x040fe80000001830 */
[C---:B------:R-:W-:Y:S04]  /*2dc0*/  FADD.FTZ R216, -R214.reuse, R41 ;  /* 0x00000029d6d87221 */ /* 0x040fe80000010100 */
[-C--:B------:R-:W-:Y:S03]  /*2dd0*/  HMMA.16816.F32 R52, R112, R170.reuse, R52 ;  /* 0x000000aa7034723c */ /* 0x080fe60000001834 */
[----:B------:R-:W-:Y:S01]  /*2de0*/  FMUL.FTZ R216, R245, R216 ;  /* 0x000000d8f5d87220 */ /* 0x000fe20000410000 */
[----:B------:R-:W-:Y:S04]  /*2df0*/  FADD.FTZ R228, -R214, R44 ;  /* 0x0000002cd6e47221 */ /* 0x000fe80000010100 */
[C---:B------:R-:W-:Y:S04]  /*2e00*/  HMMA.16816.F32 R56, R108.reuse, R170, R56 ;  /* 0x000000aa6c38723c */ /* 0x040fe80000001838 */
[----:B------:R-:W-:Y:S04]  /*2e10*/  FMUL.FTZ R228, R248, R228 ;  /* 0x000000e4f8e47220 */ /* 0x000fe80000410000 */
[-C--:B------:R-:W-:Y:S08]  /*2e20*/  HMMA.16816.F32 R60, R108, R172.reuse, R60 ;  /* 0x000000ac6c3c723c */ /* 0x080ff0000000183c */
[C---:B------:R-:W-:Y:S04]  /*2e30*/  HMMA.16816.F32 R64, R112.reuse, R172, R64 ;  /* 0x000000ac7040723c */ /* 0x040fe80000001840 */
[C---:B------:R-:W-:Y:S01]  /*2e40*/  FADD.FTZ R248, -R214.reuse, R56 ;  /* 0x00000038d6f87221 */ /* 0x040fe20000010100 */
[C---:B------:R-:W-:Y:S03]  /*2e50*/  FADD.FTZ R245, -R214.reuse, R57 ;  /* 0x00000039d6f57221 */ /* 0x040fe60000010100 */
[-C--:B------:R-:W-:Y:S03]  /*2e60*/  HMMA.16816.F32 R68, R112, R174.reuse, R68 ;  /* 0x000000ae7044723c */ /* 0x080fe60000001844 */
[----:B------:R-:W-:Y:S01]  /*2e70*/  FADD.FTZ R114, -R214, R24 ;  /* 0x00000018d6727221 */ /* 0x000fe20000010100 */
[----:B------:R-:W-:Y:S01]  /*2e80*/  FMUL.FTZ R248, R11, R248 ;  /* 0x000000f80bf87220 */ /* 0x000fe20000410000 */
[----:B------:R-:W-:Y:S02]  /*2e90*/  FMUL.FTZ R245, R122, R245 ;  /* 0x000000f57af57220 */ /* 0x000fe40000410000 */
[----:B------:R-:W-:Y:S01]  /*2ea0*/  FMUL.FTZ R225, R225, R114 ;  /* 0x00000072e1e17220 */ /* 0x000fe20000410000 */
[----:B------:R-:W-:Y:S04]  /*2eb0*/  HMMA.16816.F32 R72, R108, R174, R72 ;  /* 0x000000ae6c48723c */ /* 0x000fe80000001848 */
[----:B------:R-:W-:Y:S01]  /*2ec0*/  F2FP.F16.F32.PACK_AB R230, R230, R225 ;  /* 0x000000e1e6e6723e */ /* 0x000fe200000000ff */
[----:B------:R-:W-:Y:S01]  /*2ed0*/  FADD.FTZ R225, -R214, R40 ;  /* 0x00000028d6e17221 */ /* 0x000fe20000010100 */
[----:B------:R-:W-:Y:S03]  /*2ee0*/  F2FP.F16.F32.PACK_AB R248, R245, R248 ;  /* 0x000000f8f5f8723e */ /* 0x000fe600000000ff */
[----:B------:R-:W-:Y:S01]  /*2ef0*/  FMUL.FTZ R225, R244, R225 ;  /* 0x000000e1f4e17220 */ /* 0x000fe20000410000 */
[----:B------:R-:W-:Y:S04]  /*2f00*/  FADD.FTZ R244, -R214, R45 ;  /* 0x0000002dd6f47221 */ /* 0x000fe80000010100 */
[----:B------:R-:W-:Y:S01]  /*2f10*/  FMUL.FTZ R249, R249, R244 ;  /* 0x000000f4f9f97220 */ /* 0x000fe20000410000 */
[----:B------:R-:W-:Y:S01]  /*2f20*/  F2FP.F16.F32.PACK_AB R216, R216, R225 ;  /* 0x000000e1d8d8723e */ /* 0x000fe200000000ff */
[C---:B------:R-:W-:Y:S01]  /*2f30*/  FADD.FTZ R244, -R214.reuse, R60 ;  /* 0x0000003cd6f47221 */ /* 0x040fe20000010100 */
[C---:B------:R-:W-:Y:S02]  /*2f40*/  FADD.FTZ R225, -R214.reuse, R61 ;  /* 0x0000003dd6e17221 */ /* 0x040fe40000010100 */
[C---:B------:R-:W-:Y:S01]  /*2f50*/  FADD.FTZ R72, -R214.reuse, R72 ;  /* 0x00000048d6487221 */ /* 0x040fe20000010100 */
[----:B------:R-:W-:Y:S01]  /*2f60*/  FADD.FTZ R73, -R214, R73 ;  /* 0x00000049d6497221 */ /* 0x000fe20000010100 */
[----:B------:R-:W-:Y:S01]  /*2f70*/  FMUL.FTZ R244, R123, R244 ;  /* 0x000000f47bf47220 */ /* 0x000fe20000410000 */
[----:B------:R-:W-:Y:S01]  /*2f80*/  F2FP.F16.F32.PACK_AB R249, R249, R228 ;  /* 0x000000e4f9f9723e */ /* 0x000fe200000000ff */
[----:B------:R-:W-:Y:S01]  /*2f90*/  FMUL.FTZ R72, R129, R72 ;  /* 0x0000004881487220 */ /* 0x000fe20000410000 */
[----:B------:R-:W-:Y:S01]  /*2fa0*/  FMUL.FTZ R73, R136, R73 ;  /* 0x0000004988497220 */ /* 0x000fe20000410000 */
[----:B------:R-:W-:Y:S01]  /*2fb0*/  FMUL.FTZ R225, R130, R225 ;  /* 0x000000e182e17220 */ /* 0x000fe20000410000 */
[----:B------:R-:W-:Y:S03]  /*2fc0*/  FADD.FTZ R214, -R231, R15 ;  /* 0x0000000fe7d67221 */ /* 0x000fe60000010100 */
[----:B------:R-:W-:Y:S01]  /*2fd0*/  F2FP.F16.F32.PACK_AB R72, R73, R72 ;  /* 0x000000484948723e */ /* 0x000fe200000000ff */
[----:B------:R-:W-:Y:S01]  /*2fe0*/  FADD.FTZ R73, -R231, R14 ;  /* 0x0000000ee7497221 */ /* 0x000fe20000010100 */
[----:B------:R-:W-:Y:S01]  /*2ff0*/  F2FP.F16.F32.PACK_AB R225, R225, R244 ;  /* 0x000000f4e1e1723e */ /* 0x000fe200000000ff */
[----:B------:R-:W-:Y:S06]  /*3000*/  BRA.U !UP0, `(.L_x_153) ;  /* 0x0000000108547547 */ /* 0x000fec000b800000 */
[----:B------:R-:W1:Y:S01]  /*3010*/  LDC R11, c[0x0][0x3b0] ;  /* 0x0000ec00ff0b7b82 */ /* 0x000e620000000800 */
[----:B------:R-:W-:Y:S01]  /*3020*/  IADD3 R13, P0, PT, RZ, -UR5, RZ ;  /* 0x80000005ff0d7c10 */ /* 0x000fe2000ff1e0ff */
[----:B------:R-:W-:Y:S04]  /*3030*/  ULOP3.LUT UR12, UR26, 0x1, URZ, 0xc0, !UPT ;  /* 0x000000011a0c7892 */ /* 0x000fe8000f8ec0ff */
[----:B------:R-:W-:Y:S02]  /*3040*/  UISETP.NE.U32.AND UP1, UPT, UR12, 0x1, UPT ;  /* 0x000000010c00788c */ /* 0x000fe4000bf25070 */
[----:B------:R-:W2:Y:S02]  /*3050*/  LDC R4, c[0x0][0x3b4] ;  /* 0x0000ed00ff047b82 */ /* 0x000ea40000000800 */
[----:B------:R-:W-:Y:S06]  /*3060*/  USEL UR12, UR7, 0x2000, !UP1 ;  /* 0x00002000070c7887 */ /* 0x000fec000c800000 */
[----:B------:R-:W-:Y:S02]  /*3070*/  VIADD R209, R209, UR12 ;  /* 0x0000000cd1d17c36 */ /* 0x000fe40008000000 */
[----:B------:R-:W-:Y:S02]  /*3080*/  VIADD R176, R176, UR12 ;  /* 0x0000000cb0b07c36 */ /* 0x000fe40008000000 */
[----:B-1----:R-:W-:Y:S04]  /*3090*/  IMAD.SHL.U32 R8, R11, 0x80, RZ ;  /* 0x000000800b087824 */ /* 0x002fe800078e00ff */
[----:B------:R-:W-:Y:S05]  /*30a0*/  IMAD.X R8, RZ, RZ, ~R8, P0 ;  /* 0x000000ffff087224 */ /* 0x000fea00000e0e08 */
[----:B------:R-:W-:Y:S04]  /*30b0*/  SHF.R.S64 R13, R13, 0x1f, R8 ;  /* 0x0000001f0d0d7819 */ /* 0x000fe80000001008 */
[----:B------:R-:W-:Y:S04]  /*30c0*/  IADD3 R200, P0, PT, R13, R200, RZ ;  /* 0x000000c80dc87210 */ /* 0x000fe80007f1e0ff */
[----:B------:R-:W-:Y:S02]  /*30d0*/  LEA.HI.X.SX32 R201, R8, R201, 0x1, P0 ;  /* 0x000000c908c97211 */ /* 0x000fe400000f0eff */
[C---:B------:R-:W-:Y:S03]  /*30e0*/  LEA R14, P0, R11.reuse, R200, 0x7 ;  /* 0x000000c80b0e7211 */ /* 0x040fe600078038ff */
[----:B------:R-:W-:Y:S01]  /*30f0*/  @!PT LDS RZ, [RZ] ;  /* 0x00000000fffff984 */ /* 0x000fe20000000800 */
[----:B------:R-:W-:Y:S01]  /*3100*/  @!PT LDS RZ, [RZ] ;  /* 0x00000000fffff984 */ /* 0x000fe20000000800 */
[----:B------:R-:W-:Y:S01]  /*3110*/  @!PT LDS RZ, [RZ] ;  /* 0x00000000fffff984 */ /* 0x000fe20000000800 */
[----:B------:R1:W-:Y:S01]  /*3120*/  LDGSTS.E.BYPASS.LTC128B.128 [R209], desc[UR18][R200.64] ;  /* 0x00000000c8d17fae */ /* 0x0003e2000b981a12 */
[----:B--2---:R-:W-:Y:S05]  /*3130*/  LEA.HI.X R15, R11, R201, R4, 0x7, P0 ;  /* 0x000000c90b0f7211 */ /* 0x004fea00000f3c04 */
[----:B------:R1:W-:Y:S04]  /*3140*/  LDGSTS.E.BYPASS.LTC128B.128 [R209+0x1000], desc[UR18][R14.64] ;  /* 0x010000000ed17fae */ /* 0x0003e8000b981a12 */
[----:B------:R-:W0:Y:S02]  /*3150*/  LDGDEPBAR ;  /* 0x00000000000079af */ /* 0x000e240000000000 */
.L_x_153:
[C---:B------:R-:W-:Y:S01]  /*3160*/  FADD.FTZ R11, -R231.reuse, R26 ;  /* 0x0000001ae70b7221 */ /* 0x040fe20000010100 */
[----:B------:R-:W-:Y:S01]  /*3170*/  FADD.FTZ R4, -R231, R27 ;  /* 0x0000001be7047221 */ /* 0x000fe20000010100 */
[----:B------:R-:W-:Y:S01]  /*3180*/  FMUL.FTZ R73, R212, R73 ;  /* 0x00000049d4497220 */ /* 0x000fe20000410000 */
[----:B------:R-:W-:Y:S01]  /*3190*/  FMUL.FTZ R214, R215, R214 ;  /* 0x000000d6d7d67220 */ /* 0x000fe20000410000 */
[----:B------:R-:W-:Y:S01]  /*31a0*/  FMUL.FTZ R11, R226, R11 ;  /* 0x0000000be20b7220 */ /* 0x000fe20000410000 */
[----:B------:R-:W-:Y:S01]  /*31b0*/  FMUL.FTZ R4, R227, R4 ;  /* 0x00000004e3047220 */ /* 0x000fe20000410000 */
[C---:B-----5:R-:W-:Y:S01]  /*31c0*/  FADD.FTZ R16, -R233.reuse, R16 ;  /* 0x00000010e9107221 */ /* 0x060fe20000010100 */
[----:B------:R-:W-:Y:S01]  /*31d0*/  FADD.FTZ R17, -R233, R17 ;  /* 0x00000011e9117221 */ /* 0x000fe20000010100 */
[----:B------:R-:W-:Y:S01]  /*31e0*/  F2FP.F16.F32.PACK_AB R73, R214, R73 ;  /* 0x00000049d649723e */ /* 0x000fe200000000ff */
[----:B------:R-:W-:Y:S01]  /*31f0*/  STS [R190+-0x8000], R213 ;  /* 0xff8000d5be007388 */ /* 0x000fe20000000800 */
[----:B------:R-:W-:Y:S01]  /*3200*/  FMUL.FTZ R16, R217, R16 ;  /* 0x00000010d9107220 */ /* 0x000fe20000410000 */
[----:B------:R-:W-:Y:S01]  /*3210*/  FMUL.FTZ R17, R218, R17 ;  /* 0x00000011da117220 */ /* 0x000fe20000410000 */
[----:B------:R-:W-:Y:S01]  /*3220*/  F2FP.F16.F32.PACK_AB R4, R4, R11 ;  /* 0x0000000b0404723e */ /* 0x000fe200000000ff */
[----:B------:R-:W-:Y:S01]  /*3230*/  STS [R190+-0x7c00], R73 ;  /* 0xff840049be007388 */ /* 0x000fe20000000800 */
[C---:B------:R-:W-:Y:S01]  /*3240*/  FADD.FTZ R25, -R231.reuse, R74 ;  /* 0x0000004ae7197221 */ /* 0x040fe20000010100 */
[----:B-1----:R-:W-:Y:S01]  /*3250*/  FADD.FTZ R14, -R231, R75 ;  /* 0x0000004be70e7221 */ /* 0x002fe20000010100 */
[----:B------:R-:W-:Y:S01]  /*3260*/  F2FP.F16.F32.PACK_AB R17, R17, R16 ;  /* 0x000000101111723e */ /* 0x000fe200000000ff */
[----:B------:R-:W-:Y:S01]  /*3270*/  STS [R193+-0x8000], R230 ;  /* 0xff8000e6c1007388 */ /* 0x000fe20000000800 */
[C---:B------:R-:W-:Y:S01]  /*3280*/  FADD.FTZ R13, -R231.reuse, R30 ;  /* 0x0000001ee70d7221 */ /* 0x040fe20000010100 */
[----:B------:R-:W-:Y:S01]  /*3290*/  FADD.FTZ R8, -R231, R31 ;  /* 0x0000001fe7087221 */ /* 0x000fe20000010100 */
[----:B------:R-:W-:Y:S01]  /*32a0*/  FMUL.FTZ R25, R132, R25 ;  /* 0x0000001984197220 */ /* 0x000fe20000410000 */
[----:B------:R1:W-:Y:S01]  /*32b0*/  STS [R193+-0x7c00], R4 ;  /* 0xff840004c1007388 */ /* 0x0003e20000000800 */
[----:B------:R-:W-:Y:S01]  /*32c0*/  FMUL.FTZ R14, R137, R14 ;  /* 0x0000000e890e7220 */ /* 0x000fe20000410000 */
[----:B------:R-:W-:Y:S01]  /*32d0*/  FMUL.FTZ R13, R232, R13 ;  /* 0x0000000de80d7220 */ /* 0x000fe20000410000 */
[----:B------:R-:W-:Y:S01]  /*32e0*/  FMUL.FTZ R8, R235, R8 ;  /* 0x00000008eb087220 */ /* 0x000fe20000410000 */
[----:B------:R2:W-:Y:S01]  /*32f0*/  STS [R190+-0x6000], R17 ;  /* 0xffa00011be007388 */ /* 0x0005e20000000800 */
[C---:B------:R-:W-:Y:S01]  /*3300*/  FADD.FTZ R18, -R234.reuse, R18 ;  /* 0x00000012ea127221 */ /* 0x040fe20000010100 */
[----:B------:R-:W-:Y:S01]  /*3310*/  FADD.FTZ R19, -R234, R19 ;  /* 0x00000013ea137221 */ /* 0x000fe20000010100 */
[----:B------:R-:W-:Y:S01]  /*3320*/  F2FP.F16.F32.PACK_AB R24, R14, R25 ;  /* 0x000000190e18723e */ /* 0x000fe200000000ff */
[----:B------:R-:W-:Y:S01]  /*3330*/  FADD.FTZ R20, -R233, R20 ;  /* 0x00000014e9147221 */ /* 0x000fe20000010100 */
[----:B------:R-:W-:Y:S01]  /*3340*/  FMUL.FTZ R18, R219, R18 ;  /* 0x00000012db127220 */ /* 0x000fe20000410000 */
[----:B------:R-:W-:Y:S01]  /*3350*/  FMUL.FTZ R19, R220, R19 ;  /* 0x00000013dc137220 */ /* 0x000fe20000410000 */
[C---:B------:R-:W-:Y:S01]  /*3360*/  FADD.FTZ R21, -R233.reuse, R21 ;  /* 0x00000015e9157221 */ /* 0x040fe20000010100 */
[C---:B------:R-:W-:Y:S01]  /*3370*/  FADD.FTZ R22, -R234.reuse, R22 ;  /* 0x00000016ea167221 */ /* 0x040fe20000010100 */
[----:B------:R-:W-:Y:S01]  /*3380*/  FADD.FTZ R23, -R234, R23 ;  /* 0x00000017ea177221 */ /* 0x000fe20000010100 */
[----:B------:R-:W-:Y:S01]  /*3390*/  F2FP.F16.F32.PACK_AB R13, R8, R13 ;  /* 0x0000000d080d723e */ /* 0x000fe200000000ff */
[C---:B------:R-:W-:Y:S01]  /*33a0*/  FADD.FTZ R25, -R233.reuse, R36 ;  /* 0x00000024e9197221 */ /* 0x040fe20000010100 */
[----:B------:R-:W-:Y:S01]  /*33b0*/  FADD.FTZ R14, -R233, R37 ;  /* 0x00000025e90e7221 */ /* 0x000fe20000010100 */
        /* <DEDUP_REMOVED lines=15> */
[----:B------:R-:W-:Y:S01]  /*34b0*/  FADD.FTZ R16, -R233, R53 ;  /* 0x00000035e9107221 */ /* 0x000fe20000010100 */
[----:B------:R-:W-:Y:S01]  /*34c0*/  F2FP.F16.F32.PACK_AB R20, R21, R20 ;  /* 0x000000141514723e */ /* 0x000fe200000000ff */
[----:B------:R-:W-:Y:S01]  /*34d0*/  STS [R190+-0x5c00], R19 ;  /* 0xffa40013be007388 */ /* 0x000fe20000000800 */
[----:B------:R-:W-:Y:S01]  /*34e0*/  F2FP.F16.F32.PACK_AB R22, R23, R22 ;  /* 0x000000161716723e */ /* 0x000fe200000000ff */
[----:B------:R-:W-:Y:S01]  /*34f0*/  FMUL.FTZ R16, R7, R16 ;  /* 0x0000001007107220 */ /* 0x000fe20000410000 */
[----:B------:R-:W-:Y:S01]  /*3500*/  F2FP.F16.F32.PACK_AB R14, R14, R25 ;  /* 0x000000190e0e723e */ /* 0x000fe200000000ff */
[C---:B------:R-:W-:Y:S01]  /*3510*/  FADD.FTZ R25, -R233.reuse, R52 ;  /* 0x00000034e9197221 */ /* 0x040fe20000010100 */
[----:B------:R-:W-:Y:S01]  /*3520*/  F2FP.F16.F32.PACK_AB R12, R12, R15 ;  /* 0x0000000f0c0c723e */ /* 0x000fe200000000ff */
[C---:B------:R-:W-:Y:S01]  /*3530*/  FADD.FTZ R15, -R233.reuse, R32 ;  /* 0x00000020e90f7221 */ /* 0x040fe20000010100 */
[----:B------:R-:W-:Y:S01]  /*3540*/  F2FP.F16.F32.PACK_AB R11, R8, R11 ;  /* 0x0000000b080b723e */ /* 0x000fe200000000ff */
[----:B------:R-:W-:Y:S01]  /*3550*/  FADD.FTZ R8, -R233, R33 ;  /* 0x00000021e9087221 */ /* 0x000fe20000010100 */
[C---:B------:R-:W-:Y:S01]  /*3560*/  FADD.FTZ R7, -R234.reuse, R34 ;  /* 0x00000022ea077221 */ /* 0x040fe20000010100 */
[----:B-1----:R-:W-:Y:S01]  /*3570*/  FADD.FTZ R4, -R234, R35 ;  /* 0x00000023ea047221 */ /* 0x002fe20000010100 */
[----:B------:R-:W-:Y:S01]  /*3580*/  STS [R193+-0x6000], R20 ;  /* 0xffa00014c1007388 */ /* 0x000fe20000000800 */
[----:B------:R-:W-:Y:S01]  /*3590*/  FMUL.FTZ R25, R6, R25 ;  /* 0x0000001906197220 */ /* 0x000fe20000410000 */
[C---:B--2---:R-:W-:Y:S01]  /*35a0*/  FADD.FTZ R17, -R234.reuse, R38 ;  /* 0x00000026ea117221 */ /* 0x044fe20000010100 */
[----:B------:R-:W-:Y:S01]  /*35b0*/  FADD.FTZ R6, -R234, R39 ;  /* 0x00000027ea067221 */ /* 0x000fe20000010100 */
[----:B------:R-:W-:Y:S01]  /*35c0*/  STS [R193+-0x5c00], R22 ;  /* 0xffa40016c1007388 */ /* 0x000fe20000000800 */
[----:B------:R-:W-:Y:S01]  /*35d0*/  FMUL.FTZ R15, R236, R15 ;  /* 0x0000000fec0f7220 */ /* 0x000fe20000410000 */
[----:B------:R-:W-:Y:S01]  /*35e0*/  FMUL.FTZ R8, R237, R8 ;  /* 0x00000008ed087220 */ /* 0x000fe20000410000 */
        /* <DEDUP_REMOVED lines=12> */
[----:B------:R-:W-:Y:S01]  /*36b0*/  FADD.FTZ R4, -R234, R51 ;  /* 0x00000033ea047221 */ /* 0x000fe20000010100 */
[----:B------:R-:W-:Y:S01]  /*36c0*/  FMUL.FTZ R58, R121, R58 ;  /* 0x0000003a793a7220 */ /* 0x000fe20000410000 */
[----:B------:R-:W-:Y:S01]  /*36d0*/  STS [R197+-0x7c00], R12 ;  /* 0xff84000cc5007388 */ /* 0x000fe20000000800 */
[----:B------:R-:W-:Y:S01]  /*36e0*/  FMUL.FTZ R59, R126, R59 ;  /* 0x0000003b7e3b7220 */ /* 0x000fe20000410000 */
[C---:B------:R-:W-:Y:S01]  /*36f0*/  FADD.FTZ R21, -R233.reuse, R48 ;  /* 0x00000030e9157221 */ /* 0x040fe20000010100 */
[----:B------:R-:W-:Y:S01]  /*3700*/  FADD.FTZ R8, -R233, R49 ;  /* 0x00000031e9087221 */ /* 0x000fe20000010100 */
[----:B------:R-:W-:Y:S01]  /*3710*/  STS [R194+-0x6000], R15 ;  /* 0xffa0000fc2007388 */ /* 0x000fe20000000800 */
[----:B------:R-:W-:Y:S01]  /*3720*/  FADD.FTZ R23, -R234, R50 ;  /* 0x00000032ea177221 */ /* 0x000fe20000010100 */
[----:B------:R-:W-:Y:S01]  /*3730*/  FMUL.FTZ R4, R5, R4 ;  /* 0x0000000405047220 */ /* 0x000fe20000410000 */
[----:B------:R-:W-:Y:S01]  /*3740*/  FMUL.FTZ R21, R252, R21 ;  /* 0x00000015fc157220 */ /* 0x000fe20000410000 */
[----:B------:R-:W-:Y:S01]  /*3750*/  STS [R194+-0x5c00], R7 ;  /* 0xffa40007c2007388 */ /* 0x000fe20000000800 */
[----:B------:R-:W-:Y:S01]  /*3760*/  FMUL.FTZ R8, R139, R8 ;  /* 0x000000088b087220 */ /* 0x000fe20000410000 */
[C---:B------:R-:W-:Y:S01]  /*3770*/  FADD.FTZ R54, -R234.reuse, R54 ;  /* 0x00000036ea367221 */ /* 0x040fe20000010100 */
[----:B------:R-:W-:Y:S01]  /*3780*/  FADD.FTZ R55, -R234, R55 ;  /* 0x00000037ea377221 */ /* 0x000fe20000010100 */
[----:B------:R-:W-:Y:S01]  /*3790*/  STS [R197+-0x6000], R14 ;  /* 0xffa0000ec5007388 */ /* 0x000fe20000000800 */
[----:B------:R-:W-:Y:S01]  /*37a0*/  FMUL.FTZ R23, R138, R23 ;  /* 0x000000178a177220 */ /* 0x000fe20000410000 */
[----:B------:R-:W-:Y:S01]  /*37b0*/  F2FP.F16.F32.PACK_AB R58, R59, R58 ;  /* 0x0000003a3b3a723e */ /* 0x000fe200000000ff */
[----:B------:R-:W-:Y:S01]  /*37c0*/  FMUL.FTZ R54, R9, R54 ;  /* 0x0000003609367220 */ /* 0x000fe20000410000 */
[----:B------:R-:W-:Y:S01]  /*37d0*/  STS [R197+-0x5c00], R6 ;  /* 0xffa40006c5007388 */ /* 0x000fe20000000800 */
[----:B------:R-:W-:Y:S01]  /*37e0*/  FMUL.FTZ R55, R10, R55 ;  /* 0x000000370a377220 */ /* 0x000fe20000410000 */
        /* <DEDUP_REMOVED lines=8> */
[----:B------:R-:W-:Y:S01]  /*3870*/  F2FP.F16.F32.PACK_AB R16, R16, R25 ;  /* 0x000000191010723e */ /* 0x000fe200000000ff */
[C---:B------:R-:W-:Y:S01]  /*3880*/  FADD.FTZ R8, -R234.reuse, R67 ;  /* 0x00000043ea087221 */ /* 0x040fe20000010100 */
[----:B------:R-:W-:Y:S01]  /*3890*/  STS [R195+-0x8000], R248 ;  /* 0xff8000f8c3007388 */ /* 0x000fe20000000800 */
[----:B------:R-:W-:Y:S01]  /*38a0*/  F2FP.F16.F32.PACK_AB R54, R55, R54 ;  /* 0x000000363736723e */ /* 0x000fe200000000ff */
[C---:B------:R-:W-:Y:S01]  /*38b0*/  FADD.FTZ R64, -R233.reuse, R64 ;  /* 0x00000040e9407221 */ /* 0x040fe20000010100 */
[----:B------:R-:W-:Y:S01]  /*38c0*/  FADD.FTZ R65, -R233, R65 ;  /* 0x00000041e9417221 */ /* 0x000fe20000010100 */
[----:B------:R-:W-:Y:S01]  /*38d0*/  STS [R195+-0x7c00], R58 ;  /* 0xff84003ac3007388 */ /* 0x000fe20000000800 */
[C---:B------:R-:W-:Y:S01]  /*38e0*/  FADD.FTZ R66, -R234.reuse, R66 ;  /* 0x00000042ea427221 */ /* 0x040fe20000010100 */
[----:B------:R-:W-:Y:S01]  /*38f0*/  F2FP.F16.F32.PACK_AB R63, R63, R62 ;  /* 0x0000003e3f3f723e */ /* 0x000fe200000000ff */
[----:B------:R-:W-:Y:S01]  /*3900*/  FADD.FTZ R70, -R234, R70 ;  /* 0x00000046ea467221 */ /* 0x000fe20000010100 */
[----:B------:R-:W-:Y:S01]  /*3910*/  STS [R192+-0x6000], R21 ;  /* 0xffa00015c0007388 */ /* 0x000fe20000000800 */
[----:B------:R-:W-:Y:S01]  /*3920*/  FMUL.FTZ R135, R135, R8 ;  /* 0x0000000887877220 */ /* 0x000fe20000410000 */
[----:B------:R-:W-:Y:S01]  /*3930*/  FMUL.FTZ R64, R143, R64 ;  /* 0x000000408f407220 */ /* 0x000fe20000410000 */
        /* <DEDUP_REMOVED lines=17> */
[----:B------:R-:W-:Y:S01]  /*3a50*/  STS [R196+-0x7c00], R63 ;  /* 0xff84003fc4007388 */ /* 0x000fe20000000800 */
[----:B------:R-:W-:Y:S03]  /*3a60*/  F2FP.F16.F32.PACK_AB R70, R131, R70 ;  /* 0x000000468346723e */ /* 0x000fe600000000ff */
        /* <DEDUP_REMOVED lines=64> */
[----:B------:R-:W-:Y:S04]  /*3e70*/  LEA.HI.X.SX32 R211, R5, R211, 0x2, P0 ;  /* 0x000000d305d37211 */ /* 0x000fe800000f16ff */
[-C--:B------:R-:W-:Y:S08]  /*3e80*/  HMMA.16816.F32 R84, R24, R22.reuse, R84 ;  /* 0x000000161854723c */ /* 0x080ff00000001854 */
[----:B------:R-:W-:Y:S01]  /*3e90*/  HMMA.16816.F32 R88, R16, R22, R88 ;  /* 0x000000161058723c */ /* 0x000fe20000001858 */
[----:B------:R-:W-:Y:S08]  /*3ea0*/  @!UPT UIADD3 URZ, UPT, UPT, URZ, URZ, URZ ;  /* 0x000000fffffff290 */ /* 0x000ff0000fffe0ff */
[----:B------:R-:W-:Y:S11]  /*3eb0*/  BRA.U !UP0, `(.L_x_154) ;  /* 0x0000000108407547 */ /* 0x000ff6000b800000 */
[----:B------:R-:W1:Y:S01]  /*3ec0*/  LDC R5, c[0x0][0x590] ;  /* 0x00016400ff057b82 */ /* 0x000e620000000800 */
[----:B------:R-:W-:Y:S07]  /*3ed0*/  IADD3 R7, P0, PT, RZ, -UR22, RZ ;  /* 0x80000016ff077c10 */ /* 0x000fee000ff1e0ff */
[----:B------:R-:W2:Y:S01]  /*3ee0*/  LDC R4, c[0x0][0x594] ;  /* 0x00016500ff047b82 */ /* 0x000ea20000000800 */
        /* <DEDUP_REMOVED lines=9> */
[----:B------:R1:W-:Y:S01]  /*3f80*/  LDGSTS.E.BYPASS.LTC128B.128 [R189+0x4000], desc[UR18][R202.64] ;  /* 0x04000000cabd7fae */ /* 0x0003e2000b981a12 */
[----:B--2---:R-:W-:Y:S05]  /*3f90*/  LEA.HI.X R9, R5, R203, R4, 0x7, P0 ;  /* 0x000000cb05097211 */ /* 0x004fea00000f3c04 */
[----:B------:R1:W-:Y:S04]  /*3fa0*/  LDGSTS.E.BYPASS.LTC128B.128 [R189+0x5000], desc[UR18][R8.64] ;  /* 0x0500000008bd7fae */ /* 0x0003e8000b981a12 */
[----:B------:R-:W0:Y:S02]  /*3fb0*/  LDGDEPBAR ;  /* 0x00000000000079af */ /* 0x000e240000000000 */
.L_x_154:
[----:B------:R-:W-:Y:S01]  /*3fc0*/  LDSM.16.M88.4 R20, [R179] ;  /* 0x00000000b314783b */ /* 0x000fe20000000200 */
[----:B------:R-:W-:Y:S01]  /*3fd0*/  PLOP3.LUT P1, PT, PT, PT, UP0, 0x80, 0x8 ;  /* 0x000000000008781c */ /* 0x000fe20003f2f008 */
[----:B------:R-:W-:Y:S02]  /*3fe0*/  ULOP3.LUT UR12, UR26, 0x1, URZ, 0xc0, !UPT ;  /* 0x000000011a0c7892 */ /* 0x000fe4000f8ec0ff */
[----:B------:R-:W2:Y:S01]  /*3ff0*/  LDSM.16.MT88.4 R16, [R184+0x6000] ;  /* 0x00600000b810783b */ /* 0x000ea20000004200 */
[----:B------:R-:W-:Y:S02]  /*4000*/  @UP0 UIADD3 UR13, UP2, UPT, UR32, -0x200, URZ ;  /* 0xfffffe00200d0890 */ /* 0x000fe4000ff5e0ff */
[----:B------:R-:W-:Y:S01]  /*4010*/  UISETP.NE.U32.AND UP1, UPT, UR12, 0x1, UPT ;  /* 0x000000010c00788c */ /* 0x000fe2000bf25070 */
[----:B------:R-:W1:Y:S01]  /*4020*/  LDSM.16.M88.4 R12, [R179+0x2000] ;  /* 0x00200000b30c783b */ /* 0x000e620000000200 */
[----:B------:R-:W-:Y:S02]  /*4030*/  UIADD3 UR23, UPT, UPT, UR26, -0x1, URZ ;  /* 0xffffffff1a177890 */ /* 0x000fe4000fffe0ff */
[----:B------:R-:W-:Y:S01]  /*4040*/  @UP0 UIADD3.X UR12, UPT, UPT, UR33, -0x1, URZ, UP2, !UPT ;  /* 0xffffffff210c0890 */ /* 0x000fe200097fe4ff */
[----:B------:R-:W-:Y:S04]  /*4050*/  LDSM.16.M88.4 R24, [R178] ;  /* 0x00000000b218783b */ /* 0x000fe80000000200 */
[----:B------:R-:W3:Y:S04]  /*4060*/  LDSM.16.MT88.4 R28, [R184+0x6400] ;  /* 0x00640000b81c783b */ /* 0x000ee80000004200 */
[----:B------:R-:W4:Y:S04]  /*4070*/  LDSM.16.M88.4 R32, [R178+0x2000] ;  /* 0x00200000b220783b */ /* 0x000f280000000200 */
[----:B------:R-:W-:Y:S04]  /*4080*/  LDSM.16.M88.4 R36, [R177] ;  /* 0x00000000b124783b */ /* 0x000fe80000000200 */
[----:B------:R-:W4:Y:S04]  /*4090*/  LDSM.16.MT88.4 R40, [R184+0x6800] ;  /* 0x00680000b828783b */ /* 0x000f280000004200 */
[----:B------:R-:W4:Y:S04]  /*40a0*/  LDSM.16.M88.4 R44, [R177+0x2000] ;  /* 0x00200000b12c783b */ /* 0x000f280000000200 */
[----:B------:R-:W-:Y:S01]  /*40b0*/  LDSM.16.MT88.4 R48, [R184+0x6c00] ;  /* 0x006c0000b830783b */ /* 0x000fe20000004200 */
[-C--:B--2---:R-:W-:Y:S08]  /*40c0*/  HMMA.16816.F32 R4, R20, R16.reuse, RZ ;  /* 0x000000101404723c */ /* 0x084ff000000018ff */
[C---:B-1----:R-:W-:Y:S08]  /*40d0*/  HMMA.16816.F32 R8, R12.reuse, R16, RZ ;  /* 0x000000100c08723c */ /* 0x042ff000000018ff */
[-C--:B------:R-:W-:Y:S08]  /*40e0*/  HMMA.16816.F32 R12, R12, R18.reuse, RZ ;  /* 0x000000120c0c723c */ /* 0x080ff000000018ff */
[----:B------:R-:W-:Y:S01]  /*40f0*/  HMMA.16816.F32 R16, R20, R18, RZ ;  /* 0x000000121410723c */ /* 0x000fe200000018ff */
[----:B------:R-:W1:Y:S07]  /*4100*/  LDSM.16.M88.4 R20, [R2] ;  /* 0x000000000214783b */ /* 0x000e6e0000000200 */
[-C--:B---3--:R-:W-:Y:S08]  /*4110*/  HMMA.16816.F32 R4, R24, R28.reuse, R4 ;  /* 0x0000001c1804723c */ /* 0x088ff00000001804 */
[C---:B----4-:R-:W-:Y:S08]  /*4120*/  HMMA.16816.F32 R8, R32.reuse, R28, R8 ;  /* 0x0000001c2008723c */ /* 0x050ff00000001808 */
[-C--:B------:R-:W-:Y:S01]  /*4130*/  HMMA.16816.F32 R12, R32, R30.reuse, R12 ;  /* 0x0000001e200c723c */ /* 0x080fe2000000180c */
[----:B------:R-:W2:Y:S07]  /*4140*/  LDSM.16.M88.4 R32, [R2+0x2000] ;  /* 0x002000000220783b */ /* 0x000eae0000000200 */
[----:B------:R-:W-:Y:S01]  /*4150*/  HMMA.16816.F32 R16, R24, R30, R16 ;  /* 0x0000001e1810723c */ /* 0x000fe20000001810 */
[----:B------:R-:W-:Y:S04]  /*4160*/  LDSM.16.M88.4 R24, [R179+0x4000] ;  /* 0x00400000b318783b */ /* 0x000fe80000000200 */
[----:B------:R-:W3:Y:S03]  /*4170*/  LDSM.16.MT88.4 R28, [R184+0x7000] ;  /* 0x00700000b81c783b */ /* 0x000ee60000004200 */
[-C--:B------:R-:W-:Y:S08]  /*4180*/  HMMA.16816.F32 R4, R36, R40.reuse, R4 ;  /* 0x000000282404723c */ /* 0x080ff00000001804 */
[C---:B------:R-:W-:Y:S01]  /*4190*/  HMMA.16816.F32 R8, R44.reuse, R40, R8 ;  /* 0x000000282c08723c */ /* 0x040fe20000001808 */
[----:B------:R-:W-:Y:S07]  /*41a0*/  IMAD.U32 R41, RZ, RZ, UR28 ;  /* 0x0000001cff297e24 */ /* 0x000fee000f8e00ff */
[-C--:B------:R-:W-:Y:S01]  /*41b0*/  HMMA.16816.F32 R12, R44, R42.reuse, R12 ;  /* 0x0000002a2c0c723c */ /* 0x080fe2000000180c */
[----:B------:R-:W4:Y:S07]  /*41c0*/  LDSM.16.M88.4 R44, [R179+0x6000] ;  /* 0x00600000b32c783b */ /* 0x000f2e0000000200 */
[----:B------:R-:W-:Y:S01]  /*41d0*/  HMMA.16816.F32 R16, R36, R42, R16 ;  /* 0x0000002a2410723c */ /* 0x000fe20000001810 */
[----:B------:R-:W-:Y:S07]  /*41e0*/  LDSM.16.MT88.4 R36, [R184+0x7400] ;  /* 0x00740000b824783b */ /* 0x000fee0000004200 */
[-C--:B-1----:R-:W-:Y:S08]  /*41f0*/  HMMA.16816.F32 R4, R20, R48.reuse, R4 ;  /* 0x000000301404723c */ /* 0x082ff00000001804 */
[C---:B--2---:R-:W-:Y:S01]  /*4200*/  HMMA.16816.F32 R8, R32.reuse, R48, R8 ;  /* 0x000000302008723c */ /* 0x044fe20000001808 */
[----:B------:R-:W-:Y:S05]  /*4210*/  IMAD.U32 R49, RZ, RZ, UR28 ;  /* 0x0000001cff317e24 */ /* 0x000fea000f8e00ff */
[----:B------:R-:W-:Y:S02]  /*4220*/  LEA R48, P0, R49, R210, 0x2 ;  /* 0x000000d231307211 */ /* 0x000fe400078010ff */
[-C--:B------:R-:W-:Y:S01]  /*4230*/  HMMA.16816.F32 R12, R32, R50.reuse, R12 ;  /* 0x00000032200c723c */ /* 0x080fe2000000180c */
[----:B------:R-:W1:Y:S02]  /*4240*/  LDSM.16.M88.4 R32, [R178+0x4000] ;  /* 0x00400000b220783b */ /* 0x000e640000000200 */
[----:B------:R-:W-:Y:S02]  /*4250*/  LEA.HI.X.SX32 R49, R41, R211, 0x2, P0 ;  /* 0x000000d329317211 */ /* 0x000fe400000f16ff */
[----:B------:R-:W-:Y:S03]  /*4260*/  LDSM.16.M88.4 R40, [R177+0x4000] ;  /* 0x00400000b128783b */ /* 0x000fe60000000200 */
[----:B------:R-:W-:Y:S01]  /*4270*/  HMMA.16816.F32 R16, R20, R50, R16 ;  /* 0x000000321410723c */ /* 0x000fe20000001810 */
[----:B------:R-:W2:Y:S03]  /*4280*/  LDSM.16.M88.4 R20, [R178+0x6000] ;  /* 0x00600000b214783b */ /* 0x000ea60000000200 */
[C---:B------:R-:W-:Y:S04]  /*4290*/  LEA R50, P0, R52.reuse, R48, 0x5 ;  /* 0x0000003034327211 */ /* 0x040fe800078028ff */
[-C--:B---3--:R-:W-:Y:S05]  /*42a0*/  HMMA.16816.F32 R4, R24, R28.reuse, R4 ;  /* 0x0000001c1804723c */ /* 0x088fea0000001804 */
[C---:B------:R-:W-:Y:S02]  /*42b0*/  LEA.HI.X.SX32 R51, R52.reuse, R49, 0x5, P0 ;  /* 0x0000003134337211 */ /* 0x040fe400000f2eff */
[C---:B------:R-:W-:Y:S01]  /*42c0*/  LEA R54, P0, R52.reuse, R50, 0x5 ;  /* 0x0000003234367211 */ /* 0x040fe200078028ff */
[C---:B----4-:R-:W-:Y:S04]  /*42d0*/  HMMA.16816.F32 R8, R44.reuse, R28, R8 ;  /* 0x0000001c2c08723c */ /* 0x050fe80000001808 */
[C---:B------:R-:W-:Y:S02]  /*42e0*/  LEA.HI.X.SX32 R55, R52.reuse, R51, 0x5, P0 ;  /* 0x0000003334377211 */ /* 0x040fe400000f2eff */
[C---:B------:R-:W-:Y:S02]  /*42f0*/  LEA R56, P0, R52.reuse, R54, 0x5 ;  /* 0x0000003634387211 */ /* 0x040fe400078028ff */
[-C--:B------:R-:W-:Y:S01]  /*4300*/  HMMA.16816.F32 R12, R44, R30.reuse, R12 ;  /* 0x0000001e2c0c723c */ /* 0x080fe2000000180c */
[----:B------:R-:W3:Y:S02]  /*4310*/  LDSM.16.MT88.4 R44, [R184+0x7800] ;  /* 0x00780000b82c783b */ /* 0x000ee40000004200 */
[C---:B------:R-:W-:Y:S05]  /*4320*/  LEA.HI.X.SX32 R57, R52.reuse, R55, 0x5, P0 ;  /* 0x0000003734397211 */ /* 0x040fea00000f2eff */
[----:B------:R-:W-:Y:S01]  /*4330*/  HMMA.16816.F32 R16, R24, R30, R16 ;  /* 0x0000001e1810723c */ /* 0x000fe20000001810 */
[----:B------:R-:W4:Y:S04]  /*4340*/  LDSM.16.M88.4 R24, [R177+0x6000] ;  /* 0x00600000b118783b */ /* 0x000f280000000200 */
[----:B------:R-:W-:Y:S03]  /*4350*/  LDSM.16.MT88.4 R28, [R184+0x7c00] ;  /* 0x007c0000b81c783b */ /* 0x000fe60000004200 */
[-C--:B-1----:R-:W-:Y:S08]  /*4360*/  HMMA.16816.F32 R4, R32, R36.reuse, R4 ;  /* 0x000000242004723c */ /* 0x082ff00000001804 */
[C---:B--2---:R-:W-:Y:S04]  /*4370*/  HMMA.16816.F32 R8, R20.reuse, R36, R8 ;  /* 0x000000241408723c */ /* 0x044fe80000001808 */
[C---:B------:R-:W-:Y:S04]  /*4380*/  LEA R36, P0, R52.reuse, R56, 0x5 ;  /* 0x0000003834247211 */ /* 0x040fe800078028ff */
[-C--:B------:R-:W-:Y:S01]  /*4390*/  HMMA.16816.F32 R12, R20, R38.reuse, R12 ;  /* 0x00000026140c723c */ /* 0x080fe2000000180c */
[----:B------:R-:W1:Y:S02]  /*43a0*/  LDSM.16.M88.4 R20, [R2+0x4000] ;  /* 0x004000000214783b */ /* 0x000e640000000200 */
[C---:B------:R-:W-:Y:S02]  /*43b0*/  LEA.HI.X.SX32 R37, R52.reuse, R57, 0x5, P0 ;  /* 0x0000003934257211 */ /* 0x040fe400000f2eff */
[C---:B------:R-:W-:Y:S03]  /*43c0*/  LEA R58, P0, R52.reuse, R36, 0x5 ;  /* 0x00000024343a7211 */ /* 0x040fe600078028ff */
[----:B------:R-:W-:Y:S01]  /*43d0*/  HMMA.16816.F32 R16, R32, R38, R16 ;  /* 0x000000262010723c */ /* 0x000fe20000001810 */
[----:B------:R-:W2:Y:S03]  /*43e0*/  LDSM.16.M88.4 R32, [R2+0x6000] ;  /* 0x006000000220783b */ /* 0x000ea60000000200 */
[C---:B------:R-:W-:Y:S02]  /*43f0*/  LEA.HI.X.SX32 R59, R52.reuse, R37, 0x5, P0 ;  /* 0x00000025343b7211 */ /* 0x040fe400000f2eff */
[C---:B------:R-:W-:Y:S02]  /*4400*/  LEA R38, P0, R52.reuse, R58, 0x5 ;  /* 0x0000003a34267211 */ /* 0x040fe400078028ff */
[-C--:B---3--:R-:W-:Y:S05]  /*4410*/  HMMA.16816.F32 R4, R40, R44.reuse, R4 ;  /* 0x0000002c2804723c */ /* 0x088fea0000001804 */
[C---:B------:R-:W-:Y:S03]  /*4420*/  LEA.HI.X.SX32 R39, R52.reuse, R59, 0x5, P0 ;  /* 0x0000003b34277211 */ /* 0x040fe600000f2eff */
[C---:B----4-:R-:W-:Y:S04]  /*4430*/  HMMA.16816.F32 R8, R24.reuse, R44, R8 ;  /* 0x0000002c1808723c */ /* 0x050fe80000001808 */
[C---:B------:R-:W-:Y:S04]  /*4440*/  LEA R44, P0, R52.reuse, R38, 0x5 ;  /* 0x00000026342c7211 */ /* 0x040fe800078028ff */
[-C--:B------:R-:W-:Y:S03]  /*4450*/  HMMA.16816.F32 R12, R24, R46.reuse, R12 ;  /* 0x0000002e180c723c */ /* 0x080fe6000000180c */
[----:B------:R-:W-:Y:S01]  /*4460*/  @P1 IMAD.WIDE.U32 R26, R187, R208, UR32 ;  /* 0x00000020bb1a1e25 */ /* 0x000fe2000f8e00d0 */
[C---:B------:R-:W-:Y:S01]  /*4470*/  LEA.HI.X.SX32 R45, R52.reuse, R39, 0x5, P0 ;  /* 0x00000027342d7211 */ /* 0x040fe200000f2eff */
[----:B------:R-:W-:Y:S01]  /*4480*/  @UP0 UMOV UR32, UR13 ;  /* 0x0000000d00200c82 */ /* 0x000fe20008000000 */
[C---:B------:R-:W-:Y:S01]  /*4490*/  LEA R24, P0, R52.reuse, R44, 0x5 ;  /* 0x0000002c34187211 */ /* 0x040fe200078028ff */
[----:B------:R-:W-:Y:S01]  /*44a0*/  @UP0 UMOV UR33, UR12 ;  /* 0x0000000c00210c82 */ /* 0x000fe20008000000 */
[----:B------:R-:W-:Y:S01]  /*44b0*/  HMMA.16816.F32 R16, R40, R46, R16 ;  /* 0x0000002e2810723c */ /* 0x000fe20000001810 */
[----:B------:R-:W5:Y:S03]  /*44c0*/  @P1 LDG.E R207, desc[UR18][R26.64+-0x200] ;  /* 0xfffe00121acf1981 */ /* 0x000f66000c1e1900 */
[C---:B------:R-:W-:Y:S01]  /*44d0*/  LEA.HI.X.SX32 R25, R52.reuse, R45, 0x5, P0 ;  /* 0x0000002d34197211 */ /* 0x040fe200000f2eff */
[----:B------:R-:W5:Y:S01]  /*44e0*/  @P1 LDG.E R206, desc[UR18][R26.64+-0x1e0] ;  /* 0xfffe20121ace1981 */ /* 0x000f62000c1e1900 */
[C---:B------:R-:W-:Y:S02]  /*44f0*/  LEA R40, P0, R52.reuse, R24, 0x5 ;  /* 0x0000001834287211 */ /* 0x040fe400078028ff */
[-C--:B-1----:R-:W-:Y:S01]  /*4500*/  HMMA.16816.F32 R4, R20, R28.reuse, R4 ;  /* 0x0000001c1404723c */ /* 0x082fe20000001804 */
[----:B------:R-:W5:Y:S04]  /*4510*/  @P1 LDG.E R205, desc[UR18][R26.64+-0x100] ;  /* 0xffff00121acd1981 */ /* 0x000f68000c1e1900 */
[----:B------:R1:W5:Y:S01]  /*4520*/  @P1 LDG.E R204, desc[UR18][R26.64+-0xe0] ;  /* 0xffff20121acc1981 */ /* 0x000362000c1e1900 */
[C---:B------:R-:W-:Y:S02]  /*4530*/  LEA.HI.X.SX32 R41, R52.reuse, R25, 0x5, P0 ;  /* 0x0000001934297211 */ /* 0x040fe400000f2eff */
[C---:B--2---:R-:W-:Y:S04]  /*4540*/  HMMA.16816.F32 R8, R32.reuse, R28, R8 ;  /* 0x0000001c2008723c */ /* 0x044fe80000001808 */
[C---:B------:R-:W-:Y:S04]  /*4550*/  LEA R42, P0, R52.reuse, R40, 0x5 ;  /* 0x00000028342a7211 */ /* 0x040fe800078028ff */
[-C--:B------:R-:W-:Y:S01]  /*4560*/  HMMA.16816.F32 R12, R32, R30.reuse, R12 ;  /* 0x0000001e200c723c */ /* 0x080fe2000000180c */
[----:B------:R-:W-:Y:S02]  /*4570*/  LDSM.16.MT88.4 R32, [R180+UR6+0xc800] ;  /* 0x00c80006b420783b */ /* 0x000fe40008004200 */
[C---:B------:R-:W-:Y:S02]  /*4580*/  LEA.HI.X.SX32 R43, R52.reuse, R41, 0x5, P0 ;  /* 0x00000029342b7211 */ /* 0x040fe400000f2eff */
[----:B------:R-:W-:Y:S01]  /*4590*/  REDG.E.ADD.F32.FTZ.RN.STRONG.GPU desc[UR18][R210.64], R4 ;  /* 0x00000004d20079a6 */ /* 0x000fe2000c12f312 */
[C---:B------:R-:W-:Y:S02]  /*45a0*/  LEA R46, P0, R52.reuse, R42, 0x5 ;  /* 0x0000002a342e7211 */ /* 0x040fe400078028ff */
[----:B------:R-:W-:Y:S01]  /*45b0*/  HMMA.16816.F32 R16, R20, R30, R16 ;  /* 0x0000001e1410723c */ /* 0x000fe20000001810 */
[----:B------:R-:W-:Y:S03]  /*45c0*/  REDG.E.ADD.F32.FTZ.RN.STRONG.GPU desc[UR18][R48.64], R5 ;  /* 0x00000005300079a6 */ /* 0x000fe6000c12f312 */
[C---:B------:R-:W-:Y:S01]  /*45d0*/  LEA.HI.X.SX32 R47, R52.reuse, R43, 0x5, P0 ;  /* 0x0000002b342f7211 */ /* 0x040fe200000f2eff */
[----:B------:R-:W-:Y:S01]  /*45e0*/  REDG.E.ADD.F32.FTZ.RN.STRONG.GPU desc[UR18][R50.64], R6 ;  /* 0x00000006320079a6 */ /* 0x000fe2000c12f312 */
[C---:B------:R-:W-:Y:S03]  /*45f0*/  LEA R60, P0, R52.reuse, R46, 0x5 ;  /* 0x0000002e343c7211 */ /* 0x040fe600078028ff */
[----:B------:R-:W-:Y:S01]  /*4600*/  REDG.E.ADD.F32.FTZ.RN.STRONG.GPU desc[UR18][R54.64], R7 ;  /* 0x00000007360079a6 */ /* 0x000fe2000c12f312 */
[C---:B------:R-:W-:Y:S02]  /*4610*/  LEA.HI.X.SX32 R61, R52.reuse, R47, 0x5, P0 ;  /* 0x0000002f343d7211 */ /* 0x040fe400000f2eff */
[C---:B------:R-:W-:Y:S01]  /*4620*/  LEA R62, P0, R52.reuse, R60, 0x5 ;  /* 0x0000003c343e7211 */ /* 0x040fe200078028ff */
[----:B------:R-:W-:Y:S03]  /*4630*/  REDG.E.ADD.F32.FTZ.RN.STRONG.GPU desc[UR18][R56.64], R8 ;  /* 0x00000008380079a6 */ /* 0x000fe6000c12f312 */
[C---:B------:R-:W-:Y:S01]  /*4640*/  LEA.HI.X.SX32 R63, R52.reuse, R61, 0x5, P0 ;  /* 0x0000003d343f7211 */ /* 0x040fe200000f2eff */
[----:B------:R-:W-:Y:S01]  /*4650*/  REDG.E.ADD.F32.FTZ.RN.STRONG.GPU desc[UR18][R36.64], R9 ;  /* 0x00000009240079a6 */ /* 0x000fe2000c12f312 */
[C---:B------:R-:W-:Y:S03]  /*4660*/  LEA R64, P0, R52.reuse, R62, 0x5 ;  /* 0x0000003e34407211 */ /* 0x040fe600078028ff */
[----:B------:R-:W-:Y:S01]  /*4670*/  REDG.E.ADD.F32.FTZ.RN.STRONG.GPU desc[UR18][R58.64], R10 ;  /* 0x0000000a3a0079a6 */ /* 0x000fe2000c12f312 */
[----:B------:R-:W-:Y:S02]  /*4680*/  LEA.HI.X.SX32 R65, R52, R63, 0x5, P0 ;  /* 0x0000003f34417211 */ /* 0x000fe400000f2eff */
[----:B------:R-:W-:Y:S01]  /*4690*/  PLOP3.LUT P0, PT, PT, PT, UP1, 0x80, 0x8 ;  /* 0x000000000008781c */ /* 0x000fe20003f0f018 */
[----:B------:R-:W-:Y:S01]  /*46a0*/  REDG.E.ADD.F32.FTZ.RN.STRONG.GPU desc[UR18][R38.64], R11 ;  /* 0x0000000b260079a6 */ /* 0x000fe2000c12f312 */
[----:B------:R-:W-:Y:S03]  /*46b0*/  @UP0 UIADD3 UR10, UP1, UPT, UR10, -0x200, URZ ;  /* 0xfffffe000a0a0890 */ /* 0x000fe6000ff3e0ff */
[----:B------:R-:W-:Y:S01]  /*46c0*/  REDG.E.ADD.F32.FTZ.RN.STRONG.GPU desc[UR18][R44.64], R16 ;  /* 0x000000102c0079a6 */ /* 0x000fe2000c12f312 */
[----:B------:R-:W-:Y:S02]  /*46d0*/  @UP0 UIADD3.X UR11, UPT, UPT, UR11, -0x1, URZ, UP1, !UPT ;  /* 0xffffffff0b0b0890 */ /* 0x000fe40008ffe4ff */
[----:B------:R-:W-:Y:S01]  /*46e0*/  UISETP.GT.AND UP1, UPT, UR26, URZ, UPT ;  /* 0x000000ff1a00728c */ /* 0x000fe2000bf24270 */
[----:B------:R-:W-:Y:S02]  /*46f0*/  REDG.E.ADD.F32.FTZ.RN.STRONG.GPU desc[UR18][R24.64], R17 ;  /* 0x00000011180079a6 */ /* 0x000fe4000c12f312 */
[----:B------:R-:W-:Y:S02]  /*4700*/  UMOV UR26, UR23 ;  /* 0x00000017001a7c82 */ /* 0x000fe40008000000 */
[----:B------:R-:W-:Y:S04]  /*4710*/  REDG.E.ADD.F32.FTZ.RN.STRONG.GPU desc[UR18][R40.64], R18 ;  /* 0x00000012280079a6 */ /* 0x000fe8000c12f312 */
[----:B------:R-:W-:Y:S04]  /*4720*/  REDG.E.ADD.F32.FTZ.RN.STRONG.GPU desc[UR18][R42.64], R19 ;  /* 0x000000132a0079a6 */ /* 0x000fe8000c12f312 */
[----:B------:R-:W-:Y:S04]  /*4730*/  REDG.E.ADD.F32.FTZ.RN.STRONG.GPU desc[UR18][R46.64], R12 ;  /* 0x0000000c2e0079a6 */ /* 0x000fe8000c12f312 */
[----:B------:R-:W-:Y:S04]  /*4740*/  LDSM.16.MT88.4 R4, [R180+UR6+0x8000] ;  /* 0x00800006b404783b */ /* 0x000fe80008004200 */
[----:B------:R-:W2:Y:S04]  /*4750*/  LDSM.16.MT88.4 R8, [R3] ;  /* 0x000000000308783b */ /* 0x000ea80000004200 */
[----:B------:R-:W-:Y:S04]  /*4760*/  REDG.E.ADD.F32.FTZ.RN.STRONG.GPU desc[UR18][R60.64], R13 ;  /* 0x0000000d3c0079a6 */ /* 0x000fe8000c12f312 */
[----:B------:R-:W-:Y:S04]  /*4770*/  REDG.E.ADD.F32.FTZ.RN.STRONG.GPU desc[UR18][R62.64], R14 ;  /* 0x0000000e3e0079a6 */ /* 0x000fe8000c12f312 */
[----:B------:R-:W3:Y:S04]  /*4780*/  LDSM.16.MT88.4 R20, [R180+UR6+0xc000] ;  /* 0x00c00006b414783b */ /* 0x000ee80008004200 */
[----:B------:R-:W-:Y:S04]  /*4790*/  REDG.E.ADD.F32.FTZ.RN.STRONG.GPU desc[UR18][R64.64], R15 ;  /* 0x0000000f400079a6 */ /* 0x000fe8000c12f312 */
[----:B-1----:R-:W-:Y:S04]  /*47a0*/  LDSM.16.MT88.4 R24, [R180+UR6+0x8800] ;  /* 0x00880006b418783b */ /* 0x002fe80008004200 */
[----:B------:R-:W1:Y:S04]  /*47b0*/  LDSM.16.MT88.4 R28, [R3+0x400] ;  /* 0x00040000031c783b */ /* 0x000e680000004200 */
[----:B------:R-:W-:Y:S04]  /*47c0*/  LDSM.16.MT88.4 R16, [R180+UR6+0x9000] ;  /* 0x00900006b410783b */ /* 0x000fe80008004200 */
[----:B------:R-:W4:Y:S04]  /*47d0*/  LDSM.16.MT88.4 R36, [R3+0x800] ;  /* 0x000800000324783b */ /* 0x000f280000004200 */
[----:B------:R-:W4:Y:S01]  /*47e0*/  LDSM.16.MT88.4 R12, [R180+UR6+0xd000] ;  /* 0x00d00006b40c783b */ /* 0x000f220008004200 */
[-C--:B--2---:R-:W-:Y:S08]  /*47f0*/  HMMA.16816.F32 R92, R4, R8.reuse, R92 ;  /* 0x00000008045c723c */ /* 0x084ff0000000185c */
[C---:B---3--:R-:W-:Y:S08]  /*4800*/  HMMA.16816.F32 R96, R20.reuse, R8, R96 ;  /* 0x000000081460723c */ /* 0x048ff00000001860 */
[-C--:B------:R-:W-:Y:S01]  /*4810*/  HMMA.16816.F32 R100, R20, R10.reuse, R100 ;  /* 0x0000000a1464723c */ /* 0x080fe20000001864 */
[----:B------:R-:W-:Y:S07]  /*4820*/  LDSM.16.MT88.4 R20, [R180+UR6+0xd800] ;  /* 0x00d80006b414783b */ /* 0x000fee0008004200 */
[----:B------:R-:W-:Y:S01]  /*4830*/  HMMA.16816.F32 R104, R4, R10, R104 ;  /* 0x0000000a0468723c */ /* 0x000fe20000001868 */
[----:B------:R-:W-:Y:S04]  /*4840*/  LDSM.16.MT88.4 R4, [R180+UR6+0x9800] ;  /* 0x00980006b404783b */ /* 0x000fe80008004200 */
[----:B------:R-:W2:Y:S03]  /*4850*/  LDSM.16.MT88.4 R8, [R3+0xc00] ;  /* 0x000c00000308783b */ /* 0x000ea60000004200 */
[-C--:B-1----:R-:W-:Y:S08]  /*4860*/  HMMA.16816.F32 R92, R24, R28.reuse, R92 ;  /* 0x0000001c185c723c */ /* 0x082ff0000000185c */
[C---:B------:R-:W-:Y:S08]  /*4870*/  HMMA.16816.F32 R96, R32.reuse, R28, R96 ;  /* 0x0000001c2060723c */ /* 0x040ff00000001860 */
[-C--:B------:R-:W-:Y:S01]  /*4880*/  HMMA.16816.F32 R100, R32, R30.reuse, R100 ;  /* 0x0000001e2064723c */ /* 0x080fe20000001864 */
[----:B------:R-:W-:Y:S07]  /*4890*/  LDSM.16.MT88.4 R32, [R180+UR6+0xe000] ;  /* 0x00e00006b420783b */ /* 0x000fee0008004200 */
[----:B------:R-:W-:Y:S01]  /*48a0*/  HMMA.16816.F32 R104, R24, R30, R104 ;  /* 0x0000001e1868723c */ /* 0x000fe20000001868 */
[----:B------:R-:W-:Y:S04]  /*48b0*/  LDSM.16.MT88.4 R24, [R180+UR6+0xa000] ;  /* 0x00a00006b418783b */ /* 0x000fe80008004200 */
[----:B------:R-:W1:Y:S03]  /*48c0*/  LDSM.16.MT88.4 R28, [R3+0x1000] ;  /* 0x00100000031c783b */ /* 0x000e660000004200 */
[-C--:B----4-:R-:W-:Y:S08]  /*48d0*/  HMMA.16816.F32 R92, R16, R36.reuse, R92 ;  /* 0x00000024105c723c */ /* 0x090ff0000000185c */
[C---:B------:R-:W-:Y:S08]  /*48e0*/  HMMA.16816.F32 R96, R12.reuse, R36, R96 ;  /* 0x000000240c60723c */ /* 0x040ff00000001860 */
[-C--:B------:R-:W-:Y:S01]  /*48f0*/  HMMA.16816.F32 R100, R12, R38.reuse, R100 ;  /* 0x000000260c64723c */ /* 0x080fe20000001864 */
[----:B------:R-:W-:Y:S07]  /*4900*/  LDSM.16.MT88.4 R12, [R180+UR6+0xa800] ;  /* 0x00a80006b40c783b */ /* 0x000fee0008004200 */
[----:B------:R-:W-:Y:S01]  /*4910*/  HMMA.16816.F32 R104, R16, R38, R104 ;  /* 0x000000261068723c */ /* 0x000fe20000001868 */
[----:B------:R-:W3:Y:S04]  /*4920*/  LDSM.16.MT88.4 R16, [R3+0x1400] ;  /* 0x001400000310783b */ /* 0x000ee80000004200 */
[----:B------:R-:W4:Y:S03]  /*4930*/  LDSM.16.MT88.4 R36, [R180+UR6+0xe800] ;  /* 0x00e80006b424783b */ /* 0x000f260008004200 */
[-C--:B--2---:R-:W-:Y:S08]  /*4940*/  HMMA.16816.F32 R92, R4, R8.reuse, R92 ;  /* 0x00000008045c723c */ /* 0x084ff0000000185c */
[C---:B------:R-:W-:Y:S08]  /*4950*/  HMMA.16816.F32 R96, R20.reuse, R8, R96 ;  /* 0x000000081460723c */ /* 0x040ff00000001860 */
        /* <DEDUP_REMOVED lines=12> */
[-C--:B---3--:R-:W-:Y:S08]  /*4a20*/  HMMA.16816.F32 R92, R12, R16.reuse, R92 ;  /* 0x000000100c5c723c */ /* 0x088ff0000000185c */
[C---:B----4-:R-:W-:Y:S08]  /*4a30*/  HMMA.16816.F32 R96, R36.reuse, R16, R96 ;  /* 0x000000102460723c */ /* 0x050ff00000001860 */
[-C--:B------:R-:W-:Y:S08]  /*4a40*/  HMMA.16816.F32 R100, R36, R18.reuse, R100 ;  /* 0x000000122464723c */ /* 0x080ff00000001864 */
[----:B------:R-:W-:Y:S08]  /*4a50*/  HMMA.16816.F32 R104, R12, R18, R104 ;  /* 0x000000120c68723c */ /* 0x000ff00000001868 */
[-C--:B--2---:R-:W-:Y:S08]  /*4a60*/  HMMA.16816.F32 R92, R4, R8.reuse, R92 ;  /* 0x00000008045c723c */ /* 0x084ff0000000185c */
[C---:B------:R-:W-:Y:S08]  /*4a70*/  HMMA.16816.F32 R96, R20.reuse, R8, R96 ;  /* 0x000000081460723c */ /* 0x040ff00000001860 */
[-C--:B------:R-:W-:Y:S08]  /*4a80*/  HMMA.16816.F32 R100, R20, R10.reuse, R100 ;  /* 0x0000000a1464723c */ /* 0x080ff00000001864 */
[----:B------:R-:W-:Y:S04]  /*4a90*/  HMMA.16816.F32 R104, R4, R10, R104 ;  /* 0x0000000a0468723c */ /* 0x000fe80000001868 */
[C---:B------:R-:W-:Y:S02]  /*4aa0*/  VIADD R4, R3.reuse, 0xffffe000 ;  /* 0xffffe00003047836 */ /* 0x040fe40000000000 */
[----:B------:R-:W-:Y:S02]  /*4ab0*/  @P0 VIADD R4, R3, 0x2000 ;  /* 0x0000200003040836 */ /* 0x000fe40000000000 */
[-C--:B-1----:R-:W-:Y:S05]  /*4ac0*/  HMMA.16816.F32 R92, R24, R28.reuse, R92 ;  /* 0x0000001c185c723c */ /* 0x082fea000000185c */
[----:B------:R-:W-:Y:S03]  /*4ad0*/  IMAD.MOV.U32 R3, RZ, RZ, R4 ;  /* 0x000000ffff037224 */ /* 0x000fe600078e0004 */
[C---:B------:R-:W-:Y:S08]  /*4ae0*/  HMMA.16816.F32 R96, R32.reuse, R28, R96 ;  /* 0x0000001c2060723c */ /* 0x040ff00000001860 */
[-C--:B------:R-:W-:Y:S08]  /*4af0*/  HMMA.16816.F32 R100, R32, R30.reuse, R100 ;  /* 0x0000001e2064723c */ /* 0x080ff00000001864 */
[----:B------:R-:W-:Y:S01]  /*4b00*/  HMMA.16816.F32 R104, R24, R30, R104 ;  /* 0x0000001e1868723c */ /* 0x000fe20000001868 */
[----:B------:R-:W-:Y:S08]  /*4b10*/  @!UPT UIADD3 URZ, UPT, UPT, URZ, URZ, URZ ;  /* 0x000000fffffff290 */ /* 0x000ff0000fffe0ff */
[----:B------:R-:W-:Y:S11]  /*4b20*/  BRA.U UP1, `(.L_x_155) ;  /* 0xffffffcd01e47547 */ /* 0x000ff6000b83ffff */
.L_x_152:
[----:B------:R-:W2:Y:S01]  /*4b30*/  S2R R0, SR_TID.X ;  /* 0x0000000000007919 */ /* 0x000ea20000002100 */
[----:B------:R-:W3:Y:S01]  /*4b40*/  LDCU UR10, c[0x0][0x500] ;  /* 0x0000a000ff0a77ac */ /* 0x000ee20008000800 */
[----:B------:R-:W-:Y:S02]  /*4b50*/  IADD3 R3, PT, PT, R191, 0x6000, RZ ;  /* 0x00006000bf037810 */ /* 0x000fe40007ffe0ff */
[----:B------:R-:W-:Y:S01]  /*4b60*/  F2FP.F16.F32.PACK_AB R76, R77, R76 ;  /* 0x0000004c4d4c723e */ /* 0x000fe200000000ff */
[----:B------:R-:W4:Y:S01]  /*4b70*/  LDCU.64 UR8, c[0x0][0x5b0] ;  /* 0x0000b600ff0877ac */ /* 0x000f220008000a00 */
[----:B------:R-:W-:Y:S02]  /*4b80*/  F2FP.F16.F32.PACK_AB R78, R79, R78 ;  /* 0x0000004e4f4e723e */ /* 0x000fe400000000ff */
[----:B------:R-:W-:Y:S01]  /*4b90*/  F2FP.F16.F32.PACK_AB R88, R89, R88 ;  /* 0x000000585958723e */ /* 0x000fe200000000ff */
[----:B------:R-:W1:Y:S01]  /*4ba0*/  LDCU.64 UR12, c[0x0][0x5a8] ;  /* 0x0000b500ff0c77ac */ /* 0x000e620008000a00 */
[----:B------:R-:W-:-:S02]  /*4bb0*/  F2FP.F16.F32.PACK_AB R90, R91, R90 ;  /* 0x0000005a5b5a723e */ /* 0x000fc400000000ff */
[----:B------:R-:W-:Y:S01]  /*4bc0*/  F2FP.F16.F32.PACK_AB R80, R81, R80 ;  /* 0x000000505150723e */ /* 0x000fe200000000ff */
[----:B------:R-:W4:Y:S01]  /*4bd0*/  LDCU.64 UR24, c[0x0][0x5e0] ;  /* 0x0000bc00ff1877ac */ /* 0x000f220008000a00 */
[----:B------:R-:W-:Y:S02]  /*4be0*/  F2FP.F16.F32.PACK_AB R82, R83, R82 ;  /* 0x000000525352723e */ /* 0x000fe400000000ff */
[----:B------:R-:W-:Y:S02]  /*4bf0*/  F2FP.F16.F32.PACK_AB R84, R85, R84 ;  /* 0x000000545554723e */ /* 0x000fe400000000ff */
[----:B------:R-:W-:Y:S01]  /*4c00*/  F2FP.F16.F32.PACK_AB R86, R87, R86 ;  /* 0x000000565756723e */ /* 0x000fe200000000ff */
[----:B---3--:R-:W-:Y:S01]  /*4c10*/  FMUL.FTZ R92, R92, UR10 ;  /* 0x0000000a5c5c7c20 */ /* 0x008fe20008410000 */
        /* <DEDUP_REMOVED lines=12> */
[----:B--2---:R-:W-:Y:S01]  /*4ce0*/  SHF.L.U32 R6, R0, 0x2, RZ ;  /* 0x0000000200067819 */ /* 0x004fe200000006ff */
[----:B------:R-:W-:Y:S01]  /*4cf0*/  FMUL.FTZ R101, R101, UR10 ;  /* 0x0000000a65657c20 */ /* 0x000fe20008410000 */
[----:B------:R-:W-:Y:S01]  /*4d00*/  FMUL.FTZ R102, R102, UR10 ;  /* 0x0000000a66667c20 */ /* 0x000fe20008410000 */
[----:B------:R-:W-:Y:S01]  /*4d10*/  FMUL.FTZ R103, R103, UR10 ;  /* 0x0000000a67677c20 */ /* 0x000fe20008410000 */
[----:B------:R-:W-:Y:S01]  /*4d20*/  LOP3.LUT R6, R6, 0x40, RZ, 0xc0, !PT ;  /* 0x0000004006067812 */ /* 0x000fe200078ec0ff */
[----:B------:R-:W2:Y:S01]  /*4d30*/  LDCU.64 UR10, c[0x0][0x5d8] ;  /* 0x0000bb00ff0a77ac */ /* 0x000ea20008000a00 */
[----:B------:R-:W-:Y:S01]  /*4d40*/  F2FP.F16.F32.PACK_AB R92, R93, R92 ;  /* 0x0000005c5d5c723e */ /* 0x000fe200000000ff */
[----:B------:R-:W-:Y:S01]  /*4d50*/  BAR.SYNC.DEFER_BLOCKING 0x0 ;  /* 0x0000000000007b1d */ /* 0x000fe20000010000 */
[----:B------:R-:W-:Y:S01]  /*4d60*/  F2FP.F16.F32.PACK_AB R94, R95, R94 ;  /* 0x0000005e5f5e723e */ /* 0x000fe200000000ff */
[----:B-1----:R-:W-:Y:S01]  /*4d70*/  IMAD.U32 R10, RZ, RZ, UR12 ;  /* 0x0000000cff0a7e24 */ /* 0x002fe2000f8e00ff */
[----:B------:R-:W-:-:S02]  /*4d80*/  F2FP.F16.F32.PACK_AB R104, R105, R104 ;  /* 0x000000686968723e */ /* 0x000fc400000000ff */
[----:B------:R-:W-:Y:S02]  /*4d90*/  F2FP.F16.F32.PACK_AB R106, R107, R106 ;  /* 0x0000006a6b6a723e */ /* 0x000fe400000000ff */
[----:B------:R-:W-:Y:S02]  /*4da0*/  IADD3 R3, PT, PT, R3, -R6, RZ ;  /* 0x8000000603037210 */ /* 0x000fe40007ffe0ff */
[----:B------:R-:W-:Y:S01]  /*4db0*/  F2FP.F16.F32.PACK_AB R96, R97, R96 ;  /* 0x000000606160723e */ /* 0x000fe200000000ff */
[----:B------:R-:W1:Y:S01]  /*4dc0*/  LDC.64 R6, c[0x0][0x5c0] ;  /* 0x00017000ff067b82 */ /* 0x000e620000000a00 */
[----:B------:R-:W-:Y:S02]  /*4dd0*/  F2FP.F16.F32.PACK_AB R98, R99, R98 ;  /* 0x000000626362723e */ /* 0x000fe400000000ff */
[----:B------:R-:W-:Y:S02]  /*4de0*/  F2FP.F16.F32.PACK_AB R100, R101, R100 ;  /* 0x000000646564723e */ /* 0x000fe400000000ff */
[----:B------:R-:W-:-:S02]  /*4df0*/  F2FP.F16.F32.PACK_AB R102, R103, R102 ;  /* 0x000000666766723e */ /* 0x000fc400000000ff */
[----:B------:R-:W-:Y:S02]  /*4e00*/  LOP3.LUT R8, R188, 0x18, RZ, 0xc0, !PT ;  /* 0x00000018bc087812 */ /* 0x000fe400078ec0ff */
[----:B----4-:R-:W-:Y:S02]  /*4e10*/  MOV R4, UR8 ;  /* 0x0000000800047c02 */ /* 0x010fe40008000f00 */
[----:B------:R-:W-:Y:S02]  /*4e20*/  MOV R9, RZ ;  /* 0x000000ff00097202 */ /* 0x000fe40000000f00 */
[----:B------:R-:W-:Y:S01]  /*4e30*/  MOV R26, UR9 ;  /* 0x00000009001a7c02 */ /* 0x000fe20008000f00 */
[----:B------:R-:W-:Y:S01]  /*4e40*/  STS [R191+0x6000], R92 ;  /* 0x0060005cbf007388 */ /* 0x000fe20000000800 */
[----:B--2---:R-:W-:Y:S01]  /*4e50*/  MOV R31, UR11 ;  /* 0x0000000b001f7c02 */ /* 0x004fe20008000f00 */
[----:B------:R-:W-:Y:S01]  /*4e60*/  IMAD.WIDE.U32 R10, R10, UR16, R8 ;  /* 0x000000100a0a7c25 */ /* 0x000fe2000f8e0008 */
[----:B------:R-:W-:Y:S01]  /*4e70*/  MOV R29, UR25 ;  /* 0x00000019001d7c02 */ /* 0x000fe20008000f00 */
[----:B------:R-:W-:Y:S01]  /*4e80*/  STS [R191+0x6200], R94 ;  /* 0x0062005ebf007388 */ /* 0x000fe20000000800 */
[----:B------:R-:W-:Y:S01]  /*4e90*/  SHF.R.U32.HI R0, RZ, 0x2, R0 ;  /* 0x00000002ff007819 */ /* 0x000fe20000011600 */
[----:B------:R-:W-:-:S02]  /*4ea0*/  IMAD.WIDE.U32 R4, R4, UR16, R8 ;  /* 0x0000001004047c25 */ /* 0x000fc4000f8e0008 */
[----:B------:R-:W-:Y:S02]  /*4eb0*/  STS [R3+0x20], R104 ;  /* 0x0000206803007388 */ /* 0x000fe40000000800 */
[----:B------:R-:W-:Y:S02]  /*4ec0*/  IMAD.U32 R8, RZ, RZ, UR13 ;  /* 0x0000000dff087e24 */ /* 0x000fe4000f8e00ff */
[----:B------:R-:W-:Y:S01]  /*4ed0*/  STS [R3+0x220], R106 ;  /* 0x0002206a03007388 */ /* 0x000fe20000000800 */
[----:B------:R-:W-:Y:S01]  /*4ee0*/  IMAD R27, R26, UR16, R5 ;  /* 0x000000101a1b7c24 */ /* 0x000fe2000f8e0205 */
[----:B------:R-:W-:Y:S01]  /*4ef0*/  MOV R5, UR10 ;  /* 0x0000000a00057c02 */ /* 0x000fe20008000f00 */
[----:B------:R-:W-:Y:S01]  /*4f00*/  IMAD R9, R8, UR16, R11 ;  /* 0x0000001008097c24 */ /* 0x000fe2000f8e020b */
[----:B------:R-:W-:Y:S01]  /*4f10*/  STS [R191+0x7000], R96 ;  /* 0x00700060bf007388 */ /* 0x000fe20000000800 */
[----:B------:R-:W-:Y:S01]  /*4f20*/  IMAD.MOV.U32 R8, RZ, RZ, R10 ;  /* 0x000000ffff087224 */ /* 0x000fe200078e000a */
[----:B------:R-:W-:Y:S01]  /*4f30*/  MOV R26, R4 ;  /* 0x00000004001a7202 */ /* 0x000fe20000000f00 */
[----:B------:R-:W-:Y:S01]  /*4f40*/  IMAD.U32 R11, RZ, RZ, UR24 ;  /* 0x00000018ff0b7e24 */ /* 0x000fe2000f8e00ff */
[----:B------:R-:W-:Y:S01]  /*4f50*/  STS [R191+0x7200], R98 ;  /* 0x00720062bf007388 */ /* 0x000fe20000000800 */
[----:B------:R-:W-:Y:S01]  /*4f60*/  IMAD.WIDE.U32 R8, R5, UR20, R8 ;  /* 0x0000001405087c25 */ /* 0x000fe2000f8e0008 */
[----:B------:R-:W2:Y:S01]  /*4f70*/  LDCU.128 UR8, c[0x0][0x560] ;  /* 0x0000ac00ff0877ac */ /* 0x000ea20008000c00 */
[----:B------:R-:W3:Y:S01]  /*4f80*/  LDC.64 R4, c[0x0][0x5c8] ;  /* 0x00017200ff047b82 */ /* 0x000ee20000000a00 */
[----:B------:R-:W-:Y:S01]  /*4f90*/  STS [R3+0x1020], R100 ;  /* 0x0010206403007388 */ /* 0x000fe20000000800 */
[----:B------:R-:W-:-:S03]  /*4fa0*/  IMAD.WIDE.U32 R26, R11, UR20, R26 ;  /* 0x000000140b1a7c25 */ /* 0x000fc6000f8e001a */
[----:B------:R-:W-:Y:S01]  /*4fb0*/  STS [R3+0x1220], R102 ;  /* 0x0012206603007388 */ /* 0x000fe20000000800 */
[----:B------:R-:W-:Y:S01]  /*4fc0*/  IMAD R31, R31, UR20, R9 ;  /* 0x000000141f1f7c24 */ /* 0x000fe2000f8e0209 */
[----:B------:R-:W-:Y:S01]  /*4fd0*/  MOV R28, R26 ;  /* 0x0000001a001c7202 */ /* 0x000fe20000000f00 */
[----:B------:R-:W-:Y:S01]  /*4fe0*/  IMAD.MOV.U32 R30, RZ, RZ, R8 ;  /* 0x000000ffff1e7224 */ /* 0x000fe200078e0008 */
[----:B------:R-:W-:Y:S01]  /*4ff0*/  STS [R191+0x8000], R76 ;  /* 0x0080004cbf007388 */ /* 0x000fe20000000800 */
[C---:B-1----:R-:W-:Y:S02]  /*5000*/  IMAD R24, R6.reuse, UR15, RZ ;  /* 0x0000000f06187c24 */ /* 0x042fe4000f8e02ff */
[----:B------:R-:W-:Y:S01]  /*5010*/  IMAD R29, R29, UR20, R27 ;  /* 0x000000141d1d7c24 */ /* 0x000fe2000f8e021b */
[----:B------:R-:W-:Y:S01]  /*5020*/  STS [R191+0x8200], R78 ;  /* 0x0082004ebf007388 */ /* 0x000fe20000000800 */
[----:B------:R-:W-:Y:S02]  /*5030*/  IMAD R24, R7, UR14, R24 ;  /* 0x0000000e07187c24 */ /* 0x000fe4000f8e0218 */
[----:B------:R-:W-:Y:S01]  /*5040*/  IMAD.WIDE.U32 R30, R6, UR14, R30 ;  /* 0x0000000e061e7c25 */ /* 0x000fe2000f8e001e */
[----:B------:R-:W-:Y:S04]  /*5050*/  STS [R3+0x2020], R88 ;  /* 0x0020205803007388 */ /* 0x000fe80000000800 */
[----:B------:R-:W-:Y:S01]  /*5060*/  STS [R3+0x2220], R90 ;  /* 0x0022205a03007388 */ /* 0x000fe20000000800 */
[----:B------:R-:W-:Y:S01]  /*5070*/  IADD3 R31, PT, PT, R31, R24, RZ ;  /* 0x000000181f1f7210 */ /* 0x000fe20007ffe0ff */
[----:B---3--:R-:W-:-:S02]  /*5080*/  IMAD R26, R4, UR15, RZ ;  /* 0x0000000f041a7c24 */ /* 0x008fc4000f8e02ff */
[----:B------:R-:W-:Y:S01]  /*5090*/  STS [R191+0x9000], R80 ;  /* 0x00900050bf007388 */ /* 0x000fe20000000800 */
[----:B------:R-:W-:-:S03]  /*50a0*/  IMAD.WIDE.U32 R28, R4, UR14, R28 ;  /* 0x0000000e041c7c25 */ /* 0x000fc6000f8e001c */
[----:B------:R-:W-:Y:S01]  /*50b0*/  STS [R191+0x9200], R82 ;  /* 0x00920052bf007388 */ /* 0x000fe20000000800 */
[----:B------:R-:W-:Y:S02]  /*50c0*/  IMAD R26, R5, UR14, R26 ;  /* 0x0000000e051a7c24 */ /* 0x000fe4000f8e021a */
[C---:B------:R-:W-:Y:S01]  /*50d0*/  IMAD.WIDE.U32 R24, R0.reuse, R6, R30 ;  /* 0x0000000600187225 */ /* 0x040fe200078e001e */
[----:B------:R-:W-:Y:S02]  /*50e0*/  STS [R3+0x3020], R84 ;  /* 0x0030205403007388 */ /* 0x000fe40000000800 */
[----:B------:R-:W-:Y:S02]  /*50f0*/  IADD3 R29, PT, PT, R29, R26, RZ ;  /* 0x0000001a1d1d7210 */ /* 0x000fe40007ffe0ff */
[----:B------:R1:W-:Y:S01]  /*5100*/  STS [R3+0x3220], R86 ;  /* 0x0032205603007388 */ /* 0x0003e20000000800 */
[----:B------:R-:W-:Y:S01]  /*5110*/  IMAD.WIDE.U32 R26, R0, R4, R28 ;  /* 0x00000004001a7225 */ /* 0x000fe200078e001c */
[----:B------:R-:W-:Y:S01]  /*5120*/  BAR.SYNC.DEFER_BLOCKING 0x0 ;  /* 0x0000000000007b1d */ /* 0x000fe20000010000 */
[----:B--2---:R-:W-:-:S02]  /*5130*/  LEA R28, P1, R24, UR8, 0x1 ;  /* 0x00000008181c7c11 */ /* 0x004fc4000f8208ff */
[----:B------:R-:W-:Y:S01]  /*5140*/  LEA R30, P0, R26, UR10, 0x1 ;  /* 0x0000000a1a1e7c11 */ /* 0x000fe2000f8008ff */
[C---:B-1----:R-:W-:Y:S02]  /*5150*/  IMAD R3, R0.reuse, R7, R25 ;  /* 0x0000000700037224 */ /* 0x042fe400078e0219 */
[----:B------:R-:W-:Y:S01]  /*5160*/  IMAD R0, R0, R5, R27 ;  /* 0x0000000500007224 */ /* 0x000fe200078e021b */
[----:B------:R-:W1:Y:S02]  /*5170*/  LDS.128 R20, [R189+0x6000] ;  /* 0x00600000bd147984 */ /* 0x000e640000000c00 */
[----:B------:R-:W-:Y:S02]  /*5180*/  LEA.HI.X R29, R24, UR9, R3, 0x1, P1 ;  /* 0x00000009181d7c11 */ /* 0x000fe400088f0c03 */
[----:B------:R-:W2:Y:S01]  /*5190*/  LDS.128 R16, [R189+0x7000] ;  /* 0x00700000bd107984 */ /* 0x000ea20000000c00 */
[----:B------:R-:W-:Y:S02]  /*51a0*/  LEA R24, P1, R6, R28, 0x7 ;  /* 0x0000001c06187211 */ /* 0x000fe400078238ff */
[----:B------:R-:W-:Y:S01]  /*51b0*/  LEA.HI.X R31, R26, UR11, R0, 0x1, P0 ;  /* 0x0000000b1a1f7c11 */ /* 0x000fe200080f0c00 */
[----:B------:R-:W3:Y:S01]  /*51c0*/  LDS.128 R12, [R189+0x8000] ;  /* 0x00800000bd0c7984 */ /* 0x000ee20000000c00 */
[----:B------:R-:W-:-:S02]  /*51d0*/  LEA R26, P0, R4, R30, 0x7 ;  /* 0x0000001e041a7211 */ /* 0x000fc400078038ff */
[----:B------:R-:W-:Y:S01]  /*51e0*/  LEA.HI.X R25, R6, R29, R7, 0x7, P1 ;  /* 0x0000001d06197211 */ /* 0x000fe200008f3c07 */
[----:B------:R-:W4:Y:S01]  /*51f0*/  LDS.128 R8, [R189+0x9000] ;  /* 0x00900000bd087984 */ /* 0x000f220000000c00 */
[----:B------:R-:W-:-:S03]  /*5200*/  LEA.HI.X R27, R4, R31, R5, 0x7, P0 ;  /* 0x0000001f041b7211 */ /* 0x000fc600000f3c05 */
[----:B-1----:R1:W-:Y:S04]  /*5210*/  STG.E.128 desc[UR18][R28.64], R20 ;  /* 0x000000141c007986 */ /* 0x0023e8000c101d12 */
[----:B--2---:R1:W-:Y:S04]  /*5220*/  STG.E.128 desc[UR18][R24.64], R16 ;  /* 0x0000001018007986 */ /* 0x0043e8000c101d12 */
[----:B---3--:R1:W-:Y:S04]  /*5230*/  STG.E.128 desc[UR18][R30.64], R12 ;  /* 0x0000000c1e007986 */ /* 0x0083e8000c101d12 */
[----:B----4-:R1:W-:Y:S02]  /*5240*/  STG.E.128 desc[UR18][R26.64], R8 ;  /* 0x000000081a007986 */ /* 0x0103e4000c101d12 */
.L_x_149:
[----:B------:R-:W2:Y:S01]  /*5250*/  LDCU UR9, c[0x0][0x438] ;  /* 0x00008700ff0977ac */ /* 0x000ea20008000800 */
[----:B------:R-:W3:Y:S01]  /*5260*/  LDCU UR10, c[0x0][0x370] ;  /* 0x00006e00ff0a77ac */ /* 0x000ee20008000800 */
[----:B--2---:R-:W-:-:S04]  /*5270*/  UIADD3 UR9, UPT, UPT, UR9, 0x7f, URZ ;  /* 0x0000007f09097890 */ /* 0x004fc8000fffe0ff */
[----:B------:R-:W-:Y:S02]  /*5280*/  USHF.R.S32.HI UR8, URZ, 0x1f, UR9 ;  /* 0x0000001fff087899 */ /* 0x000fe40008011409 */
[----:B---3--:R-:W-:Y:S02]  /*5290*/  UIADD3 UR17, UPT, UPT, UR10, UR17, URZ ;  /* 0x000000110a117290 */ /* 0x008fe4000fffe0ff */
[----:B------:R-:W-:-:S04]  /*52a0*/  ULEA.HI UR8, UR8, UR9, URZ, 0x7 ;  /* 0x0000000908087291 */ /* 0x000fc8000f8f38ff */
[----:B------:R-:W-:-:S04]  /*52b0*/  USHF.R.S32.HI UR8, URZ, 0x7, UR8 ;  /* 0x00000007ff087899 */ /* 0x000fc80008011408 */
[----:B------:R-:W-:-:S09]  /*52c0*/  UISETP.GE.AND UP0, UPT, UR17, UR8, UPT ;  /* 0x000000081100728c */ /* 0x000fd2000bf06270 */
[----:B------:R-:W-:Y:S05]  /*52d0*/  BRA.U !UP0, `(.L_x_156) ;  /* 0xffffffb108f87547 */ /* 0x000fea000b83ffff */
[----:B------:R-:W-:Y:S05]  /*52e0*/  EXIT ;  /* 0x000000000000794d */ /* 0x000fea0003800000 */
.L_x_157:
        /* <DEDUP_REMOVED lines=9> */
.L_x_1580:


//--------------------- .text._ZN5flash44flash_bwd_dq_dk_dv_loop_seqk_parallel_kernelI23Flash_bwd_kernel_traitsILi32ELi128ELi128ELi8ELi4ELi4ELi4ELb1ELb0EN7cutlass6half_tE19Flash_kernel_traitsILi32ELi128ELi128ELi8ES3_EELb0ELb0ELb0ELb1ELb0ELb0ELb0EEEvNS_16Flash_bwd_paramsE --------------------------
	.section	.text._ZN5flash44flash_bwd_dq_dk_dv_loop_seqk_parallel_kernelI23Flash_bwd_kernel_traitsILi32ELi128ELi128ELi8ELi4ELi4ELi4ELb1ELb0EN7cutlass6half_tE19Flash_kernel_traitsILi32ELi128ELi128ELi8ES3_EELb0ELb0ELb0ELb1ELb0ELb0ELb0EEEvNS_16Flash_bwd_paramsE,"ax",@progbits
	.align	128
        .global         _ZN5flash44flash_bwd_dq_dk_dv_loop_seqk_parallel_kernelI23Flash_bwd_kernel_traitsILi32ELi128ELi128ELi8ELi4ELi4ELi4ELb1ELb0EN7cutlass6half_tE19Flash_kernel_traitsILi32ELi128ELi128ELi8ES3_EELb0ELb0ELb0ELb1ELb0ELb0ELb0EEEvNS_16Flash_bwd_paramsE
        .type           _ZN5flash44flash_bwd_dq_dk_dv_loop_seqk_parallel_kernelI23Flash_bwd_kernel_traitsILi32ELi128ELi128ELi8ELi4ELi4ELi4ELb1ELb0EN7cutlass6half_tE19Flash_kernel_traitsILi32ELi128ELi128ELi8ES3_EELb0ELb0ELb0ELb1ELb0ELb0ELb0EEEvNS_16Flash_bwd_paramsE,@function
        .size           _ZN5flash44flash_bwd_dq_dk_dv_loop_seqk_parallel_kernelI23Flash_bwd_kernel_traitsILi32ELi128ELi128ELi8ELi4ELi4ELi4ELb1ELb0EN7cutlass6half_tE19Flash_kernel_traitsILi32ELi128ELi128ELi8ES3_EELb0ELb0ELb0ELb1ELb0ELb0ELb0EEEvNS_16Flash_bwd_paramsE,(.L_x_1581 - _ZN5flash44flash_bwd_dq_dk_dv_loop_seqk_parallel_kernelI23Flash_bwd_kernel_traitsILi32ELi128ELi128ELi8ELi4ELi4ELi4ELb1ELb0EN7cutlass6half_tE19Flash_kernel_traitsILi32ELi128ELi128ELi8ES3_EELb0ELb0ELb0ELb1ELb0ELb0ELb0EEEvNS_16Flash_bwd_paramsE)
        .other          _ZN5flash44flash_bwd_dq_dk_dv_loop_seqk_parallel_kernelI23Flash_bwd_kernel_traitsILi32ELi128ELi128ELi8ELi4ELi4ELi4ELb1ELb0EN7cutlass6half_tE19Flash_kernel_traitsILi32ELi128ELi128ELi8ES3_EELb0ELb0ELb0ELb1ELb0ELb0ELb0EEEvNS_16Flash_bwd_paramsE,@"STO_CUDA_ENTRY STV_DEFAULT"
_ZN5flash44flash_bwd_dq_dk_dv_loop_seqk_parallel_kernelI23Flash_bwd_kernel_traitsILi32ELi128ELi128ELi8ELi4ELi4ELi4ELb1ELb0EN7cutlass6half_tE19Flash_kernel_traitsILi32ELi128ELi128ELi8ES3_EELb0ELb0ELb0ELb1ELb0ELb0ELb0EEEvNS_16Flash_bwd_paramsE:
.text._ZN5flash44flash_bwd_dq_dk_dv_loop_seqk_parallel_kernelI23Flash_bwd_kernel_traitsILi32ELi128ELi128ELi8ELi4ELi4ELi4ELb1ELb0EN7cutlass6half_tE19Flash_kernel_traitsILi32ELi128ELi128ELi8ES3_EELb0ELb0ELb0ELb1ELb0ELb0ELb0EEEvNS_16Flash_bwd_paramsE:
        /* <DEDUP_REMOVED lines=97> */
.L_x_213:
        /* <DEDUP_REMOVED lines=46> */
.L_x_158:
        /* <DEDUP_REMOVED lines=38> */
.L_x_160:
[----:B------:R-:W1:Y:S01]  /*0b50*/  LDCU.64 UR18, c[0x0][0x3b8] ;  /* 0x00007700ff1277ac */ /* 0x000e620008000a00 */
[----:B------:R-:W-:-:S05]  /*0b60*/  IADD3 R4, PT, PT, R250, R251, RZ ;  /* 0x000000fbfa047210 */ /* 0x000fca0007ffe0ff */
[C---:B-1----:R-:W-:Y:S02]  /*0b70*/  IMAD R6, R4.reuse, UR19, RZ ;  /* 0x0000001304067c24 */ /* 0x042fe4000f8e02ff */
[----:B------:R-:W-:-:S05]  /*0b80*/  IMAD.WIDE.U32 R4, R4, UR18, RZ ;  /* 0x0000001204047c25 */ /* 0x000fca000f8e00ff */
[----:B------:R-:W-:Y:S02]  /*0b90*/  IADD3 R33, PT, PT, R5, R6, RZ ;  /* 0x0000000605217210 */ /* 0x000fe40007ffe0ff */
[----:B------:R-:W-:-:S07]  /*0ba0*/  MOV R32, R4 ;  /* 0x0000000400207202 */ /* 0x000fce0000000f00 */
.L_x_161:
        /* <DEDUP_REMOVED lines=41> */
.L_x_162:
[----:B------:R-:W1:Y:S01]  /*0e40*/  LDCU.64 UR16, c[0x0][0x3c0] ;  /* 0x00007800ff1077ac */ /* 0x000e620008000a00 */
[----:B------:R-:W-:-:S05]  /*0e50*/  IADD3 R4, PT, PT, R250, R251, RZ ;  /* 0x000000fbfa047210 */ /* 0x000fca0007ffe0ff */
[C---:B-1----:R-:W-:Y:S02]  /*0e60*/  IMAD R6, R4.reuse, UR17, RZ ;  /* 0x0000001104067c24 */ /* 0x042fe4000f8e02ff */
[----:B------:R-:W-:-:S05]  /*0e70*/  IMAD.WIDE.U32 R4, R4, UR16, RZ ;  /* 0x0000001004047c25 */ /* 0x000fca000f8e00ff */
[----:B------:R-:W-:Y:S02]  /*0e80*/  IADD3 R28, PT, PT, R5, R6, RZ ;  /* 0x00000006051c7210 */ /* 0x000fe40007ffe0ff */
[----:B------:R-:W-:-:S07]  /*0e90*/  MOV R26, R4 ;  /* 0x00000004001a7202 */ /* 0x000fce0000000f00 */
.L_x_163:
        /* <DEDUP_REMOVED lines=29> */
.L_x_164:
[-C--:B------:R-:W-:Y:S02]  /*1070*/  IMAD R6, R19, R3.reuse, RZ ;  /* 0x0000000313067224 */ /* 0x080fe400078e02ff */
[----:B------:R-:W-:-:S05]  /*1080*/  IMAD.WIDE.U32 R4, R18, R3, RZ ;  /* 0x0000000312047225 */ /* 0x000fca00078e00ff */
[----:B------:R-:W-:Y:S02]  /*1090*/  IADD3 R11, PT, PT, R5, R6, RZ ;  /* 0x00000006050b7210 */ /* 0x000fe40007ffe0ff */
[----:B------:R-:W-:-:S07]  /*10a0*/  MOV R10, R4 ;  /* 0x00000004000a7202 */ /* 0x000fce0000000f00 */
.L_x_165:
        /* <DEDUP_REMOVED lines=20> */
.L_x_166:
[----:B------:R-:W1:Y:S01]  /*11f0*/  LDC R23, c[0x0][0x434] ;  /* 0x00010d00ff177b82 */ /* 0x000e620000000800 */
[----:B------:R-:W-:-:S04]  /*1200*/  IMAD R4, R35, R34, R36 ;  /* 0x0000002223047224 */ /* 0x000fc800078e0224 */
[----:B-1----:R-:W-:-:S03]  /*1210*/  IMAD R23, R4, R23, RZ ;  /* 0x0000001704177224 */ /* 0x002fc600078e02ff */
.L_x_167:
        /* <DEDUP_REMOVED lines=12> */
.L_x_168:
[----:B------:R-:W1:Y:S01]  /*12e0*/  LDC R3, c[0x0][0x444] ;  /* 0x00011100ff037b82 */ /* 0x000e620000000800 */
[----:B------:R-:W-:-:S04]  /*12f0*/  IMAD R21, R35, R34, R36 ;  /* 0x0000002223157224 */ /* 0x000fc800078e0224 */
[----:B-1----:R-:W-:-:S07]  /*1300*/  IMAD R21, R21, R3, RZ ;  /* 0x0000000315157224 */ /* 0x002fce00078e02ff */
.L_x_169:
        /* <DEDUP_REMOVED lines=15> */
[----:B----4-:R-:W-:-:S04]  /*1400*/  SHF.R.U32.HI R37, RZ, 0x5, R38 ;  /* 0x00000005ff257819 */ /* 0x010fc80000011626 */
        /* <DEDUP_REMOVED lines=11> */
[----:B------:R-:W-:-:S03]  /*14c0*/  LOP3.LUT R3, R38, 0x1f, RZ, 0xc0, !PT ;  /* 0x0000001f26037812 */ /* 0x000fc600078ec0ff */
        /* <DEDUP_REMOVED lines=17> */
[----:B------:R-:W-:Y:S01]  /*15e0*/  IMAD.SHL.U32 R10, R34, 0x80, RZ ;  /* 0x00000080220a7824 */ /* 0x000fe200078e00ff */
[----:B------:R-:W-:Y:S01]  /*15f0*/  LEA.HI R20, R38, 0x40, RZ, 0x1e ;  /* 0x0000004026147811 */ /* 0x000fe200078ff0ff */
        /* <DEDUP_REMOVED lines=9> */
[----:B------:R-:W-:-:S02]  /*1690*/  ISETP.GT.AND P1, PT, R25, RZ, PT ;  /* 0x000000ff1900720c */ /* 0x000fc40003f24270 */
[----:B------:R-:W-:Y:S01]  /*16a0*/  LEA.HI.X.SX32 R11, R10, R11, 0x1, P0 ;  /* 0x0000000b0a0b7211 */ /* 0x000fe200000f0eff */
[----:B------:R-:W-:Y:S01]  /*16b0*/  IMAD R10, R17, 0x80, R21 ;  /* 0x00000080110a7824 */ /* 0x000fe200078e0215 */
[----:B---3--:R-:W-:Y:S01]  /*16c0*/  LEA R216, P0, R3, UR10, 0x2 ;  /* 0x0000000a03d87c11 */ /* 0x008fe2000f8010ff */
[----:B------:R-:W-:Y:S01]  /*16d0*/  IMAD R7, R19, R13, R9 ;  /* 0x0000000d13077224 */ /* 0x000fe200078e0209 */
[----:B------:R-:W-:Y:S02]  /*16e0*/  LEA R233, P3, R8, UR22, 0x1 ;  /* 0x0000001608e97c11 */ /* 0x000fe4000f8608ff */
[----:B------:R-:W-:Y:S01]  /*16f0*/  LEA.HI.X R217, R3, UR11, R11, 0x2, P0 ;  /* 0x0000000b03d97c11 */ /* 0x000fe200080f140b */
[----:B------:R-:W-:Y:S01]  /*1700*/  IMAD.WIDE R10, R10, 0x4, R40 ;  /* 0x000000040a0a7825 */ /* 0x000fe200078e0228 */
[----:B------:R-:W-:Y:S02]  /*1710*/  LEA R3, R17, R23, 0x7 ;  /* 0x0000001711037211 */ /* 0x000fe400078e38ff */
[----:B------:R-:W-:Y:S01]  /*1720*/  IADD3 R15, P0, PT, R19, 0x40, RZ ;  /* 0x00000040130f7810 */ /* 0x000fe20007f1e0ff */
[----:B------:R-:W-:Y:S01]  /*1730*/  IMAD.MOV.U32 R246, RZ, RZ, R10 ;  /* 0x000000fffff67224 */ /* 0x000fe200078e000a */
[----:B------:R-:W-:Y:S01]  /*1740*/  LEA.HI.X R231, R8, UR23, R7, 0x1, P3 ;  /* 0x0000001708e77c11 */ /* 0x000fe200098f0c07 */
[----:B------:R-:W-:Y:S01]  /*1750*/  IMAD.MOV.U32 R245, RZ, RZ, R11 ;  /* 0x000000fffff57224 */ /* 0x000fe200078e000b */
[C---:B------:R-:W-:Y:S01]  /*1760*/  SHF.L.U64.HI R14, R12.reuse, 0x6, R13 ;  /* 0x000000060c0e7819 */ /* 0x040fe2000001020d */
[----:B--2---:R-:W-:Y:S01]  /*1770*/  IMAD.WIDE R228, R3, 0x4, R228 ;  /* 0x0000000403e47825 */ /* 0x004fe200078e02e4 */
[----:B------:R-:W-:-:S03]  /*1780*/  SHF.L.U32 R12, R12, 0x6, RZ ;  /* 0x000000060c0c7819 */ /* 0x000fc600000006ff */
        /* <DEDUP_REMOVED lines=14> */
.L_x_171:
[----:B------:R-:W1:Y:S01]  /*1870*/  LDCU.64 UR14, c[0x0][0x5c0] ;  /* 0x0000b800ff0e77ac */ /* 0x000e620008000a00 */
[----:B------:R-:W-:-:S05]  /*1880*/  IADD3 R6, PT, PT, R250, R251, RZ ;  /* 0x000000fbfa067210 */ /* 0x000fca0007ffe0ff */
[C---:B-1----:R-:W-:Y:S02]  /*1890*/  IMAD R3, R6.reuse, UR15, RZ ;  /* 0x0000000f06037c24 */ /* 0x042fe4000f8e02ff */
[----:B------:R-:W-:-:S05]  /*18a0*/  IMAD.WIDE.U32 R6, R6, UR14, RZ ;  /* 0x0000000e06067c25 */ /* 0x000fca000f8e00ff */
[----:B------:R-:W-:Y:S02]  /*18b0*/  IADD3 R9, PT, PT, R7, R3, RZ ;  /* 0x0000000307097210 */ /* 0x000fe40007ffe0ff */
[----:B------:R-:W-:Y:S02]  /*18c0*/  MOV R8, R6 ;  /* 0x0000000600087202 */ /* 0x000fe40000000f00 */
.L_x_172:
        /* <DEDUP_REMOVED lines=12> */
.L_x_173:
[----:B------:R-:W1:Y:S01]  /*1990*/  LDCU.64 UR10, c[0x0][0x5c8] ;  /* 0x0000b900ff0a77ac */ /* 0x000e620008000a00 */
[----:B------:R-:W-:-:S05]  /*19a0*/  IADD3 R6, PT, PT, R250, R251, RZ ;  /* 0x000000fbfa067210 */ /* 0x000fca0007ffe0ff */
[C---:B-1----:R-:W-:Y:S02]  /*19b0*/  IMAD R3, R6.reuse, UR11, RZ ;  /* 0x0000000b06037c24 */ /* 0x042fe4000f8e02ff */
[----:B------:R-:W-:-:S05]  /*19c0*/  IMAD.WIDE.U32 R6, R6, UR10, RZ ;  /* 0x0000000a06067c25 */ /* 0x000fca000f8e00ff */
[----:B------:R-:W-:Y:S02]  /*19d0*/  IADD3 R16, PT, PT, R7, R3, RZ ;  /* 0x0000000307107210 */ /* 0x000fe40007ffe0ff */
[----:B------:R-:W-:-:S07]  /*19e0*/  MOV R14, R6 ;  /* 0x00000006000e7202 */ /* 0x000fce0000000f00 */
.L_x_174:
        /* <DEDUP_REMOVED lines=33> */
.L_x_176:
[----:B------:R-:W-:Y:S05]  /*1c00*/  BSYNC.RECONVERGENT B0 ;  /* 0x0000000000007941 */ /* 0x000fea0003800200 */
.L_x_175:
        /* <DEDUP_REMOVED lines=26> */
.L_x_170:
        /* <DEDUP_REMOVED lines=34> */
.L_x_180:
[----:B------:R2:W-:Y:S01]  /*1fd0*/  STS.128 [R225+0x8000], RZ ;  /* 0x008000ffe1007388 */ /* 0x0005e20000000c00 */
[----:B------:R-:W-:Y:S05]  /*1fe0*/  BRA `(.L_x_181) ;  /* 0x0000000000047947 */ /* 0x000fea0003800000 */
.L_x_179:
[----:B------:R3:W-:Y:S02]  /*1ff0*/  STS.128 [R225+0x8000], RZ ;  /* 0x008000ffe1007388 */ /* 0x0007e40000000c00 */
.L_x_181:
[----:B------:R-:W-:Y:S05]  /*2000*/  BSYNC.RECONVERGENT B0 ;  /* 0x0000000000007941 */ /* 0x000fea0003800200 */
.L_x_178:
        /* <DEDUP_REMOVED lines=21> */
.L_x_183:
[----:B------:R-:W-:Y:S05]  /*2160*/  BSYNC.RECONVERGENT B0 ;  /* 0x0000000000007941 */ /* 0x000fea0003800200 */
.L_x_182:
        /* <DEDUP_REMOVED lines=15> */
.L_x_186:
[----:B------:R1:W-:Y:S01]  /*2260*/  STS.128 [R225+0x4000], RZ ;  /* 0x004000ffe1007388 */ /* 0x0003e20000000c00 */
[----:B------:R-:W-:Y:S05]  /*2270*/  BRA `(.L_x_187) ;  /* 0x0000000000047947 */ /* 0x000fea0003800000 */
.L_x_185:
[----:B------:R1:W-:Y:S02]  /*2280*/  STS.128 [R225+0x4000], RZ ;  /* 0x004000ffe1007388 */ /* 0x0003e40000000c00 */
.L_x_187:
[----:B------:R-:W-:Y:S05]  /*2290*/  BSYNC.RECONVERGENT B0 ;  /* 0x0000000000007941 */ /* 0x000fea0003800200 */
.L_x_184:
        /* <DEDUP_REMOVED lines=17> */
.L_x_189:
[----:B------:R-:W-:Y:S05]  /*23b0*/  BSYNC.RECONVERGENT B0 ;  /* 0x0000000000007941 */ /* 0x000fea0003800200 */
.L_x_188:
        /* <DEDUP_REMOVED lines=13> */
.L_x_192:
[----:B------:R1:W-:Y:S01]  /*2490*/  STS.128 [R212], RZ ;  /* 0x000000ffd4007388 */ /* 0x0003e20000000c00 */
[----:B------:R-:W-:Y:S05]  /*24a0*/  BRA `(.L_x_193) ;  /* 0x0000000000047947 */ /* 0x000fea0003800000 */
.L_x_191:
[----:B------:R1:W-:Y:S02]  /*24b0*/  STS.128 [R212], RZ ;  /* 0x000000ffd4007388 */ /* 0x0003e40000000c00 */
.L_x_193:
[----:B------:R-:W-:Y:S05]  /*24c0*/  BSYNC.RECONVERGENT B0 ;  /* 0x0000000000007941 */ /* 0x000fea0003800200 */
.L_x_190:
        /* <DEDUP_REMOVED lines=29> */
.L_x_195:
[----:B------:R-:W-:Y:S05]  /*26a0*/  BSYNC.RECONVERGENT B0 ;  /* 0x0000000000007941 */ /* 0x000fea0003800200 */
.L_x_194:
        /* <DEDUP_REMOVED lines=28> */
.L_x_198:
[----:B------:R1:W-:Y:S01]  /*2870*/  STS.128 [R225+0x6000], RZ ;  /* 0x006000ffe1007388 */ /* 0x0003e20000000c00 */
[----:B------:R-:W-:Y:S05]  /*2880*/  BRA `(.L_x_199) ;  /* 0x0000000000047947 */ /* 0x000fea0003800000 */
.L_x_197:
[----:B------:R1:W-:Y:S02]  /*2890*/  STS.128 [R225+0x6000], RZ ;  /* 0x006000ffe1007388 */ /* 0x0003e40000000c00 */
.L_x_199:
[----:B------:R-:W-:Y:S05]  /*28a0*/  BSYNC.RECONVERGENT B0 ;  /* 0x0000000000007941 */ /* 0x000fea0003800200 */
.L_x_196:
        /* <DEDUP_REMOVED lines=19> */
.L_x_201:
[----:B------:R-:W-:Y:S05]  /*29e0*/  BSYNC.RECONVERGENT B0 ;  /* 0x0000000000007941 */ /* 0x000fea0003800200 */
.L_x_200:
[----:B------:R-:W4:Y:S01]  /*29f0*/  LDCU.64 UR8, c[0x0][0x538] ;  /* 0x0000a700ff0877ac */ /* 0x000f220008000a00 */
[----:B------:R-:W0:Y:S01]  /*2a00*/  LDGDEPBAR ;  /* 0x00000000000079af */ /* 0x000e220000000000 */
[----:B------:R-:W-:Y:S01]  /*2a10*/  IMAD.SHL.U32 R157, R108, 0x2, RZ ;  /* 0x000000026c9d7824 */ /* 0x000fe200078e00ff */
[----:B------:R-:W2:Y:S01]  /*2a20*/  LDC R247, c[0x0][0x44c] ;  /* 0x00011300fff77b82 */ /* 0x000ea20000000800 */
[----:B------:R-:W-:Y:S01]  /*2a30*/  IMAD.SHL.U32 R160, R38, 0x2, RZ ;  /* 0x0000000226a07824 */ /* 0x000fe200078e00ff */
[----:B------:R-:W3:Y:S01]  /*2a40*/  LDCU UR10, c[0x0][0x590] ;  /* 0x0000b200ff0a77ac */ /* 0x000ee20008000800 */
[----:B------:R-:W-:Y:S01]  /*2a50*/  VIADD R3, R248, UR34 ;  /* 0x00000022f8037c36 */ /* 0x000fe20008000000 */
[----:B------:R-:W1:Y:S01]  /*2a60*/  LDCU UR4, c[0x0][0x440] ;  /* 0x00008800ff0477ac */ /* 0x000e620008000800 */
[----:B----4-:R-:W-:-:S04]  /*2a70*/  ISETP.NE.U32.AND P0, PT, RZ, UR8, PT ;  /* 0x00000008ff007c0c */ /* 0x010fc8000bf05070 */
[----:B------:R-:W-:Y:S01]  /*2a80*/  ISETP.NE.AND.EX P0, PT, RZ, UR9, PT, P0 ;  /* 0x00000009ff007c0c */ /* 0x000fe2000bf05300 */
[----:B------:R-:W-:-:S04]  /*2a90*/  DEPBAR.LE SB0, 0x1 ;  /* 0x000080400000791a */ /* 0x000fc80000000000 */
[----:B------:R-:W-:Y:S08]  /*2aa0*/  BAR.SYNC.DEFER_BLOCKING 0x0 ;  /* 0x0000000000007b1d */ /* 0x000ff00000010000 */
[----:B------:R-:W-:Y:S01]  /*2ab0*/  VOTEU.ANY UP1, P0 ;  /* 0x0000000000ff7886 */ /* 0x000fe20000020100 */
[----:B------:R-:W-:-:S13]  /*2ac0*/  PLOP3.LUT P0, PT, PT, PT, UP1, 0x80, 0x8 ;  /* 0x000000000008781c */ /* 0x000fda0003f0f018 */
[----:B------:R-:W4:Y:S01]  /*2ad0*/  @P0 LDC.64 R6, c[0x0][0x540] ;  /* 0x00015000ff060b82 */ /* 0x000f220000000a00 */
[----:B-1----:R-:W-:Y:S02]  /*2ae0*/  @P0 IMAD.MOV.U32 R4, RZ, RZ, R36 ;  /* 0x000000ffff040224 */ /* 0x002fe400078e0024 */
[----:B------:R-:W-:Y:S01]  /*2af0*/  @P0 IMAD.MOV.U32 R5, RZ, RZ, RZ ;  /* 0x000000ffff050224 */ /* 0x000fe200078e00ff */
[----:B------:R1:W1:Y:S01]  /*2b00*/  LDSM.16.M88.4 R116, [R149] ;  /* 0x000000009574783b */ /* 0x0002620000000200 */
[----:B------:R-:W-:-:S03]  /*2b10*/  IMAD.IADD R144, R149, 0x1, R157 ;  /* 0x0000000195907824 */ /* 0x000fc600078e029d */
[----:B------:R1:W1:Y:S04]  /*2b20*/  LDSM.16.M88.4 R120, [R149+0x400] ;  /* 0x000400009578783b */ /* 0x0002680000000200 */
[----:B------:R1:W1:Y:S04]  /*2b30*/  LDSM.16.M88.4 R132, [R144] ;  /* 0x000000009084783b */ /* 0x0002680000000200 */
[----:B------:R1:W1:Y:S04]  /*2b40*/  LDSM.16.M88.4 R136, [R144+0x400] ;  /* 0x000400009088783b */ /* 0x0002680000000200 */
[----:B------:R1:W1:Y:S01]  /*2b50*/  LDSM.16.M88.4 R140, [R144+0x800] ;  /* 0x00080000908c783b */ /* 0x0002620000000200 */
[----:B----4-:R-:W-:-:S03]  /*2b60*/  @P0 IMAD.WIDE.U32 R4, R35, R6, R4 ;  /* 0x0000000623040225 */ /* 0x010fc600078e0004 */
[----:B------:R-:W4:Y:S01]  /*2b70*/  LDSM.16.M88.4 R144, [R144+0xc00] ;  /* 0x000c00009090783b */ /* 0x000f220000000200 */
[----:B------:R-:W-:Y:S01]  /*2b80*/  @P0 IMAD R7, R35, R7, R5 ;  /* 0x0000000723070224 */ /* 0x000fe200078e0205 */
[C---:B------:R-:W-:Y:S02]  /*2b90*/  @P0 LEA R6, P1, R4.reuse, UR8, 0x2 ;  /* 0x0000000804060c11 */ /* 0x040fe4000f8210ff */
[----:B------:R1:W1:Y:S04]  /*2ba0*/  LDSM.16.M88.4 R124, [R149+0x800] ;  /* 0x00080000957c783b */ /* 0x0002680000000200 */
[----:B------:R1:W1:Y:S01]  /*2bb0*/  LDSM.16.M88.4 R128, [R149+0xc00] ;  /* 0x000c00009580783b */ /* 0x0002620000000200 */
[----:B------:R-:W-:Y:S01]  /*2bc0*/  @P0 LEA.HI.X R7, R4, UR9, R7, 0x2, P1 ;  /* 0x0000000904070c11 */ /* 0x000fe200088f1407 */
[----:B------:R-:W3:Y:S01]  /*2bd0*/  S2R R252, SR_TID.X ;  /* 0x0000000000fc7919 */ /* 0x000ee20000002100 */
[----:B------:R-:W2:Y:S01]  /*2be0*/  @P0 LDC R4, c[0x0][0x458] ;  /* 0x00011600ff040b82 */ /* 0x000ea20000000800 */
[----:B------:R-:W-:Y:S01]  /*2bf0*/  SHF.R.U32.HI R5, RZ, 0x1, R38 ;  /* 0x00000001ff057819 */ /* 0x000fe20000011626 */
[----:B------:R-:W-:Y:S01]  /*2c00*/  IMAD.SHL.U32 R249, R34, 0x8, RZ ;  /* 0x0000000822f97824 */ /* 0x000fe200078e00ff */
[----:B------:R-:W4:Y:S01]  /*2c10*/  @P0 LDG.E R6, desc[UR28][R6.64] ;  /* 0x0000001c06060981 */ /* 0x000f22000c1e1900 */
[----:B------:R-:W-:Y:S01]  /*2c20*/  LOP3.LUT R160, R160, 0x6, RZ, 0xc0, !PT ;  /* 0x00000006a0a07812 */ /* 0x000fe200078ec0ff */
[----:B------:R-:W-:Y:S01]  /*2c30*/  IMAD.IADD R148, R155, 0x1, R13 ;  /* 0x000000019b947824 */ /* 0x000fe200078e020d */
[----:B------:R-:W-:Y:S01]  /*2c40*/  LOP3.LUT R244, R42, 0x18, RZ, 0xc0, !PT ;  /* 0x000000182af47812 */ /* 0x000fe200078ec0ff */
[----:B------:R-:W-:Y:S01]  /*2c50*/  IMAD.MOV.U32 R227, RZ, RZ, R212 ;  /* 0x000000ffffe37224 */ /* 0x000fe200078e00d4 */
[----:B------:R-:W-:Y:S01]  /*2c60*/  LOP3.LUT R160, R160, 0x1c0, R5, 0xf8, !PT ;  /* 0x000001c0a0a07812 */ /* 0x000fe200078ef805 */
[----:B------:R-:W-:Y:S01]  /*2c70*/  IMAD R5, R31, 0x80, R3 ;  /* 0x000000801f057824 */ /* 0x000fe200078e0203 */
[----:B------:R-:W-:-:S02]  /*2c80*/  CS2R R94, SRZ ;  /* 0x00000000005e7805 */ /* 0x000fc4000001ff00 */
[----:B------:R-:W-:Y:S02]  /*2c90*/  CS2R R92, SRZ ;  /* 0x00000000005c7805 */ /* 0x000fe4000001ff00 */
[----:B------:R-:W-:Y:S01]  /*2ca0*/  IADD3 R160, PT, PT, R25, UR31, R160 ;  /* 0x0000001f19a07c10 */ /* 0x000fe2000fffe0a0 */
[----:B------:R-:W-:Y:S01]  /*2cb0*/  UIADD3 UR31, UPT, UPT, UR31, 0x80, URZ ;  /* 0x000000801f1f7890 */ /* 0x000fe2000fffe0ff */
[----:B------:R-:W-:Y:S02]  /*2cc0*/  CS2R R98, SRZ ;  /* 0x0000000000627805 */ /* 0x000fe4000001ff00 */
[----:B------:R-:W-:Y:S02]  /*2cd0*/  CS2R R96, SRZ ;  /* 0x0000000000607805 */ /* 0x000fe4000001ff00 */
[----:B------:R-:W-:Y:S02]  /*2ce0*/  IADD3 R160, PT, PT, R5, -0x59, -R160 ;  /* 0xffffffa705a07810 */ /* 0x000fe40007ffe8a0 */
[----:B------:R-:W-:-:S02]  /*2cf0*/  CS2R R90, SRZ ;  /* 0x00000000005a7805 */ /* 0x000fc4000001ff00 */
[----:B------:R-:W-:Y:S02]  /*2d00*/  CS2R R88, SRZ ;  /* 0x0000000000587805 */ /* 0x000fe4000001ff00 */
[----:B------:R-:W-:Y:S02]  /*2d10*/  CS2R R86, SRZ ;  /* 0x0000000000567805 */ /* 0x000fe4000001ff00 */
[----:B------:R-:W-:Y:S02]  /*2d20*/  CS2R R84, SRZ ;  /* 0x0000000000547805 */ /* 0x000fe4000001ff00 */
[----:B------:R-:W-:Y:S02]  /*2d30*/  CS2R R78, SRZ ;  /* 0x00000000004e7805 */ /* 0x000fe4000001ff00 */
[----:B------:R-:W-:Y:S02]  /*2d40*/  CS2R R76, SRZ ;  /* 0x00000000004c7805 */ /* 0x000fe4000001ff00 */
[----:B------:R-:W-:Y:S01]  /*2d50*/  CS2R R82, SRZ ;  /* 0x0000000000527805 */ /* 0x000fe2000001ff00 */
[----:B--2---:R-:W4:Y:S01]  /*2d60*/  @P0 MUFU.RCP R4, R4 ;  /* 0x0000000400040308 */ /* 0x004f220000001000 */
[----:B------:R-:W-:-:S02]  /*2d70*/  CS2R R80, SRZ ;  /* 0x0000000000507805 */ /* 0x000fc4000001ff00 */
[----:B------:R-:W-:Y:S02]  /*2d80*/  CS2R R74, SRZ ;  /* 0x00000000004a7805 */ /* 0x000fe4000001ff00 */
[----:B------:R-:W-:Y:S02]  /*2d90*/  CS2R R72, SRZ ;  /* 0x0000000000487805 */ /* 0x000fe4000001ff00 */
[----:B------:R-:W-:Y:S02]  /*2da0*/  CS2R R70, SRZ ;  /* 0x0000000000467805 */ /* 0x000fe4000001ff00 */
[----:B------:R-:W-:Y:S01]  /*2db0*/  CS2R R68, SRZ ;  /* 0x0000000000447805 */ /* 0x000fe2000001ff00 */
[--C-:B------:R-:W-:Y:S01]  /*2dc0*/  IMAD.IADD R150, R149, 0x1, R157.reuse ;  /* 0x0000000195967824 */ /* 0x100fe200078e029d */
[----:B---3--:R-:W-:Y:S01]  /*2dd0*/  LOP3.LUT P4, RZ, R252, 0x4, RZ, 0xc0, !PT ;  /* 0x00000004fcff7812 */ /* 0x008fe2000788c0ff */
[----:B------:R-:W-:Y:S01]  /*2de0*/  IMAD.IADD R156, R155, 0x1, R157 ;  /* 0x000000019b9c7824 */ /* 0x000fe200078e029d */
[----:B------:R-:W-:Y:S01]  /*2df0*/  UMOV UR16, URZ ;  /* 0x000000ff00107c82 */ /* 0x000fe20008000000 */
[----:B------:R-:W2:Y:S01]  /*2e00*/  LDCU UR8, c[0x0][0x3e0] ;  /* 0x00007c00ff0877ac */ /* 0x000ea20008000800 */
[----:B------:R-:W3:Y:S01]  /*2e10*/  LDCU UR9, c[0x0][0x45c] ;  /* 0x00008b80ff0977ac */ /* 0x000ee20008000800 */
[----:B------:R-:W-:-:S02]  /*2e20*/  USHF.L.U32 UR10, UR10, 0x7, URZ ;  /* 0x000000070a0a7899 */ /* 0x000fc400080006ff */
[----:B------:R-:W-:Y:S01]  /*2e30*/  UISETP.GE.AND UP0, UPT, UR31, UR34, UPT ;  /* 0x000000221f00728c */ /* 0x000fe2000bf06270 */
[----:B----4-:R-:W-:-:S05]  /*2e40*/  @P0 FMUL.FTZ R3, R6, R4 ;  /* 0x0000000406030220 */ /* 0x010fca0000410000 */
[----:B------:R-:W-:Y:S01]  /*2e50*/  @P0 R2UR UR11, R3 ;  /* 0x00000000030b02ca */ /* 0x000fe200000e0000 */
[----:B------:R-:W-:-:S12]  /*2e60*/  IMAD.IADD R3, R2, 0x1, R13 ;  /* 0x0000000102037824 */ /* 0x000fd800078e020d */
[----:B-123--:R-:W-:-:S05]  /*2e70*/  @UP1 UMOV UR16, UR11 ;  /* 0x0000000b00101c82 */ /* 0x00efca0008000000 */
.L_x_204:
[----:B------:R-:W-:Y:S01]  /*2e80*/  PLOP3.LUT P3, PT, PT, PT, UP0, 0x80, 0x8 ;  /* 0x000000000008781c */ /* 0x000fe20003f6f008 */
[----:B------:R-:W0:Y:S01]  /*2e90*/  LDGDEPBAR ;  /* 0x00000000000079af */ /* 0x000e220000000000 */
[----:B------:R-:W-:Y:S01]  /*2ea0*/  PLOP3.LUT P1, PT, PT, PT, UP0, 0x80, 0x8 ;  /* 0x000000000008781c */ /* 0x000fe20003f2f008 */
[----:B------:R-:W-:Y:S01]  /*2eb0*/  IMAD.IADD R112, R157, 0x1, R148 ;  /* 0x000000019d707824 */ /* 0x000fe200078e0294 */
[----:B------:R-:W-:Y:S01]  /*2ec0*/  PLOP3.LUT P2, PT, PT, PT, UP0, 0x80, 0x8 ;  /* 0x000000000008781c */ /* 0x000fe20003f4f008 */
[----:B------:R-:W-:Y:S01]  /*2ed0*/  IMAD.MOV.U32 R171, RZ, RZ, 0x10 ;  /* 0x00000010ffab7424 */ /* 0x000fe200078e00ff */
[----:B------:R-:W-:Y:S01]  /*2ee0*/  PLOP3.LUT P0, PT, PT, PT, UP0, 0x80, 0x8 ;  /* 0x000000000008781c */ /* 0x000fe20003f0f008 */
[----:B------:R-:W-:Y:S01]  /*2ef0*/  VIADD R159, R160, 0xffffffe0 ;  /* 0xffffffe0a09f7836 */ /* 0x000fe20000000000 */
[----:B------:R-:W-:Y:S02]  /*2f00*/  PLOP3.LUT P5, PT, PT, PT, UP0, 0x80, 0x8 ;  /* 0x000000000008781c */ /* 0x000fe40003faf008 */
[----:B------:R-:W-:Y:S03]  /*2f10*/  PLOP3.LUT P6, PT, PT, PT, UP0, 0x80, 0x8 ;  /* 0x000000000008781c */ /* 0x000fe60003fcf008 */
[----:B------:R-:W-:Y:S01]  /*2f20*/  @P3 IMAD.SHL.U32 R113, R252, 0x2, RZ ;  /* 0x00000002fc713824 */ /* 0x000fe200078e00ff */
[----:B------:R-:W-:Y:S02]  /*2f30*/  PLOP3.LUT P3, PT, PT, PT, UP0, 0x80, 0x8 ;  /* 0x000000000008781c */ /* 0x000fe40003f6f008 */
[----:B------:R-:W-:Y:S02]  /*2f40*/  @P1 SHF.R.U32.HI R158, RZ, 0x1, R252 ;  /* 0x00000001ff9e1819 */ /* 0x000fe400000116fc */
[----:B------:R-:W-:Y:S01]  /*2f50*/  PLOP3.LUT P1, PT, PT, PT, UP0, 0x80, 0x8 ;  /* 0x000000000008781c */ /* 0x000fe20003f2f008 */
[----:B------:R-:W-:Y:S04]  /*2f60*/  DEPBAR.LE SB0, 0x0 ;  /* 0x000080000000791a */ /* 0x000fe80000000000 */
[----:B------:R-:W-:Y:S06]  /*2f70*/  BAR.SYNC.DEFER_BLOCKING 0x0 ;  /* 0x0000000000007b1d */ /* 0x000fec0000010000 */
[----:B------:R-:W-:Y:S08]  /*2f80*/  LDSM.16.M88.4 R64, [R148] ;  /* 0x000000009440783b */ /* 0x000ff00000000200 */
[----:B------:R-:W1:Y:S08]  /*2f90*/  LDSM.16.M88.4 R16, [R149+-0x2000] ;  /* 0xffe000009510783b */ /* 0x000e700000000200 */
[----:B------:R-:W2:Y:S08]  /*2fa0*/  LDSM.16.M88.4 R60, [R148+0x1000] ;  /* 0x00100000943c783b */ /* 0x000eb00000000200 */
[----:B------:R-:W3:Y:S08]  /*2fb0*/  LDSM.16.M88.4 R32, [R149+-0x1c00] ;  /* 0xffe400009520783b */ /* 0x000ef00000000200 */
[----:B------:R-:W4:Y:S08]  /*2fc0*/  LDSM.16.M88.4 R48, [R149+-0x1800] ;  /* 0xffe800009530783b */ /* 0x000f300000000200 */
[----:B------:R-:W4:Y:S01]  /*2fd0*/  LDSM.16.M88.4 R100, [R149+-0x1400] ;  /* 0xffec00009564783b */ /* 0x000f220000000200 */
[-C--:B-1----:R-:W-:Y:S07]  /*2fe0*/  HMMA.16816.F32 R4, R64, R16.reuse, RZ ;  /* 0x000000104004723c */ /* 0x082fee00000018ff */
[----:B------:R-:W-:Y:S01]  /*2ff0*/  LDSM.16.M88.4 R104, [R112] ;  /* 0x000000007068783b */ /* 0x000fe20000000200 */
[C---:B--2---:R-:W-:Y:S07]  /*3000*/  HMMA.16816.F32 R8, R60.reuse, R16, RZ ;  /* 0x000000103c08723c */ /* 0x044fee00000018ff */
[----:B------:R-:W1:Y:S01]  /*3010*/  LDSM.16.M88.4 R108, [R150+-0x2000] ;  /* 0xffe00000966c783b */ /* 0x000e620000000200 */
[-C--:B------:R-:W-:Y:S08]  /*3020*/  HMMA.16816.F32 R12, R60, R18.reuse, RZ ;  /* 0x000000123c0c723c */ /* 0x080ff000000018ff */
[C---:B------:R-:W-:Y:S08]  /*3030*/  HMMA.16816.F32 R16, R64.reuse, R18, RZ ;  /* 0x000000124010723c */ /* 0x040ff000000018ff */
[-C--:B---3--:R-:W-:Y:S08]  /*3040*/  HMMA.16816.F32 R20, R64, R32.reuse, RZ ;  /* 0x000000204014723c */ /* 0x088ff000000018ff */
[C---:B------:R-:W-:Y:S08]  /*3050*/  HMMA.16816.F32 R24, R60.reuse, R32, RZ ;  /* 0x000000203c18723c */ /* 0x040ff000000018ff */
[-C--:B------:R-:W-:Y:S08]  /*3060*/  HMMA.16816.F32 R28, R60, R34.reuse, RZ ;  /* 0x000000223c1c723c */ /* 0x080ff000000018ff */
[C---:B------:R-:W-:Y:S08]  /*3070*/  HMMA.16816.F32 R32, R64.reuse, R34, RZ ;  /* 0x000000224020723c */ /* 0x040ff000000018ff */
[-C--:B----4-:R-:W-:Y:S08]  /*3080*/  HMMA.16816.F32 R36, R64, R48.reuse, RZ ;  /* 0x000000304024723c */ /* 0x090ff000000018ff */
[C---:B------:R-:W-:Y:S08]  /*3090*/  HMMA.16816.F32 R40, R60.reuse, R48, RZ ;  /* 0x000000303c28723c */ /* 0x040ff000000018ff */
[-C--:B------:R-:W-:Y:S08]  /*30a0*/  HMMA.16816.F32 R44, R60, R50.reuse, RZ ;  /* 0x000000323c2c723c */ /* 0x080ff000000018ff */
[C---:B------:R-:W-:Y:S08]  /*30b0*/  HMMA.16816.F32 R48, R64.reuse, R50, RZ ;  /* 0x000000324030723c */ /* 0x040ff000000018ff */
[-C--:B------:R-:W-:Y:S08]  /*30c0*/  HMMA.16816.F32 R52, R64, R100.reuse, RZ ;  /* 0x000000644034723c */ /* 0x080ff000000018ff */
[C---:B------:R-:W-:Y:S02]  /*30d0*/  HMMA.16816.F32 R56, R60.reuse, R100, RZ ;  /* 0x000000643c38723c */ /* 0x040fe400000018ff */
[----:B------:R-:W-:Y:S01]  /*30e0*/  @P2 LOP3.LUT R100, R113, 0x6, RZ, 0xc0, !PT ;  /* 0x0000000671642812 */ /* 0x000fe200078ec0ff */
[----:B------:R-:W-:Y:S01]  /*30f0*/  IMAD.MOV.U32 R101, RZ, RZ, R245 ;  /* 0x000000ffff657224 */ /* 0x000fe200078e00f5 */
[----:B------:R-:W-:Y:S01]  /*3100*/  PLOP3.LUT P2, PT, PT, PT, UP0, 0x80, 0x8 ;  /* 0x000000000008781c */ /* 0x000fe20003f4f008 */
[----:B------:R-:W2:Y:S01]  /*3110*/  LDSM.16.M88.4 R112, [R112+0x1000] ;  /* 0x001000007070783b */ /* 0x000ea20000000200 */
[----:B------:R-:W-:Y:S01]  /*3120*/  @P0 LOP3.LUT R100, R100, 0x1c0, R158, 0xf8, !PT ;  /* 0x000001c064640812 */ /* 0x000fe200078ef89e */
[----:B------:R-:W-:Y:S01]  /*3130*/  IMAD.U32 R158, RZ, RZ, UR26 ;  /* 0x0000001aff9e7e24 */ /* 0x000fe2000f8e00ff */
[----:B------:R-:W-:Y:S01]  /*3140*/  PLOP3.LUT P0, PT, PT, PT, UP0, 0x80, 0x8 ;  /* 0x000000000008781c */ /* 0x000fe20003f0f008 */
[-C--:B------:R-:W-:Y:S08]  /*3150*/  HMMA.16816.F32 R60, R60, R102.reuse, RZ ;  /* 0x000000663c3c723c */ /* 0x080ff000000018ff */
[----:B------:R-:W-:Y:S02]  /*3160*/  HMMA.16816.F32 R64, R64, R102, RZ ;  /* 0x000000664040723c */ /* 0x000fe400000018ff */
[----:B------:R-:W-:Y:S02]  /*3170*/  @P2 IMAD R158, R158, 0x80, R100 ;  /* 0x000000809e9e2824 */ /* 0x000fe400078e0264 */
[----:B------:R-:W-:Y:S02]  /*3180*/  IMAD.MOV.U32 R100, RZ, RZ, R246 ;  /* 0x000000ffff647224 */ /* 0x000fe400078e00f6 */
[----:B------:R-:W-:Y:S01]  /*3190*/  @P1 VIADD R102, R158, 0x8 ;  /* 0x000000089e661836 */ /* 0x000fe20000000000 */
[----:B------:R-:W-:Y:S01]  /*31a0*/  PLOP3.LUT P1, PT, PT, PT, UP0, 0x80, 0x8 ;  /* 0x000000000008781c */ /* 0x000fe20003f2f008 */
[-C--:B-1----:R-:W-:Y:S05]  /*31b0*/  HMMA.16816.F32 R4, R104, R108.reuse, R4 ;  /* 0x0000006c6804723c */ /* 0x082fea0000001804 */
[----:B------:R-:W-:Y:S01]  /*31c0*/  LEA R162, P2, R248, R100, 0x2 ;  /* 0x00000064f8a27211 */ /* 0x000fe200078410ff */
[----:B------:R-:W-:Y:S01]  /*31d0*/  @P0 VIADD R100, R158, 0x1 ;  /* 0x000000019e640836 */ /* 0x000fe20000000000 */
[----:B------:R-:W-:Y:S02]  /*31e0*/  PLOP3.LUT P0, PT, PT, PT, UP0, 0x80, 0x8 ;  /* 0x000000000008781c */ /* 0x000fe40003f0f008 */
[----:B------:R-:W-:Y:S01]  /*31f0*/  LEA.HI.X R163, R248, R101, RZ, 0x2, P2 ;  /* 0x00000065f8a37211 */ /* 0x000fe200010f14ff */
[----:B------:R-:W-:Y:S01]  /*3200*/  VIADD R101, R160, 0xffffffd9 ;  /* 0xffffffd9a0657836 */ /* 0x000fe20000000000 */
[----:B------:R-:W-:Y:S01]  /*3210*/  @P3 ISETP.GE.AND P3, PT, R100, UR34, PT ;  /* 0x0000002264003c0c */ /* 0x000fe2000bf66270 */
[----:B------:R-:W-:Y:S01]  /*3220*/  VIADD R100, R160, 0xffffffe1 ;  /* 0xffffffe1a0647836 */ /* 0x000fe20000000000 */
[----:B------:R-:W-:Y:S01]  /*3230*/  @P5 ISETP.GE.AND P5, PT, R102, UR34, PT ;  /* 0x0000002266005c0c */ /* 0x000fe2000bfa6270 */
[C---:B------:R-:W-:Y:S01]  /*3240*/  VIADD R102, R160.reuse, 0xffffffd8 ;  /* 0xffffffd8a0667836 */ /* 0x040fe20000000000 */
[----:B------:R-:W-:Y:S02]  /*3250*/  IABS R103, R101 ;  /* 0x0000006500677213 */ /* 0x000fe40000000000 */
[----:B------:R-:W-:Y:S02]  /*3260*/  IABS R101, R100 ;  /* 0x0000006400657213 */ /* 0x000fe40000000000 */
[----:B------:R-:W-:Y:S01]  /*3270*/  I2FP.F32.S32 R164, R103 ;  /* 0x0000006700a47245 */ /* 0x000fe20000201400 */
[C---:B--2---:R-:W-:Y:S01]  /*3280*/  HMMA.16816.F32 R8, R112.reuse, R108, R8 ;  /* 0x0000006c7008723c */ /* 0x044fe20000001808 */
[----:B------:R-:W-:Y:S03]  /*3290*/  PLOP3.LUT P2, PT, PT, PT, UP0, 0x80, 0x8 ;  /* 0x000000000008781c */ /* 0x000fe60003f4f008 */
[----:B------:R-:W-:Y:S01]  /*32a0*/  I2FP.F32.S32 R170, R101 ;  /* 0x0000006500aa7245 */ /* 0x000fe20000201400 */
[C---:B------:R-:W-:Y:S01]  /*32b0*/  VIADD R103, R160.reuse, 0x20 ;  /* 0x00000020a0677836 */ /* 0x040fe20000000000 */
[----:B------:R-:W-:Y:S01]  /*32c0*/  IABS R102, R102 ;  /* 0x0000006600667213 */ /* 0x000fe20000000000 */
[----:B------:R-:W-:Y:S01]  /*32d0*/  VIADD R101, R160, 0x21 ;  /* 0x00000021a0657836 */ /* 0x000fe20000000000 */
[----:B------:R-:W-:Y:S01]  /*32e0*/  @P1 ISETP.GE.AND P1, PT, R158, UR34, PT ;  /* 0x000000229e001c0c */ /* 0x000fe2000bf26270 */
[----:B------:R-:W-:Y:S01]  /*32f0*/  FFMA.FTZ R4, R164, -UR16, R4 ;  /* 0x80000010a4047c23 */ /* 0x000fe20008010004 */
[----:B------:R-:W-:Y:S01]  /*3300*/  I2FP.F32.S32 R165, R102 ;  /* 0x0000006600a57245 */ /* 0x000fe20000201400 */
[-C--:B------:R-:W-:Y:S03]  /*3310*/  HMMA.16816.F32 R12, R112, R110.reuse, R12 ;  /* 0x0000006e700c723c */ /* 0x080fe6000000180c */
[----:B------:R-:W-:Y:S01]  /*3320*/  @P0 FSEL R4, R4, -INF , !P1 ;  /* 0xff80000004040808 */ /* 0x000fe20004800000 */
[----:B------:R-:W-:Y:S01]  /*3330*/  FFMA.FTZ R6, R170, -UR16, R6 ;  /* 0x80000010aa067c23 */ /* 0x000fe20008010006 */
[----:B------:R-:W-:Y:S01]  /*3340*/  IABS R102, R101 ;  /* 0x0000006500667213 */ /* 0x000fe20000000000 */
[----:B------:R-:W-:Y:S01]  /*3350*/  FFMA.FTZ R5, R165, -UR16, R5 ;  /* 0x80000010a5057c23 */ /* 0x000fe20008010005 */
[----:B------:R-:W-:Y:S01]  /*3360*/  PLOP3.LUT P0, PT, PT, PT, UP0, 0x80, 0x8 ;  /* 0x000000000008781c */ /* 0x000fe20003f0f008 */
[C---:B------:R-:W-:Y:S04]  /*3370*/  HMMA.16816.F32 R16, R104.reuse, R110, R16 ;  /* 0x0000006e6810723c */ /* 0x040fe80000001810 */
[----:B------:R-:W-:Y:S01]  /*3380*/  IABS R100, R159 ;  /* 0x0000009f00647213 */ /* 0x000fe20000000000 */
[C---:B------:R-:W-:Y:S01]  /*3390*/  VIADD R159, R160.reuse, 0x18 ;  /* 0x00000018a09f7836 */ /* 0x040fe20000000000 */
[----:B------:R-:W-:Y:S01]  /*33a0*/  I2FP.F32.S32 R102, R102 ;  /* 0x0000006600667245 */ /* 0x000fe20000201400 */
[C---:B------:R-:W-:Y:S01]  /*33b0*/  VIADD R110, R160.reuse, 0xffffffd1 ;  /* 0xffffffd1a06e7836 */ /* 0x040fe20000000000 */
[----:B------:R-:W-:Y:S01]  /*33c0*/  I2FP.F32.S32 R169, R100 ;  /* 0x0000006400a97245 */ /* 0x000fe20000201400 */
[----:B------:R-:W-:Y:S01]  /*33d0*/  VIADD R100, R160, 0x19 ;  /* 0x00000019a0647836 */ /* 0x000fe20000000000 */
[----:B------:R-:W-:Y:S01]  /*33e0*/  IABS R159, R159 ;  /* 0x0000009f009f7213 */ /* 0x000fe20000000000 */
[----:B------:R-:W-:Y:S01]  /*33f0*/  FFMA.FTZ R10, R102, -UR16, R10 ;  /* 0x80000010660a7c23 */ /* 0x000fe2000801000a */
[----:B------:R-:W-:Y:S01]  /*3400*/  IABS R101, R103 ;  /* 0x0000006700657213 */ /* 0x000fe20000000000 */
[----:B------:R-:W-:Y:S01]  /*3410*/  FFMA.FTZ R7, R169, -UR16, R7 ;  /* 0x80000010a9077c23 */ /* 0x000fe20008010007 */
[----:B------:R-:W-:Y:S02]  /*3420*/  IABS R100, R100 ;  /* 0x0000006400647213 */ /* 0x000fe40000000000 */
[----:B------:R-:W-:Y:S02]  /*3430*/  @P0 FSEL R10, R10, -INF , !P1 ;  /* 0xff8000000a0a0808 */ /* 0x000fe40004800000 */
[----:B------:R-:W-:Y:S01]  /*3440*/  PLOP3.LUT P0, PT, PT, PT, UP0, 0x80, 0x8 ;  /* 0x000000000008781c */ /* 0x000fe20003f0f008 */
[----:B------:R-:W-:Y:S01]  /*3450*/  FFMA.FTZ R18, R164, -UR16, R18 ;  /* 0x80000010a4127c23 */ /* 0x000fe20008010012 */
[----:B------:R-:W-:Y:S01]  /*3460*/  I2FP.F32.S32 R108, R100 ;  /* 0x00000064006c7245 */ /* 0x000fe20000201400 */
[----:B------:R-:W-:Y:S01]  /*3470*/  VIADD R100, R160, 0x11 ;  /* 0x00000011a0647836 */ /* 0x000fe20000000000 */
[----:B------:R-:W-:Y:S01]  /*3480*/  I2FP.F32.S32 R159, R159 ;  /* 0x0000009f009f7245 */ /* 0x000fe20000201400 */
[----:B------:R-:W-:Y:S01]  /*3490*/  FFMA.FTZ R19, R165, -UR16, R19 ;  /* 0x80000010a5137c23 */ /* 0x000fe20008010013 */
[----:B------:R-:W-:Y:S01]  /*34a0*/  I2FP.F32.S32 R101, R101 ;  /* 0x0000006500657245 */ /* 0x000fe20000201400 */
[----:B------:R-:W-:Y:S01]  /*34b0*/  FFMA.FTZ R8, R108, -UR16, R8 ;  /* 0x800000106c087c23 */ /* 0x000fe20008010008 */
[----:B------:R-:W-:Y:S01]  /*34c0*/  @P2 FSEL R6, R6, -INF , !P1 ;  /* 0xff80000006062808 */ /* 0x000fe20004800000 */
[----:B------:R-:W-:Y:S01]  /*34d0*/  FFMA.FTZ R9, R159, -UR16, R9 ;  /* 0x800000109f097c23 */ /* 0x000fe20008010009 */
[----:B------:R-:W-:Y:S01]  /*34e0*/  IABS R109, R100 ;  /* 0x00000064006d7213 */ /* 0x000fe20000000000 */
[----:B------:R-:W-:Y:S01]  /*34f0*/  FFMA.FTZ R11, R101, -UR16, R11 ;  /* 0x80000010650b7c23 */ /* 0x000fe2000801000b */
[----:B------:R-:W-:Y:S01]  /*3500*/  @P6 FSEL R8, R8, -INF , !P1 ;  /* 0xff80000008086808 */ /* 0x000fe20004800000 */
[----:B------:R-:W1:Y:S01]  /*3510*/  LDSM.16.M88.4 R100, [R150+-0x1c00] ;  /* 0xffe400009664783b */ /* 0x000e620000000200 */
[----:B------:R-:W-:Y:S01]  /*3520*/  @P0 FSEL R9, R9, -INF , !P3 ;  /* 0xff80000009090808 */ /* 0x000fe20005800000 */
[----:B------:R-:W-:Y:S01]  /*3530*/  FFMA.FTZ R15, R159, -UR16, R15 ;  /* 0x800000109f0f7c23 */ /* 0x000fe2000801000f */
[----:B------:R-:W-:Y:S01]  /*3540*/  PLOP3.LUT P1, PT, PT, PT, UP0, 0x80, 0x8 ;  /* 0x000000000008781c */ /* 0x000fe20003f2f008 */
[----:B------:R-:W-:Y:S01]  /*3550*/  FFMA.FTZ R14, R108, -UR16, R14 ;  /* 0x800000106c0e7c23 */ /* 0x000fe2000801000e */
[----:B------:R-:W-:Y:S01]  /*3560*/  PLOP3.LUT P0, PT, PT, PT, UP0, 0x80, 0x8 ;  /* 0x000000000008781c */ /* 0x000fe20003f0f008 */
[----:B------:R-:W-:Y:S01]  /*3570*/  VIADD R108, R160, 0x10 ;  /* 0x00000010a06c7836 */ /* 0x000fe20000000000 */
[----:B------:R-:W-:Y:S02]  /*3580*/  PLOP3.LUT P2, PT, PT, PT, UP0, 0x80, 0x8 ;  /* 0x000000000008781c */ /* 0x000fe40003f4f008 */
[----:B------:R-:W-:Y:S02]  /*3590*/  PLOP3.LUT P6, PT, PT, PT, UP0, 0x80, 0x8 ;  /* 0x000000000008781c */ /* 0x000fe40003fcf008 */
[----:B------:R-:W-:Y:S02]  /*35a0*/  IABS R110, R110 ;  /* 0x0000006e006e7213 */ /* 0x000fe40000000000 */
[----:B------:R-:W-:Y:S02]  /*35b0*/  I2FP.F32.S32 R161, R109 ;  /* 0x0000006d00a17245 */ /* 0x000fe40000201400 */
[----:B------:R-:W-:Y:S02]  /*35c0*/  I2FP.F32.S32 R109, R110 ;  /* 0x0000006e006d7245 */ /* 0x000fe40000201400 */
[----:B------:R-:W-:Y:S01]  /*35d0*/  @P1 FSEL R11, R11, -INF , !P3 ;  /* 0xff8000000b0b1808 */ /* 0x000fe20005800000 */
[----:B------:R-:W-:Y:S01]  /*35e0*/  FFMA.FTZ R12, R161, -UR16, R12 ;  /* 0x80000010a10c7c23 */ /* 0x000fe2000801000c */
[----:B------:R-:W-:Y:S01]  /*35f0*/  @P0 FSEL R14, R14, -INF , !P5 ;  /* 0xff8000000e0e0808 */ /* 0x000fe20006800000 */
[----:B------:R-:W-:Y:S01]  /*3600*/  FFMA.FTZ R16, R109, -UR16, R16 ;  /* 0x800000106d107c23 */ /* 0x000fe20008010010 */
[----:B------:R-:W-:Y:S02]  /*3610*/  PLOP3.LUT P1, PT, PT, PT, UP0, 0x80, 0x8 ;  /* 0x000000000008781c */ /* 0x000fe40003f2f008 */
[----:B------:R-:W-:Y:S02]  /*3620*/  PLOP3.LUT P0, PT, PT, PT, UP0, 0x80, 0x8 ;  /* 0x000000000008781c */ /* 0x000fe40003f0f008 */
[----:B------:R-:W-:Y:S02]  /*3630*/  @P2 FSEL R5, R5, -INF , !P3 ;  /* 0xff80000005052808 */ /* 0x000fe40005800000 */
[----:B------:R-:W-:Y:S02]  /*3640*/  PLOP3.LUT P2, PT, PT, PT, UP0, 0x80, 0x8 ;  /* 0x000000000008781c */ /* 0x000fe40003f4f008 */
[----:B------:R-:W-:Y:S02]  /*3650*/  @P6 FSEL R7, R7, -INF , !P3 ;  /* 0xff80000007076808 */ /* 0x000fe40005800000 */
[----:B------:R-:W-:Y:S02]  /*3660*/  PLOP3.LUT P3, PT, PT, PT, UP0, 0x80, 0x8 ;  /* 0x000000000008781c */ /* 0x000fe40003f6f008 */
[----:B------:R-:W-:Y:S02]  /*3670*/  IABS R108, R108 ;  /* 0x0000006c006c7213 */ /* 0x000fe40000000000 */
[----:B------:R-:W-:Y:S01]  /*3680*/  @P1 FSEL R16, R16, -INF , !P5 ;  /* 0xff80000010101808 */ /* 0x000fe20006800000 */
[C---:B------:R-:W-:Y:S01]  /*3690*/  @P0 VIADD R167, R158.reuse, 0x11 ;  /* 0x000000119ea70836 */ /* 0x040fe20000000000 */
[----:B------:R-:W-:Y:S02]  /*36a0*/  PLOP3.LUT P1, PT, PT, PT, UP0, 0x80, 0x8 ;  /* 0x000000000008781c */ /* 0x000fe40003f2f008 */
[----:B------:R-:W-:Y:S01]  /*36b0*/  PLOP3.LUT P0, PT, PT, PT, UP0, 0x80, 0x8 ;  /* 0x000000000008781c */ /* 0x000fe20003f0f008 */
[----:B------:R-:W-:Y:S01]  /*36c0*/  @P2 VIADD R110, R158, 0x9 ;  /* 0x000000099e6e2836 */ /* 0x000fe20000000000 */
[----:B------:R-:W-:Y:S01]  /*36d0*/  I2FP.F32.S32 R111, R108 ;  /* 0x0000006c006f7245 */ /* 0x000fe20000201400 */
[-C--:B-1----:R-:W-:Y:S01]  /*36e0*/  HMMA.16816.F32 R20, R104, R100.reuse, R20 ;  /* 0x000000646814723c */ /* 0x082fe20000001814 */
[----:B------:R-:W-:Y:S02]  /*36f0*/  PLOP3.LUT P6, PT, PT, PT, UP0, 0x80, 0x8 ;  /* 0x000000000008781c */ /* 0x000fe40003fcf008 */
[----:B------:R-:W-:Y:S01]  /*3700*/  @P3 ISETP.GE.AND P3, PT, R110, UR34, PT ;  /* 0x000000226e003c0c */ /* 0x000fe2000bf66270 */
[----:B------:R-:W-:Y:S01]  /*3710*/  FFMA.FTZ R13, R111, -UR16, R13 ;  /* 0x800000106f0d7c23 */ /* 0x000fe2000801000d */
[----:B------:R-:W-:Y:S01]  /*3720*/  PLOP3.LUT P2, PT, PT, PT, UP0, 0x80, 0x8 ;  /* 0x000000000008781c */ /* 0x000fe20003f4f008 */
[C---:B------:R-:W-:Y:S02]  /*3730*/  VIADD R110, R160.reuse, 0xffffffd0 ;  /* 0xffffffd0a06e7836 */ /* 0x040fe40000000000 */
[C---:B------:R-:W-:Y:S04]  /*3740*/  HMMA.16816.F32 R24, R112.reuse, R100, R24 ;  /* 0x000000647018723c */ /* 0x040fe80000001818 */
[----:B------:R-:W-:Y:S01]  /*3750*/  IABS R108, R110 ;  /* 0x0000006e006c7213 */ /* 0x000fe20000000000 */
[----:B------:R-:W-:Y:S01]  /*3760*/  VIADD R101, R160, 0x8 ;  /* 0x00000008a0657836 */ /* 0x000fe20000000000 */
[----:B------:R-:W-:Y:S01]  /*3770*/  @P0 FSEL R13, R13, -INF , !P3 ;  /* 0xff8000000d0d0808 */ /* 0x000fe20005800000 */
[----:B------:R-:W-:Y:S01]  /*3780*/  @P1 VIADD R166, R158, 0x18 ;  /* 0x000000189ea61836 */ /* 0x000fe20000000000 */
[----:B------:R-:W-:Y:S01]  /*3790*/  PLOP3.LUT P1, PT, PT, PT, UP0, 0x80, 0x8 ;  /* 0x000000000008781c */ /* 0x000fe20003f2f008 */
[-C--:B------:R-:W-:Y:S01]  /*37a0*/  HMMA.16816.F32 R28, R112, R102.reuse, R28 ;  /* 0x00000066701c723c */ /* 0x080fe2000000181c */
[----:B------:R-:W-:Y:S02]  /*37b0*/  PLOP3.LUT P0, PT, PT, PT, UP0, 0x80, 0x8 ;  /* 0x000000000008781c */ /* 0x000fe40003f0f008 */
[----:B------:R-:W-:Y:S01]  /*37c0*/  I2FP.F32.S32 R108, R108 ;  /* 0x0000006c006c7245 */ /* 0x000fe20000201400 */
[----:B------:R-:W-:Y:S01]  /*37d0*/  VIADD R100, R160, 0xffffffc8 ;  /* 0xffffffc8a0647836 */ /* 0x000fe20000000000 */
[----:B------:R-:W-:Y:S01]  /*37e0*/  @P6 FSEL R12, R12, -INF , !P5 ;  /* 0xff8000000c0c6808 */ /* 0x000fe20006800000 */
[----:B------:R-:W-:Y:S01]  /*37f0*/  VIADD R110, R160, 0xffffffc9 ;  /* 0xffffffc9a06e7836 */ /* 0x000fe20000000000 */
[----:B------:R-:W-:Y:S01]  /*3800*/  PLOP3.LUT P6, PT, PT, PT, UP0, 0x80, 0x8 ;  /* 0x000000000008781c */ /* 0x000fe20003fcf008 */
[----:B------:R-:W-:Y:S01]  /*3810*/  FFMA.FTZ R17, R108, -UR16, R17 ;  /* 0x800000106c117c23 */ /* 0x000fe20008010011 */
[----:B------:R-:W-:Y:S01]  /*3820*/  @P2 FSEL R18, R18, -INF , !P5 ;  /* 0xff80000012122808 */ /* 0x000fe20006800000 */
[C---:B------:R-:W-:Y:S01]  /*3830*/  HMMA.16816.F32 R32, R104.reuse, R102, R32 ;  /* 0x000000666820723c */ /* 0x040fe20000001820 */
[----:B------:R-:W-:Y:S02]  /*3840*/  PLOP3.LUT P5, PT, PT, PT, UP0, 0x80, 0x8 ;  /* 0x000000000008781c */ /* 0x000fe40003faf008 */
[----:B------:R-:W-:Y:S01]  /*3850*/  PLOP3.LUT P2, PT, PT, PT, UP0, 0x80, 0x8 ;  /* 0x000000000008781c */ /* 0x000fe20003f4f008 */
[----:B------:R-:W-:Y:S01]  /*3860*/  FFMA.FTZ R27, R111, -UR16, R27 ;  /* 0x800000106f1b7c23 */ /* 0x000fe2000801001b */
[----:B------:R-:W-:Y:S01]  /*3870*/  IABS R110, R110 ;  /* 0x0000006e006e7213 */ /* 0x000fe20000000000 */
[----:B------:R-:W-:Y:S01]  /*3880*/  FFMA.FTZ R26, R161, -UR16, R26 ;  /* 0x80000010a11a7c23 */ /* 0x000fe2000801001a */
[----:B------:R-:W-:Y:S01]  /*3890*/  @P1 FSEL R15, R15, -INF , !P3 ;  /* 0xff8000000f0f1808 */ /* 0x000fe20005800000 */
[----:B------:R-:W-:Y:S01]  /*38a0*/  VIADD R161, R160, 0xffffffc0 ;  /* 0xffffffc0a0a17836 */ /* 0x000fe20000000000 */
[----:B------:R-:W-:Y:S01]  /*38b0*/  I2FP.F32.S32 R110, R110 ;  /* 0x0000006e006e7245 */ /* 0x000fe20000201400 */
[----:B------:R-:W-:Y:S01]  /*38c0*/  @P6 VIADD R164, R158, 0x10 ;  /* 0x000000109ea46836 */ /* 0x000fe20000000000 */
[----:B------:R-:W-:Y:S01]  /*38d0*/  @P0 FSEL R17, R17, -INF , !P3 ;  /* 0xff80000011110808 */ /* 0x000fe20005800000 */
[----:B------:R-:W-:Y:S01]  /*38e0*/  FFMA.FTZ R23, R108, -UR16, R23 ;  /* 0x800000106c177c23 */ /* 0x000fe20008010017 */
[----:B------:R-:W-:Y:S01]  /*38f0*/  PLOP3.LUT P6, PT, PT, PT, UP0, 0x80, 0x8 ;  /* 0x000000000008781c */ /* 0x000fe20003fcf008 */
[----:B------:R-:W-:Y:S01]  /*3900*/  FFMA.FTZ R20, R110, -UR16, R20 ;  /* 0x800000106e147c23 */ /* 0x000fe20008010014 */
[----:B------:R-:W-:Y:S01]  /*3910*/  PLOP3.LUT P1, PT, PT, PT, UP0, 0x80, 0x8 ;  /* 0x000000000008781c */ /* 0x000fe20003f2f008 */
[----:B------:R-:W-:Y:S01]  /*3920*/  FFMA.FTZ R22, R109, -UR16, R22 ;  /* 0x800000106d167c23 */ /* 0x000fe20008010016 */
[----:B------:R-:W-:Y:S01]  /*3930*/  PLOP3.LUT P0, PT, PT, PT, UP0, 0x80, 0x8 ;  /* 0x000000000008781c */ /* 0x000fe20003f0f008 */
[----:B------:R-:W-:Y:S01]  /*3940*/  VIADD R108, R160, 0x9 ;  /* 0x00000009a06c7836 */ /* 0x000fe20000000000 */
[----:B------:R-:W-:Y:S01]  /*3950*/  @P5 ISETP.GE.AND P5, PT, R164, UR34, PT ;  /* 0x00000022a4005c0c */ /* 0x000fe2000bfa6270 */
[----:B------:R-:W-:Y:S01]  /*3960*/  FFMA.FTZ R34, R110, -UR16, R34 ;  /* 0x800000106e227c23 */ /* 0x000fe20008010022 */
[----:B------:R-:W-:Y:S01]  /*3970*/  IABS R100, R100 ;  /* 0x0000006400647213 */ /* 0x000fe20000000000 */
[----:B------:R-:W-:Y:S01]  /*3980*/  VIADD R109, R160, 0xffffffc1 ;  /* 0xffffffc1a06d7836 */ /* 0x000fe20000000000 */
[----:B------:R-:W-:Y:S02]  /*3990*/  IABS R108, R108 ;  /* 0x0000006c006c7213 */ /* 0x000fe40000000000 */
[----:B------:R-:W-:Y:S02]  /*39a0*/  IABS R101, R101 ;  /* 0x0000006500657213 */ /* 0x000fe40000000000 */
[----:B------:R-:W-:Y:S02]  /*39b0*/  I2FP.F32.S32 R108, R108 ;  /* 0x0000006c006c7245 */ /* 0x000fe40000201400 */
[----:B------:R-:W-:Y:S02]  /*39c0*/  @P1 FSEL R19, R19, -INF , !P3 ;  /* 0xff80000013131808 */ /* 0x000fe40005800000 */
[----:B------:R-:W-:Y:S01]  /*39d0*/  IABS R109, R109 ;  /* 0x0000006d006d7213 */ /* 0x000fe20000000000 */
[----:B------:R-:W-:Y:S01]  /*39e0*/  FFMA.FTZ R24, R108, -UR16, R24 ;  /* 0x800000106c187c23 */ /* 0x000fe20008010018 */
[----:B------:R-:W-:Y:S01]  /*39f0*/  @P0 FSEL R20, R20, -INF , !P5 ;  /* 0xff80000014140808 */ /* 0x000fe20006800000 */
[----:B------:R-:W-:Y:S01]  /*3a00*/  FFMA.FTZ R30, R108, -UR16, R30 ;  /* 0x800000106c1e7c23 */ /* 0x000fe2000801001e */
[----:B------:R-:W-:Y:S02]  /*3a10*/  I2FP.F32.S32 R109, R109 ;  /* 0x0000006d006d7245 */ /* 0x000fe40000201400 */
[----:B------:R-:W-:Y:S02]  /*3a20*/  PLOP3.LUT P3, PT, PT, PT, UP0, 0x80, 0x8 ;  /* 0x000000000008781c */ /* 0x000fe40003f6f008 */
[----:B------:R-:W-:Y:S01]  /*3a30*/  @P6 ISETP.GE.AND P6, PT, R166, UR34, PT ;  /* 0x00000022a6006c0c */ /* 0x000fe2000bfc6270 */
[----:B------:R-:W-:Y:S01]  /*3a40*/  FFMA.FTZ R32, R109, -UR16, R32 ;  /* 0x800000106d207c23 */ /* 0x000fe20008010020 */
[----:B------:R-:W-:Y:S02]  /*3a50*/  PLOP3.LUT P1, PT, PT, PT, UP0, 0x80, 0x8 ;  /* 0x000000000008781c */ /* 0x000fe40003f2f008 */
[----:B------:R-:W-:Y:S02]  /*3a60*/  IABS R108, R160 ;  /* 0x000000a0006c7213 */ /* 0x000fe40000000000 */
[----:B------:R-:W-:Y:S02]  /*3a70*/  PLOP3.LUT P0, PT, PT, PT, UP0, 0x80, 0x8 ;  /* 0x000000000008781c */ /* 0x000fe40003f0f008 */
[----:B------:R-:W-:Y:S02]  /*3a80*/  I2FP.F32.S32 R110, R108 ;  /* 0x0000006c006e7245 */ /* 0x000fe40000201400 */
[----:B------:R-:W-:Y:S01]  /*3a90*/  I2FP.F32.S32 R164, R100 ;  /* 0x0000006400a47245 */ /* 0x000fe20000201400 */
[----:B------:R-:W-:Y:S01]  /*3aa0*/  VIADD R100, R160, 0x1 ;  /* 0x00000001a0647836 */ /* 0x000fe20000000000 */
[----:B------:R-:W-:Y:S01]  /*3ab0*/  @P3 FSEL R22, R22, -INF , !P5 ;  /* 0xff80000016163808 */ /* 0x000fe20006800000 */
[----:B------:R-:W-:Y:S01]  /*3ac0*/  FFMA.FTZ R29, R110, -UR16, R29 ;  /* 0x800000106e1d7c23 */ /* 0x000fe2000801001d */
[----:B------:R-:W-:Y:S01]  /*3ad0*/  PLOP3.LUT P3, PT, PT, PT, UP0, 0x80, 0x8 ;  /* 0x000000000008781c */ /* 0x000fe20003f6f008 */
[----:B------:R-:W-:Y:S01]  /*3ae0*/  FFMA.FTZ R21, R164, -UR16, R21 ;  /* 0x80000010a4157c23 */ /* 0x000fe20008010015 */
[----:B------:R-:W-:Y:S01]  /*3af0*/  @P1 FSEL R24, R24, -INF , !P5 ;  /* 0xff80000018181808 */ /* 0x000fe20006800000 */
[----:B------:R-:W-:Y:S01]  /*3b00*/  FFMA.FTZ R35, R164, -UR16, R35 ;  /* 0x80000010a4237c23 */ /* 0x000fe20008010023 */
[----:B------:R-:W-:Y:S01]  /*3b10*/  PLOP3.LUT P1, PT, PT, PT, UP0, 0x80, 0x8 ;  /* 0x000000000008781c */ /* 0x000fe20003f2f008 */
[----:B------:R-:W-:Y:S01]  /*3b20*/  VIADD R164, R160, 0xfffffff8 ;  /* 0xfffffff8a0a47836 */ /* 0x000fe20000000000 */
[----:B------:R-:W-:Y:S02]  /*3b30*/  @P0 FSEL R26, R26, -INF , !P5 ;  /* 0xff8000001a1a0808 */ /* 0x000fe40006800000 */
[----:B------:R-:W-:Y:S02]  /*3b40*/  PLOP3.LUT P5, PT, PT, PT, UP0, 0x80, 0x8 ;  /* 0x000000000008781c */ /* 0x000fe40003faf008 */
[----:B------:R-:W-:Y:S02]  /*3b50*/  PLOP3.LUT P0, PT, PT, PT, UP0, 0x80, 0x8 ;  /* 0x000000000008781c */ /* 0x000fe40003f0f008 */
[----:B------:R-:W-:Y:S02]  /*3b60*/  I2FP.F32.S32 R111, R101 ;  /* 0x00000065006f7245 */ /* 0x000fe40000201400 */
[----:B------:R-:W-:Y:S02]  /*3b70*/  IABS R159, R100 ;  /* 0x00000064009f7213 */ /* 0x000fe40000000000 */
[----:B------:R-:W-:Y:S01]  /*3b80*/  @P2 ISETP.GE.AND P2, PT, R167, UR34, PT ;  /* 0x00000022a7002c0c */ /* 0x000fe2000bf46270 */
[----:B------:R-:W-:Y:S01]  /*3b90*/  FFMA.FTZ R25, R111, -UR16, R25 ;  /* 0x800000106f197c23 */ /* 0x000fe20008010019 */
[----:B------:R-:W-:Y:S01]  /*3ba0*/  I2FP.F32.S32 R159, R159 ;  /* 0x0000009f009f7245 */ /* 0x000fe20000201400 */
[----:B------:R-:W1:Y:S01]  /*3bb0*/  LDSM.16.M88.4 R100, [R150+-0x1800] ;  /* 0xffe800009664783b */ /* 0x000e620000000200 */
[----:B------:R-:W-:Y:S01]  /*3bc0*/  @P3 FSEL R21, R21, -INF , !P2 ;  /* 0xff80000015153808 */ /* 0x000fe20005000000 */
[----:B------:R-:W-:Y:S01]  /*3bd0*/  FFMA.FTZ R31, R111, -UR16, R31 ;  /* 0x800000106f1f7c23 */ /* 0x000fe2000801001f */
[----:B------:R-:W-:Y:S01]  /*3be0*/  @P1 FSEL R23, R23, -INF , !P2 ;  /* 0xff80000017171808 */ /* 0x000fe20005000000 */
[----:B------:R-:W-:Y:S01]  /*3bf0*/  FFMA.FTZ R28, R159, -UR16, R28 ;  /* 0x800000109f1c7c23 */ /* 0x000fe2000801001c */
[----:B------:R-:W-:Y:S01]  /*3c00*/  PLOP3.LUT P1, PT, PT, PT, UP0, 0x80, 0x8 ;  /* 0x000000000008781c */ /* 0x000fe20003f2f008 */
[----:B------:R-:W-:Y:S01]  /*3c10*/  VIADD R111, R160, 0xffffffb9 ;  /* 0xffffffb9a06f7836 */ /* 0x000fe20000000000 */
[----:B------:R-:W-:Y:S02]  /*3c20*/  @P5 FSEL R25, R25, -INF , !P2 ;  /* 0xff80000019195808 */ /* 0x000fe40005000000 */
[----:B------:R-:W-:Y:S02]  /*3c30*/  @P0 FSEL R27, R27, -INF , !P2 ;  /* 0xff8000001b1b0808 */ /* 0x000fe40005000000 */
[----:B------:R-:W-:Y:S02]  /*3c40*/  PLOP3.LUT P3, PT, PT, PT, UP0, 0x80, 0x8 ;  /* 0x000000000008781c */ /* 0x000fe40003f6f008 */
[----:B------:R-:W-:Y:S02]  /*3c50*/  PLOP3.LUT P5, PT, PT, PT, UP0, 0x80, 0x8 ;  /* 0x000000000008781c */ /* 0x000fe40003faf008 */
[----:B------:R-:W-:Y:S02]  /*3c60*/  PLOP3.LUT P0, PT, PT, PT, UP0, 0x80, 0x8 ;  /* 0x000000000008781c */ /* 0x000fe40003f0f008 */
[----:B------:R-:W-:Y:S02]  /*3c70*/  PLOP3.LUT P2, PT, PT, PT, UP0, 0x80, 0x8 ;  /* 0x000000000008781c */ /* 0x000fe40003f4f008 */
[----:B------:R-:W-:Y:S02]  /*3c80*/  @P1 FSEL R30, R30, -INF , !P6 ;  /* 0xff8000001e1e1808 */ /* 0x000fe40007000000 */
[----:B------:R-:W-:Y:S02]  /*3c90*/  PLOP3.LUT P1, PT, PT, PT, UP0, 0x80, 0x8 ;  /* 0x000000000008781c */ /* 0x000fe40003f2f008 */
[----:B------:R-:W-:Y:S02]  /*3ca0*/  IABS R108, R161 ;  /* 0x000000a1006c7213 */ /* 0x000fe40000000000 */
[----:B------:R-:W-:Y:S02]  /*3cb0*/  @P3 FSEL R28, R28, -INF , !P6 ;  /* 0xff8000001c1c3808 */ /* 0x000fe40007000000 */
[----:B------:R-:W-:Y:S02]  /*3cc0*/  PLOP3.LUT P3, PT, PT, PT, UP0, 0x80, 0x8 ;  /* 0x000000000008781c */ /* 0x000fe40003f6f008 */
[----:B------:R-:W-:Y:S01]  /*3cd0*/  @P5 FSEL R32, R32, -INF , !P6 ;  /* 0xff80000020205808 */ /* 0x000fe20007000000 */
[----:B------:R-:W-:Y:S01]  /*3ce0*/  @P2 VIADD R165, R158, 0x19 ;  /* 0x000000199ea52836 */ /* 0x000fe20000000000 */
[----:B------:R-:W-:Y:S02]  /*3cf0*/  @P0 FSEL R34, R34, -INF , !P6 ;  /* 0xff80000022220808 */ /* 0x000fe40007000000 */
[----:B------:R-:W-:Y:S01]  /*3d00*/  PLOP3.LUT P6, PT, PT, PT, UP0, 0x80, 0x8 ;  /* 0x000000000008781c */ /* 0x000fe20003fcf008 */
[C---:B------:R-:W-:Y:S01]  /*3d10*/  @P1 VIADD R166, R158.reuse, 0x21 ;  /* 0x000000219ea61836 */ /* 0x040fe20000000000 */
[----:B------:R-:W-:Y:S02]  /*3d20*/  PLOP3.LUT P0, PT, PT, PT, UP0, 0x80, 0x8 ;  /* 0x000000000008781c */ /* 0x000fe40003f0f008 */
[----:B------:R-:W-:Y:S02]  /*3d30*/  PLOP3.LUT P1, PT, PT, PT, UP0, 0x80, 0x8 ;  /* 0x000000000008781c */ /* 0x000fe40003f2f008 */
[----:B------:R-:W-:Y:S01]  /*3d40*/  I2FP.F32.S32 R108, R108 ;  /* 0x0000006c006c7245 */ /* 0x000fe20000201400 */
[-C--:B-1----:R-:W-:Y:S01]  /*3d50*/  HMMA.16816.F32 R36, R104, R100.reuse, R36 ;  /* 0x000000646824723c */ /* 0x082fe20000001824 */
[----:B------:R-:W-:Y:S02]  /*3d60*/  PLOP3.LUT P2, PT, PT, PT, UP0, 0x80, 0x8 ;  /* 0x000000000008781c */ /* 0x000fe40003f4f008 */
[----:B------:R-:W-:Y:S01]  /*3d70*/  PLOP3.LUT P5, PT, PT, PT, UP0, 0x80, 0x8 ;  /* 0x000000000008781c */ /* 0x000fe20003faf008 */
[----:B------:R-:W-:Y:S01]  /*3d80*/  @P3 VIADD R168, R158, 0x20 ;  /* 0x000000209ea83836 */ /* 0x000fe20000000000 */
[----:B------:R-:W-:Y:S01]  /*3d90*/  PLOP3.LUT P3, PT, PT, PT, UP0, 0x80, 0x8 ;  /* 0x000000000008781c */ /* 0x000fe20003f6f008 */
[----:B------:R-:W-:Y:S01]  /*3da0*/  FFMA.FTZ R33, R108, -UR16, R33 ;  /* 0x800000106c217c23 */ /* 0x000fe20008010021 */
[----:B------:R-:W-:Y:S01]  /*3db0*/  @P6 ISETP.GE.AND P6, PT, R165, UR34, PT ;  /* 0x00000022a5006c0c */ /* 0x000fe2000bfc6270 */
[C---:B------:R-:W-:Y:S04]  /*3dc0*/  HMMA.16816.F32 R40, R112.reuse, R100, R40 ;  /* 0x000000647028723c */ /* 0x040fe80000001828 */
[----:B------:R-:W-:Y:S01]  /*3dd0*/  IABS R100, R111 ;  /* 0x0000006f00647213 */ /* 0x000fe20000000000 */
[C---:B------:R-:W-:Y:S01]  /*3de0*/  VIADD R111, R160.reuse, 0xfffffff9 ;  /* 0xfffffff9a06f7836 */ /* 0x040fe20000000000 */
[----:B------:R-:W-:Y:S01]  /*3df0*/  @P0 FSEL R29, R29, -INF , !P6 ;  /* 0xff8000001d1d0808 */ /* 0x000fe20007000000 */
[C---:B------:R-:W-:Y:S01]  /*3e00*/  VIADD R165, R160.reuse, 0xffffffb1 ;  /* 0xffffffb1a0a57836 */ /* 0x040fe20000000000 */
[----:B------:R-:W-:Y:S01]  /*3e10*/  I2FP.F32.S32 R101, R100 ;  /* 0x0000006400657245 */ /* 0x000fe20000201400 */
[-C--:B------:R-:W-:Y:S01]  /*3e20*/  HMMA.16816.F32 R44, R112, R102.reuse, R44 ;  /* 0x00000066702c723c */ /* 0x080fe2000000182c */
[----:B------:R-:W-:Y:S02]  /*3e30*/  PLOP3.LUT P0, PT, PT, PT, UP0, 0x80, 0x8 ;  /* 0x000000000008781c */ /* 0x000fe40003f0f008 */
[----:B------:R-:W-:Y:S01]  /*3e40*/  IABS R111, R111 ;  /* 0x0000006f006f7213 */ /* 0x000fe20000000000 */
[----:B------:R-:W-:Y:S01]  /*3e50*/  FFMA.FTZ R38, R109, -UR16, R38 ;  /* 0x800000106d267c23 */ /* 0x000fe20008010026 */
[----:B------:R-:W-:Y:S01]  /*3e60*/  @P1 FSEL R31, R31, -INF , !P6 ;  /* 0xff8000001f1f1808 */ /* 0x000fe20007000000 */
[----:B------:R-:W-:Y:S01]  /*3e70*/  VIADD R109, R160, 0xffffffb8 ;  /* 0xffffffb8a06d7836 */ /* 0x000fe20000000000 */
[----:B------:R-:W-:Y:S01]  /*3e80*/  I2FP.F32.S32 R100, R111 ;  /* 0x0000006f00647245 */ /* 0x000fe20000201400 */
[C---:B------:R-:W-:Y:S01]  /*3e90*/  HMMA.16816.F32 R48, R104.reuse, R102, R48 ;  /* 0x000000666830723c */ /* 0x040fe20000001830 */
[----:B------:R-:W-:Y:S01]  /*3ea0*/  PLOP3.LUT P1, PT, PT, PT, UP0, 0x80, 0x8 ;  /* 0x000000000008781c */ /* 0x000fe20003f2f008 */
[----:B------:R-:W2:Y:S02]  /*3eb0*/  LDG.E R111, desc[UR28][R162.64+0x20] ;  /* 0x0000201ca26f7981 */ /* 0x000ea4000c1e1900 */
[----:B------:R-:W-:Y:S01]  /*3ec0*/  IABS R109, R109 ;  /* 0x0000006d006d7213 */ /* 0x000fe20000000000 */
[----:B------:R-:W-:Y:S01]  /*3ed0*/  FFMA.FTZ R42, R159, -UR16, R42 ;  /* 0x800000109f2a7c23 */ /* 0x000fe2000801002a */
[----:B------:R-:W-:Y:S01]  /*3ee0*/  @P0 FSEL R33, R33, -INF , !P6 ;  /* 0xff80000021210808 */ /* 0x000fe20007000000 */
[----:B------:R-:W3:Y:S01]  /*3ef0*/  LDG.E R159, desc[UR28][R162.64] ;  /* 0x0000001ca29f7981 */ /* 0x000ee2000c1e1900 */
[----:B------:R-:W-:Y:S01]  /*3f00*/  @P3 ISETP.GE.AND P3, PT, R166, UR34, PT ;  /* 0x00000022a6003c0c */ /* 0x000fe2000bf66270 */
[----:B------:R-:W-:Y:S01]  /*3f10*/  FFMA.FTZ R43, R110, -UR16, R43 ;  /* 0x800000106e2b7c23 */ /* 0x000fe2000801002b */
[----:B------:R-:W-:Y:S01]  /*3f20*/  PLOP3.LUT P0, PT, PT, PT, UP0, 0x80, 0x8 ;  /* 0x000000000008781c */ /* 0x000fe20003f0f008 */
[----:B------:R-:W-:Y:S01]  /*3f30*/  FFMA.FTZ R36, R101, -UR16, R36 ;  /* 0x8000001065247c23 */ /* 0x000fe20008010024 */
[----:B------:R-:W-:Y:S01]  /*3f40*/  I2FP.F32.S32 R166, R109 ;  /* 0x0000006d00a67245 */ /* 0x000fe20000201400 */
[----:B-----5:R-:W5:Y:S01]  /*3f50*/  LDG.E R110, desc[UR28][R162.64+0x100] ;  /* 0x0001001ca26e7981 */ /* 0x020f62000c1e1900 */
[----:B------:R-:W-:Y:S01]  /*3f60*/  @P2 ISETP.GE.AND P2, PT, R168, UR34, PT ;  /* 0x00000022a8002c0c */ /* 0x000fe2000bf46270 */
[----:B------:R-:W-:Y:S01]  /*3f70*/  @P5 VIADD R167, R158, 0x28 ;  /* 0x000000289ea75836 */ /* 0x000fe20000000000 */
[----:B------:R-:W-:Y:S01]  /*3f80*/  @P1 FSEL R35, R35, -INF , !P6 ;  /* 0xff80000023231808 */ /* 0x000fe20007000000 */
[----:B------:R1:W5:Y:S01]  /*3f90*/  LDG.E R109, desc[UR28][R162.64+0x120] ;  /* 0x0001201ca26d7981 */ /* 0x000362000c1e1900 */
[----:B------:R-:W-:Y:S01]  /*3fa0*/  PLOP3.LUT P6, PT, PT, PT, UP0, 0x80, 0x8 ;  /* 0x000000000008781c */ /* 0x000fe20003fcf008 */
[C---:B------:R-:W-:Y:S01]  /*3fb0*/  FFMA.FTZ R37, R166.reuse, -UR16, R37 ;  /* 0x80000010a6257c23 */ /* 0x040fe20008010025 */
[----:B------:R-:W-:Y:S01]  /*3fc0*/  PLOP3.LUT P1, PT, PT, PT, UP0, 0x80, 0x8 ;  /* 0x000000000008781c */ /* 0x000fe20003f2f008 */
[----:B------:R-:W-:Y:S01]  /*3fd0*/  FFMA.FTZ R51, R166, -UR16, R51 ;  /* 0x80000010a6337c23 */ /* 0x000fe20008010033 */
[----:B------:R-:W-:Y:S01]  /*3fe0*/  IABS R164, R164 ;  /* 0x000000a400a47213 */ /* 0x000fe20000000000 */
[----:B------:R-:W-:Y:S01]  /*3ff0*/  FMUL.FTZ R103, R243, 1.4426950216293334961 ;  /* 0x3fb8aa3bf3677820 */ /* 0x000fe20000410000 */
[----:B------:R-:W-:Y:S01]  /*4000*/  @P0 FSEL R36, R36, -INF , !P2 ;  /* 0xff80000024240808 */ /* 0x000fe20005000000 */
[----:B------:R-:W-:Y:S01]  /*4010*/  FMUL.FTZ R102, R242, 1.4426950216293334961 ;  /* 0x3fb8aa3bf2667820 */ /* 0x000fe20000410000 */
[----:B------:R-:W-:Y:S01]  /*4020*/  PLOP3.LUT P0, PT, PT, PT, UP0, 0x80, 0x8 ;  /* 0x000000000008781c */ /* 0x000fe20003f0f008 */
[C---:B------:R-:W-:Y:S01]  /*4030*/  FFMA.FTZ R40, R100.reuse, -UR16, R40 ;  /* 0x8000001064287c23 */ /* 0x040fe20008010028 */
[----:B------:R-:W-:Y:S01]  /*4040*/  PLOP3.LUT P5, PT, PT, PT, UP0, 0x80, 0x8 ;  /* 0x000000000008781c */ /* 0x000fe20003faf008 */
[----:B------:R-:W-:Y:S01]  /*4050*/  FFMA.FTZ R46, R100, -UR16, R46 ;  /* 0x80000010642e7c23 */ /* 0x000fe2000801002e */
[----:B------:R-:W-:Y:S01]  /*4060*/  I2FP.F32.S32 R164, R164 ;  /* 0x000000a400a47245 */ /* 0x000fe20000201400 */
[----:B------:R-:W-:Y:S01]  /*4070*/  FFMA.FTZ R39, R108, -UR16, R39 ;  /* 0x800000106c277c23 */ /* 0x000fe20008010027 */
[----:B------:R-:W-:Y:S01]  /*4080*/  @P6 FSEL R38, R38, -INF , !P2 ;  /* 0xff80000026266808 */ /* 0x000fe20005000000 */
[----:B------:R-:W-:Y:S01]  /*4090*/  VIADD R100, R160, 0xfffffff1 ;  /* 0xfffffff1a0647836 */ /* 0x000fe20000000000 */
[----:B------:R-:W-:Y:S01]  /*40a0*/  @P1 FSEL R40, R40, -INF , !P2 ;  /* 0xff80000028281808 */ /* 0x000fe20005000000 */
[----:B------:R-:W-:Y:S01]  /*40b0*/  FFMA.FTZ R41, R164, -UR16, R41 ;  /* 0x80000010a4297c23 */ /* 0x000fe20008010029 */
[----:B------:R-:W-:Y:S01]  /*40c0*/  PLOP3.LUT P6, PT, PT, PT, UP0, 0x80, 0x8 ;  /* 0x000000000008781c */ /* 0x000fe20003fcf008 */
[----:B------:R-:W-:Y:S01]  /*40d0*/  FFMA.FTZ R50, R101, -UR16, R50 ;  /* 0x8000001065327c23 */ /* 0x000fe20008010032 */
[----:B------:R-:W-:Y:S01]  /*40e0*/  PLOP3.LUT P1, PT, PT, PT, UP0, 0x80, 0x8 ;  /* 0x000000000008781c */ /* 0x000fe20003f2f008 */
[----:B------:R-:W-:Y:S01]  /*40f0*/  FMUL.FTZ R101, R241, 1.4426950216293334961 ;  /* 0x3fb8aa3bf1657820 */ /* 0x000fe20000410000 */
[----:B------:R-:W-:Y:S01]  /*4100*/  @P0 FSEL R42, R42, -INF , !P2 ;  /* 0xff8000002a2a0808 */ /* 0x000fe20005000000 */
[----:B------:R-:W-:Y:S01]  /*4110*/  FFMA.FTZ R47, R164, -UR16, R47 ;  /* 0x80000010a42f7c23 */ /* 0x000fe2000801002f */
[----:B------:R-:W-:Y:S02]  /*4120*/  PLOP3.LUT P2, PT, PT, PT, UP0, 0x80, 0x8 ;  /* 0x000000000008781c */ /* 0x000fe40003f4f008 */
[----:B------:R-:W-:Y:S02]  /*4130*/  PLOP3.LUT P0, PT, PT, PT, UP0, 0x80, 0x8 ;  /* 0x000000000008781c */ /* 0x000fe40003f0f008 */
[----:B------:R-:W-:Y:S02]  /*4140*/  IABS R100, R100 ;  /* 0x0000006400647213 */ /* 0x000fe40000000000 */
[----:B------:R-:W-:Y:S02]  /*4150*/  IABS R165, R165 ;  /* 0x000000a500a57213 */ /* 0x000fe40000000000 */
[----:B------:R-:W-:Y:S02]  /*4160*/  @P6 FSEL R37, R37, -INF , !P3 ;  /* 0xff80000025256808 */ /* 0x000fe40005800000 */
[----:B------:R-:W-:Y:S02]  /*4170*/  @P1 FSEL R39, R39, -INF , !P3 ;  /* 0xff80000027271808 */ /* 0x000fe40005800000 */
[----:B------:R-:W-:Y:S02]  /*4180*/  FSETP.NEU.FTZ.AND P6, PT, R243, -INF , PT ;  /* 0xff800000f300780b */ /* 0x000fe40003fdd000 */
[----:B------:R-:W-:Y:S02]  /*4190*/  @P2 FSEL R41, R41, -INF , !P3 ;  /* 0xff80000029292808 */ /* 0x000fe40005800000 */
[----:B------:R-:W-:Y:S02]  /*41a0*/  @P0 FSEL R43, R43, -INF , !P3 ;  /* 0xff8000002b2b0808 */ /* 0x000fe40005800000 */
[----:B------:R-:W-:Y:S02]  /*41b0*/  PLOP3.LUT P0, PT, PT, PT, UP0, 0x80, 0x8 ;  /* 0x000000000008781c */ /* 0x000fe40003f0f008 */
[----:B------:R-:W-:Y:S02]  /*41c0*/  PLOP3.LUT P1, PT, PT, PT, UP0, 0x80, 0x8 ;  /* 0x000000000008781c */ /* 0x000fe40003f2f008 */
[----:B------:R-:W-:Y:S02]  /*41d0*/  PLOP3.LUT P2, PT, PT, PT, UP0, 0x80, 0x8 ;  /* 0x000000000008781c */ /* 0x000fe40003f4f008 */
[----:B------:R-:W-:Y:S02]  /*41e0*/  PLOP3.LUT P3, PT, PT, PT, UP0, 0x80, 0x8 ;  /* 0x000000000008781c */ /* 0x000fe40003f6f008 */
[----:B------:R-:W-:Y:S02]  /*41f0*/  @P5 ISETP.GE.AND P5, PT, R167, UR34, PT ;  /* 0x00000022a7005c0c */ /* 0x000fe4000bfa6270 */
[----:B------:R-:W-:Y:S01]  /*4200*/  I2FP.F32.S32 R167, R100 ;  /* 0x0000006400a77245 */ /* 0x000fe20000201400 */
[----:B------:R-:W-:Y:S01]  /*4210*/  FMUL.FTZ R100, R240, 1.4426950216293334961 ;  /* 0x3fb8aa3bf0647820 */ /* 0x000fe20000410000 */
[----:B------:R-:W-:Y:S02]  /*4220*/  I2FP.F32.S32 R165, R165 ;  /* 0x000000a500a57245 */ /* 0x000fe40000201400 */
[----:B------:R-:W-:Y:S01]  /*4230*/  FSEL R103, R103, RZ, P6 ;  /* 0x000000ff67677208 */ /* 0x000fe20003000000 */
[----:B------:R-:W-:Y:S01]  /*4240*/  FFMA.FTZ R44, R167, -UR16, R44 ;  /* 0x80000010a72c7c23 */ /* 0x000fe2000801002c */
[----:B------:R-:W-:Y:S01]  /*4250*/  FSETP.NEU.FTZ.AND P6, PT, R242, -INF , PT ;  /* 0xff800000f200780b */ /* 0x000fe20003fdd000 */
[----:B------:R-:W-:Y:S01]  /*4260*/  FFMA.FTZ R48, R165, -UR16, R48 ;  /* 0x80000010a5307c23 */ /* 0x000fe20008010030 */
[----:B------:R-:W-:Y:S01]  /*4270*/  @P2 FSEL R46, R46, -INF , !P5 ;  /* 0xff8000002e2e2808 */ /* 0x000fe20006800000 */
[--C-:B------:R-:W-:Y:S01]  /*4280*/  FFMA.FTZ R4, R4, UR9, -R103.reuse ;  /* 0x0000000904047c23 */ /* 0x100fe20008010867 */
[----:B------:R-:W-:Y:S01]  /*4290*/  FSEL R102, R102, RZ, P6 ;  /* 0x000000ff66667208 */ /* 0x000fe20003000000 */
[--C-:B------:R-:W-:Y:S01]  /*42a0*/  FFMA.FTZ R5, R5, UR9, -R103.reuse ;  /* 0x0000000905057c23 */ /* 0x100fe20008010867 */
[----:B------:R-:W-:Y:S01]  /*42b0*/  @P1 FSEL R44, R44, -INF , !P5 ;  /* 0xff8000002c2c1808 */ /* 0x000fe20006800000 */
[----:B------:R4:W-:Y:S01]  /*42c0*/  MUFU.EX2 R239, R4 ;  /* 0x0000000400ef7308 */ /* 0x0009e20000000800 */
[----:B------:R-:W-:Y:S01]  /*42d0*/  @P3 FSEL R48, R48, -INF , !P5 ;  /* 0xff80000030303808 */ /* 0x000fe20006800000 */
[--C-:B------:R-:W-:Y:S01]  /*42e0*/  FFMA.FTZ R6, R6, UR9, -R102.reuse ;  /* 0x0000000906067c23 */ /* 0x100fe20008010866 */
[----:B------:R-:W-:Y:S07]  /*42f0*/  @P0 FSEL R50, R50, -INF , !P5 ;  /* 0xff80000032320808 */ /* 0x000fee0006800000 */
[----:B------:R-:W1:Y:S01]  /*4300*/  MUFU.EX2 R238, R5 ;  /* 0x0000000500ee7308 */ /* 0x000e620000000800 */
[----:B------:R-:W-:Y:S01]  /*4310*/  PLOP3.LUT P5, PT, PT, PT, UP0, 0x80, 0x8 ;  /* 0x000000000008781c */ /* 0x000fe20003faf008 */
[----:B------:R-:W-:Y:S01]  /*4320*/  FFMA.FTZ R7, R7, UR9, -R102 ;  /* 0x0000000907077c23 */ /* 0x000fe20008010866 */
[----:B------:R-:W-:Y:S07]  /*4330*/  PLOP3.LUT P3, PT, PT, PT, UP0, 0x80, 0x8 ;  /* 0x000000000008781c */ /* 0x000fee0003f6f008 */
[----:B------:R1:W-:Y:S01]  /*4340*/  MUFU.EX2 R199, R6 ;  /* 0x0000000600c77308 */ /* 0x0003e20000000800 */
[----:B------:R-:W-:Y:S01]  /*4350*/  FSETP.NEU.FTZ.AND P1, PT, R241, -INF , PT ;  /* 0xff800000f100780b */ /* 0x000fe20003f3d000 */
[--C-:B------:R-:W-:Y:S01]  /*4360*/  FFMA.FTZ R16, R16, UR9, -R103.reuse ;  /* 0x0000000910107c23 */ /* 0x100fe20008010867 */
[----:B------:R-:W-:Y:S07]  /*4370*/  FSETP.NEU.FTZ.AND P2, PT, R240, -INF , PT ;  /* 0xff800000f000780b */ /* 0x000fee0003f5d000 */
[----:B------:R1:W1:Y:S01]  /*4380*/  MUFU.EX2 R198, R7 ;  /* 0x0000000700c67308 */ /* 0x0002620000000800 */
[----:B------:R-:W-:Y:S01]  /*4390*/  PLOP3.LUT P0, PT, PT, PT, UP0, 0x80, 0x8 ;  /* 0x000000000008781c */ /* 0x000fe20003f0f008 */
[----:B------:R-:W-:Y:S01]  /*43a0*/  FFMA.FTZ R17, R17, UR9, -R103 ;  /* 0x0000000911117c23 */ /* 0x000fe20008010867 */
[----:B------:R-:W-:Y:S07]  /*43b0*/  PLOP3.LUT P6, PT, PT, PT, UP0, 0x80, 0x8 ;  /* 0x000000000008781c */ /* 0x000fee0003fcf008 */
[----:B------:R-:W-:Y:S01]  /*43c0*/  MUFU.EX2 R237, R16 ;  /* 0x0000001000ed7308 */ /* 0x000fe20000000800 */
[----:B------:R-:W-:Y:S01]  /*43d0*/  FSEL R101, R101, RZ, P1 ;  /* 0x000000ff65657208 */ /* 0x000fe20000800000 */
[----:B----4-:R-:W-:Y:S01]  /*43e0*/  @P5 VIADD R4, R158, 0x31 ;  /* 0x000000319e045836 */ /* 0x010fe20000000000 */
[----:B------:R-:W-:Y:S01]  /*43f0*/  FSEL R100, R100, RZ, P2 ;  /* 0x000000ff64647208 */ /* 0x000fe20001000000 */
[----:B------:R-:W-:Y:S01]  /*4400*/  @P3 VIADD R108, R158, 0x29 ;  /* 0x000000299e6c3836 */ /* 0x000fe20000000000 */
[----:B------:R-:W-:Y:S01]  /*4410*/  PLOP3.LUT P2, PT, PT, PT, UP0, 0x80, 0x8 ;  /* 0x000000000008781c */ /* 0x000fe20003f4f008 */
[--C-:B------:R-:W-:Y:S01]  /*4420*/  FFMA.FTZ R8, R8, UR9, -R101.reuse ;  /* 0x0000000908087c23 */ /* 0x100fe20008010865 */
[----:B------:R-:W-:Y:S01]  /*4430*/  PLOP3.LUT P3, PT, PT, PT, UP0, 0x80, 0x8 ;  /* 0x000000000008781c */ /* 0x000fe20003f6f008 */
[----:B------:R-:W-:Y:S01]  /*4440*/  FFMA.FTZ R10, R10, UR9, -R100 ;  /* 0x000000090a0a7c23 */ /* 0x000fe20008010864 */
[----:B------:R-:W-:Y:S01]  /*4450*/  PLOP3.LUT P5, PT, PT, PT, UP0, 0x80, 0x8 ;  /* 0x000000000008781c */ /* 0x000fe20003faf008 */
[--C-:B------:R-:W-:Y:S01]  /*4460*/  FFMA.FTZ R9, R9, UR9, -R101.reuse ;  /* 0x0000000909097c23 */ /* 0x100fe20008010865 */
[----:B------:R-:W-:Y:S01]  /*4470*/  PLOP3.LUT P1, PT, PT, PT, UP0, 0x80, 0x8 ;  /* 0x000000000008781c */ /* 0x000fe20003f2f008 */
[----:B------:R4:W-:Y:S01]  /*4480*/  MUFU.EX2 R203, R8 ;  /* 0x0000000800cb7308 */ /* 0x0009e20000000800 */
[----:B-1----:R-:W-:Y:S02]  /*4490*/  @P0 VIADD R6, R158, 0x30 ;  /* 0x000000309e060836 */ /* 0x002fe40000000000 */
[--C-:B------:R-:W-:Y:S01]  /*44a0*/  FFMA.FTZ R18, R18, UR9, -R102.reuse ;  /* 0x0000000912127c23 */ /* 0x100fe20008010866 */
[----:B------:R-:W-:Y:S06]  /*44b0*/  @P6 VIADD R5, R158, 0x38 ;  /* 0x000000389e056836 */ /* 0x000fec0000000000 */
[----:B------:R1:W-:Y:S01]  /*44c0*/  MUFU.EX2 R207, R10 ;  /* 0x0000000a00cf7308 */ /* 0x0003e20000000800 */
[----:B------:R-:W-:Y:S01]  /*44d0*/  FFMA.FTZ R19, R19, UR9, -R102 ;  /* 0x0000000913137c23 */ /* 0x000fe20008010866 */
[----:B------:R-:W-:Y:S01]  /*44e0*/  @P2 ISETP.GE.AND P2, PT, R6, UR34, PT ;  /* 0x0000002206002c0c */ /* 0x000fe2000bf46270 */
[--C-:B------:R-:W-:Y:S07]  /*44f0*/  FFMA.FTZ R11, R11, UR9, -R100.reuse ;  /* 0x000000090b0b7c23 */ /* 0x100fee0008010864 */
[----:B------:R-:W-:Y:S01]  /*4500*/  MUFU.EX2 R202, R9 ;  /* 0x0000000900ca7308 */ /* 0x000fe20000000800 */
[----:B------:R-:W-:Y:S01]  /*4510*/  @P3 ISETP.GE.AND P3, PT, R4, UR34, PT ;  /* 0x0000002204003c0c */ /* 0x000fe2000bf66270 */
[--C-:B------:R-:W-:Y:S01]  /*4520*/  FFMA.FTZ R12, R12, UR9, -R101.reuse ;  /* 0x000000090c0c7c23 */ /* 0x100fe20008010865 */
[----:B------:R-:W-:Y:S07]  /*4530*/  @P5 ISETP.GE.AND P5, PT, R5, UR34, PT ;  /* 0x0000002205005c0c */ /* 0x000fee000bfa6270 */
[----:B------:R-:W1:Y:S01]  /*4540*/  MUFU.EX2 R236, R17 ;  /* 0x0000001100ec7308 */ /* 0x000e620000000800 */
[----:B------:R-:W1:Y:S01]  /*4550*/  LDSM.16.M88.4 R4, [R150+-0x1400] ;  /* 0xffec00009604783b */ /* 0x000e620000000200 */
[----:B------:R-:W-:Y:S01]  /*4560*/  @P1 ISETP.GE.AND P1, PT, R108, UR34, PT ;  /* 0x000000226c001c0c */ /* 0x000fe2000bf26270 */
[----:B------:R-:W-:Y:S01]  /*4570*/  FFMA.FTZ R13, R13, UR9, -R101 ;  /* 0x000000090d0d7c23 */ /* 0x000fe20008010865 */
[----:B------:R-:W-:Y:S06]  /*4580*/  SEL R108, R171, 0xfffffff0, !P4 ;  /* 0xfffffff0ab6c7807 */ /* 0x000fec0006000000 */
[----:B------:R-:W-:Y:S01]  /*4590*/  MUFU.EX2 R195, R18 ;  /* 0x0000001200c37308 */ /* 0x000fe20000000800 */
[----:B----4-:R-:W-:Y:S01]  /*45a0*/  F2FP.F16.F32.PACK_AB R8, R238, R239 ;  /* 0x000000efee08723e */ /* 0x010fe200000000ff */
[--C-:B------:R-:W-:Y:S01]  /*45b0*/  FFMA.FTZ R14, R14, UR9, -R100.reuse ;  /* 0x000000090e0e7c23 */ /* 0x100fe20008010864 */
[----:B-1----:R-:W-:Y:S01]  /*45c0*/  F2FP.F16.F32.PACK_AB R10, R198, R199 ;  /* 0x000000c7c60a723e */ /* 0x002fe200000000ff */
[----:B------:R-:W-:Y:S06]  /*45d0*/  IMAD.IADD R161, R108, 0x1, R211 ;  /* 0x000000016ca17824 */ /* 0x000fec00078e02d3 */
[----:B------:R-:W1:Y:S01]  /*45e0*/  MUFU.EX2 R194, R19 ;  /* 0x0000001300c27308 */ /* 0x000e620000000800 */
[----:B------:R1:W-:Y:S01]  /*45f0*/  STS [R211], R8 ;  /* 0x00000008d3007388 */ /* 0x0003e20000000800 */
[----:B------:R-:W-:Y:S01]  /*4600*/  FFMA.FTZ R15, R15, UR9, -R100 ;  /* 0x000000090f0f7c23 */ /* 0x000fe20008010864 */
[--C-:B------:R-:W-:Y:S01]  /*4610*/  FFMA.FTZ R20, R20, UR9, -R103.reuse ;  /* 0x0000000914147c23 */ /* 0x100fe20008010867 */
[----:B------:R-:W-:Y:S01]  /*4620*/  F2FP.F16.F32.PACK_AB R9, R236, R237 ;  /* 0x000000edec09723e */ /* 0x000fe200000000ff */
[----:B------:R-:W-:Y:S05]  /*4630*/  STS [R211+0x400], R10 ;  /* 0x0004000ad3007388 */ /* 0x000fea0000000800 */
[----:B------:R4:W4:Y:S01]  /*4640*/  MUFU.EX2 R206, R11 ;  /* 0x0000000b00ce7308 */ /* 0x0009220000000800 */
[--C-:B------:R-:W-:Y:S01]  /*4650*/  FFMA.FTZ R21, R21, UR9, -R103.reuse ;  /* 0x0000000915157c23 */ /* 0x100fe20008010867 */
[--C-:B------:R-:W-:Y:S01]  /*4660*/  FFMA.FTZ R22, R22, UR9, -R102.reuse ;  /* 0x0000000916167c23 */ /* 0x100fe20008010866 */
[----:B------:R4:W-:Y:S07]  /*4670*/  STS [R161], R9 ;  /* 0x00000009a1007388 */ /* 0x0009ee0000000800 */
[----:B------:R-:W-:Y:S01]  /*4680*/  MUFU.EX2 R201, R12 ;  /* 0x0000000c00c97308 */ /* 0x000fe20000000800 */
[--C-:B------:R-:W-:Y:S01]  /*4690*/  FFMA.FTZ R23, R23, UR9, -R102.reuse ;  /* 0x0000000917177c23 */ /* 0x100fe20008010866 */
[--C-:B------:R-:W-:Y:S01]  /*46a0*/  FFMA.FTZ R34, R34, UR9, -R102.reuse ;  /* 0x0000000922227c23 */ /* 0x100fe20008010866 */
[----:B------:R-:W-:Y:S07]  /*46b0*/  FFMA.FTZ R35, R35, UR9, -R102 ;  /* 0x0000000923237c23 */ /* 0x000fee0008010866 */
[----:B------:R-:W4:Y:S01]  /*46c0*/  MUFU.EX2 R200, R13 ;  /* 0x0000000d00c87308 */ /* 0x000f220000000800 */
[--C-:B------:R-:W-:Y:S01]  /*46d0*/  FFMA.FTZ R32, R32, UR9, -R103.reuse ;  /* 0x0000000920207c23 */ /* 0x100fe20008010867 */
[----:B------:R-:W-:Y:S01]  /*46e0*/  FFMA.FTZ R33, R33, UR9, -R103 ;  /* 0x0000000921217c23 */ /* 0x000fe20008010867 */
[--C-:B------:R-:W-:Y:S07]  /*46f0*/  FFMA.FTZ R24, R24, UR9, -R101.reuse ;  /* 0x0000000918187c23 */ /* 0x100fee0008010865 */
[----:B------:R-:W-:Y:S01]  /*4700*/  MUFU.EX2 R205, R14 ;  /* 0x0000000e00cd7308 */ /* 0x000fe20000000800 */
[--C-:B------:R-:W-:Y:S01]  /*4710*/  FFMA.FTZ R25, R25, UR9, -R101.reuse ;  /* 0x0000000919197c23 */ /* 0x100fe20008010865 */
[--C-:B------:R-:W-:Y:S01]  /*4720*/  FFMA.FTZ R26, R26, UR9, -R100.reuse ;  /* 0x000000091a1a7c23 */ /* 0x100fe20008010864 */
[--C-:B------:R-:W-:Y:S07]  /*4730*/  FFMA.FTZ R27, R27, UR9, -R100.reuse ;  /* 0x000000091b1b7c23 */ /* 0x100fee0008010864 */
[----:B------:R-:W2:Y:S01]  /*4740*/  MUFU.EX2 R204, R15 ;  /* 0x0000000f00cc7308 */ /* 0x000ea20000000800 */
[--C-:B------:R-:W-:Y:S01]  /*4750*/  FFMA.FTZ R28, R28, UR9, -R101.reuse ;  /* 0x000000091c1c7c23 */ /* 0x100fe20008010865 */
[----:B------:R-:W-:Y:S01]  /*4760*/  FFMA.FTZ R29, R29, UR9, -R101 ;  /* 0x000000091d1d7c23 */ /* 0x000fe20008010865 */
[--C-:B------:R-:W-:Y:S01]  /*4770*/  FFMA.FTZ R30, R30, UR9, -R100.reuse ;  /* 0x000000091e1e7c23 */ /* 0x100fe20008010864 */
[----:B-1----:R-:W-:Y:S06]  /*4780*/  F2FP.F16.F32.PACK_AB R8, R194, R195 ;  /* 0x000000c3c208723e */ /* 0x002fec00000000ff */
[----:B------:R-:W-:Y:S01]  /*4790*/  MUFU.EX2 R235, R20 ;  /* 0x0000001400eb7308 */ /* 0x000fe20000000800 */
[----:B------:R-:W-:Y:S01]  /*47a0*/  FFMA.FTZ R31, R31, UR9, -R100 ;  /* 0x000000091f1f7c23 */ /* 0x000fe20008010864 */
[--C-:B------:R-:W-:Y:S01]  /*47b0*/  FFMA.FTZ R36, R36, UR9, -R103.reuse ;  /* 0x0000000924247c23 */ /* 0x100fe20008010867 */
[--C-:B------:R-:W-:Y:S01]  /*47c0*/  FFMA.FTZ R37, R37, UR9, -R103.reuse ;  /* 0x0000000925257c23 */ /* 0x100fe20008010867 */
[-C--:B------:R-:W-:Y:S01]  /*47d0*/  HMMA.16816.F32 R52, R104, R4.reuse, R52 ;  /* 0x000000046834723c */ /* 0x080fe20000001834 */
[----:B------:R1:W-:Y:S05]  /*47e0*/  STS [R161+0x400], R8 ;  /* 0x00040008a1007388 */ /* 0x0003ea0000000800 */
[----:B------:R-:W2:Y:S01]  /*47f0*/  MUFU.EX2 R230, R21 ;  /* 0x0000001500e67308 */ /* 0x000ea20000000800 */
[----:B----4-:R-:W-:Y:S01]  /*4800*/  F2FP.F16.F32.PACK_AB R9, R202, R203 ;  /* 0x000000cbca09723e */ /* 0x010fe200000000ff */
[C---:B------:R-:W-:Y:S01]  /*4810*/  VIADD R11, R160.reuse, 0xffffffb0 ;  /* 0xffffffb0a00b7836 */ /* 0x040fe20000000000 */
[----:B------:R-:W-:Y:S07]  /*4820*/  PLOP3.LUT P0, PT, PT, PT, UP0, 0x80, 0x8 ;  /* 0x000000000008781c */ /* 0x000fee0003f0f008 */
[----:B------:R-:W-:Y:S01]  /*4830*/  MUFU.EX2 R192, R22 ;  /* 0x0000001600c07308 */ /* 0x000fe20000000800 */
[----:B------:R-:W-:Y:S01]  /*4840*/  PLOP3.LUT P6, PT, PT, PT, UP0, 0x80, 0x8 ;  /* 0x000000000008781c */ /* 0x000fe20003fcf008 */
[C---:B------:R-:W-:Y:S01]  /*4850*/  HMMA.16816.F32 R56, R112.reuse, R4, R56 ;  /* 0x000000047038723c */ /* 0x040fe20000001838 */
[----:B------:R4:W-:Y:S07]  /*4860*/  STS [R211+0x2000], R9 ;  /* 0x00200009d3007388 */ /* 0x0009ee0000000800 */
[----:B------:R-:W3:Y:S01]  /*4870*/  MUFU.EX2 R190, R23 ;  /* 0x0000001700be7308 */ /* 0x000ee20000000800 */
[C---:B------:R-:W-:Y:S01]  /*4880*/  VIADD R4, R160.reuse, 0xffffffa8 ;  /* 0xffffffa8a0047836 */ /* 0x040fe20000000000 */
[----:B------:R-:W-:Y:S08]  /*4890*/  IABS R11, R11 ;  /* 0x0000000b000b7213 */ /* 0x000ff00000000000 */
[----:B------:R-:W-:Y:S01]  /*48a0*/  MUFU.EX2 R187, R34 ;  /* 0x0000002200bb7308 */ /* 0x000fe20000000800 */
[----:B------:R-:W-:Y:S01]  /*48b0*/  VIADD R5, R160, 0xffffffa9 ;  /* 0xffffffa9a0057836 */ /* 0x000fe20000000000 */
[-C--:B------:R-:W-:Y:S08]  /*48c0*/  HMMA.16816.F32 R60, R112, R6.reuse, R60 ;  /* 0x00000006703c723c */ /* 0x080ff0000000183c */
[----:B------:R-:W3:Y:S01]  /*48d0*/  MUFU.EX2 R185, R35 ;  /* 0x0000002300b97308 */ /* 0x000ee20000000800 */
[----:B------:R-:W-:Y:S01]  /*48e0*/  @P0 VIADD R158, R158, 0x39 ;  /* 0x000000399e9e0836 */ /* 0x000fe20000000000 */
[----:B------:R-:W-:Y:S01]  /*48f0*/  IABS R4, R4 ;  /* 0x0000000400047213 */ /* 0x000fe20000000000 */
[----:B------:R-:W-:Y:S07]  /*4900*/  VIADD R10, R160, 0xfffffff0 ;  /* 0xfffffff0a00a7836 */ /* 0x000fee0000000000 */
[----:B------:R-:W-:Y:S01]  /*4910*/  MUFU.EX2 R226, R32 ;  /* 0x0000002000e27308 */ /* 0x000fe20000000800 */
[----:B------:R-:W-:Y:S01]  /*4920*/  IABS R5, R5 ;  /* 0x0000000500057213 */ /* 0x000fe20000000000 */
[----:B------:R-:W-:Y:S01]  /*4930*/  HMMA.16816.F32 R64, R104, R6, R64 ;  /* 0x000000066840723c */ /* 0x000fe20000001840 */
[----:B------:R-:W-:Y:S07]  /*4940*/  PLOP3.LUT P0, PT, PT, PT, UP0, 0x80, 0x8 ;  /* 0x000000000008781c */ /* 0x000fee0003f0f008 */
[----:B------:R-:W-:Y:S01]  /*4950*/  MUFU.EX2 R224, R33 ;  /* 0x0000002100e07308 */ /* 0x000fe20000000800 */
[----:B-1----:R-:W-:Y:S01]  /*4960*/  F2FP.F16.F32.PACK_AB R8, R206, R207 ;  /* 0x000000cfce08723e */ /* 0x002fe200000000ff */
[----:B------:R-:W-:Y:S01]  /*4970*/  FFMA.FTZ R38, R38, UR9, -R102 ;  /* 0x0000000926267c23 */ /* 0x000fe20008010866 */
[----:B------:R-:W-:Y:S01]  /*4980*/  @P6 ISETP.GE.AND P6, PT, R158, UR34, PT ;  /* 0x000000229e006c0c */ /* 0x000fe2000bfc6270 */
[----:B------:R-:W-:Y:S06]  /*4990*/  IMAD.IADD R158, R108, 0x1, R210 ;  /* 0x000000016c9e7824 */ /* 0x000fec00078e02d2 */
[----:B------:R-:W-:Y:S01]  /*49a0*/  MUFU.EX2 R191, R24 ;  /* 0x0000001800bf7308 */ /* 0x000fe20000000800 */
[----:B------:R2:W-:Y:S01]  /*49b0*/  STS [R211+0x2400], R8 ;  /* 0x00240008d3007388 */ /* 0x0005e20000000800 */
[----:B----4-:R-:W-:Y:S01]  /*49c0*/  F2FP.F16.F32.PACK_AB R9, R200, R201 ;  /* 0x000000c9c809723e */ /* 0x010fe200000000ff */
[----:B------:R-:W-:Y:S07]  /*49d0*/  FFMA.FTZ R39, R39, UR9, -R102 ;  /* 0x0000000927277c23 */ /* 0x000fee0008010866 */
[----:B------:R-:W-:Y:S01]  /*49e0*/  MUFU.EX2 R189, R25 ;  /* 0x0000001900bd7308 */ /* 0x000fe20000000800 */
[----:B------:R-:W-:Y:S01]  /*49f0*/  IABS R10, R10 ;  /* 0x0000000a000a7213 */ /* 0x000fe20000000000 */
[----:B------:R-:W-:Y:S01]  /*4a00*/  FFMA.FTZ R60, R170, -UR16, R60 ;  /* 0x80000010aa3c7c23 */ /* 0x000fe2000801003c */
[----:B------:R1:W-:Y:S07]  /*4a10*/  STS [R161+0x2000], R9 ;  /* 0x00200009a1007388 */ /* 0x0003ee0000000800 */
[----:B------:R-:W-:Y:S01]  /*4a20*/  MUFU.EX2 R197, R26 ;  /* 0x0000001a00c57308 */ /* 0x000fe20000000800 */
[----:B------:R-:W-:Y:S01]  /*4a30*/  I2FP.F32.S32 R10, R10 ;  /* 0x0000000a000a7245 */ /* 0x000fe20000201400 */
[----:B------:R-:W-:Y:S01]  /*4a40*/  FFMA.FTZ R54, R165, -UR16, R54 ;  /* 0x80000010a5367c23 */ /* 0x000fe20008010036 */
[----:B------:R-:W-:Y:S07]  /*4a50*/  FFMA.FTZ R58, R167, -UR16, R58 ;  /* 0x80000010a73a7c23 */ /* 0x000fee000801003a */
[----:B------:R-:W-:Y:S01]  /*4a60*/  MUFU.EX2 R196, R27 ;  /* 0x0000001b00c47308 */ /* 0x000fe20000000800 */
[----:B------:R-:W-:Y:S01]  /*4a70*/  FFMA.FTZ R48, R48, UR9, -R103 ;  /* 0x0000000930307c23 */ /* 0x000fe20008010867 */
[----:B------:R-:W-:Y:S01]  /*4a80*/  FFMA.FTZ R45, R10, -UR16, R45 ;  /* 0x800000100a2d7c23 */ /* 0x000fe2000801002d */
[----:B------:R-:W-:Y:S07]  /*4a90*/  FFMA.FTZ R50, R50, UR9, -R102 ;  /* 0x0000000932327c23 */ /* 0x000fee0008010866 */
[----:B------:R-:W-:Y:S01]  /*4aa0*/  MUFU.EX2 R183, R28 ;  /* 0x0000001c00b77308 */ /* 0x000fe20000000800 */
[--C-:B------:R-:W-:Y:S01]  /*4ab0*/  FFMA.FTZ R40, R40, UR9, -R101.reuse ;  /* 0x0000000928287c23 */ /* 0x100fe20008010865 */
[----:B------:R-:W-:Y:S01]  /*4ac0*/  FFMA.FTZ R41, R41, UR9, -R101 ;  /* 0x0000000929297c23 */ /* 0x000fe20008010865 */
[----:B------:R-:W-:Y:S07]  /*4ad0*/  @P0 FSEL R45, R45, -INF , !P1 ;  /* 0xff8000002d2d0808 */ /* 0x000fee0004800000 */
[----:B------:R-:W-:Y:S01]  /*4ae0*/  MUFU.EX2 R182, R29 ;  /* 0x0000001d00b67308 */ /* 0x000fe20000000800 */
[----:B------:R-:W-:Y:S01]  /*4af0*/  PLOP3.LUT P0, PT, PT, PT, UP0, 0x80, 0x8 ;  /* 0x000000000008781c */ /* 0x000fe20003f0f008 */
[--C-:B------:R-:W-:Y:S01]  /*4b00*/  FFMA.FTZ R42, R42, UR9, -R100.reuse ;  /* 0x000000092a2a7c23 */ /* 0x100fe20008010864 */
[--C-:B------:R-:W-:Y:S07]  /*4b10*/  FFMA.FTZ R43, R43, UR9, -R100.reuse ;  /* 0x000000092b2b7c23 */ /* 0x100fee0008010864 */
[----:B------:R-:W-:Y:S01]  /*4b20*/  MUFU.EX2 R193, R30 ;  /* 0x0000001e00c17308 */ /* 0x000fe20000000800 */
[----:B------:R-:W-:Y:S01]  /*4b30*/  IMAD.IADD R113, R108, 0x1, R209 ;  /* 0x000000016c717824 */ /* 0x000fe200078e02d1 */
[----:B--2---:R-:W-:Y:S01]  /*4b40*/  F2FP.F16.F32.PACK_AB R8, R204, R205 ;  /* 0x000000cdcc08723e */ /* 0x004fe200000000ff */
[----:B------:R-:W-:Y:S07]  /*4b50*/  FFMA.FTZ R61, R169, -UR16, R61 ;  /* 0x80000010a93d7c23 */ /* 0x000fee000801003d */
[----:B------:R-:W-:Y:S01]  /*4b60*/  MUFU.EX2 R188, R31 ;  /* 0x0000001f00bc7308 */ /* 0x000fe20000000800 */
[----:B------:R-:W-:Y:S01]  /*4b70*/  FFMA.FTZ R59, R10, -UR16, R59 ;  /* 0x800000100a3b7c23 */ /* 0x000fe2000801003b */
[--C-:B------:R-:W-:Y:S01]  /*4b80*/  FFMA.FTZ R44, R44, UR9, -R101.reuse ;  /* 0x000000092c2c7c23 */ /* 0x100fe20008010865 */
[----:B------:R3:W-:Y:S01]  /*4b90*/  STS [R161+0x2400], R8 ;  /* 0x00240008a1007388 */ /* 0x0007e20000000800 */
[----:B-1----:R-:W-:Y:S06]  /*4ba0*/  F2FP.F16.F32.PACK_AB R9, R230, R235 ;  /* 0x000000ebe609723e */ /* 0x002fec00000000ff */
[----:B------:R-:W-:Y:S01]  /*4bb0*/  MUFU.EX2 R223, R36 ;  /* 0x0000002400df7308 */ /* 0x000fe20000000800 */
[----:B------:R-:W-:Y:S01]  /*4bc0*/  @P0 FSEL R47, R47, -INF , !P1 ;  /* 0xff8000002f2f0808 */ /* 0x000fe20004800000 */
[----:B------:R-:W-:Y:S01]  /*4bd0*/  FFMA.FTZ R45, R45, UR9, -R101 ;  /* 0x000000092d2d7c23 */ /* 0x000fe20008010865 */
[----:B------:R-:W-:Y:S01]  /*4be0*/  PLOP3.LUT P0, PT, PT, PT, UP0, 0x80, 0x8 ;  /* 0x000000000008781c */ /* 0x000fe20003f0f008 */
[----:B------:R1:W-:Y:S06]  /*4bf0*/  STS [R210], R9 ;  /* 0x00000009d2007388 */ /* 0x0003ec0000000800 */
[----:B------:R-:W-:Y:S01]  /*4c00*/  MUFU.EX2 R222, R37 ;  /* 0x0000002500de7308 */ /* 0x000fe20000000800 */
[--C-:B------:R-:W-:Y:S01]  /*4c10*/  FFMA.FTZ R46, R46, UR9, -R100.reuse ;  /* 0x000000092e2e7c23 */ /* 0x100fe20008010864 */
[----:B------:R-:W-:Y:S01]  /*4c20*/  FFMA.FTZ R47, R47, UR9, -R100 ;  /* 0x000000092f2f7c23 */ /* 0x000fe20008010864 */
[----:B------:R-:W-:Y:S07]  /*4c30*/  IMAD.IADD R112, R108, 0x1, R208 ;  /* 0x000000016c707824 */ /* 0x000fee00078e02d0 */
[----:B------:R-:W-:Y:S10]  /*4c40*/  MUFU.EX2 R171, R38 ;  /* 0x0000002600ab7308 */ /* 0x000ff40000000800 */
[----:B------:R-:W-:Y:S10]  /*4c50*/  MUFU.EX2 R170, R39 ;  /* 0x0000002700aa7308 */ /* 0x000ff40000000800 */
[----:B------:R-:W-:Y:S10]  /*4c60*/  MUFU.EX2 R221, R48 ;  /* 0x0000003000dd7308 */ /* 0x000ff40000000800 */
[----:B------:R-:W-:Y:S01]  /*4c70*/  MUFU.EX2 R165, R50 ;  /* 0x0000003200a57308 */ /* 0x000fe20000000800 */
[----:B---3--:R-:W-:Y:S09]  /*4c80*/  F2FP.F16.F32.PACK_AB R8, R190, R192 ;  /* 0x000000c0be08723e */ /* 0x008ff200000000ff */
[----:B------:R-:W-:Y:S01]  /*4c90*/  MUFU.EX2 R179, R40 ;  /* 0x0000002800b37308 */ /* 0x000fe20000000800 */
[----:B------:R2:W-:Y:S01]  /*4ca0*/  STS [R210+0x400], R8 ;  /* 0x00040008d2007388 */ /* 0x0005e20000000800 */
[----:B-1----:R-:W-:Y:S08]  /*4cb0*/  I2FP.F32.S32 R9, R11 ;  /* 0x0000000b00097245 */ /* 0x002ff00000201400 */
[----:B------:R-:W1:Y:S01]  /*4cc0*/  MUFU.EX2 R177, R41 ;  /* 0x0000002900b17308 */ /* 0x000e620000000800 */
[C---:B------:R-:W-:Y:S01]  /*4cd0*/  FFMA.FTZ R49, R9.reuse, -UR16, R49 ;  /* 0x8000001009317c23 */ /* 0x040fe20008010031 */
[----:B------:R-:W-:Y:S01]  /*4ce0*/  FFMA.FTZ R55, R9, -UR16, R55 ;  /* 0x8000001009377c23 */ /* 0x000fe20008010037 */
[----:B------:R-:W-:Y:S01]  /*4cf0*/  IMAD.MOV.U32 R9, RZ, RZ, R4 ;  /* 0x000000ffff097224 */ /* 0x000fe200078e0004 */
[----:B------:R-:W-:Y:S06]  /*4d00*/  F2FP.F16.F32.PACK_AB R4, R185, R187 ;  /* 0x000000bbb904723e */ /* 0x000fec00000000ff */
[----:B------:R-:W-:Y:S01]  /*4d10*/  MUFU.EX2 R186, R42 ;  /* 0x0000002a00ba7308 */ /* 0x000fe20000000800 */
[----:B------:R-:W-:Y:S02]  /*4d20*/  @P0 FSEL R49, R49, -INF , !P1 ;  /* 0xff80000031310808 */ /* 0x000fe40004800000 */
[----:B------:R-:W-:Y:S01]  /*4d30*/  I2FP.F32.S32 R11, R9 ;  /* 0x00000009000b7245 */ /* 0x000fe20000201400 */
[----:B------:R3:W-:Y:S01]  /*4d40*/  STS [R158+0x400], R4 ;  /* 0x000400049e007388 */ /* 0x0007e20000000800 */
[----:B------:R-:W-:Y:S01]  /*4d50*/  VIADD R9, R160, 0xffffffe8 ;  /* 0xffffffe8a0097836 */ /* 0x000fe20000000000 */
[----:B------:R-:W-:Y:S01]  /*4d60*/  PLOP3.LUT P0, PT, PT, PT, UP0, 0x80, 0x8 ;  /* 0x000000000008781c */ /* 0x000fe20003f0f008 */
[----:B------:R-:W-:Y:S03]  /*4d70*/  FFMA.FTZ R49, R49, UR9, -R103 ;  /* 0x0000000931317c23 */ /* 0x000fe60008010867 */
[----:B------:R-:W4:Y:S01]  /*4d80*/  MUFU.EX2 R184, R43 ;  /* 0x0000002b00b87308 */ /* 0x000f220000000800 */
[C---:B------:R-:W-:Y:S01]  /*4d90*/  FFMA.FTZ R53, R11.reuse, -UR16, R53 ;  /* 0x800000100b357c23 */ /* 0x040fe20008010035 */
[----:B------:R-:W-:Y:S01]  /*4da0*/  IABS R9, R9 ;  /* 0x0000000900097213 */ /* 0x000fe20000000000 */
[----:B------:R-:W-:Y:S07]  /*4db0*/  FFMA.FTZ R67, R11, -UR16, R67 ;  /* 0x800000100b437c23 */ /* 0x000fee0008010043 */
[----:B------:R-:W-:Y:S01]  /*4dc0*/  MUFU.EX2 R220, R49 ;  /* 0x0000003100dc7308 */ /* 0x000fe20000000800 */
[----:B-1----:R-:W-:Y:S01]  /*4dd0*/  F2FP.F16.F32.PACK_AB R7, R177, R179 ;  /* 0x000000b3b107723e */ /* 0x002fe200000000ff */
[----:B--2---:R-:W-:Y:S01]  /*4de0*/  IMAD.MOV.U32 R8, RZ, RZ, R5 ;  /* 0x000000ffff087224 */ /* 0x004fe200078e0005 */
[----:B------:R-:W-:Y:S07]  /*4df0*/  F2FP.F16.F32.PACK_AB R5, R224, R226 ;  /* 0x000000e2e005723e */ /* 0x000fee00000000ff */
[----:B------:R-:W-:Y:S01]  /*4e00*/  MUFU.EX2 R175, R44 ;  /* 0x0000002c00af7308 */ /* 0x000fe20000000800 */
[----:B------:R-:W-:Y:S01]  /*4e10*/  @P0 FSEL R51, R51, -INF , !P1 ;  /* 0xff80000033330808 */ /* 0x000fe20004800000 */
[----:B------:R1:W-:Y:S01]  /*4e20*/  STS [R158], R5 ;  /* 0x000000059e007388 */ /* 0x0003e20000000800 */
[----:B------:R-:W-:Y:S07]  /*4e30*/  PLOP3.LUT P1, PT, PT, PT, UP0, 0x80, 0x8 ;  /* 0x000000000008781c */ /* 0x000fee0003f2f008 */
[----:B------:R-:W2:Y:S01]  /*4e40*/  MUFU.EX2 R174, R45 ;  /* 0x0000002d00ae7308 */ /* 0x000ea20000000800 */
[----:B------:R-:W-:Y:S01]  /*4e50*/  PLOP3.LUT P0, PT, PT, PT, UP0, 0x80, 0x8 ;  /* 0x000000000008781c */ /* 0x000fe20003f0f008 */
[----:B------:R-:W-:Y:S01]  /*4e60*/  FFMA.FTZ R51, R51, UR9, -R102 ;  /* 0x0000000933337c23 */ /* 0x000fe20008010866 */
[----:B------:R-:W-:Y:S07]  /*4e70*/  I2FP.F32.S32 R8, R8 ;  /* 0x0000000800087245 */ /* 0x000fee0000201400 */
[----:B------:R-:W-:Y:S01]  /*4e80*/  MUFU.EX2 R181, R46 ;  /* 0x0000002e00b57308 */ /* 0x000fe20000000800 */
[----:B----4-:R-:W-:Y:S02]  /*4e90*/  F2FP.F16.F32.PACK_AB R6, R184, R186 ;  /* 0x000000bab806723e */ /* 0x010fe400000000ff */
[----:B---3--:R-:W-:Y:S01]  /*4ea0*/  F2FP.F16.F32.PACK_AB R4, R189, R191 ;  /* 0x000000bfbd04723e */ /* 0x008fe200000000ff */
[C---:B------:R-:W-:Y:S06]  /*4eb0*/  FFMA.FTZ R52, R8.reuse, -UR16, R52 ;  /* 0x8000001008347c23 */ /* 0x040fec0008010034 */
[----:B------:R-:W3:Y:S01]  /*4ec0*/  MUFU.EX2 R164, R51 ;  /* 0x0000003300a47308 */ /* 0x000ee20000000800 */
[----:B------:R-:W-:Y:S01]  /*4ed0*/  FFMA.FTZ R66, R8, -UR16, R66 ;  /* 0x8000001008427c23 */ /* 0x000fe20008010042 */
[----:B------:R4:W-:Y:S01]  /*4ee0*/  STS [R210+0x2000], R4 ;  /* 0x00200004d2007388 */ /* 0x0009e20000000800 */
[----:B------:R-:W-:Y:S07]  /*4ef0*/  @P1 FSEL R52, R52, -INF , !P2 ;  /* 0xff80000034341808 */ /* 0x000fee0005000000 */
[----:B------:R-:W-:Y:S01]  /*4f00*/  MUFU.EX2 R180, R47 ;  /* 0x0000002f00b47308 */ /* 0x000fe20000000800 */
[----:B------:R-:W-:Y:S02]  /*4f10*/  @P0 FSEL R54, R54, -INF , !P2 ;  /* 0xff80000036360808 */ /* 0x000fe40005000000 */
[----:B------:R-:W-:Y:S01]  /*4f20*/  PLOP3.LUT P1, PT, PT, PT, UP0, 0x80, 0x8 ;  /* 0x000000000008781c */ /* 0x000fe20003f2f008 */
[----:B------:R-:W-:Y:S01]  /*4f30*/  FFMA.FTZ R52, R52, UR9, -R103 ;  /* 0x0000000934347c23 */ /* 0x000fe20008010867 */
[----:B------:R-:W-:Y:S01]  /*4f40*/  PLOP3.LUT P0, PT, PT, PT, UP0, 0x80, 0x8 ;  /* 0x000000000008781c */ /* 0x000fe20003f0f008 */
[----:B------:R-:W-:Y:S01]  /*4f50*/  FFMA.FTZ R54, R54, UR9, -R102 ;  /* 0x0000000936367c23 */ /* 0x000fe20008010866 */
[----:B--2---:R-:W-:Y:S03]  /*4f60*/  F2FP.F16.F32.PACK_AB R8, R174, R175 ;  /* 0x000000afae08723e */ /* 0x004fe600000000ff */
[----:B------:R-:W-:Y:S01]  /*4f70*/  MUFU.EX2 R219, R52 ;  /* 0x0000003400db7308 */ /* 0x000fe20000000800 */
[----:B-1----:R-:W-:Y:S09]  /*4f80*/  VIADD R5, R160, 0xffffffe9 ;  /* 0xffffffe9a0057836 */ /* 0x002ff20000000000 */
[----:B------:R-:W-:Y:S01]  /*4f90*/  MUFU.EX2 R163, R54 ;  /* 0x0000003600a37308 */ /* 0x000fe20000000800 */
[----:B------:R-:W-:Y:S02]  /*4fa0*/  IABS R5, R5 ;  /* 0x0000000500057213 */ /* 0x000fe40000000000 */
[----:B------:R-:W-:Y:S02]  /*4fb0*/  @P0 FSEL R58, R58, -INF , !P2 ;  /* 0xff8000003a3a0808 */ /* 0x000fe40005000000 */
[----:B------:R-:W-:Y:S02]  /*4fc0*/  PLOP3.LUT P0, PT, PT, PT, UP0, 0x80, 0x8 ;  /* 0x000000000008781c */ /* 0x000fe40003f0f008 */
[----:B----4-:R-:W-:Y:S01]  /*4fd0*/  F2FP.F16.F32.PACK_AB R4, R196, R197 ;  /* 0x000000c5c404723e */ /* 0x010fe200000000ff */
[----:B------:R-:W-:Y:S04]  /*4fe0*/  FFMA.FTZ R58, R58, UR9, -R100 ;  /* 0x000000093a3a7c23 */ /* 0x000fe80008010864 */
[----:B------:R1:W-:Y:S01]  /*4ff0*/  STS [R210+0x2400], R4 ;  /* 0x00240004d2007388 */ /* 0x0003e20000000800 */
[----:B------:R-:W-:Y:S01]  /*5000*/  MUFU.EX2 R178, R58 ;  /* 0x0000003a00b27308 */ /* 0x000fe20000000800 */
[----:B-1----:R-:W-:Y:S02]  /*5010*/  IMAD.MOV.U32 R4, RZ, RZ, R5 ;  /* 0x000000ffff047224 */ /* 0x002fe400078e0005 */
[----:B------:R-:W-:Y:S03]  /*5020*/  IMAD.MOV.U32 R5, RZ, RZ, R9 ;  /* 0x000000ffff057224 */ /* 0x000fe600078e0009 */
[----:B------:R-:W-:Y:S02]  /*5030*/  I2FP.F32.S32 R4, R4 ;  /* 0x0000000400047245 */ /* 0x000fe40000201400 */
[----:B------:R-:W-:Y:S03]  /*5040*/  I2FP.F32.S32 R5, R5 ;  /* 0x0000000500057245 */ /* 0x000fe60000201400 */
[C---:B------:R-:W-:Y:S01]  /*5050*/  FFMA.FTZ R56, R4.reuse, -UR16, R56 ;  /* 0x8000001004387c23 */ /* 0x040fe20008010038 */
[----:B------:R-:W-:Y:S01]  /*5060*/  FFMA.FTZ R62, R4, -UR16, R62 ;  /* 0x80000010043e7c23 */ /* 0x000fe2000801003e */
[----:B------:R-:W-:Y:S01]  /*5070*/  F2FP.F16.F32.PACK_AB R4, R182, R183 ;  /* 0x000000b7b604723e */ /* 0x000fe200000000ff */
[C---:B------:R-:W-:Y:S01]  /*5080*/  FFMA.FTZ R63, R5.reuse, -UR16, R63 ;  /* 0x80000010053f7c23 */ /* 0x040fe2000801003f */
[----:B------:R-:W-:Y:S01]  /*5090*/  FFMA.FTZ R57, R5, -UR16, R57 ;  /* 0x8000001005397c23 */ /* 0x000fe20008010039 */
[----:B------:R-:W-:Y:S01]  /*50a0*/  VIADD R5, R160, 0xffffffa1 ;  /* 0xffffffa1a0057836 */ /* 0x000fe20000000000 */
[----:B------:R-:W-:Y:S01]  /*50b0*/  @P1 FSEL R56, R56, -INF , !P2 ;  /* 0xff80000038381808 */ /* 0x000fe20005000000 */
[----:B------:R1:W-:Y:S01]  /*50c0*/  STS [R158+0x2000], R4 ;  /* 0x002000049e007388 */ /* 0x0003e20000000800 */
[----:B------:R-:W-:Y:S02]  /*50d0*/  PLOP3.LUT P2, PT, PT, PT, UP0, 0x80, 0x8 ;  /* 0x000000000008781c */ /* 0x000fe40003f4f008 */
[----:B------:R-:W-:Y:S01]  /*50e0*/  IABS R5, R5 ;  /* 0x0000000500057213 */ /* 0x000fe20000000000 */
[--C-:B------:R-:W-:Y:S01]  /*50f0*/  FFMA.FTZ R56, R56, UR9, -R101.reuse ;  /* 0x0000000938387c23 */ /* 0x100fe20008010865 */
[----:B------:R-:W-:Y:S02]  /*5100*/  PLOP3.LUT P1, PT, PT, PT, UP0, 0x80, 0x8 ;  /* 0x000000000008781c */ /* 0x000fe40003f2f008 */
[----:B------:R-:W-:Y:S01]  /*5110*/  @P0 FSEL R57, R57, -INF , !P3 ;  /* 0xff80000039390808 */ /* 0x000fe20005800000 */
[----:B------:R-:W-:Y:S01]  /*5120*/  MUFU.EX2 R169, R56 ;  /* 0x0000003800a97308 */ /* 0x000fe20000000800 */
[----:B------:R-:W-:Y:S03]  /*5130*/  PLOP3.LUT P0, PT, PT, PT, UP0, 0x80, 0x8 ;  /* 0x000000000008781c */ /* 0x000fe60003f0f008 */
[----:B------:R-:W-:Y:S02]  /*5140*/  FFMA.FTZ R57, R57, UR9, -R101 ;  /* 0x0000000939397c23 */ /* 0x000fe40008010865 */
[----:B------:R-:W-:Y:S02]  /*5150*/  @P2 FSEL R55, R55, -INF , !P3 ;  /* 0xff80000037372808 */ /* 0x000fe40005800000 */
[----:B------:R-:W-:Y:S02]  /*5160*/  PLOP3.LUT P2, PT, PT, PT, UP0, 0x80, 0x8 ;  /* 0x000000000008781c */ /* 0x000fe40003f4f008 */
[----:B------:R-:W-:Y:S01]  /*5170*/  MUFU.EX2 R168, R57 ;  /* 0x0000003900a87308 */ /* 0x000fe20000000800 */
[----:B------:R-:W-:Y:S01]  /*5180*/  @P1 FSEL R53, R53, -INF , !P3 ;  /* 0xff80000035351808 */ /* 0x000fe20005800000 */
[----:B------:R-:W-:Y:S01]  /*5190*/  FFMA.FTZ R55, R55, UR9, -R102 ;  /* 0x0000000937377c23 */ /* 0x000fe20008010866 */
[----:B------:R-:W-:Y:S02]  /*51a0*/  PLOP3.LUT P1, PT, PT, PT, UP0, 0x80, 0x8 ;  /* 0x000000000008781c */ /* 0x000fe40003f2f008 */
[----:B------:R-:W-:Y:S01]  /*51b0*/  @P0 FSEL R61, R61, -INF , !P6 ;  /* 0xff8000003d3d0808 */ /* 0x000fe20007000000 */
[----:B------:R-:W-:Y:S01]  /*51c0*/  FFMA.FTZ R53, R53, UR9, -R103 ;  /* 0x0000000935357c23 */ /* 0x000fe20008010867 */
[----:B------:R-:W-:Y:S01]  /*51d0*/  PLOP3.LUT P0, PT, PT, PT, UP0, 0x80, 0x8 ;  /* 0x000000000008781c */ /* 0x000fe20003f0f008 */
[----:B-1----:R-:W-:Y:S02]  /*51e0*/  IMAD.MOV.U32 R4, RZ, RZ, R5 ;  /* 0x000000ffff047224 */ /* 0x002fe400078e0005 */
[----:B------:R-:W1:Y:S01]  /*51f0*/  MUFU.EX2 R162, R55 ;  /* 0x0000003700a27308 */ /* 0x000e620000000800 */
[----:B------:R-:W-:Y:S09]  /*5200*/  @P2 FSEL R60, R60, -INF , !P5 ;  /* 0xff8000003c3c2808 */ /* 0x000ff20006800000 */
[----:B------:R-:W-:Y:S01]  /*5210*/  MUFU.EX2 R218, R53 ;  /* 0x0000003500da7308 */ /* 0x000fe20000000800 */
[----:B------:R-:W-:Y:S02]  /*5220*/  I2FP.F32.S32 R5, R4 ;  /* 0x0000000400057245 */ /* 0x000fe40000201400 */
[----:B------:R-:W-:Y:S01]  /*5230*/  F2FP.F16.F32.PACK_AB R4, R188, R193 ;  /* 0x000000c1bc04723e */ /* 0x000fe200000000ff */
[--C-:B------:R-:W-:Y:S01]  /*5240*/  FFMA.FTZ R60, R60, UR9, -R101.reuse ;  /* 0x000000093c3c7c23 */ /* 0x100fe20008010865 */
[----:B------:R-:W-:Y:S01]  /*5250*/  PLOP3.LUT P2, PT, PT, PT, UP0, 0x80, 0x8 ;  /* 0x000000000008781c */ /* 0x000fe20003f4f008 */
[----:B------:R-:W-:Y:S01]  /*5260*/  FFMA.FTZ R64, R5, -UR16, R64 ;  /* 0x8000001005407c23 */ /* 0x000fe20008010040 */
[----:B------:R-:W-:Y:S01]  /*5270*/  F2FP.F16.F32.PACK_AB R5, R222, R223 ;  /* 0x000000dfde05723e */ /* 0x000fe200000000ff */
[----:B------:R2:W-:Y:S01]  /*5280*/  STS [R158+0x2400], R4 ;  /* 0x002400049e007388 */ /* 0x0005e20000000800 */
[----:B------:R-:W-:Y:S01]  /*5290*/  @P1 FSEL R59, R59, -INF , !P3 ;  /* 0xff8000003b3b1808 */ /* 0x000fe20005800000 */
[----:B------:R-:W-:Y:S01]  /*52a0*/  FFMA.FTZ R101, R61, UR9, -R101 ;  /* 0x000000093d657c23 */ /* 0x000fe20008010865 */
[----:B------:R-:W-:Y:S01]  /*52b0*/  PLOP3.LUT P3, PT, PT, PT, UP0, 0x80, 0x8 ;  /* 0x000000000008781c */ /* 0x000fe20003f6f008 */
[----:B------:R4:W-:Y:S01]  /*52c0*/  STS [R209], R5 ;  /* 0x00000005d1007388 */ /* 0x0009e20000000800 */
[----:B------:R-:W-:Y:S01]  /*52d0*/  PLOP3.LUT P1, PT, PT, PT, UP0, 0x80, 0x8 ;  /* 0x000000000008781c */ /* 0x000fe20003f2f008 */
[--C-:B------:R-:W-:Y:S01]  /*52e0*/  FFMA.FTZ R59, R59, UR9, -R100.reuse ;  /* 0x000000093b3b7c23 */ /* 0x100fe20008010864 */
[----:B------:R-:W-:Y:S03]  /*52f0*/  MUFU.EX2 R167, R60 ;  /* 0x0000003c00a77308 */ /* 0x000fe60000000800 */
[----:B------:R-:W-:Y:S07]  /*5300*/  @P2 FSEL R64, R64, -INF , !P5 ;  /* 0xff80000040402808 */ /* 0x000fee0006800000 */
[----:B------:R-:W-:Y:S01]  /*5310*/  MUFU.EX2 R176, R59 ;  /* 0x0000003b00b07308 */ /* 0x000fe20000000800 */
[----:B------:R-:W-:Y:S01]  /*5320*/  FFMA.FTZ R64, R64, UR9, -R103 ;  /* 0x0000000940407c23 */ /* 0x000fe20008010867 */
[----:B------:R-:W-:Y:S08]  /*5330*/  @P3 FSEL R62, R62, -INF , !P5 ;  /* 0xff8000003e3e3808 */ /* 0x000ff00006800000 */
[----:B------:R-:W-:Y:S01]  /*5340*/  MUFU.EX2 R166, R101 ;  /* 0x0000006500a67308 */ /* 0x000fe20000000800 */
[----:B------:R-:W-:Y:S02]  /*5350*/  @P1 FSEL R63, R63, -INF , !P6 ;  /* 0xff8000003f3f1808 */ /* 0x000fe40007000000 */
[----:B------:R-:W-:Y:S07]  /*5360*/  PLOP3.LUT P3, PT, PT, PT, UP0, 0x80, 0x8 ;  /* 0x000000000008781c */ /* 0x000fee0003f6f008 */
[----:B------:R-:W-:Y:S01]  /*5370*/  MUFU.EX2 R214, R64 ;  /* 0x0000004000d67308 */ /* 0x000fe20000000800 */
[----:B------:R-:W-:Y:S01]  /*5380*/  PLOP3.LUT P1, PT, PT, PT, UP0, 0x80, 0x8 ;  /* 0x000000000008781c */ /* 0x000fe20003f2f008 */
[--C-:B------:R-:W-:Y:S01]  /*5390*/  FFMA.FTZ R62, R62, UR9, -R100.reuse ;  /* 0x000000093e3e7c23 */ /* 0x100fe20008010864 */
[----:B------:R-:W-:Y:S01]  /*53a0*/  FFMA.FTZ R100, R63, UR9, -R100 ;  /* 0x000000093f647c23 */ /* 0x000fe20008010864 */
[----:B--2---:R-:W-:Y:S06]  /*53b0*/  VIADD R4, R160, 0xffffffa0 ;  /* 0xffffffa0a0047836 */ /* 0x004fec0000000000 */
[----:B------:R-:W-:Y:S01]  /*53c0*/  MUFU.EX2 R173, R62 ;  /* 0x0000003e00ad7308 */ /* 0x000fe20000000800 */
[----:B----4-:R-:W-:Y:S02]  /*53d0*/  F2FP.F16.F32.PACK_AB R5, R220, R221 ;  /* 0x000000dddc05723e */ /* 0x010fe400000000ff */
[----:B------:R-:W-:Y:S07]  /*53e0*/  IABS R4, R4 ;  /* 0x0000000400047213 */ /* 0x000fee0000000000 */
[----:B------:R-:W-:Y:S01]  /*53f0*/  MUFU.EX2 R172, R100 ;  /* 0x0000006400ac7308 */ /* 0x000fe20000000800 */
[----:B------:R-:W-:Y:S02]  /*5400*/  @P3 FSEL R66, R66, -INF , !P5 ;  /* 0xff80000042423808 */ /* 0x000fe40006800000 */
[----:B------:R-:W-:Y:S02]  /*5410*/  I2FP.F32.S32 R4, R4 ;  /* 0x0000000400047245 */ /* 0x000fe40000201400 */
[----:B------:R-:W-:Y:S01]  /*5420*/  @P1 FSEL R67, R67, -INF , !P6 ;  /* 0xff80000043431808 */ /* 0x000fe20007000000 */
[--C-:B------:R-:W-:Y:S02]  /*5430*/  FFMA.FTZ R66, R66, UR9, -R102.reuse ;  /* 0x0000000942427c23 */ /* 0x100fe40008010866 */
[----:B------:R-:W-:Y:S01]  /*5440*/  FFMA.FTZ R65, R4, -UR16, R65 ;  /* 0x8000001004417c23 */ /* 0x000fe20008010041 */
[----:B------:R-:W-:Y:S01]  /*5450*/  F2FP.F16.F32.PACK_AB R4, R170, R171 ;  /* 0x000000abaa04723e */ /* 0x000fe200000000ff */
[----:B------:R-:W-:Y:S01]  /*5460*/  FFMA.FTZ R102, R67, UR9, -R102 ;  /* 0x0000000943667c23 */ /* 0x000fe20008010866 */
[----:B------:R-:W-:Y:S02]  /*5470*/  MUFU.EX2 R115, R66 ;  /* 0x0000004200737308 */ /* 0x000fe40000000800 */
[----:B------:R-:W-:Y:S01]  /*5480*/  @P0 FSEL R65, R65, -INF , !P6 ;  /* 0xff80000041410808 */ /* 0x000fe20007000000 */
[----:B------:R3:W-:Y:S07]  /*5490*/  STS [R209+0x400], R4 ;  /* 0x00040004d1007388 */ /* 0x0007ee0000000800 */
[----:B------:R-:W-:Y:S01]  /*54a0*/  MUFU.EX2 R114, R102 ;  /* 0x0000006600727308 */ /* 0x000fe20000000800 */
[----:B------:R1:W-:Y:S01]  /*54b0*/  STS [R113], R5 ;  /* 0x0000000571007388 */ /* 0x0003e20000000800 */
[----:B------:R-:W-:Y:S08]  /*54c0*/  FFMA.FTZ R103, R65, UR9, -R103 ;  /* 0x0000000941677c23 */ /* 0x000ff00008010867 */
[----:B------:R-:W2:Y:S01]  /*54d0*/  MUFU.EX2 R213, R103 ;  /* 0x0000006700d57308 */ /* 0x000ea20000000800 */
[----:B---3--:R-:W-:Y:S02]  /*54e0*/  F2FP.F16.F32.PACK_AB R4, R164, R165 ;  /* 0x000000a5a404723e */ /* 0x008fe400000000ff */
[----:B-1----:R-:W-:Y:S03]  /*54f0*/  F2FP.F16.F32.PACK_AB R5, R162, R163 ;  /* 0x000000a3a205723e */ /* 0x002fe600000000ff */
        /* <DEDUP_REMOVED lines=45> */
[C---:B------:R-:W-:Y:S04]  /*57d0*/  FADD.FTZ R5, -R159.reuse, R5 ;  /* 0x000000059f057221 */ /* 0x040fe80000010100 */
[C---:B------:R-:W-:Y:S04]  /*57e0*/  HMMA.16816.F32 R16, R100.reuse, R134, R16 ;  /* 0x000000866410723c */ /* 0x040fe80000001810 */
[----:B------:R-:W-:Y:S04]  /*57f0*/  FMUL.FTZ R5, R238, R5 ;  /* 0x00000005ee057220 */ /* 0x000fe80000410000 */
[-C--:B------:R-:W-:Y:S08]  /*5800*/  HMMA.16816.F32 R20, R100, R136.reuse, R20 ;  /* 0x000000886414723c */ /* 0x080ff00000001814 */
[C---:B------:R-:W-:Y:S08]  /*5810*/  HMMA.16816.F32 R24, R104.reuse, R136, R24 ;  /* 0x000000886818723c */ /* 0x040ff00000001818 */
[-C--:B------:R-:W-:Y:S03]  /*5820*/  HMMA.16816.F32 R28, R104, R138.reuse, R28 ;  /* 0x0000008a681c723c */ /* 0x080fe6000000181c */
[----:B------:R-:W-:Y:S05]  /*5830*/  FADD.FTZ R21, -R159, R21 ;  /* 0x000000159f157221 */ /* 0x000fea0000010100 */
        /* <DEDUP_REMOVED lines=26> */
[C---:B------:R-:W-:Y:S01]  /*59e0*/  FADD.FTZ R20, -R159.reuse, R36 ;  /* 0x000000249f147221 */ /* 0x040fe20000010100 */
        /* <DEDUP_REMOVED lines=24> */
[C---:B------:R-:W-:Y:S02]  /*5b70*/  ISETP.GE.AND P0, PT, R244.reuse, UR4, PT ;  /* 0x00000004f4007c0c */ /* 0x040fe4000bf06270 */
[----:B------:R-:W-:Y:S02]  /*5b80*/  IADD3 R6, P1, PT, RZ, -UR32, RZ ;  /* 0x80000020ff067c10 */ /* 0x000fe4000ff3e0ff */
[----:B------:R-:W-:Y:S04]  /*5b90*/  LOP3.LUT R7, R215, 0x1, RZ, 0xc0, !PT ;  /* 0x00000001d7077812 */ /* 0x000fe800078ec0ff */
[----:B------:R-:W-:Y:S05]  /*5ba0*/  ISETP.NE.U32.AND P5, PT, R7, 0x1, PT ;  /* 0x000000010700780c */ /* 0x000fea0003fa5070 */
[----:B------:R-:W2:Y:S01]  /*5bb0*/  @!P0 LDC R20, c[0x0][0x3b4] ;  /* 0x0000ed00ff148b82 */ /* 0x000ea20000000800 */
[C---:B-1----:R-:W-:Y:S04]  /*5bc0*/  IMAD.SHL.U32 R4, R21.reuse, 0x80, RZ ;  /* 0x0000008015047824 */ /* 0x042fe800078e00ff */
[----:B------:R-:W-:Y:S01]  /*5bd0*/  IMAD.X R4, RZ, RZ, ~R4, P1 ;  /* 0x000000ffff047224 */ /* 0x000fe200008e0e04 */
[----:B------:R-:W-:Y:S04]  /*5be0*/  ISETP.GE.AND P1, PT, R244, UR4, PT ;  /* 0x00000004f4007c0c */ /* 0x000fe8000bf26270 */
[----:B------:R-:W-:Y:S04]  /*5bf0*/  SHF.R.S64 R6, R6, 0x1f, R4 ;  /* 0x0000001f06067819 */ /* 0x000fe80000001004 */
[----:B------:R-:W-:Y:S01]  /*5c00*/  IADD3 R233, P3, PT, R6, R233, RZ ;  /* 0x000000e906e97210 */ /* 0x000fe20007f7e0ff */
[----:B------:R-:W-:Y:S03]  /*5c10*/  IMAD.MOV.U32 R6, RZ, RZ, -0x2000 ;  /* 0xffffe000ff067424 */ /* 0x000fe600078e00ff */
[----:B------:R-:W-:Y:S02]  /*5c20*/  LEA.HI.X.SX32 R231, R4, R231, 0x1, P3 ;  /* 0x000000e704e77211 */ /* 0x000fe400018f0eff */
[----:B------:R-:W-:Y:S02]  /*5c30*/  SEL R4, R6, 0x2000, !P5 ;  /* 0x0000200006047807 */ /* 0x000fe40006800000 */
[----:B------:R-:W-:Y:S03]  /*5c40*/  @!P0 LEA R6, P3, R21, R233, 0x7 ;  /* 0x000000e915068211 */ /* 0x000fe600078638ff */
        /* <DEDUP_REMOVED lines=19> */
.L_x_202:
        /* <DEDUP_REMOVED lines=27> */
[----:B------:R-:W-:Y:S01]  /*5f30*/  FADD.FTZ R34, -R111, R34 ;  /* 0x000000226f227221 */ /* 0x000fe20000010100 */
[----:B------:R-:W-:Y:S01]  /*5f40*/  F2FP.F16.F32.PACK_AB R20, R13, R12 ;  /* 0x0000000c0d14723e */ /* 0x000fe200000000ff */
[----:B------:R-:W-:Y:S01]  /*5f50*/  FADD.FTZ R18, -R111, R54 ;  /* 0x000000366f127221 */ /* 0x000fe20000010100 */
[----:B------:R-:W-:Y:S01]  /*5f60*/  F2FP.F16.F32.PACK_AB R5, R5, R6 ;  /* 0x000000060505723e */ /* 0x000fe200000000ff */
[----:B------:R-:W-:Y:S01]  /*5f70*/  FADD.FTZ R17, -R111, R55 ;  /* 0x000000376f117221 */ /* 0x000fe20000010100 */
[----:B------:R-:W-:Y:S01]  /*5f80*/  F2FP.F16.F32.PACK_AB R32, R23, R22 ;  /* 0x000000161720723e */ /* 0x000fe200000000ff */
[----:B------:R-:W-:Y:S01]  /*5f90*/  FMUL.FTZ R34, R187, R34 ;  /* 0x00000022bb227220 */ /* 0x000fe20000410000 */
[----:B------:R-:W-:Y:S01]  /*5fa0*/  FMUL.FTZ R23, R185, R35 ;  /* 0x00000023b9177220 */ /* 0x000fe20000410000 */
[----:B------:R-:W-:Y:S01]  /*5fb0*/  STS [R211+-0x7c00], R5 ;  /* 0xff840005d3007388 */ /* 0x000fe20000000800 */
[C---:B------:R-:W-:Y:S01]  /*5fc0*/  FADD.FTZ R25, -R110.reuse, R25 ;  /* 0x000000196e197221 */ /* 0x040fe20000010100 */
[C---:B------:R-:W-:Y:S01]  /*5fd0*/  FADD.FTZ R27, -R109.reuse, R27 ;  /* 0x0000001b6d1b7221 */ /* 0x040fe20000010100 */
[----:B------:R-:W-:Y:S01]  /*5fe0*/  FADD.FTZ R24, -R110, R24 ;  /* 0x000000186e187221 */ /* 0x000fe20000010100 */
[----:B------:R1:W-:Y:S01]  /*5ff0*/  STS [R161+-0x7c00], R4 ;  /* 0xff840004a1007388 */ /* 0x0003e20000000800 */
[----:B------:R-:W-:Y:S01]  /*6000*/  FADD.FTZ R26, -R109, R26 ;  /* 0x0000001a6d1a7221 */ /* 0x000fe20000010100 */
[----:B------:R-:W-:Y:S01]  /*6010*/  FMUL.FTZ R18, R163, R18 ;  /* 0x00000012a3127220 */ /* 0x000fe20000410000 */
[----:B------:R-:W-:Y:S01]  /*6020*/  FMUL.FTZ R17, R162, R17 ;  /* 0x00000011a2117220 */ /* 0x000fe20000410000 */
[----:B------:R2:W-:Y:S01]  /*6030*/  STS [R161+-0x8000], R16 ;  /* 0xff800010a1007388 */ /* 0x0005e20000000800 */
[C---:B------:R-:W-:Y:S01]  /*6040*/  FADD.FTZ R29, -R110.reuse, R29 ;  /* 0x0000001d6e1d7221 */ /* 0x040fe20000010100 */
[----:B------:R-:W-:Y:S01]  /*6050*/  FMUL.FTZ R24, R191, R24 ;  /* 0x00000018bf187220 */ /* 0x000fe20000410000 */
[----:B------:R-:W-:Y:S01]  /*6060*/  FMUL.FTZ R19, R189, R25 ;  /* 0x00000019bd137220 */ /* 0x000fe20000410000 */
[----:B------:R-:W-:Y:S01]  /*6070*/  FMUL.FTZ R26, R197, R26 ;  /* 0x0000001ac51a7220 */ /* 0x000fe20000410000 */
[C---:B------:R-:W-:Y:S01]  /*6080*/  FADD.FTZ R31, -R109.reuse, R31 ;  /* 0x0000001f6d1f7221 */ /* 0x040fe20000010100 */
        /* <DEDUP_REMOVED lines=8> */
[----:B------:R-:W-:Y:S01]  /*6110*/  FADD.FTZ R38, -R111, R38 ;  /* 0x000000266f267221 */ /* 0x000fe20000010100 */
[----:B------:R-:W-:Y:S01]  /*6120*/  F2FP.F16.F32.PACK_AB R19, R19, R24 ;  /* 0x000000181313723e */ /* 0x000fe200000000ff */
[C---:B------:R-:W-:Y:S01]  /*6130*/  FADD.FTZ R7, -R111.reuse, R66 ;  /* 0x000000426f077221 */ /* 0x040fe20000010100 */
[----:B------:R-:W-:Y:S01]  /*6140*/  FADD.FTZ R6, -R111, R67 ;  /* 0x000000436f067221 */ /* 0x000fe20000010100 */
[----:B------:R-:W-:Y:S01]  /*6150*/  FMUL.FTZ R39, R170, R39 ;  /* 0x00000027aa277220 */ /* 0x000fe20000410000 */
[----:B------:R-:W-:Y:S01]  /*6160*/  FMUL.FTZ R38, R171, R38 ;  /* 0x00000026ab267220 */ /* 0x000fe20000410000 */
[----:B------:R-:W-:Y:S01]  /*6170*/  FADD.FTZ R50, -R111, R50 ;  /* 0x000000326f327221 */ /* 0x000fe20000010100 */
        /* <DEDUP_REMOVED lines=34> */
[C---:B------:R-:W-:Y:S01]  /*63a0*/  FADD.FTZ R5, -R110.reuse, R56 ;  /* 0x000000386e057221 */ /* 0x040fe20000010100 */
        /* <DEDUP_REMOVED lines=142> */
.L_x_203:
[----:B------:R-:W-:Y:S01]  /*6c90*/  LDSM.16.M88.4 R16, [R151] ;  /* 0x000000009710783b */ /* 0x000fe20000000200 */
[----:B------:R-:W-:Y:S01]  /*6ca0*/  LEA R62, P0, R249, R216, 0x2 ;  /* 0x000000d8f93e7211 */ /* 0x000fe200078010ff */
[----:B------:R-:W-:Y:S01]  /*6cb0*/  VIADD R160, R160, 0xffffff80 ;  /* 0xffffff80a0a07836 */ /* 0x000fe20000000000 */
[----:B------:R-:W-:Y:S01]  /*6cc0*/  ISETP.GT.AND P3, PT, R215, RZ, PT ;  /* 0x000000ffd700720c */ /* 0x000fe20003f64270 */
[----:B------:R-:W1:Y:S01]  /*6cd0*/  LDSM.16.MT88.4 R20, [R2+0x6000] ;  /* 0x006000000214783b */ /* 0x000e620000004200 */
[----:B------:R-:W-:Y:S02]  /*6ce0*/  LEA.HI.X.SX32 R63, R249, R217, 0x2, P0 ;  /* 0x000000d9f93f7211 */ /* 0x000fe400000f16ff */
[C---:B------:R-:W-:Y:S01]  /*6cf0*/  LEA R60, P0, R64.reuse, R62, 0x5 ;  /* 0x0000003e403c7211 */ /* 0x040fe200078028ff */
[----:B------:R-:W2:Y:S03]  /*6d00*/  LDSM.16.M88.4 R12, [R151+0x2000] ;  /* 0x00200000970c783b */ /* 0x000ea60000000200 */
[C---:B------:R-:W-:Y:S01]  /*6d10*/  LEA.HI.X.SX32 R61, R64.reuse, R63, 0x5, P0 ;  /* 0x0000003f403d7211 */ /* 0x040fe200000f2eff */
[----:B------:R-:W-:Y:S01]  /*6d20*/  LDSM.16.M88.4 R24, [R154] ;  /* 0x000000009a18783b */ /* 0x000fe20000000200 */
[C---:B------:R-:W-:Y:S03]  /*6d30*/  LEA R58, P0, R64.reuse, R60, 0x5 ;  /* 0x0000003c403a7211 */ /* 0x040fe600078028ff */
        /* <DEDUP_REMOVED lines=150> */
[----:B------:R-:W-:Y:S02]  /*76a0*/  LOP3.LUT R4, R215, 0x1, RZ, 0xc0, !PT ;  /* 0x00000001d7047812 */ /* 0x000fe400078ec0ff */
        /* <DEDUP_REMOVED lines=9> */
[----:B------:R-:W-:Y:S01]  /*7740*/  @P0 VIADD R4, R3, 0x2000 ;  /* 0x0000200003040836 */ /* 0x000fe20000000000 */
[----:B------:R-:W-:Y:S01]  /*7750*/  @P2 IADD3 R246, P0, PT, R246, -0x200, RZ ;  /* 0xfffffe00f6f62810 */ /* 0x000fe20007f1e0ff */
[----:B------:R-:W-:Y:S03]  /*7760*/  VIADD R3, R215, 0xffffffff ;  /* 0xffffffffd7037836 */ /* 0x000fe60000000000 */
[----:B------:R-:W-:Y:S04]  /*7770*/  HMMA.16816.F32 R96, R16, R22, R96 ;  /* 0x000000161060723c */ /* 0x000fe80000001860 */
[----:B------:R-:W-:Y:S01]  /*7780*/  IMAD.MOV.U32 R215, RZ, RZ, R3 ;  /* 0x000000ffffd77224 */ /* 0x000fe200078e0003 */
[----:B------:R-:W-:Y:S01]  /*7790*/  @P2 IADD3.X R245, PT, PT, R245, -0x1, RZ, P0, !PT ;  /* 0xfffffffff5f52810 */ /* 0x000fe200007fe4ff */
[----:B------:R-:W-:Y:S02]  /*77a0*/  IMAD.MOV.U32 R3, RZ, RZ, R4 ;  /* 0x000000ffff037224 */ /* 0x000fe400078e0004 */
[----:B------:R-:W-:Y:S01]  /*77b0*/  @!UPT UIADD3 URZ, UPT, UPT, URZ, URZ, URZ ;  /* 0x000000fffffff290 */ /* 0x000fe2000fffe0ff */
        /* <DEDUP_REMOVED lines=82> */
.L_x_205:
[----:B------:R-:W2:Y:S01]  /*7ce0*/  LDCU.64 UR10, c[0x0][0x5c0] ;  /* 0x0000b800ff0a77ac */ /* 0x000ea20008000a00 */
[----:B-1----:R-:W-:-:S05]  /*7cf0*/  IADD3 R4, PT, PT, R250, R251, RZ ;  /* 0x000000fbfa047210 */ /* 0x002fca0007ffe0ff */
[C---:B--2---:R-:W-:Y:S02]  /*7d00*/  IMAD R3, R4.reuse, UR11, RZ ;  /* 0x0000000b04037c24 */ /* 0x044fe4000f8e02ff */
[----:B------:R-:W-:-:S05]  /*7d10*/  IMAD.WIDE.U32 R4, R4, UR10, RZ ;  /* 0x0000000a04047c25 */ /* 0x000fca000f8e00ff */
[----:B------:R-:W-:Y:S02]  /*7d20*/  IADD3 R9, PT, PT, R5, R3, RZ ;  /* 0x0000000305097210 */ /* 0x000fe40007ffe0ff */
[----:B------:R-:W-:Y:S02]  /*7d30*/  MOV R8, R4 ;  /* 0x0000000400087202 */ /* 0x000fe40000000f00 */
.L_x_206:
        /* <DEDUP_REMOVED lines=12> */
.L_x_207:
[----:B------:R-:W1:Y:S01]  /*7e00*/  LDCU.64 UR8, c[0x0][0x5c8] ;  /* 0x0000b900ff0877ac */ /* 0x000e620008000a00 */
[----:B------:R-:W-:-:S05]  /*7e10*/  IADD3 R4, PT, PT, R250, R251, RZ ;  /* 0x000000fbfa047210 */ /* 0x000fca0007ffe0ff */
[C---:B-1----:R-:W-:Y:S02]  /*7e20*/  IMAD R3, R4.reuse, UR9, RZ ;  /* 0x0000000904037c24 */ /* 0x042fe4000f8e02ff */
[----:B------:R-:W-:-:S05]  /*7e30*/  IMAD.WIDE.U32 R4, R4, UR8, RZ ;  /* 0x0000000804047c25 */ /* 0x000fca000f8e00ff */
[----:B------:R-:W-:Y:S02]  /*7e40*/  IADD3 R17, PT, PT, R5, R3, RZ ;  /* 0x0000000305117210 */ /* 0x000fe40007ffe0ff */
[----:B------:R-:W-:-:S07]  /*7e50*/  MOV R16, R4 ;  /* 0x0000000400107202 */ /* 0x000fce0000000f00 */
.L_x_208:
[----:B------:R-:W1:Y:S01]  /*7e60*/  S2R R3, SR_TID.X ;  /* 0x0000000000037919 */ /* 0x000e620000002100 */
[----:B------:R-:W-:Y:S01]  /*7e70*/  USHF.L.U32 UR4, UR26, 0x7, URZ ;  /* 0x000000071a047899 */ /* 0x000fe200080006ff */
[----:B------:R-:W2:Y:S01]  /*7e80*/  LDC.64 R6, c[0x0][0x5d8] ;  /* 0x00017600ff067b82 */ /* 0x000ea20000000a00 */
[----:B------:R-:W3:Y:S07]  /*7e90*/  LDCU UR14, c[0x0][0x440] ;  /* 0x00008800ff0e77ac */ /* 0x000eee0008000800 */
[----:B------:R-:W-:Y:S01]  /*7ea0*/  BAR.SYNC.DEFER_BLOCKING 0x0 ;  /* 0x0000000000007b1d */ /* 0x000fe20000010000 */
[----:B------:R-:W-:Y:S01]  /*7eb0*/  SHF.R.U32.HI R28, RZ, 0x2, R28 ;  /* 0x00000002ff1c7819 */ /* 0x000fe2000001161c */
[----:B------:R-:W-:Y:S01]  /*7ec0*/  IMAD.MOV.U32 R10, RZ, RZ, R244 ;  /* 0x000000ffff0a7224 */ /* 0x000fe200078e00f4 */
[----:B------:R-:W-:Y:S01]  /*7ed0*/  UIMAD.WIDE.U32 UR18, UR4, UR10, URZ ;  /* 0x0000000a041272a5 */ /* 0x000fe2000f8e00ff */
[----:B------:R-:W-:Y:S01]  /*7ee0*/  IMAD.MOV.U32 R11, RZ, RZ, RZ ;  /* 0x000000ffff0b7224 */ /* 0x000fe200078e00ff */
        /* <DEDUP_REMOVED lines=14> */
[----:B------:R-:W-:Y:S01]  /*7fd0*/  IMAD.U32 R3, RZ, RZ, UR15 ;  /* 0x0000000fff037e24 */ /* 0x000fe2000f8e00ff */
[----:B------:R-:W-:-:S04]  /*7fe0*/  LEA.HI R8, R14, 0x40, RZ, 0x1e ;  /* 0x000000400e087811 */ /* 0x000fc800078ff0ff */
[----:B------:R-:W-:Y:S02]  /*7ff0*/  ISETP.GE.OR P1, PT, R8, UR34, P2 ;  /* 0x0000002208007c0c */ /* 0x000fe40009726670 */
[C---:B------:R-:W-:Y:S02]  /*8000*/  ISETP.GE.OR P2, PT, R28.reuse, UR34, P2 ;  /* 0x000000221c007c0c */ /* 0x040fe40009746670 */
[----:B------:R-:W-:Y:S02]  /*8010*/  IADD3.X R5, PT, PT, R9, UR19, R3, P0, !PT ;  /* 0x0000001309057c10 */ /* 0x000fe400087fe403 */
[----:B------:R-:W-:Y:S02]  /*8020*/  MOV R3, UR8 ;  /* 0x0000000800037c02 */ /* 0x000fe40008000f00 */
        /* <DEDUP_REMOVED lines=15> */
.L_x_210:
[----:B------:R-:W-:Y:S05]  /*8120*/  BSYNC.RECONVERGENT B0 ;  /* 0x0000000000007941 */ /* 0x000fea0003800200 */
.L_x_209:
        /* <DEDUP_REMOVED lines=12> */
.L_x_212:
[----:B------:R-:W-:Y:S05]  /*81f0*/  BSYNC.RECONVERGENT B0 ;  /* 0x0000000000007941 */ /* 0x000fea0003800200 */
.L_x_211:
[----:B-1----:R-:W1:Y:S01]  /*8200*/  LDS.128 R12, [R225+0x8000] ;  /* 0x00800000e10c7984 */ /* 0x002e620000000c00 */
[----:B------:R-:W-:Y:S01]  /*8210*/  UIMAD UR16, UR16, UR8, URZ ;  /* 0x00000008101072a4 */ /* 0x000fe2000f8e02ff */
[----:B------:R-:W-:Y:S01]  /*8220*/  IADD3 R6, P0, PT, R16, R10, RZ ;  /* 0x0000000a10067210 */ /* 0x000fe20007f1e0ff */
[----:B------:R-:W3:Y:S02]  /*8230*/  @!P2 LDC.64 R22, c[0x0][0x568] ;  /* 0x00015a00ff16ab82 */ /* 0x000ee40000000a00 */
[----:B------:R-:W-:-:S06]  /*8240*/  UIMAD UR16, UR4, UR9, UR16 ;  /* 0x00000009041072a4 */ /* 0x000fcc000f8e0210 */
[----:B------:R-:W-:-:S03]  /*8250*/  IADD3.X R7, PT, PT, R17, UR16, R11, P0, !PT ;  /* 0x0000001011077c10 */ /* 0x000fc600087fe40b */
[----:B----4-:R-:W-:-:S04]  /*8260*/  IMAD.WIDE.U32 R6, R18, UR30, R6 ;  /* 0x0000001e12067c25 */ /* 0x010fc8000f8e0006 */
[----:B--2---:R-:W-:Y:S01]  /*8270*/  IMAD R5, R19, UR30, R7 ;  /* 0x0000001e13057c24 */ /* 0x004fe2000f8e0207 */
[----:B------:R-:W-:Y:S01]  /*8280*/  @!P2 MOV R4, R6 ;  /* 0x000000060004a202 */ /* 0x000fe20000000f00 */
[----:B------:R2:W4:Y:S04]  /*8290*/  LDS.128 R16, [R225+0x9000] ;  /* 0x00900000e1107984 */ /* 0x0005280000000c00 */
[----:B------:R-:W-:-:S04]  /*82a0*/  @!P2 IMAD.WIDE.U32 R8, R28, UR8, R4 ;  /* 0x000000081c08ac25 */ /* 0x000fc8000f8e0004 */
[----:B------:R-:W-:Y:S01]  /*82b0*/  @!P2 IMAD R3, R28, UR9, R9 ;  /* 0x000000091c03ac24 */ /* 0x000fe2000f8e0209 */
[----:B---3--:R-:W-:-:S04]  /*82c0*/  @!P2 LEA R10, P0, R8, R22, 0x1 ;  /* 0x00000016080aa211 */ /* 0x008fc800078008ff */
[----:B------:R-:W-:-:S05]  /*82d0*/  @!P2 LEA.HI.X R11, R8, R23, R3, 0x1, P0 ;  /* 0x00000017080ba211 */ /* 0x000fca00000f0c03 */
[----:B-1----:R2:W-:Y:S01]  /*82e0*/  @!P2 STG.E.128 desc[UR28][R10.64], R12 ;  /* 0x0000000c0a00a986 */ /* 0x0025e2000c101d1c */
[----:B----4-:R-:W-:Y:S05]  /*82f0*/  @P1 BRA `(.L_x_177) ;  /* 0x0000000000241947 */ /* 0x010fea0003800000 */
        /* <DEDUP_REMOVED lines=9> */
.L_x_177:
[----:B------:R-:W-:Y:S05]  /*8390*/  BSYNC.RECONVERGENT B1 ;  /* 0x0000000000017941 */ /* 0x000fea0003800200 */
.L_x_159:
        /* <DEDUP_REMOVED lines=11> */
.L_x_214:
        /* <DEDUP_REMOVED lines=11> */
.L_x_1581:


//--------------------- .text._ZN5flash44flash_bwd_dq_dk_dv_loop_seqk_parallel_kernelI23Flash_bwd_kernel_traitsILi32ELi128ELi128ELi8ELi4ELi4ELi4ELb1ELb0EN7cutlass6half_tE19Flash_kernel_traitsILi32ELi128ELi128ELi8ES3_EELb0ELb0ELb1ELb0ELb0ELb1ELb0EEEvNS_16Flash_bwd_paramsE --------------------------
	.section	.text._ZN5flash44flash_bwd_dq_dk_dv_loop_seqk_parallel_kernelI23Flash_bwd_kernel_traitsILi32ELi128ELi128ELi8ELi4ELi4ELi4ELb1ELb0EN7cutlass6half_tE19Flash_kernel_traitsILi32ELi128ELi128ELi8ES3_EELb0ELb0ELb1ELb0ELb0ELb1ELb0EEEvNS_16Flash_bwd_paramsE,"ax",@progbits
	.align	128
        .global         _ZN5flash44flash_bwd_dq_dk_dv_loop_seqk_parallel_kernelI23Flash_bwd_kernel_traitsILi32ELi128ELi128ELi8ELi4ELi4ELi4ELb1ELb0EN7cutlass6half_tE19Flash_kernel_traitsILi32ELi128ELi128ELi8ES3_EELb0ELb0ELb1ELb0ELb0ELb1ELb0EEEvNS_16Flash_bwd_paramsE
        .type           _ZN5flash44flash_bwd_dq_dk_dv_loop_seqk_parallel_kernelI23Flash_bwd_kernel_traitsILi32ELi128ELi128ELi8ELi4ELi4ELi4ELb1ELb0EN7cutlass6half_tE19Flash_kernel_traitsILi32ELi128ELi128ELi8ES3_EELb0ELb0ELb1ELb0ELb0ELb1ELb0EEEvNS_16Flash_bwd_paramsE,@function
        .size           _ZN5flash44flash_bwd_dq_dk_dv_loop_seqk_parallel_kernelI23Flash_bwd_kernel_traitsILi32ELi128ELi128ELi8ELi4ELi4ELi4ELb1ELb0EN7cutlass6half_tE19Flash_kernel_traitsILi32ELi128ELi128ELi8ES3_EELb0ELb0ELb1ELb0ELb0ELb1ELb0EEEvNS_16Flash_bwd_paramsE,(.L_x_1582 - _ZN5flash44flash_bwd_dq_dk_dv_loop_seqk_parallel_kernelI23Flash_bwd_kernel_traitsILi32ELi128ELi128ELi8ELi4ELi4ELi4ELb1ELb0EN7cutlass6half_tE19Flash_kernel_traitsILi32ELi128ELi128ELi8ES3_EELb0ELb0ELb1ELb0ELb0ELb1ELb0EEEvNS_16Flash_bwd_paramsE)
        .other          _ZN5flash44flash_bwd_dq_dk_dv_loop_seqk_parallel_kernelI23Flash_bwd_kernel_traitsILi32ELi128ELi128ELi8ELi4ELi4ELi4ELb1ELb0EN7cutlass6half_tE19Flash_kernel_traitsILi32ELi128ELi128ELi8ES3_EELb0ELb0ELb1ELb0ELb0ELb1ELb0EEEvNS_16Flash_bwd_paramsE,@"STO_CUDA_ENTRY STV_DEFAULT"
_ZN5flash44flash_bwd_dq_dk_dv_loop_seqk_parallel_kernelI23Flash_bwd_kernel_traitsILi32ELi128ELi128ELi8ELi4ELi4ELi4ELb1ELb0EN7cutlass6half_tE19Flash_kernel_traitsILi32ELi128ELi128ELi8ES3_EELb0ELb0ELb1ELb0ELb0ELb1ELb0EEEvNS_16Flash_bwd_paramsE:
.text._ZN5flash44flash_bwd_dq_dk_dv_loop_seqk_parallel_kernelI23Flash_bwd_kernel_traitsILi32ELi128ELi128ELi8ELi4ELi4ELi4ELb1ELb0EN7cutlass6half_tE19Flash_kernel_traitsILi32ELi128ELi128ELi8ES3_EELb0ELb0ELb1ELb0ELb0ELb1ELb0EEEvNS_16Flash_bwd_paramsE:
        /* <DEDUP_REMOVED lines=13> */
[----:B------:R-:W-:Y:S01]  /*00d0*/  IMAD.MOV.U32 R174, RZ, RZ, 0x20 ;  /* 0x00000020ffae7424 */ /* 0x000fe200078e00ff */
[----:B------:R-:W-:Y:S01]  /*00e0*/  UMOV UR8, 0x400 ;  /* 0x0000040000087882 */ /* 0x000fe20000000000 */
[----:B------:R-:W-:Y:S01]  /*00f0*/  IMAD.MOV.U32 R108, RZ, RZ, 0x10 ;  /* 0x00000010ff6c7424 */ /* 0x000fe200078e00ff */
[----:B------:R-:W3:Y:S01]  /*0100*/  LDCU.64 UR20, c[0x0][0x358] ;  /* 0x00006b00ff1477ac */ /* 0x000ee20008000a00 */
[----:B------:R-:W-:Y:S02]  /*0110*/  IMAD.U32 R249, RZ, RZ, UR9 ;  /* 0x00000009fff97e24 */ /* 0x000fe4000f8e00ff */
[----:B------:R-:W4:Y:S01]  /*0120*/  S2UR UR19, SR_CgaCtaId ;  /* 0x00000000001379c3 */ /* 0x000f220000008800 */
[----:B------:R-:W1:Y:S01]  /*0130*/  LDCU.64 UR6, c[0x0][0x470] ;  /* 0x00008e00ff0677ac */ /* 0x000e620008000a00 */
[----:B------:R-:W-:-:S06]  /*0140*/  UMOV UR24, URZ ;  /* 0x000000ff00187c82 */ /* 0x000fcc0008000000 */
[----:B------:R-:W3:Y:S01]  /*0150*/  S2UR UR18, SR_CTAID.X ;  /* 0x00000000001279c3 */ /* 0x000ee20000002500 */
[----:B--2---:R-:W-:-:S07]  /*0160*/  ULEA UR5, UR5, UR4, 0x18 ;  /* 0x0000000405057291 */ /* 0x004fce000f8ec0ff */
[----:B------:R-:W2:Y:S01]  /*0170*/  S2UR UR23, SR_CTAID.Y ;  /* 0x00000000001779c3 */ /* 0x000ea20000002600 */
[----:B------:R-:W-:Y:S02]  /*0180*/  UIADD3 UR10, UPT, UPT, UR5, 0x10000, URZ ;  /* 0x00010000050a7890 */ /* 0x000fe4000fffe0ff */
[----:B------:R-:W-:Y:S01]  /*0190*/  UIADD3 UR4, UPT, UPT, UR5, 0x8000, URZ ;  /* 0x0000800005047890 */ /* 0x000fe2000fffe0ff */
[--C-:B-1----:R-:W-:Y:S01]  /*01a0*/  SHF.R.U32.HI R2, RZ, 0x4, R161.reuse ;  /* 0x00000004ff027819 */ /* 0x102fe200000116a1 */
[C---:B------:R-:W-:Y:S01]  /*01b0*/  IMAD.SHL.U32 R10, R161.reuse, 0x20, RZ ;  /* 0x00000020a10a7824 */ /* 0x040fe200078e00ff */
[C---:B------:R-:W-:Y:S01]  /*01c0*/  LOP3.LUT P0, R0, R161.reuse, 0x10, RZ, 0xc0, !PT ;  /* 0x00000010a1007812 */ /* 0x040fe2000780c0ff */
[C---:B------:R-:W-:Y:S01]  /*01d0*/  IMAD.SHL.U32 R3, R161.reuse, 0x10, RZ ;  /* 0x00000010a1037824 */ /* 0x040fe200078e00ff */
[----:B------:R-:W-:Y:S01]  /*01e0*/  LOP3.LUT R2, R2, 0x8, RZ, 0xc0, !PT ;  /* 0x0000000802027812 */ /* 0x000fe200078ec0ff */
[C---:B------:R-:W-:Y:S01]  /*01f0*/  IMAD.SHL.U32 R4, R161.reuse, 0x2, RZ ;  /* 0x00000002a1047824 */ /* 0x040fe200078e00ff */
[----:B------:R-:W-:Y:S01]  /*0200*/  SHF.R.U32.HI R13, RZ, 0x1, R161 ;  /* 0x00000001ff0d7819 */ /* 0x000fe200000116a1 */
[C---:B------:R-:W-:Y:S01]  /*0210*/  IMAD.SHL.U32 R11, R161.reuse, 0x40, RZ ;  /* 0x00000040a10b7824 */ /* 0x040fe200078e00ff */
[----:B------:R-:W-:Y:S01]  /*0220*/  LOP3.LUT R2, R2, R0, RZ, 0xfc, !PT ;  /* 0x0000000002027212 */ /* 0x000fe200078efcff */
[C---:B------:R-:W-:Y:S01]  /*0230*/  IMAD.SHL.U32 R12, R161.reuse, 0x8, RZ ;  /* 0x00000008a10c7824 */ /* 0x040fe200078e00ff */
[----:B------:R-:W-:Y:S01]  /*0240*/  LOP3.LUT R0, R10, 0x20, RZ, 0xc0, !PT ;  /* 0x000000200a007812 */ /* 0x000fe200078ec0ff */
[----:B------:R-:W-:Y:S01]  /*0250*/  IMAD.SHL.U32 R9, R161, 0x4, RZ ;  /* 0x00000004a1097824 */ /* 0x000fe200078e00ff */
[----:B------:R-:W-:Y:S01]  /*0260*/  LOP3.LUT R5, R3, 0x1c0, RZ, 0xc0, !PT ;  /* 0x000001c003057812 */ /* 0x000fe200078ec0ff */
[----:B------:R-:W1:Y:S01]  /*0270*/  S2UR UR22, SR_CTAID.Z ;  /* 0x00000000001679c3 */ /* 0x000e620000002700 */
[----:B------:R-:W-:Y:S01]  /*0280*/  LOP3.LUT R0, R0, 0x3800, R3, 0xf8, !PT ;  /* 0x0000380000007812 */ /* 0x000fe200078ef803 */
[----:B----4-:R-:W-:Y:S01]  /*0290*/  ULEA UR19, UR19, UR8, 0x18 ;  /* 0x0000000813137291 */ /* 0x010fe2000f8ec0ff */
[----:B------:R-:W-:-:S02]  /*02a0*/  LOP3.LUT R6, R10, 0x120, RZ, 0xc0, !PT ;  /* 0x000001200a067812 */ /* 0x000fc400078ec0ff */
[----:B------:R-:W-:Y:S02]  /*02b0*/  LOP3.LUT R7, R0, 0x100, R3, 0xf8, !PT ;  /* 0x0000010000077812 */ /* 0x000fe400078ef803 */
[----:B------:R-:W-:Y:S02]  /*02c0*/  LOP3.LUT R5, R5, 0x38, R4, 0xf8, !PT ;  /* 0x0000003805057812 */ /* 0x000fe400078ef804 */
[----:B------:R-:W-:Y:S02]  /*02d0*/  LOP3.LUT R0, R4, 0xe006, R11, 0xc8, !PT ;  /* 0x0000e00604007812 */ /* 0x000fe400078ec80b */
[----:B------:R-:W-:Y:S02]  /*02e0*/  SHF.R.U32.HI R237, RZ, 0x2, R161 ;  /* 0x00000002ffed7819 */ /* 0x000fe400000116a1 */
[----:B------:R-:W-:Y:S02]  /*02f0*/  LOP3.LUT R4, R13, 0x30, RZ, 0xc0, !PT ;  /* 0x000000300d047812 */ /* 0x000fe400078ec0ff */
[----:B------:R-:W-:-:S02]  /*0300*/  LOP3.LUT R14, R11, 0x1c0, RZ, 0xc0, !PT ;  /* 0x000001c00b0e7812 */ /* 0x000fc400078ec0ff */
[----:B------:R-:W-:Y:S02]  /*0310*/  LOP3.LUT R6, R6, 0x600, R3, 0xf8, !PT ;  /* 0x0000060006067812 */ /* 0x000fe400078ef803 */
[----:B------:R-:W-:Y:S02]  /*0320*/  LOP3.LUT R3, R0, 0xc00, R10, 0xf8, !PT ;  /* 0x00000c0000037812 */ /* 0x000fe400078ef80a */
[----:B------:R-:W-:Y:S02]  /*0330*/  LOP3.LUT R237, R4, 0x7, R237, 0xf8, !PT ;  /* 0x0000000704ed7812 */ /* 0x000fe400078ef8ed */
[----:B------:R-:W-:Y:S02]  /*0340*/  LOP3.LUT R0, R14, 0x38, R12, 0xf8, !PT ;  /* 0x000000380e007812 */ /* 0x000fe400078ef80c */
[----:B------:R-:W-:Y:S02]  /*0350*/  LOP3.LUT R8, R12, 0xd8, RZ, 0xc0, !PT ;  /* 0x000000d80c087812 */ /* 0x000fe400078ec0ff */
[----:B------:R-:W-:-:S02]  /*0360*/  LOP3.LUT R4, R4, 0x8, R161, 0xf8, !PT ;  /* 0x0000000804047812 */ /* 0x000fc400078ef8a1 */
[----:B------:R-:W-:Y:S02]  /*0370*/  LOP3.LUT R177, R3, R5, RZ, 0xfc, !PT ;  /* 0x0000000503b17212 */ /* 0x000fe400078efcff */
[----:B------:R-:W-:Y:S02]  /*0380*/  LOP3.LUT R5, R0, 0x8, R13, 0x78, !PT ;  /* 0x0000000800057812 */ /* 0x000fe400078e780d */
[----:B------:R-:W-:Y:S02]  /*0390*/  LOP3.LUT R8, R8, 0x18, R161, 0x78, !PT ;  /* 0x0000001808087812 */ /* 0x000fe400078e78a1 */
[----:B------:R-:W-:Y:S02]  /*03a0*/  LOP3.LUT R0, R4, 0x1c0, R11, 0xf8, !PT ;  /* 0x000001c004007812 */ /* 0x000fe400078ef80b */
[----:B------:R-:W-:Y:S02]  /*03b0*/  LOP3.LUT R163, R11, 0x200, RZ, 0xc0, !PT ;  /* 0x000002000ba37812 */ /* 0x000fe400078ec0ff */
[----:B------:R-:W-:-:S02]  /*03c0*/  LOP3.LUT R8, R8, 0x1f20, R12, 0xf8, !PT ;  /* 0x00001f2008087812 */ /* 0x000fc400078ef80c */
[----:B------:R-:W-:Y:S02]  /*03d0*/  LOP3.LUT R0, R0, 0x38, R12, 0x78, !PT ;  /* 0x0000003800007812 */ /* 0x000fe400078e780c */
[----:B------:R-:W4:Y:S01]  /*03e0*/  LDC R12, c[0x0][0x438] ;  /* 0x00010e00ff0c7b82 */ /* 0x000f220000000800 */
[--C-:B------:R-:W-:Y:S02]  /*03f0*/  LOP3.LUT R163, R163, 0xc00, R10.reuse, 0xf8, !PT ;  /* 0x00000c00a3a37812 */ /* 0x100fe400078ef80a */
[----:B------:R-:W-:Y:S02]  /*0400*/  LOP3.LUT P2, RZ, R161, 0x4, RZ, 0xc0, !PT ;  /* 0x00000004a1ff7812 */ /* 0x000fe4000784c0ff */
[----:B------:R-:W-:Y:S02]  /*0410*/  LOP3.LUT R9, R9, 0x18, RZ, 0xc0, !PT ;  /* 0x0000001809097812 */ /* 0x000fe400078ec0ff */
[----:B------:R-:W-:Y:S02]  /*0420*/  LOP3.LUT R163, R163, R5, RZ, 0xfc, !PT ;  /* 0x00000005a3a37212 */ /* 0x000fe400078efcff */
[----:B------:R-:W-:-:S02]  /*0430*/  LOP3.LUT R167, R9, 0xc0, R10, 0xf8, !PT ;  /* 0x000000c009a77812 */ /* 0x000fc400078ef80a */
[----:B------:R-:W-:Y:S02]  /*0440*/  LOP3.LUT R2, R2, 0xc0, R10, 0xf8, !PT ;  /* 0x000000c002027812 */ /* 0x000fe400078ef80a */
[C---:B------:R-:W-:Y:S02]  /*0450*/  LOP3.LUT P3, RZ, R161.reuse, 0x2, RZ, 0xc0, !PT ;  /* 0x00000002a1ff7812 */ /* 0x040fe4000786c0ff */
[----:B------:R-:W-:Y:S02]  /*0460*/  LOP3.LUT P1, RZ, R161, 0x8, RZ, 0xc0, !PT ;  /* 0x00000008a1ff7812 */ /* 0x000fe4000782c0ff */
[----:B------:R-:W-:Y:S02]  /*0470*/  LEA R177, R177, UR10, 0x1 ;  /* 0x0000000ab1b17c11 */ /* 0x000fe4000f8e08ff */
[----:B------:R-:W-:Y:S02]  /*0480*/  LEA R163, R163, UR4, 0x1 ;  /* 0x00000004a3a37c11 */ /* 0x000fe4000f8e08ff */
[----:B------:R-:W-:Y:S01]  /*0490*/  LOP3.LUT R161, R167, 0x8, R161, 0x78, !PT ;  /* 0x00000008a7a17812 */ /* 0x000fe200078e78a1 */
[----:B------:R-:W-:Y:S01]  /*04a0*/  VIADD R175, R177, 0x40 ;  /* 0x00000040b1af7836 */ /* 0x000fe20000000000 */
[----:B------:R-:W-:Y:S01]  /*04b0*/  LOP3.LUT R167, R167, 0x8, R13, 0x78, !PT ;  /* 0x00000008a7a77812 */ /* 0x000fe200078e780d */
[----:B------:R-:W-:Y:S01]  /*04c0*/  VIADD R164, R163, 0x40 ;  /* 0x00000040a3a47836 */ /* 0x000fe20000000000 */
[----:B------:R-:W-:Y:S01]  /*04d0*/  LOP3.LUT R2, R2, R9, RZ, 0x3c, !PT ;  /* 0x0000000902027212 */ /* 0x000fe200078e3cff */
[----:B------:R-:W-:Y:S01]  /*04e0*/  @P0 VIADD R175, R177, 0xffffffc0 ;  /* 0xffffffc0b1af0836 */ /* 0x000fe20000000000 */
[C---:B------:R-:W-:Y:S01]  /*04f0*/  SEL R165, R174.reuse, 0xffffffe0, !P3 ;  /* 0xffffffe0aea57807 */ /* 0x040fe20005800000 */
[----:B------:R-:W-:Y:S01]  /*0500*/  @P2 VIADD R164, R163, 0xffffffc0 ;  /* 0xffffffc0a3a42836 */ /* 0x000fe20000000000 */
[----:B------:R-:W-:-:S02]  /*0510*/  SEL R174, R174, 0xffffffe0, !P1 ;  /* 0xffffffe0aeae7807 */ /* 0x000fc40004800000 */
[----:B------:R-:W-:Y:S01]  /*0520*/  LOP3.LUT R3, R11, 0x400, RZ, 0xc0, !PT ;  /* 0x000004000b037812 */ /* 0x000fe200078ec0ff */
[----:B------:R-:W-:Y:S01]  /*0530*/  IMAD.IADD R166, R165, 0x1, R163 ;  /* 0x00000001a5a67824 */ /* 0x000fe200078e02a3 */
[----:B------:R-:W-:Y:S01]  /*0540*/  LOP3.LUT R167, R6, R167, RZ, 0xfc, !PT ;  /* 0x000000a706a77212 */ /* 0x000fe200078efcff */
[----:B------:R-:W-:Y:S01]  /*0550*/  IMAD.IADD R176, R177, 0x1, R174 ;  /* 0x00000001b1b07824 */ /* 0x000fe200078e02ae */
[----:B------:R-:W-:Y:S01]  /*0560*/  LOP3.LUT R2, R2, 0x120, R10, 0xf8, !PT ;  /* 0x0000012002027812 */ /* 0x000fe200078ef80a */
[----:B------:R-:W-:Y:S01]  /*0570*/  IMAD R0, R0, 0x2, R3 ;  /* 0x0000000200007824 */ /* 0x000fe200078e0203 */
[----:B------:R-:W-:Y:S01]  /*0580*/  LOP3.LUT R161, R7, R161, RZ, 0xfc, !PT ;  /* 0x000000a107a17212 */ /* 0x000fe200078efcff */
[----:B------:R-:W-:Y:S01]  /*0590*/  IMAD.IADD R174, R174, 0x1, R175 ;  /* 0x00000001aeae7824 */ /* 0x000fe200078e02af */
[----:B------:R-:W-:Y:S01]  /*05a0*/  SEL R108, R108, 0xfffffff0, !P2 ;  /* 0xfffffff06c6c7807 */ /* 0x000fe20005000000 */
[----:B------:R-:W-:Y:S01]  /*05b0*/  IMAD.IADD R165, R165, 0x1, R164 ;  /* 0x00000001a5a57824 */ /* 0x000fe200078e02a4 */
[----:B------:R-:W-:-:S02]  /*05c0*/  LEA R245, R8, UR5, 0x1 ;  /* 0x0000000508f57c11 */ /* 0x000fc4000f8e08ff */
[----:B------:R-:W-:Y:S02]  /*05d0*/  LEA R167, R167, UR5, 0x1 ;  /* 0x00000005a7a77c11 */ /* 0x000fe4000f8e08ff */
[----:B------:R-:W-:Y:S02]  /*05e0*/  LEA R2, R2, UR5, 0x1 ;  /* 0x0000000502027c11 */ /* 0x000fe4000f8e08ff */
[----:B------:R-:W-:Y:S01]  /*05f0*/  LEA R161, R161, UR4, 0x1 ;  /* 0x00000004a1a17c11 */ /* 0x000fe2000f8e08ff */
[----:B-1234-:R-:W-:-:S06]  /*0600*/  UMOV UR4, URZ ;  /* 0x000000ff00047c82 */ /* 0x01efcc0008000000 */
.L_x_248:
[----:B------:R-:W1:Y:S01]  /*0610*/  LDC.64 R4, c[0x0][0x478] ;  /* 0x00011e00ff047b82 */ /* 0x000e620000000a00 */
[----:B------:R-:W2:Y:S01]  /*0620*/  S2R R37, SR_CTAID.Y ;  /* 0x0000000000257919 */ /* 0x000ea20000002600 */
[----:B------:R-:W-:Y:S01]  /*0630*/  ISETP.NE.U32.AND P5, PT, RZ, UR6, PT ;  /* 0x00000006ff007c0c */ /* 0x000fe2000bfa5070 */
[----:B------:R-:W-:-:S03]  /*0640*/  IMAD.MOV.U32 R250, RZ, RZ, RZ ;  /* 0x000000fffffa7224 */ /* 0x000fc600078e00ff */
[----:B------:R-:W-:Y:S02]  /*0650*/  ISETP.NE.AND.EX P5, PT, RZ, UR7, PT, P5 ;  /* 0x00000007ff007c0c */ /* 0x000fe4000bfa5350 */
[----:B------:R-:W3:Y:S08]  /*0660*/  LDC.64 R10, c[0x0][0x460] ;  /* 0x00011800ff0a7b82 */ /* 0x000ef00000000a00 */
[----:B----4-:R-:W4:Y:S01]  /*0670*/  LDC.U8 R15, c[0x0][0x532] ;  /* 0x00014c80ff0f7b82 */ /* 0x010f220000000000 */
[----:B-1----:R-:W-:-:S07]  /*0680*/  ISETP.NE.U32.AND P4, PT, R4, RZ, PT ;  /* 0x000000ff0400720c */ /* 0x002fce0003f85070 */
[----:B------:R-:W1:Y:S01]  /*0690*/  LDC.64 R8, c[0x0][0x468] ;  /* 0x00011a00ff087b82 */ /* 0x000e620000000a00 */
[----:B------:R-:W-:Y:S02]  /*06a0*/  ISETP.NE.AND.EX P4, PT, R5, RZ, PT, P4 ;  /* 0x000000ff0500720c */ /* 0x000fe40003f85340 */
[----:B---3--:R-:W-:-:S05]  /*06b0*/  ISETP.NE.U32.AND P3, PT, R10, RZ, PT ;  /* 0x000000ff0a00720c */ /* 0x008fca0003f65070 */
[----:B------:R-:W3:Y:S01]  /*06c0*/  LDC.64 R16, c[0x0][0x460] ;  /* 0x00011800ff107b82 */ /* 0x000ee20000000a00 */
[----:B--2---:R-:W-:Y:S01]  /*06d0*/  IMAD.SHL.U32 R13, R37, 0x4, RZ ;  /* 0x00000004250d7824 */ /* 0x004fe200078e00ff */
[----:B------:R-:W-:Y:S02]  /*06e0*/  ISETP.NE.U32.AND P2, PT, R10, RZ, PT ;  /* 0x000000ff0a00720c */ /* 0x000fe40003f45070 */
[----:B------:R-:W-:Y:S02]  /*06f0*/  SHF.R.U32.HI R14, RZ, 0x1e, R37 ;  /* 0x0000001eff0e7819 */ /* 0x000fe40000011625 */
[C---:B------:R-:W-:Y:S02]  /*0700*/  @P5 IADD3 R6, P1, PT, R13.reuse, UR6, RZ ;  /* 0x000000060d065c10 */ /* 0x040fe4000ff3e0ff */
[----:B------:R-:W-:Y:S02]  /*0710*/  @P4 IADD3 R4, P0, PT, R13, R4, RZ ;  /* 0x000000040d044210 */ /* 0x000fe40007f1e0ff */
[----:B------:R-:W-:-:S02]  /*0720*/  ISETP.NE.AND.EX P3, PT, R11, RZ, PT, P3 ;  /* 0x000000ff0b00720c */ /* 0x000fc40003f65330 */
[----:B------:R-:W-:Y:S01]  /*0730*/  ISETP.NE.AND.EX P2, PT, R11, RZ, PT, P2 ;  /* 0x000000ff0b00720c */ /* 0x000fe20003f45320 */
[C---:B------:R-:W-:Y:S01]  /*0740*/  @P4 IMAD.X R5, R14.reuse, 0x1, R5, P0 ;  /* 0x000000010e054824 */ /* 0x040fe200000e0605 */
[----:B------:R-:W-:Y:S01]  /*0750*/  @P5 IADD3.X R7, PT, PT, R14, UR7, RZ, P1, !PT ;  /* 0x000000070e075c10 */ /* 0x000fe20008ffe4ff */
[----:B------:R-:W-:Y:S01]  /*0760*/  IMAD.MOV.U32 R3, RZ, RZ, -0x1 ;  /* 0xffffffffff037424 */ /* 0x000fe200078e00ff */
[----:B-1----:R-:W-:Y:S02]  /*0770*/  ISETP.EQ.U32.AND P1, PT, R8, RZ, PT ;  /* 0x000000ff0800720c */ /* 0x002fe40003f22070 */
[----:B------:R3:W2:Y:S04]  /*0780*/  @P4 LDG.E R10, desc[UR20][R4.64] ;  /* 0x00000014040a4981 */ /* 0x0006a8000c1e1900 */
[----:B------:R1:W2:Y:S01]  /*0790*/  @P5 LDG.E R250, desc[UR20][R6.64] ;  /* 0x0000001406fa5981 */ /* 0x0002a2000c1e1900 */
[----:B----4-:R-:W-:-:S04]  /*07a0*/  ISETP.NE.AND P5, PT, R15, RZ, PT ;  /* 0x000000ff0f00720c */ /* 0x010fc80003fa5270 */
[----:B------:R-:W-:Y:S01]  /*07b0*/  ISETP.EQ.OR.EX P1, PT, R9, RZ, !P5, P1 ;  /* 0x000000ff0900720c */ /* 0x000fe20006f22710 */
[----:B------:R-:W-:Y:S02]  /*07c0*/  IMAD.MOV.U32 R42, RZ, RZ, -0x1 ;  /* 0xffffffffff2a7424 */ /* 0x000fe400078e00ff */
[----:B---3--:R-:W-:Y:S01]  /*07d0*/  IMAD.WIDE.U32 R4, R37, 0x4, R16 ;  /* 0x0000000425047825 */ /* 0x008fe200078e0010 */
[----:B-1----:R-:W1:Y:S04]  /*07e0*/  @!P4 LDC.64 R6, c[0x0][0x488] ;  /* 0x00012200ff06cb82 */ /* 0x002e680000000a00 */
        /* <DEDUP_REMOVED lines=18> */
.L_x_215:
[----:B------:R-:W-:Y:S01]  /*0910*/  IMAD.SHL.U32 R16, R249, 0x80, RZ ;  /* 0x00000080f9107824 */ /* 0x000fe200078e00ff */
[----:B-----5:R-:W-:Y:S01]  /*0920*/  @!P4 IADD3 R173, PT, PT, R7, R12, -R250 ;  /* 0x0000000c07adc210 */ /* 0x020fe20007ffe8fa */
[----:B------:R-:W-:-:S03]  /*0930*/  @P2 IMAD.IADD R244, R11, 0x1, -R3 ;  /* 0x000000010bf42824 */ /* 0x000fc600078e0a03 */
[----:B------:R-:W-:-:S13]  /*0940*/  ISETP.GT.AND P0, PT, R173, R16, PT ;  /* 0x00000010ad00720c */ /* 0x000fda0003f04270 */
[----:B------:R-:W-:Y:S05]  /*0950*/  @!P0 BRA `(.L_x_216) ;  /* 0x0000006c00708947 */ /* 0x000fea0003800000 */
[----:B--2---:R-:W2:Y:S01]  /*0960*/  LDC R5, c[0x0][0x504] ;  /* 0x00014100ff057b82 */ /* 0x004ea20000000800 */
[----:B------:R-:W-:Y:S01]  /*0970*/  ISETP.NE.AND P4, PT, R3, -0x1, PT ;  /* 0xffffffff0300780c */ /* 0x000fe20003f85270 */
[----:B------:R-:W-:Y:S01]  /*0980*/  VIADD R4, R244, 0x7f ;  /* 0x0000007ff4047836 */ /* 0x000fe20000000000 */
[----:B------:R-:W-:Y:S02]  /*0990*/  IADD3 R33, PT, PT, R16, 0x80, R244 ;  /* 0x0000008010217810 */ /* 0x000fe40007ffe0f4 */
[----:B------:R-:W-:-:S09]  /*09a0*/  ISETP.NE.AND P0, PT, R42, -0x1, PT ;  /* 0xffffffff2a00780c */ /* 0x000fd20003f05270 */
        /* <DEDUP_REMOVED lines=31> */
.L_x_217:
[----:B------:R-:W2:Y:S01]  /*0ba0*/  LDCU.64 UR14, c[0x0][0x3b8] ;  /* 0x00007700ff0e77ac */ /* 0x000ea20008000a00 */
[----:B------:R-:W-:-:S05]  /*0bb0*/  IADD3 R4, PT, PT, R250, R42, RZ ;  /* 0x0000002afa047210 */ /* 0x000fca0007ffe0ff */
[C---:B--2---:R-:W-:Y:S02]  /*0bc0*/  IMAD R6, R4.reuse, UR15, RZ ;  /* 0x0000000f04067c24 */ /* 0x044fe4000f8e02ff */
[----:B------:R-:W-:-:S05]  /*0bd0*/  IMAD.WIDE.U32 R4, R4, UR14, RZ ;  /* 0x0000000e04047c25 */ /* 0x000fca000f8e00ff */
[----:B------:R-:W-:Y:S02]  /*0be0*/  IADD3 R36, PT, PT, R5, R6, RZ ;  /* 0x0000000605247210 */ /* 0x000fe40007ffe0ff */
[----:B------:R-:W-:-:S07]  /*0bf0*/  MOV R35, R4 ;  /* 0x0000000400237202 */ /* 0x000fce0000000f00 */
.L_x_218:
        /* <DEDUP_REMOVED lines=41> */
.L_x_219:
[----:B------:R-:W2:Y:S01]  /*0e90*/  LDCU.64 UR12, c[0x0][0x3c0] ;  /* 0x00007800ff0c77ac */ /* 0x000ea20008000a00 */
[----:B------:R-:W-:-:S05]  /*0ea0*/  IADD3 R4, PT, PT, R250, R42, RZ ;  /* 0x0000002afa047210 */ /* 0x000fca0007ffe0ff */
[C---:B--2---:R-:W-:Y:S02]  /*0eb0*/  IMAD R6, R4.reuse, UR13, RZ ;  /* 0x0000000d04067c24 */ /* 0x044fe4000f8e02ff */
[----:B------:R-:W-:-:S05]  /*0ec0*/  IMAD.WIDE.U32 R4, R4, UR12, RZ ;  /* 0x0000000c04047c25 */ /* 0x000fca000f8e00ff */
[----:B------:R-:W-:Y:S02]  /*0ed0*/  IADD3 R32, PT, PT, R5, R6, RZ ;  /* 0x0000000605207210 */ /* 0x000fe40007ffe0ff */
[----:B------:R-:W-:-:S07]  /*0ee0*/  MOV R30, R4 ;  /* 0x00000004001e7202 */ /* 0x000fce0000000f00 */
.L_x_220:
        /* <DEDUP_REMOVED lines=29> */
.L_x_221:
[-C--:B------:R-:W-:Y:S02]  /*10c0*/  IMAD R6, R11, R3.reuse, RZ ;  /* 0x000000030b067224 */ /* 0x080fe400078e02ff */
[----:B------:R-:W-:-:S05]  /*10d0*/  IMAD.WIDE.U32 R4, R10, R3, RZ ;  /* 0x000000030a047225 */ /* 0x000fca00078e00ff */
[----:B------:R-:W-:Y:S02]  /*10e0*/  IADD3 R9, PT, PT, R5, R6, RZ ;  /* 0x0000000605097210 */ /* 0x000fe40007ffe0ff */
[----:B------:R-:W-:-:S07]  /*10f0*/  MOV R8, R4 ;  /* 0x0000000400087202 */ /* 0x000fce0000000f00 */
.L_x_222:
        /* <DEDUP_REMOVED lines=20> */
.L_x_223:
[----:B------:R-:W2:Y:S01]  /*1240*/  LDC R25, c[0x0][0x434] ;  /* 0x00010d00ff197b82 */ /* 0x000ea20000000800 */
[----:B------:R-:W-:-:S04]  /*1250*/  IMAD R6, R37, R12, R38 ;  /* 0x0000000c25067224 */ /* 0x000fc800078e0226 */
[----:B--2---:R-:W-:-:S03]  /*1260*/  IMAD R25, R6, R25, RZ ;  /* 0x0000001906197224 */ /* 0x004fc600078e02ff */
.L_x_224:
        /* <DEDUP_REMOVED lines=12> */
.L_x_225:
[----:B------:R-:W2:Y:S01]  /*1330*/  LDC R21, c[0x0][0x444] ;  /* 0x00011100ff157b82 */ /* 0x000ea20000000800 */
[----:B------:R-:W-:-:S04]  /*1340*/  IMAD R3, R37, R12, R38 ;  /* 0x0000000c25037224 */ /* 0x000fc800078e0226 */
[----:B--2---:R-:W-:-:S07]  /*1350*/  IMAD R21, R3, R21, RZ ;  /* 0x0000001503157224 */ /* 0x004fce00078e02ff */
.L_x_226:
        /* <DEDUP_REMOVED lines=11> */
[----:B------:R-:W5:Y:S08]  /*1410*/  LDC R251, c[0x0][0x508] ;  /* 0x00014200fffb7b82 */ /* 0x000f700000000800 */
[----:B------:R-:W4:Y:S01]  /*1420*/  LDC.64 R22, c[0x0][0x598] ;  /* 0x00016600ff167b82 */ /* 0x000f220000000a00 */
[----:B--2---:R-:W-:-:S07]  /*1430*/  SHF.R.U32.HI R5, RZ, 0x5, R3 ;  /* 0x00000005ff057819 */ /* 0x004fce0000011603 */
[----:B------:R-:W2:Y:S01]  /*1440*/  LDC.64 R40, c[0x0][0x5e8] ;  /* 0x00017a00ff287b82 */ /* 0x000ea20000000a00 */
[----:B------:R-:W-:Y:S02]  /*1450*/  LOP3.LUT R3, R3, 0x1f, RZ, 0xc0, !PT ;  /* 0x0000001f03037812 */ /* 0x000fe400078ec0ff */
[C---:B-1----:R-:W-:Y:S02]  /*1460*/  SHF.L.U64.HI R252, R10.reuse, 0x6, R11 ;  /* 0x000000060afc7819 */ /* 0x042fe4000001020b */
[----:B------:R-:W-:Y:S01]  /*1470*/  SHF.L.U32 R246, R10, 0x6, RZ ;  /* 0x000000060af67819 */ /* 0x000fe200000006ff */
[----:B------:R-:W-:Y:S02]  /*1480*/  IMAD R3, R247, R5, R3 ;  /* 0x00000005f7037224 */ /* 0x000fe400078e0203 */
[----:B---3--:R-:W-:Y:S01]  /*1490*/  IMAD.WIDE.U32 R4, R6, UR18, RZ ;  /* 0x0000001206047c25 */ /* 0x008fe2000f8e00ff */
[----:B------:R-:W-:Y:S01]  /*14a0*/  SHF.R.S32.HI R6, RZ, 0x1f, R14 ;  /* 0x0000001fff067819 */ /* 0x000fe2000001140e */
[----:B------:R-:W1:Y:S01]  /*14b0*/  LDC.64 R212, c[0x0][0x420] ;  /* 0x00010800ffd47b82 */ /* 0x000e620000000a00 */
[----:B-----5:R-:W-:-:S02]  /*14c0*/  IADD3 R251, PT, PT, R33, -R251, -R173 ;  /* 0x800000fb21fb7210 */ /* 0x020fc40007ffe8ad */
[----:B------:R-:W-:Y:S01]  /*14d0*/  SEL R8, R4, RZ, P6 ;  /* 0x000000ff04087207 */ /* 0x000fe20003000000 */
[----:B------:R-:W-:Y:S01]  /*14e0*/  IMAD R4, R7, UR18, R5 ;  /* 0x0000001207047c24 */ /* 0x000fe2000f8e0205 */
[----:B------:R-:W-:Y:S01]  /*14f0*/  IADD3.X R6, PT, PT, R13, R9, R6, P2, P1 ;  /* 0x000000090d067210 */ /* 0x000fe200017e2406 */
[----:B------:R-:W-:Y:S01]  /*1500*/  IMAD.MOV.U32 R13, RZ, RZ, RZ ;  /* 0x000000ffff0d7224 */ /* 0x000fe200078e00ff */
[----:B------:R-:W-:Y:S01]  /*1510*/  IADD3 R8, P2, P1, R3, R12, R8 ;  /* 0x0000000c03087210 */ /* 0x000fe2000795e008 */
[----:B------:R-:W3:Y:S01]  /*1520*/  LDC.64 R14, c[0x0][0x3b0] ;  /* 0x0000ec00ff0e7b82 */ /* 0x000ee20000000a00 */
[----:B------:R-:W-:Y:S01]  /*1530*/  SHF.R.S32.HI R5, RZ, 0x1f, R3 ;  /* 0x0000001fff057819 */ /* 0x000fe20000011403 */
[----:B----4-:R-:W-:Y:S01]  /*1540*/  IMAD.SHL.U32 R12, R39, 0x8, RZ ;  /* 0x00000008270c7824 */ /* 0x010fe200078e00ff */
[----:B------:R-:W-:-:S04]  /*1550*/  SEL R3, R4, RZ, P6 ;  /* 0x000000ff04037207 */ /* 0x000fc80003000000 */
[----:B------:R-:W-:Y:S01]  /*1560*/  IADD3.X R5, PT, PT, R5, R6, R3, P2, P1 ;  /* 0x0000000605057210 */ /* 0x000fe200017e2403 */
[----:B------:R-:W-:Y:S01]  /*1570*/  IMAD.SHL.U32 R3, R247, 0x80, RZ ;  /* 0x00000080f7037824 */ /* 0x000fe200078e00ff */
[----:B------:R-:W-:-:S04]  /*1580*/  LOP3.LUT R12, R12, 0x18, RZ, 0xc0, !PT ;  /* 0x000000180c0c7812 */ /* 0x000fc800078ec0ff */
[C---:B------:R-:W-:Y:S02]  /*1590*/  IADD3 R8, P1, PT, R3.reuse, R8, RZ ;  /* 0x0000000803087210 */ /* 0x040fe40007f3e0ff */
[----:B------:R-:W-:Y:S02]  /*15a0*/  IADD3 R4, P2, PT, R12, R20, RZ ;  /* 0x000000140c047210 */ /* 0x000fe40007f5e0ff */
[----:B------:R-:W-:Y:S01]  /*15b0*/  LEA.HI.X.SX32 R20, R3, R5, 0x1, P1 ;  /* 0x0000000503147211 */ /* 0x000fe200008f0eff */
[----:B------:R-:W-:Y:S01]  /*15c0*/  IMAD R3, R26, R10, RZ ;  /* 0x0000000a1a037224 */ /* 0x000fe200078e02ff */
[----:B------:R-:W-:Y:S01]  /*15d0*/  LEA R180, P1, R8, UR8, 0x2 ;  /* 0x0000000808b47c11 */ /* 0x000fe2000f8210ff */
[----:B------:R-:W-:Y:S02]  /*15e0*/  IMAD.X R5, RZ, RZ, R24, P2 ;  /* 0x000000ffff057224 */ /* 0x000fe400010e0618 */
[----:B------:R-:W-:Y:S01]  /*15f0*/  IMAD R3, R18, R11, R3 ;  /* 0x0000000b12037224 */ /* 0x000fe200078e0203 */
[----:B------:R-:W-:Y:S01]  /*1600*/  LEA.HI.X R181, R8, UR9, R20, 0x2, P1 ;  /* 0x0000000908b57c11 */ /* 0x000fe200088f1414 */
[-C--:B---3--:R-:W-:Y:S01]  /*1610*/  IMAD R9, R26, R14.reuse, RZ ;  /* 0x0000000e1a097224 */ /* 0x088fe200078e02ff */
[----:B------:R-:W3:Y:S01]  /*1620*/  LDCU.64 UR8, c[0x0][0x550] ;  /* 0x0000aa00ff0877ac */ /* 0x000ee20008000a00 */
[----:B------:R-:W-:-:S04]  /*1630*/  IMAD.WIDE.U32 R6, R18, R14, R12 ;  /* 0x0000000e12067225 */ /* 0x000fc800078e000c */
[----:B------:R-:W-:Y:S01]  /*1640*/  IMAD.WIDE.U32 R4, R18, R10, R4 ;  /* 0x0000000a12047225 */ /* 0x000fe200078e0004 */
[----:B------:R-:W-:-:S03]  /*1650*/  IADD3 R6, P2, PT, R29, R6, RZ ;  /* 0x000000061d067210 */ /* 0x000fc60007f5e0ff */
[----:B------:R-:W-:Y:S02]  /*1660*/  IMAD R9, R18, R15, R9 ;  /* 0x0000000f12097224 */ /* 0x000fe400078e0209 */
[----:B------:R-:W-:Y:S02]  /*1670*/  IMAD.IADD R5, R5, 0x1, R3 ;  /* 0x0000000105057824 */ /* 0x000fe400078e0203 */
[----:B------:R-:W-:Y:S01]  /*1680*/  VIADD R3, R251, 0xffffff80 ;  /* 0xffffff80fb037836 */ /* 0x000fe20000000000 */
[----:B------:R-:W-:Y:S01]  /*1690*/  IADD3.X R7, PT, PT, R31, R7, R9, P2, !PT ;  /* 0x000000071f077210 */ /* 0x000fe200017fe409 */
[----:B------:R-:W-:-:S03]  /*16a0*/  IMAD.WIDE.U32 R4, R38, R22, R4 ;  /* 0x0000001626047225 */ /* 0x000fc600078e0004 */
[----:B------:R-:W-:Y:S01]  /*16b0*/  SHF.R.S32.HI R8, RZ, 0x1f, R3 ;  /* 0x0000001fff087819 */ /* 0x000fe20000011403 */
[----:B------:R-:W-:-:S03]  /*16c0*/  IMAD.WIDE.U32 R6, R38, UR16, R6 ;  /* 0x0000001026067c25 */ /* 0x000fc6000f8e0006 */
[----:B------:R-:W-:Y:S01]  /*16d0*/  LEA.HI R8, R8, R3, RZ, 0x7 ;  /* 0x0000000308087211 */ /* 0x000fe200078f38ff */
[C---:B------:R-:W-:Y:S01]  /*16e0*/  IMAD R5, R38.reuse, R23, R5 ;  /* 0x0000001726057224 */ /* 0x040fe200078e0205 */
[----:B------:R-:W-:Y:S01]  /*16f0*/  SHF.R.U32.HI R23, RZ, 0x2, R39 ;  /* 0x00000002ff177819 */ /* 0x000fe20000011627 */
[----:B------:R-:W-:Y:S01]  /*1700*/  IMAD R7, R38, UR17, R7 ;  /* 0x0000001126077c24 */ /* 0x000fe2000f8e0207 */
[----:B------:R-:W-:Y:S01]  /*1710*/  SHF.R.S32.HI R8, RZ, 0x7, R8 ;  /* 0x00000007ff087819 */ /* 0x000fe20000011408 */
[----:B------:R-:W-:Y:S02]  /*1720*/  IMAD R9, R19, 0x80, R21 ;  /* 0x0000008013097824 */ /* 0x000fe400078e0215 */
[----:B------:R-:W-:Y:S01]  /*1730*/  IMAD.WIDE.U32 R6, R23, R14, R6 ;  /* 0x0000000e17067225 */ /* 0x000fe200078e0006 */
[----:B------:R-:W-:-:S03]  /*1740*/  VIMNMX R248, PT, PT, RZ, R8, !PT ;  /* 0x00000008fff87248 */ /* 0x000fc60007fe0100 */
[C---:B------:R-:W-:Y:S01]  /*1750*/  IMAD R3, R23.reuse, R15, R7 ;  /* 0x0000000f17037224 */ /* 0x040fe200078e0207 */
[----:B------:R-:W-:Y:S01]  /*1760*/  LEA R224, P2, R6, UR10, 0x1 ;  /* 0x0000000a06e07c11 */ /* 0x000fe2000f8408ff */
[----:B------:R-:W-:-:S03]  /*1770*/  IMAD.WIDE.U32 R4, R23, R10, R4 ;  /* 0x0000000a17047225 */ /* 0x000fc600078e0004 */
[----:B------:R-:W-:Y:S01]  /*1780*/  LEA.HI.X R223, R6, UR11, R3, 0x1, P2 ;  /* 0x0000000b06df7c11 */ /* 0x000fe200090f0c03 */
[----:B------:R-:W-:Y:S01]  /*1790*/  IMAD R5, R23, R11, R5 ;  /* 0x0000000b17057224 */ /* 0x000fe200078e0205 */
[----:B------:R-:W-:Y:S01]  /*17a0*/  ISETP.GT.AND P2, PT, R28, R248, PT ;  /* 0x000000f81c00720c */ /* 0x000fe20003f44270 */
[----:B--2---:R-:W-:Y:S01]  /*17b0*/  IMAD.WIDE R20, R9, 0x4, R40 ;  /* 0x0000000409147825 */ /* 0x004fe200078e0228 */
[C---:B---3--:R-:W-:Y:S02]  /*17c0*/  LEA R225, P1, R4.reuse, UR8, 0x1 ;  /* 0x0000000804e17c11 */ /* 0x048fe4000f8208ff */
[----:B------:R-:W-:Y:S01]  /*17d0*/  LEA R3, R19, R25, 0x7 ;  /* 0x0000001913037211 */ /* 0x000fe200078e38ff */
[----:B------:R-:W-:Y:S01]  /*17e0*/  IMAD.MOV.U32 R243, RZ, RZ, R20 ;  /* 0x000000fffff37224 */ /* 0x000fe200078e0014 */
[----:B------:R-:W-:Y:S01]  /*17f0*/  LEA.HI.X R222, R4, UR9, R5, 0x1, P1 ;  /* 0x0000000904de7c11 */ /* 0x000fe200088f0c05 */
[----:B------:R-:W-:Y:S01]  /*1800*/  IMAD.MOV.U32 R242, RZ, RZ, R21 ;  /* 0x000000fffff27224 */ /* 0x000fe200078e0015 */
[----:B------:R-:W-:Y:S01]  /*1810*/  IADD3 R18, P1, PT, R23, 0x40, RZ ;  /* 0x0000004017127810 */ /* 0x000fe20007f3e0ff */
[----:B-1----:R-:W-:Y:S01]  /*1820*/  IMAD.WIDE R212, R3, 0x4, R212 ;  /* 0x0000000403d47825 */ /* 0x002fe200078e02d4 */
[----:B------:R-:W-:-:S03]  /*1830*/  SHF.L.U64.HI R21, R14, 0x6, R15 ;  /* 0x000000060e157819 */ /* 0x000fc6000001020f */
[----:B------:R-:W-:Y:S02]  /*1840*/  IMAD.SHL.U32 R20, R14, 0x40, RZ ;  /* 0x000000400e147824 */ /* 0x000fe400078e00ff */
[----:B------:R-:W-:Y:S02]  /*1850*/  VIADD R28, R23, 0x40 ;  /* 0x00000040171c7836 */ /* 0x000fe40000000000 */
        /* <DEDUP_REMOVED lines=14> */
.L_x_228:
[----:B------:R-:W1:Y:S01]  /*1940*/  LDCU.64 UR12, c[0x0][0x5c0] ;  /* 0x0000b800ff0c77ac */ /* 0x000e620008000a00 */
[----:B------:R-:W-:-:S05]  /*1950*/  IADD3 R3, PT, PT, R250, R42, RZ ;  /* 0x0000002afa037210 */ /* 0x000fca0007ffe0ff */
[C---:B-1----:R-:W-:Y:S02]  /*1960*/  IMAD R6, R3.reuse, UR13, RZ ;  /* 0x0000000d03067c24 */ /* 0x042fe4000f8e02ff */
[----:B------:R-:W-:-:S05]  /*1970*/  IMAD.WIDE.U32 R4, R3, UR12, RZ ;  /* 0x0000000c03047c25 */ /* 0x000fca000f8e00ff */
[----:B------:R-:W-:Y:S02]  /*1980*/  IADD3 R8, PT, PT, R5, R6, RZ ;  /* 0x0000000605087210 */ /* 0x000fe40007ffe0ff */
[----:B------:R-:W-:Y:S02]  /*1990*/  MOV R7, R4 ;  /* 0x0000000400077202 */ /* 0x000fe40000000f00 */
.L_x_229:
        /* <DEDUP_REMOVED lines=12> */
.L_x_230:
[----:B------:R-:W1:Y:S01]  /*1a60*/  LDCU.64 UR10, c[0x0][0x5c8] ;  /* 0x0000b900ff0a77ac */ /* 0x000e620008000a00 */
[----:B------:R-:W-:-:S05]  /*1a70*/  IADD3 R3, PT, PT, R250, R42, RZ ;  /* 0x0000002afa037210 */ /* 0x000fca0007ffe0ff */
[C---:B-1----:R-:W-:Y:S02]  /*1a80*/  IMAD R6, R3.reuse, UR11, RZ ;  /* 0x0000000b03067c24 */ /* 0x042fe4000f8e02ff */
[----:B------:R-:W-:-:S05]  /*1a90*/  IMAD.WIDE.U32 R4, R3, UR10, RZ ;  /* 0x0000000a03047c25 */ /* 0x000fca000f8e00ff */
[----:B------:R-:W-:Y:S02]  /*1aa0*/  IADD3 R15, PT, PT, R5, R6, RZ ;  /* 0x00000006050f7210 */ /* 0x000fe40007ffe0ff */
[----:B------:R-:W-:-:S07]  /*1ab0*/  MOV R14, R4 ;  /* 0x00000004000e7202 */ /* 0x000fce0000000f00 */
.L_x_231:
        /* <DEDUP_REMOVED lines=29> */
.L_x_233:
[----:B------:R-:W-:Y:S05]  /*1c90*/  BSYNC.RECONVERGENT B0 ;  /* 0x0000000000007941 */ /* 0x000fea0003800200 */
.L_x_232:
        /* <DEDUP_REMOVED lines=26> */
.L_x_227:
[----:B------:R-:W-:Y:S01]  /*1e40*/  IMAD.IADD R3, R173, 0x1, -R16 ;  /* 0x00000001ad037824 */ /* 0x000fe200078e0a10 */
[----:B------:R-:W1:Y:S01]  /*1e50*/  LDCU.64 UR10, c[0x0][0x3d8] ;  /* 0x00007b00ff0a77ac */ /* 0x000e620008000a00 */
[----:B------:R-:W-:Y:S01]  /*1e60*/  IMAD.WIDE.U32 R4, R16, UR12, R12 ;  /* 0x0000000c10047c25 */ /* 0x000fe2000f8e000c */
[----:B------:R-:W-:Y:S02]  /*1e70*/  LOP3.LUT R11, R178, 0x80000001, RZ, 0xc0, !PT ;  /* 0x80000001b20b7812 */ /* 0x000fe400078ec0ff */
[-C--:B------:R-:W-:Y:S01]  /*1e80*/  ISETP.GE.AND P3, PT, R28, R3.reuse, PT ;  /* 0x000000031c00720c */ /* 0x080fe20003f66270 */
[----:B------:R-:W2:Y:S01]  /*1e90*/  LDCU.64 UR8, c[0x0][0x3d0] ;  /* 0x00007a00ff0877ac */ /* 0x000ea20008000a00 */
[----:B------:R-:W-:Y:S01]  /*1ea0*/  ISETP.GE.AND P4, PT, R23, R3, PT ;  /* 0x000000031700720c */ /* 0x000fe20003f86270 */
[C---:B------:R-:W-:Y:S01]  /*1eb0*/  IMAD R3, R27.reuse, UR12, RZ ;  /* 0x0000000c1b037c24 */ /* 0x040fe2000f8e02ff */
[----:B------:R-:W-:Y:S01]  /*1ec0*/  IADD3 R4, P0, PT, R30, R4, RZ ;  /* 0x000000041e047210 */ /* 0x000fe20007f1e0ff */
[----:B------:R-:W-:Y:S01]  /*1ed0*/  IMAD R8, R27, UR14, RZ ;  /* 0x0000000e1b087c24 */ /* 0x000fe2000f8e02ff */
[----:B------:R-:W-:Y:S01]  /*1ee0*/  ISETP.NE.AND P5, PT, R11, 0x1, PT ;  /* 0x000000010b00780c */ /* 0x000fe20003fa5270 */
[----:B------:R-:W-:Y:S01]  /*1ef0*/  IMAD R6, R16, UR13, R3 ;  /* 0x0000000d10067c24 */ /* 0x000fe2000f8e0203 */
[----:B------:R-:W-:Y:S01]  /*1f00*/  MOV R241, 0x7f800000 ;  /* 0x7f80000000f17802 */ /* 0x000fe20000000f00 */
[----:B------:R-:W-:-:S02]  /*1f10*/  IMAD R19, R19, -0x80, R244 ;  /* 0xffffff8013137824 */ /* 0x000fc400078e02f4 */
[----:B------:R-:W-:Y:S01]  /*1f20*/  IMAD.MOV.U32 R240, RZ, RZ, 0x7f800000 ;  /* 0x7f800000fff07424 */ /* 0x000fe200078e00ff */
[----:B------:R-:W-:Y:S01]  /*1f30*/  IADD3.X R5, PT, PT, R32, R5, R6, P0, !PT ;  /* 0x0000000520057210 */ /* 0x000fe200007fe406 */
[----:B------:R-:W3:Y:S01]  /*1f40*/  @!P3 LDC.64 R24, c[0x0][0x390] ;  /* 0x0000e400ff18bb82 */ /* 0x000ee20000000a00 */
[----:B-1----:R-:W-:Y:S01]  /*1f50*/  IMAD R3, R34, UR10, RZ ;  /* 0x0000000a22037c24 */ /* 0x002fe2000f8e02ff */
[----:B------:R-:W-:Y:S01]  /*1f60*/  ISETP.GE.AND P2, PT, R28, R19, PT ;  /* 0x000000131c00720c */ /* 0x000fe20003f46270 */
[----:B------:R-:W-:-:S04]  /*1f70*/  IMAD.WIDE.U32 R6, R16, UR14, R12 ;  /* 0x0000000e10067c25 */ /* 0x000fc8000f8e000c */
[C---:B------:R-:W-:Y:S01]  /*1f80*/  IMAD R9, R17.reuse, UR11, R3 ;  /* 0x0000000b11097c24 */ /* 0x040fe2000f8e0203 */
[----:B------:R-:W1:Y:S01]  /*1f90*/  @!P4 LDC.64 R26, c[0x0][0x390] ;  /* 0x0000e400ff1acb82 */ /* 0x000e620000000a00 */
[----:B------:R-:W-:Y:S01]  /*1fa0*/  IMAD.WIDE.U32 R4, R17, UR10, R4 ;  /* 0x0000000a11047c25 */ /* 0x000fe2000f8e0004 */
[----:B------:R-:W-:-:S03]  /*1fb0*/  IADD3 R10, P0, PT, R35, R6, RZ ;  /* 0x00000006230a7210 */ /* 0x000fc60007f1e0ff */
[----:B------:R-:W-:Y:S02]  /*1fc0*/  IMAD.MOV.U32 R239, RZ, RZ, 0x7f800000 ;  /* 0x7f800000ffef7424 */ /* 0x000fe400078e00ff */
[----:B------:R-:W-:Y:S02]  /*1fd0*/  IMAD.MOV.U32 R238, RZ, RZ, 0x7f800000 ;  /* 0x7f800000ffee7424 */ /* 0x000fe400078e00ff */
[----:B------:R-:W-:Y:S01]  /*1fe0*/  IMAD.SHL.U32 R168, R108, 0x2, RZ ;  /* 0x000000026ca87824 */ /* 0x000fe200078e00ff */
[----:B------:R-:W-:Y:S01]  /*1ff0*/  CS2R R94, SRZ ;  /* 0x00000000005e7805 */ /* 0x000fe2000001ff00 */
[----:B------:R-:W-:Y:S01]  /*2000*/  @!P3 IMAD R3, R22, UR12, RZ ;  /* 0x0000000c1603bc24 */ /* 0x000fe2000f8e02ff */
[----:B------:R-:W-:Y:S01]  /*2010*/  CS2R R92, SRZ ;  /* 0x00000000005c7805 */ /* 0x000fe2000001ff00 */
[----:B------:R-:W-:Y:S01]  /*2020*/  IMAD.IADD R5, R5, 0x1, R9 ;  /* 0x0000000105057824 */ /* 0x000fe200078e0209 */
[----:B------:R-:W-:Y:S01]  /*2030*/  CS2R R98, SRZ ;  /* 0x0000000000627805 */ /* 0x000fe2000001ff00 */
[----:B------:R-:W-:Y:S01]  /*2040*/  IMAD R16, R16, UR15, R8 ;  /* 0x0000000f10107c24 */ /* 0x000fe2000f8e0208 */
[----:B------:R-:W-:Y:S01]  /*2050*/  CS2R R96, SRZ ;  /* 0x0000000000607805 */ /* 0x000fe2000001ff00 */
[C---:B------:R-:W-:Y:S01]  /*2060*/  @!P3 IMAD R3, R18.reuse, UR13, R3 ;  /* 0x0000000d1203bc24 */ /* 0x040fe2000f8e0203 */
[----:B------:R-:W-:Y:S01]  /*2070*/  CS2R R90, SRZ ;  /* 0x00000000005a7805 */ /* 0x000fe2000001ff00 */
[----:B------:R-:W-:Y:S01]  /*2080*/  @!P3 IMAD.WIDE.U32 R8, R18, UR12, R4 ;  /* 0x0000000c1208bc25 */ /* 0x000fe2000f8e0004 */
[----:B------:R-:W-:-:S02]  /*2090*/  IADD3.X R11, PT, PT, R36, R7, R16, P0, !PT ;  /* 0x00000007240b7210 */ /* 0x000fc400007fe410 */
[----:B------:R-:W-:Y:S02]  /*20a0*/  CS2R R88, SRZ ;  /* 0x0000000000587805 */ /* 0x000fe4000001ff00 */
[----:B------:R-:W-:Y:S01]  /*20b0*/  CS2R R86, SRZ ;  /* 0x0000000000567805 */ /* 0x000fe2000001ff00 */
[----:B--2---:R-:W-:Y:S01]  /*20c0*/  IMAD R6, R34, UR8, RZ ;  /* 0x0000000822067c24 */ /* 0x004fe2000f8e02ff */
[C---:B---3--:R-:W-:Y:S01]  /*20d0*/  @!P3 LEA R12, P0, R8.reuse, R24, 0x1 ;  /* 0x00000018080cb211 */ /* 0x048fe200078008ff */
[----:B------:R-:W-:Y:S01]  /*20e0*/  @!P3 IMAD.IADD R3, R9, 0x1, R3 ;  /* 0x000000010903b824 */ /* 0x000fe200078e0203 */
[----:B------:R-:W-:Y:S01]  /*20f0*/  CS2R R84, SRZ ;  /* 0x0000000000547805 */ /* 0x000fe2000001ff00 */
[----:B------:R-:W-:Y:S01]  /*2100*/  IMAD R15, R17, UR9, R6 ;  /* 0x00000009110f7c24 */ /* 0x000fe2000f8e0206 */
[----:B------:R-:W-:Y:S01]  /*2110*/  IADD3 R156, PT, PT, R161, R168, RZ ;  /* 0x000000a8a19c7210 */ /* 0x000fe20007ffe0ff */
[----:B------:R-:W-:Y:S01]  /*2120*/  @P6 BAR.SYNC.DEFER_BLOCKING 0x0 ;  /* 0x0000000000006b1d */ /* 0x000fe20000010000 */
[----:B------:R-:W-:Y:S01]  /*2130*/  @!P4 IMAD.WIDE.U32 R6, R23, UR12, R4 ;  /* 0x0000000c1706cc25 */ /* 0x000fe2000f8e0004 */
[----:B------:R-:W-:-:S02]  /*2140*/  @!P3 LEA.HI.X R13, R8, R25, R3, 0x1, P0 ;  /* 0x00000019080db211 */ /* 0x000fc400000f0c03 */
[----:B------:R-:W-:Y:S01]  /*2150*/  @!P2 LEA R14, P0, R20, R224, 0x1 ;  /* 0x000000e0140ea211 */ /* 0x000fe200078008ff */
[----:B------:R-:W-:Y:S01]  /*2160*/  IMAD.WIDE.U32 R4, R17, UR8, R10 ;  /* 0x0000000811047c25 */ /* 0x000fe2000f8e000a */
[----:B-1----:R-:W-:Y:S02]  /*2170*/  @!P4 LEA R8, P1, R6, R26, 0x1 ;  /* 0x0000001a0608c211 */ /* 0x002fe400078208ff */
[----:B------:R-:W1:Y:S01]  /*2180*/  @!P4 LDC.64 R16, c[0x0][0x388] ;  /* 0x0000e200ff10cb82 */ /* 0x000e620000000a00 */
[----:B------:R-:W2:Y:S01]  /*2190*/  LDCU UR8, c[0x0][0x590] ;  /* 0x0000b200ff0877ac */ /* 0x000ea20008000800 */
[----:B------:R-:W-:Y:S02]  /*21a0*/  @!P4 IMAD R3, R23, UR13, R7 ;  /* 0x0000000d1703cc24 */ /* 0x000fe4000f8e0207 */
[----:B------:R-:W-:Y:S01]  /*21b0*/  IMAD.IADD R5, R5, 0x1, R15 ;  /* 0x0000000105057824 */ /* 0x000fe200078e020f */
[----:B------:R-:W-:Y:S01]  /*21c0*/  @!P2 LEA.HI.X R15, R20, R223, R21, 0x1, P0 ;  /* 0x000000df140fa211 */ /* 0x000fe200000f0c15 */
[----:B------:R-:W-:Y:S01]  /*21d0*/  VIADD R7, R237, 0x8 ;  /* 0x00000008ed077836 */ /* 0x000fe20000000000 */
[----:B------:R-:W-:Y:S01]  /*21e0*/  ISETP.GE.AND P0, PT, R23, R19, PT ;  /* 0x000000131700720c */ /* 0x000fe20003f06270 */
[----:B------:R-:W3:Y:S01]  /*21f0*/  @!P3 LDC.64 R20, c[0x0][0x388] ;  /* 0x0000e200ff14bb82 */ /* 0x000ee20000000a00 */
[----:B------:R-:W-:Y:S01]  /*2200*/  @!P4 LEA.HI.X R9, R6, R27, R3, 0x1, P1 ;  /* 0x0000001b0609c211 */ /* 0x000fe200008f0c03 */
[----:B------:R-:W-:Y:S01]  /*2210*/  @!P3 IMAD R3, R22, UR14, RZ ;  /* 0x0000000e1603bc24 */ /* 0x000fe2000f8e02ff */
[----:B------:R-:W-:Y:S01]  /*2220*/  ISETP.GE.AND P1, PT, R7, R19, PT ;  /* 0x000000130700720c */ /* 0x000fe20003f26270 */
[----:B------:R-:W-:Y:S01]  /*2230*/  @!P3 IMAD.MOV.U32 R6, RZ, RZ, R4 ;  /* 0x000000ffff06b224 */ /* 0x000fe200078e0004 */
[----:B------:R-:W-:Y:S01]  /*2240*/  CS2R R78, SRZ ;  /* 0x00000000004e7805 */ /* 0x000fe2000001ff00 */
[----:B------:R-:W-:Y:S01]  /*2250*/  @!P3 IMAD.MOV.U32 R7, RZ, RZ, R5 ;  /* 0x000000ffff07b224 */ /* 0x000fe200078e0005 */
[----:B------:R-:W-:Y:S01]  /*2260*/  CS2R R76, SRZ ;  /* 0x00000000004c7805 */ /* 0x000fe2000001ff00 */
[C---:B------:R-:W-:Y:S01]  /*2270*/  @!P3 IMAD R22, R18.reuse, UR15, R3 ;  /* 0x0000000f1216bc24 */ /* 0x040fe2000f8e0203 */
[----:B------:R-:W-:Y:S01]  /*2280*/  @!PT LDS RZ, [RZ] ;  /* 0x00000000fffff984 */ /* 0x000fe20000000800 */
[----:B------:R-:W-:Y:S01]  /*2290*/  @!PT LDS RZ, [RZ] ;  /* 0x00000000fffff984 */ /* 0x000fe20000000800 */
[----:B------:R-:W-:Y:S01]  /*22a0*/  @!PT LDS RZ, [RZ] ;  /* 0x00000000fffff984 */ /* 0x000fe20000000800 */
[----:B------:R4:W-:Y:S01]  /*22b0*/  @!P4 LDGSTS.E.BYPASS.LTC128B.128 [R245+0x8000], desc[UR20][R8.64] ;  /* 0x0800000008f5cfae */ /* 0x0009e2000b981a14 */
[----:B------:R-:W-:Y:S01]  /*22c0*/  @!P3 IMAD.WIDE.U32 R6, R18, UR14, R6 ;  /* 0x0000000e1206bc25 */ /* 0x000fe2000f8e0006 */
[----:B------:R-:W-:-:S02]  /*22d0*/  SEL R18, RZ, 0x2000, P5 ;  /* 0x00002000ff127807 */ /* 0x000fc40002800000 */
[----:B------:R-:W-:Y:S02]  /*22e0*/  CS2R R82, SRZ ;  /* 0x0000000000527805 */ /* 0x000fe4000001ff00 */
[----:B------:R-:W-:Y:S01]  /*22f0*/  @!P0 MOV R11, R222 ;  /* 0x000000de000b8202 */ /* 0x000fe20000000f00 */
[----:B------:R-:W-:Y:S01]  /*2300*/  @!P0 IMAD.MOV.U32 R10, RZ, RZ, R225 ;  /* 0x000000ffff0a8224 */ /* 0x000fe200078e00e1 */
[----:B------:R1:W-:Y:S01]  /*2310*/  @P4 STS.128 [R245+0x8000], RZ ;  /* 0x008000fff5004388 */ /* 0x0003e20000000c00 */
[----:B------:R-:W-:Y:S01]  /*2320*/  IMAD.IADD R210, R245, 0x1, R18 ;  /* 0x00000001f5d27824 */ /* 0x000fe200078e0212 */
[----:B------:R-:W-:Y:S01]  /*2330*/  CS2R R80, SRZ ;  /* 0x0000000000507805 */ /* 0x000fe2000001ff00 */
[C---:B------:R-:W-:Y:S01]  /*2340*/  @!P4 IMAD.WIDE.U32 R4, R23.reuse, UR14, R4 ;  /* 0x0000000e1704cc25 */ /* 0x040fe2000f8e0004 */
[----:B------:R1:W-:Y:S01]  /*2350*/  @P3 STS.128 [R245+0x9000], RZ ;  /* 0x009000fff5003388 */ /* 0x0003e20000000c00 */
[----:B------:R-:W-:Y:S02]  /*2360*/  CS2R R74, SRZ ;  /* 0x00000000004a7805 */ /* 0x000fe4000001ff00 */
[----:B------:R-:W-:Y:S01]  /*2370*/  CS2R R72, SRZ ;  /* 0x0000000000487805 */ /* 0x000fe2000001ff00 */
[----:B------:R-:W-:Y:S01]  /*2380*/  @!P4 IMAD R3, R23, UR15, R5 ;  /* 0x0000000f1703cc24 */ /* 0x000fe2000f8e0205 */
[----:B------:R-:W-:Y:S01]  /*2390*/  @!PT LDS RZ, [RZ] ;  /* 0x00000000fffff984 */ /* 0x000fe20000000800 */
[----:B------:R-:W-:Y:S01]  /*23a0*/  @!PT LDS RZ, [RZ] ;  /* 0x00000000fffff984 */ /* 0x000fe20000000800 */
[----:B------:R-:W-:Y:S01]  /*23b0*/  @!PT LDS RZ, [RZ] ;  /* 0x00000000fffff984 */ /* 0x000fe20000000800 */
[----:B------:R-:W-:Y:S01]  /*23c0*/  @!P3 LDGSTS.E.BYPASS.LTC128B.128 [R245+0x9000], desc[UR20][R12.64] ;  /* 0x090000000cf5bfae */ /* 0x000fe2000b981a14 */
[----:B------:R-:W-:Y:S01]  /*23d0*/  @!P3 IMAD.IADD R5, R7, 0x1, R22 ;  /* 0x000000010705b824 */ /* 0x000fe200078e0216 */
[----:B------:R-:W-:Y:S01]  /*23e0*/  CS2R R70, SRZ ;  /* 0x0000000000467805 */ /* 0x000fe2000001ff00 */
[----:B------:R-:W-:Y:S01]  /*23f0*/  IMAD.SHL.U32 R247, R247, 0x8, RZ ;  /* 0x00000008f7f77824 */ /* 0x000fe200078e00ff */
[----:B------:R-:W0:Y:S01]  /*2400*/  LDGDEPBAR ;  /* 0x00000000000079af */ /* 0x000e220000000000 */
[----:B------:R-:W-:Y:S01]  /*2410*/  CS2R R68, SRZ ;  /* 0x0000000000447805 */ /* 0x000fe2000001ff00 */
[----:B------:R-:W-:Y:S01]  /*2420*/  IMAD.IADD R162, R161, 0x1, R168 ;  /* 0x00000001a1a27824 */ /* 0x000fe200078e02a8 */
[----:B------:R-:W1:Y:S01]  /*2430*/  LDCU UR9, c[0x0][0x3e0] ;  /* 0x00007c00ff0977ac */ /* 0x000e620008000800 */
[----:B------:R2:W-:Y:S01]  /*2440*/  @!P0 LDGSTS.E.BYPASS.LTC128B.128 [R245+0x4000], desc[UR20][R10.64] ;  /* 0x040000000af58fae */ /* 0x0005e2000b981a14 */
[----:B------:R-:W1:Y:S03]  /*2450*/  LDCU UR10, c[0x0][0x45c] ;  /* 0x00008b80ff0a77ac */ /* 0x000e660008000800 */
[----:B------:R1:W-:Y:S01]  /*2460*/  @P0 STS.128 [R245+0x4000], RZ ;  /* 0x004000fff5000388 */ /* 0x0003e20000000c00 */
[----:B----4-:R-:W-:-:S03]  /*2470*/  @!P2 LEA R8, P5, R246, R225, 0x1 ;  /* 0x000000e1f608a211 */ /* 0x010fc600078a08ff */
[----:B------:R4:W-:Y:S01]  /*2480*/  @P2 STS.128 [R245+0x5000], RZ ;  /* 0x005000fff5002388 */ /* 0x0009e20000000c00 */
[----:B------:R-:W-:-:S05]  /*2490*/  @!P2 LEA.HI.X R9, R246, R222, R252, 0x1, P5 ;  /* 0x000000def609a211 */ /* 0x000fca00028f0cfc */
[----:B------:R-:W-:Y:S01]  /*24a0*/  @!PT LDS RZ, [RZ] ;  /* 0x00000000fffff984 */ /* 0x000fe20000000800 */
[----:B------:R-:W-:Y:S01]  /*24b0*/  @!PT LDS RZ, [RZ] ;  /* 0x00000000fffff984 */ /* 0x000fe20000000800 */
[----:B------:R-:W-:Y:S01]  /*24c0*/  @!PT LDS RZ, [RZ] ;  /* 0x00000000fffff984 */ /* 0x000fe20000000800 */
[----:B------:R3:W-:Y:S01]  /*24d0*/  @!P2 LDGSTS.E.BYPASS.LTC128B.128 [R245+0x5000], desc[UR20][R8.64] ;  /* 0x0500000008f5afae */ /* 0x0007e2000b981a14 */
[----:B--2---:R-:W-:Y:S02]  /*24e0*/  LOP3.LUT R11, R237, 0x40, RZ, 0xfc, !PT ;  /* 0x00000040ed0b7812 */ /* 0x004fe400078efcff */
[C---:B-1----:R-:W-:Y:S02]  /*24f0*/  @!P4 LEA R10, P5, R4.reuse, R16, 0x1 ;  /* 0x00000010040ac211 */ /* 0x042fe400078a08ff */
[----:B------:R-:W-:Y:S02]  /*2500*/  ISETP.GE.AND P6, PT, R11, R19, PT ;  /* 0x000000130b00720c */ /* 0x000fe40003fc6270 */
[----:B------:R-:W-:Y:S01]  /*2510*/  @!P4 LEA.HI.X R11, R4, R17, R3, 0x1, P5 ;  /* 0x00000011040bc211 */ /* 0x000fe200028f0c03 */
[----:B---3--:R-:W-:Y:S02]  /*2520*/  @!P0 IMAD.MOV.U32 R8, RZ, RZ, R224 ;  /* 0x000000ffff088224 */ /* 0x008fe400078e00e0 */
[----:B------:R-:W-:-:S05]  /*2530*/  @!P0 IMAD.MOV.U32 R9, RZ, RZ, R223 ;  /* 0x000000ffff098224 */ /* 0x000fca00078e00df */
[----:B------:R1:W-:Y:S04]  /*2540*/  @!P0 LDGSTS.E.BYPASS.LTC128B.128 [R210], desc[UR20][R8.64] ;  /* 0x0000000008d28fae */ /* 0x0003e8000b981a14 */
[----:B------:R4:W-:Y:S04]  /*2550*/  @P0 STS.128 [R210], RZ ;  /* 0x000000ffd2000388 */ /* 0x0009e80000000c00 */
[----:B------:R4:W-:Y:S04]  /*2560*/  @P2 STS.128 [R210+0x1000], RZ ;  /* 0x001000ffd2002388 */ /* 0x0009e80000000c00 */
[----:B------:R-:W-:Y:S01]  /*2570*/  @!PT LDS RZ, [RZ] ;  /* 0x00000000fffff984 */ /* 0x000fe20000000800 */
[----:B------:R-:W-:Y:S01]  /*2580*/  @!PT LDS RZ, [RZ] ;  /* 0x00000000fffff984 */ /* 0x000fe20000000800 */
[----:B------:R-:W-:Y:S01]  /*2590*/  @!PT LDS RZ, [RZ] ;  /* 0x00000000fffff984 */ /* 0x000fe20000000800 */
[----:B------:R4:W-:Y:S04]  /*25a0*/  @!P2 LDGSTS.E.BYPASS.LTC128B.128 [R210+0x1000], desc[UR20][R14.64] ;  /* 0x010000000ed2afae */ /* 0x0009e8000b981a14 */
[----:B------:R4:W-:Y:S04]  /*25b0*/  @!P4 LDGSTS.E.BYPASS.LTC128B.128 [R245+0x6000], desc[UR20][R10.64] ;  /* 0x060000000af5cfae */ /* 0x0009e8000b981a14 */
[----:B------:R4:W-:Y:S04]  /*25c0*/  @P4 STS.128 [R245+0x6000], RZ ;  /* 0x006000fff5004388 */ /* 0x0009e80000000c00 */
[----:B------:R4:W-:Y:S01]  /*25d0*/  @P3 STS.128 [R245+0x7000], RZ ;  /* 0x007000fff5003388 */ /* 0x0009e20000000c00 */
[----:B-1----:R-:W-:Y:S01]  /*25e0*/  VIADD R9, R237, 0x48 ;  /* 0x00000048ed097836 */ /* 0x002fe20000000000 */
[----:B------:R-:W-:-:S04]  /*25f0*/  @!P3 LEA R8, P0, R6, R20, 0x1 ;  /* 0x000000140608b211 */ /* 0x000fc800078008ff */
[----:B------:R-:W-:Y:S02]  /*2600*/  ISETP.GE.AND P5, PT, R9, R19, PT ;  /* 0x000000130900720c */ /* 0x000fe40003fa6270 */
[----:B------:R-:W-:Y:S01]  /*2610*/  @!P3 LEA.HI.X R9, R6, R21, R5, 0x1, P0 ;  /* 0x000000150609b211 */ /* 0x000fe200000f0c05 */
[C---:B------:R-:W-:Y:S01]  /*2620*/  IMAD.WIDE.U32 R4, R237.reuse, 0x4, R212 ;  /* 0x00000004ed047825 */ /* 0x040fe200078e00d4 */
[----:B------:R-:W-:-:S03]  /*2630*/  ISETP.GE.AND P0, PT, R237, R19, PT ;  /* 0x00000013ed00720c */ /* 0x000fc60003f06270 */
[----:B------:R-:W-:Y:S01]  /*2640*/  @!PT LDS RZ, [RZ] ;  /* 0x00000000fffff984 */ /* 0x000fe20000000800 */
[----:B------:R-:W-:Y:S01]  /*2650*/  @!PT LDS RZ, [RZ] ;  /* 0x00000000fffff984 */ /* 0x000fe20000000800 */
[----:B------:R-:W-:Y:S01]  /*2660*/  @!PT LDS RZ, [RZ] ;  /* 0x00000000fffff984 */ /* 0x000fe20000000800 */
[----:B------:R4:W-:Y:S04]  /*2670*/  @!P3 LDGSTS.E.BYPASS.LTC128B.128 [R245+0x7000], desc[UR20][R8.64] ;  /* 0x0700000008f5bfae */ /* 0x0009e8000b981a14 */
[----:B------:R-:W0:Y:S04]  /*2680*/  LDGDEPBAR ;  /* 0x00000000000079af */ /* 0x000e280000000000 */
[----:B------:R4:W5:Y:S04]  /*2690*/  @!P1 LDG.E R240, desc[UR20][R4.64+0x20] ;  /* 0x0000201404f09981 */ /* 0x000968000c1e1900 */
[----:B------:R4:W5:Y:S04]  /*26a0*/  @!P0 LDG.E R241, desc[UR20][R4.64] ;  /* 0x0000001404f18981 */ /* 0x000968000c1e1900 */
[----:B------:R4:W5:Y:S04]  /*26b0*/  @!P6 LDG.E R239, desc[UR20][R4.64+0x100] ;  /* 0x0001001404efe981 */ /* 0x000968000c1e1900 */
[----:B------:R4:W5:Y:S01]  /*26c0*/  @!P5 LDG.E R238, desc[UR20][R4.64+0x120] ;  /* 0x0001201404eed981 */ /* 0x000962000c1e1900 */
[----:B------:R-:W-:-:S04]  /*26d0*/  DEPBAR.LE SB0, 0x1 ;  /* 0x000080400000791a */ /* 0x000fc80000000000 */
[----:B------:R-:W-:Y:S06]  /*26e0*/  BAR.SYNC.DEFER_BLOCKING 0x0 ;  /* 0x0000000000007b1d */ /* 0x000fec0000010000 */
[----:B------:R4:W1:Y:S04]  /*26f0*/  LDSM.16.M88.4 R144, [R156] ;  /* 0x000000009c90783b */ /* 0x0008680000000200 */
[----:B------:R4:W2:Y:S04]  /*2700*/  LDSM.16.M88.4 R148, [R156+0x400] ;  /* 0x000400009c94783b */ /* 0x0008a80000000200 */
[----:B------:R4:W3:Y:S04]  /*2710*/  LDSM.16.M88.4 R152, [R156+0x800] ;  /* 0x000800009c98783b */ /* 0x0008e80000000200 */
[----:B------:R-:W1:Y:S04]  /*2720*/  LDSM.16.M88.4 R156, [R156+0xc00] ;  /* 0x000c00009c9c783b */ /* 0x000e680000000200 */
[----:B------:R4:W1:Y:S04]  /*2730*/  LDSM.16.M88.4 R128, [R161] ;  /* 0x00000000a180783b */ /* 0x0008680000000200 */
[----:B------:R4:W1:Y:S04]  /*2740*/  LDSM.16.M88.4 R132, [R161+0x400] ;  /* 0x00040000a184783b */ /* 0x0008680000000200 */
[----:B------:R4:W1:Y:S04]  /*2750*/  LDSM.16.M88.4 R136, [R161+0x800] ;  /* 0x00080000a188783b */ /* 0x0008680000000200 */
[----:B------:R4:W1:Y:S01]  /*2760*/  LDSM.16.M88.4 R140, [R161+0xc00] ;  /* 0x000c0000a18c783b */ /* 0x0008620000000200 */
[----:B------:R-:W-:-:S02]  /*2770*/  IMAD.IADD R160, R167, 0x1, R18 ;  /* 0x00000001a7a07824 */ /* 0x000fc400078e0212 */
[----:B------:R-:W-:Y:S01]  /*2780*/  IMAD.IADD R3, R2, 0x1, R18 ;  /* 0x0000000102037824 */ /* 0x000fe200078e0212 */
[----:B------:R-:W-:-:S12]  /*2790*/  USHF.L.U32 UR8, UR8, 0x7, URZ ;  /* 0x0000000708087899 */ /* 0x000fd800080006ff */
.L_x_239:
[----:B------:R-:W0:Y:S01]  /*27a0*/  LDGDEPBAR ;  /* 0x00000000000079af */ /* 0x000e220000000000 */
[----:B----4-:R-:W-:Y:S01]  /*27b0*/  IMAD.MOV.U32 R4, RZ, RZ, R243 ;  /* 0x000000ffff047224 */ /* 0x010fe200078e00f3 */
[----:B------:R-:W-:Y:S01]  /*27c0*/  IADD3 R112, PT, PT, R168, R160, RZ ;  /* 0x000000a0a8707210 */ /* 0x000fe20007ffe0ff */
[----:B------:R-:W-:Y:S03]  /*27d0*/  IMAD.MOV.U32 R5, RZ, RZ, R242 ;  /* 0x000000ffff057224 */ /* 0x000fe600078e00f2 */
[C---:B------:R-:W-:Y:S04]  /*27e0*/  LEA R4, P0, R237.reuse, R4, 0x2 ;  /* 0x00000004ed047211 */ /* 0x040fe800078010ff */
[----:B------:R-:W-:Y:S01]  /*27f0*/  LEA.HI.X R5, R237, R5, RZ, 0x2, P0 ;  /* 0x00000005ed057211 */ /* 0x000fe200000f14ff */
[----:B------:R-:W-:Y:S04]  /*2800*/  DEPBAR.LE SB0, 0x0 ;  /* 0x000080000000791a */ /* 0x000fe80000000000 */
[----:B------:R-:W-:Y:S06]  /*2810*/  BAR.SYNC.DEFER_BLOCKING 0x0 ;  /* 0x0000000000007b1d */ /* 0x000fec0000010000 */
[----:B------:R-:W-:Y:S05]  /*2820*/  LDSM.16.M88.4 R64, [R160] ;  /* 0x00000000a040783b */ /* 0x000fea0000000200 */
[----:B------:R-:W4:Y:S05]  /*2830*/  LDSM.16.M88.4 R16, [R161+-0x2000] ;  /* 0xffe00000a110783b */ /* 0x000f2a0000000200 */
[----:B------:R-:W2:Y:S05]  /*2840*/  LDSM.16.M88.4 R60, [R160+0x1000] ;  /* 0x00100000a03c783b */ /* 0x000eaa0000000200 */
[----:B-----5:R-:W5:Y:S05]  /*2850*/  LDG.E R172, desc[UR20][R4.64] ;  /* 0x0000001404ac7981 */ /* 0x020f6a000c1e1900 */
[----:B------:R-:W5:Y:S05]  /*2860*/  LDG.E R171, desc[UR20][R4.64+0x20] ;  /* 0x0000201404ab7981 */ /* 0x000f6a000c1e1900 */
[----:B------:R-:W5:Y:S05]  /*2870*/  LDG.E R170, desc[UR20][R4.64+0x100] ;  /* 0x0001001404aa7981 */ /* 0x000f6a000c1e1900 */
[----:B------:R4:W5:Y:S05]  /*2880*/  LDG.E R169, desc[UR20][R4.64+0x120] ;  /* 0x0001201404a97981 */ /* 0x00096a000c1e1900 */
[----:B------:R-:W3:Y:S05]  /*2890*/  LDSM.16.M88.4 R32, [R161+-0x1c00] ;  /* 0xffe40000a120783b */ /* 0x000eea0000000200 */
[----:B------:R-:W1:Y:S05]  /*28a0*/  LDSM.16.M88.4 R48, [R161+-0x1800] ;  /* 0xffe80000a130783b */ /* 0x000e6a0000000200 */
[----:B------:R-:W1:Y:S05]  /*28b0*/  LDSM.16.M88.4 R100, [R161+-0x1400] ;  /* 0xffec0000a164783b */ /* 0x000e6a0000000200 */
[----:B------:R-:W-:Y:S05]  /*28c0*/  LDSM.16.M88.4 R104, [R112] ;  /* 0x000000007068783b */ /* 0x000fea0000000200 */
[----:B------:R-:W1:Y:S01]  /*28d0*/  LDSM.16.M88.4 R108, [R162+-0x2000] ;  /* 0xffe00000a26c783b */ /* 0x000e620000000200 */
[-C--:B----4-:R-:W-:Y:S04]  /*28e0*/  HMMA.16816.F32 R4, R64, R16.reuse, RZ ;  /* 0x000000104004723c */ /* 0x090fe800000018ff */
[----:B------:R-:W4:Y:S04]  /*28f0*/  LDSM.16.M88.4 R112, [R112+0x1000] ;  /* 0x001000007070783b */ /* 0x000f280000000200 */
[C---:B--2---:R-:W-:Y:S01]  /*2900*/  HMMA.16816.F32 R8, R60.reuse, R16, RZ ;  /* 0x000000103c08723c */ /* 0x044fe200000018ff */
[----:B------:R-:W2:Y:S05]  /*2910*/  LDSM.16.M88.4 R116, [R162+-0x1c00] ;  /* 0xffe40000a274783b */ /* 0x000eaa0000000200 */
[----:B------:R-:W2:Y:S02]  /*2920*/  LDSM.16.M88.4 R120, [R162+-0x1800] ;  /* 0xffe80000a278783b */ /* 0x000ea40000000200 */
[-C--:B------:R-:W-:Y:S03]  /*2930*/  HMMA.16816.F32 R12, R60, R18.reuse, RZ ;  /* 0x000000123c0c723c */ /* 0x080fe600000018ff */
[----:B------:R-:W2:Y:S05]  /*2940*/  LDSM.16.M88.4 R124, [R162+-0x1400] ;  /* 0xffec0000a27c783b */ /* 0x000eaa0000000200 */
        /* <DEDUP_REMOVED lines=11> */
[----:B------:R-:W-:Y:S05]  /*2a00*/  IMAD.SHL.U32 R100, R178, 0x80, RZ ;  /* 0x00000080b2647824 */ /* 0x000fea00078e00ff */
[----:B------:R-:W-:Y:S01]  /*2a10*/  ISETP.GE.AND P0, PT, R100, R251, PT ;  /* 0x000000fb6400720c */ /* 0x000fe20003f06270 */
[-C--:B------:R-:W-:Y:S08]  /*2a20*/  HMMA.16816.F32 R60, R60, R102.reuse, RZ ;  /* 0x000000663c3c723c */ /* 0x080ff000000018ff */
[----:B------:R-:W-:Y:S08]  /*2a30*/  HMMA.16816.F32 R64, R64, R102, RZ ;  /* 0x000000664040723c */ /* 0x000ff000000018ff */
[-C--:B------:R-:W-:Y:S08]  /*2a40*/  HMMA.16816.F32 R4, R104, R108.reuse, R4 ;  /* 0x0000006c6804723c */ /* 0x080ff00000001804 */
[C---:B----4-:R-:W-:Y:S08]  /*2a50*/  HMMA.16816.F32 R8, R112.reuse, R108, R8 ;  /* 0x0000006c7008723c */ /* 0x050ff00000001808 */
[-C--:B------:R-:W-:Y:S08]  /*2a60*/  HMMA.16816.F32 R12, R112, R110.reuse, R12 ;  /* 0x0000006e700c723c */ /* 0x080ff0000000180c */
[C---:B------:R-:W-:Y:S08]  /*2a70*/  HMMA.16816.F32 R16, R104.reuse, R110, R16 ;  /* 0x0000006e6810723c */ /* 0x040ff00000001810 */
[-C--:B--2---:R-:W-:Y:S08]  /*2a80*/  HMMA.16816.F32 R20, R104, R116.reuse, R20 ;  /* 0x000000746814723c */ /* 0x084ff00000001814 */
[C---:B------:R-:W-:Y:S08]  /*2a90*/  HMMA.16816.F32 R24, R112.reuse, R116, R24 ;  /* 0x000000747018723c */ /* 0x040ff00000001818 */
[-C--:B------:R-:W-:Y:S08]  /*2aa0*/  HMMA.16816.F32 R28, R112, R118.reuse, R28 ;  /* 0x00000076701c723c */ /* 0x080ff0000000181c */
        /* <DEDUP_REMOVED lines=11> */
[----:B------:R-:W1:Y:S01]  /*2b60*/  LDC R103, c[0x0][0x504] ;  /* 0x00014100ff677b82 */ /* 0x000e620000000800 */
[----:B------:R-:W-:Y:S02]  /*2b70*/  IMAD.SHL.U32 R101, R249, 0x80, RZ ;  /* 0x00000080f9657824 */ /* 0x000fe400078e00ff */
[----:B------:R-:W-:Y:S03]  /*2b80*/  VIADD R104, R100, 0x80 ;  /* 0x0000008064687836 */ /* 0x000fe60000000000 */
[C---:B------:R-:W-:Y:S04]  /*2b90*/  IADD3 R102, PT, PT, R101.reuse, 0x80, R244 ;  /* 0x0000008065667810 */ /* 0x040fe80007ffe0f4 */
[----:B-1----:R-:W-:Y:S01]  /*2ba0*/  IADD3 R102, PT, PT, R102, R103, -R173 ;  /* 0x0000006766667210 */ /* 0x002fe20007ffe8ad */
[----:B------:R-:W-:Y:S04]  /*2bb0*/  VIADD R103, R101, 0x80 ;  /* 0x0000008065677836 */ /* 0x000fe80000000000 */
[----:B------:R-:W-:Y:S01]  /*2bc0*/  VIADD R101, R102, 0xffffff80 ;  /* 0xffffff8066657836 */ /* 0x000fe20000000000 */
[----:B------:R-:W-:Y:S04]  /*2bd0*/  ISETP.LT.AND P0, PT, R103, R173, PT ;  /* 0x000000ad6700720c */ /* 0x000fe80003f01270 */
[----:B------:R-:W-:Y:S11]  /*2be0*/  ISETP.GE.AND P1, PT, R104, R101, PT ;  /* 0x000000656800720c */ /* 0x000ff60003f26270 */
[----:B------:R-:W-:Y:S02]  /*2bf0*/  @!UPT UIADD3 URZ, UPT, UPT, URZ, URZ, URZ ;  /* 0x000000fffffff290 */ /* 0x000fe4000fffe0ff */
[----:B------:R-:W-:Y:S05]  /*2c00*/  @!P1 BRA P0, `(.L_x_236) ;  /* 0x0000001000909947 */ /* 0x000fea0000000000 */
.L_x_235:
        /* <DEDUP_REMOVED lines=292> */
.L_x_236:
        /* <DEDUP_REMOVED lines=242> */
[C---:B------:R-:W-:Y:S04]  /*4d70*/  HMMA.16816.F32 R16, R100.reuse, R146, R16 ;  /* 0x000000926410723c */ /* 0x040fe80000001810 */
[----:B------:R-:W-:Y:S01]  /*4d80*/  FMUL.FTZ R7, R118, R7 ;  /* 0x0000000776077220 */ /* 0x000fe20000410000 */
[C---:B------:R-:W-:Y:S01]  /*4d90*/  FADD.FTZ R8, -R170.reuse, R8 ;  /* 0x00000008aa087221 */ /* 0x040fe20000010100 */
[C---:B------:R-:W-:Y:S01]  /*4da0*/  FADD.FTZ R9, -R170.reuse, R9 ;  /* 0x00000009aa097221 */ /* 0x040fe20000010100 */
[C---:B------:R-:W-:Y:S01]  /*4db0*/  FADD.FTZ R10, -R169.reuse, R10 ;  /* 0x0000000aa90a7221 */ /* 0x040fe20000010100 */
[-C--:B------:R-:W-:Y:S03]  /*4dc0*/  HMMA.16816.F32 R20, R100, R148.reuse, R20 ;  /* 0x000000946414723c */ /* 0x080fe60000001814 */
[C---:B------:R-:W-:Y:S01]  /*4dd0*/  FADD.FTZ R11, -R169.reuse, R11 ;  /* 0x0000000ba90b7221 */ /* 0x040fe20000010100 */
[C---:B------:R-:W-:Y:S01]  /*4de0*/  FADD.FTZ R12, -R170.reuse, R12 ;  /* 0x0000000caa0c7221 */ /* 0x040fe20000010100 */
[----:B------:R-:W-:Y:S01]  /*4df0*/  FADD.FTZ R13, -R170, R13 ;  /* 0x0000000daa0d7221 */ /* 0x000fe20000010100 */
[C---:B------:R-:W-:Y:S01]  /*4e00*/  FADD.FTZ R14, -R169.reuse, R14 ;  /* 0x0000000ea90e7221 */ /* 0x040fe20000010100 */
[----:B------:R-:W-:Y:S01]  /*4e10*/  FADD.FTZ R15, -R169, R15 ;  /* 0x0000000fa90f7221 */ /* 0x000fe20000010100 */
[C---:B------:R-:W-:Y:S04]  /*4e20*/  HMMA.16816.F32 R24, R104.reuse, R148, R24 ;  /* 0x000000946818723c */ /* 0x040fe80000001818 */
[C---:B------:R-:W-:Y:S01]  /*4e30*/  FADD.FTZ R16, -R172.reuse, R16 ;  /* 0x00000010ac107221 */ /* 0x040fe20000010100 */
[C---:B------:R-:W-:Y:S01]  /*4e40*/  FADD.FTZ R17, -R172.reuse, R17 ;  /* 0x00000011ac117221 */ /* 0x040fe20000010100 */
[C---:B------:R-:W-:Y:S01]  /*4e50*/  FADD.FTZ R18, -R171.reuse, R18 ;  /* 0x00000012ab127221 */ /* 0x040fe20000010100 */
[C---:B------:R-:W-:Y:S01]  /*4e60*/  FADD.FTZ R19, -R171.reuse, R19 ;  /* 0x00000013ab137221 */ /* 0x040fe20000010100 */
[-C--:B------:R-:W-:Y:S03]  /*4e70*/  HMMA.16816.F32 R28, R104, R150.reuse, R28 ;  /* 0x00000096681c723c */ /* 0x080fe6000000181c */
[C---:B------:R-:W-:Y:S01]  /*4e80*/  FADD.FTZ R20, -R172.reuse, R20 ;  /* 0x00000014ac147221 */ /* 0x040fe20000010100 */
[----:B------:R-:W-:Y:S01]  /*4e90*/  FADD.FTZ R21, -R172, R21 ;  /* 0x00000015ac157221 */ /* 0x000fe20000010100 */
[C---:B------:R-:W-:Y:S01]  /*4ea0*/  FADD.FTZ R22, -R171.reuse, R22 ;  /* 0x00000016ab167221 */ /* 0x040fe20000010100 */
[----:B------:R-:W-:Y:S01]  /*4eb0*/  FADD.FTZ R23, -R171, R23 ;  /* 0x00000017ab177221 */ /* 0x000fe20000010100 */
[----:B------:R-:W-:Y:S01]  /*4ec0*/  FMUL.FTZ R4, R193, R4 ;  /* 0x00000004c1047220 */ /* 0x000fe20000410000 */
[C---:B------:R-:W-:Y:S04]  /*4ed0*/  HMMA.16816.F32 R32, R100.reuse, R150, R32 ;  /* 0x000000966420723c */ /* 0x040fe80000001820 */
[C---:B------:R-:W-:Y:S01]  /*4ee0*/  FADD.FTZ R24, -R170.reuse, R24 ;  /* 0x00000018aa187221 */ /* 0x040fe20000010100 */
[----:B------:R-:W-:Y:S01]  /*4ef0*/  FADD.FTZ R25, -R170, R25 ;  /* 0x00000019aa197221 */ /* 0x000fe20000010100 */
[----:B------:R-:W-:Y:S01]  /*4f00*/  FMUL.FTZ R5, R189, R5 ;  /* 0x00000005bd057220 */ /* 0x000fe20000410000 */
[----:B------:R-:W-:Y:S01]  /*4f10*/  FMUL.FTZ R8, R117, R8 ;  /* 0x0000000875087220 */ /* 0x000fe20000410000 */
[----:B------:R-:W-:Y:S01]  /*4f20*/  F2FP.F16.F32.PACK_AB R117, R7, R6 ;  /* 0x000000060775723e */ /* 0x000fe200000000ff */
        /* <DEDUP_REMOVED lines=21> */
[C---:B------:R-:W-:Y:S01]  /*5080*/  FADD.FTZ R30, -R169.reuse, R30 ;  /* 0x0000001ea91e7221 */ /* 0x040fe20000010100 */
[-C--:B------:R-:W-:Y:S03]  /*5090*/  HMMA.16816.F32 R52, R100, R156.reuse, R52 ;  /* 0x0000009c6434723c */ /* 0x080fe60000001834 */
[C---:B------:R-:W-:Y:S01]  /*50a0*/  FADD.FTZ R28, -R170.reuse, R28 ;  /* 0x0000001caa1c7221 */ /* 0x040fe20000010100 */
[C---:B------:R-:W-:Y:S01]  /*50b0*/  FADD.FTZ R26, -R169.reuse, R26 ;  /* 0x0000001aa91a7221 */ /* 0x040fe20000010100 */
[C---:B------:R-:W-:Y:S01]  /*50c0*/  FADD.FTZ R27, -R169.reuse, R27 ;  /* 0x0000001ba91b7221 */ /* 0x040fe20000010100 */
[----:B------:R-:W-:Y:S01]  /*50d0*/  FADD.FTZ R29, -R170, R29 ;  /* 0x0000001daa1d7221 */ /* 0x000fe20000010100 */
        /* <DEDUP_REMOVED lines=11> */
[C---:B------:R-:W-:Y:S01]  /*5190*/  FADD.FTZ R40, -R170.reuse, R40 ;  /* 0x00000028aa287221 */ /* 0x040fe20000010100 */
[----:B------:R-:W-:Y:S04]  /*51a0*/  HMMA.16816.F32 R64, R100, R158, R64 ;  /* 0x0000009e6440723c */ /* 0x000fe80000001840 */
[C---:B------:R-:W-:Y:S01]  /*51b0*/  FADD.FTZ R41, -R170.reuse, R41 ;  /* 0x00000029aa297221 */ /* 0x040fe20000010100 */
[C---:B------:R-:W-:Y:S01]  /*51c0*/  FADD.FTZ R42, -R169.reuse, R42 ;  /* 0x0000002aa92a7221 */ /* 0x040fe20000010100 */
[C---:B------:R-:W-:Y:S01]  /*51d0*/  FADD.FTZ R43, -R169.reuse, R43 ;  /* 0x0000002ba92b7221 */ /* 0x040fe20000010100 */
[C---:B------:R-:W-:Y:S01]  /*51e0*/  FADD.FTZ R44, -R170.reuse, R44 ;  /* 0x0000002caa2c7221 */ /* 0x040fe20000010100 */
[----:B------:R-:W-:Y:S01]  /*51f0*/  FADD.FTZ R45, -R170, R45 ;  /* 0x0000002daa2d7221 */ /* 0x000fe20000010100 */
[C---:B------:R-:W-:Y:S01]  /*5200*/  FADD.FTZ R46, -R169.reuse, R46 ;  /* 0x0000002ea92e7221 */ /* 0x040fe20000010100 */
        /* <DEDUP_REMOVED lines=91> */
[----:B------:R-:W-:Y:S02]  /*57c0*/  FMUL.FTZ R8, R221, R67 ;  /* 0x00000043dd087220 */ /* 0x000fe40000410000 */
[----:B------:R-:W-:Y:S03]  /*57d0*/  F2FP.F16.F32.PACK_AB R9, R9, R64 ;  /* 0x000000400909723e */ /* 0x000fe600000000ff */
        /* <DEDUP_REMOVED lines=26> */
.L_x_237:
        /* <DEDUP_REMOVED lines=114> */
.L_x_238:
[----:B------:R-:W-:Y:S01]  /*60a0*/  LDSM.16.M88.4 R16, [R163] ;  /* 0x00000000a310783b */ /* 0x000fe20000000200 */
[C---:B------:R-:W-:Y:S02]  /*60b0*/  LEA R62, P0, R247.reuse, R180, 0x2 ;  /* 0x000000b4f73e7211 */ /* 0x040fe400078010ff */
        /* <DEDUP_REMOVED lines=208> */
[----:B------:R-:W-:Y:S01]  /*6dc0*/  IMAD.SHL.U32 R18, R17, 0x8, RZ ;  /* 0x0000000811127824 */ /* 0x000fe200078e00ff */
        /* <DEDUP_REMOVED lines=9> */
[----:B----4-:R-:W-:Y:S01]  /*6e60*/  IMAD.SHL.U32 R13, R14, 0x4, RZ ;  /* 0x000000040e0d7824 */ /* 0x010fe200078e00ff */
        /* <DEDUP_REMOVED lines=39> */
.L_x_240:
[----:B------:R-:W1:Y:S01]  /*70e0*/  LDCU.64 UR12, c[0x0][0x5c0] ;  /* 0x0000b800ff0c77ac */ /* 0x000e620008000a00 */
[----:B------:R-:W-:-:S05]  /*70f0*/  IADD3 R4, PT, PT, R250, R65, RZ ;  /* 0x00000041fa047210 */ /* 0x000fca0007ffe0ff */
[C---:B-1----:R-:W-:Y:S02]  /*7100*/  IMAD R3, R4.reuse, UR13, RZ ;  /* 0x0000000d04037c24 */ /* 0x042fe4000f8e02ff */
[----:B------:R-:W-:-:S05]  /*7110*/  IMAD.WIDE.U32 R4, R4, UR12, RZ ;  /* 0x0000000c04047c25 */ /* 0x000fca000f8e00ff */
[----:B------:R-:W-:Y:S02]  /*7120*/  IADD3 R15, PT, PT, R5, R3, RZ ;  /* 0x00000003050f7210 */ /* 0x000fe40007ffe0ff */
[----:B------:R-:W-:Y:S02]  /*7130*/  MOV R14, R4 ;  /* 0x00000004000e7202 */ /* 0x000fe40000000f00 */
.L_x_241:
        /* <DEDUP_REMOVED lines=12> */
.L_x_242:
[----:B------:R-:W1:Y:S01]  /*7200*/  LDCU.64 UR10, c[0x0][0x5c8] ;  /* 0x0000b900ff0a77ac */ /* 0x000e620008000a00 */
[----:B------:R-:W-:-:S05]  /*7210*/  IADD3 R4, PT, PT, R250, R65, RZ ;  /* 0x00000041fa047210 */ /* 0x000fca0007ffe0ff */
[C---:B-1----:R-:W-:Y:S02]  /*7220*/  IMAD R3, R4.reuse, UR11, RZ ;  /* 0x0000000b04037c24 */ /* 0x042fe4000f8e02ff */
[----:B------:R-:W-:-:S05]  /*7230*/  IMAD.WIDE.U32 R4, R4, UR10, RZ ;  /* 0x0000000a04047c25 */ /* 0x000fca000f8e00ff */
[----:B------:R-:W-:Y:S02]  /*7240*/  IADD3 R7, PT, PT, R5, R3, RZ ;  /* 0x0000000305077210 */ /* 0x000fe40007ffe0ff */
[----:B------:R-:W-:-:S07]  /*7250*/  MOV R3, R4 ;  /* 0x0000000400037202 */ /* 0x000fce0000000f00 */
.L_x_243:
[----:B------:R-:W-:Y:S01]  /*7260*/  BAR.SYNC.DEFER_BLOCKING 0x0 ;  /* 0x0000000000007b1d */ /* 0x000fe20000010000 */
[C---:B------:R-:W-:Y:S01]  /*7270*/  IMAD.SHL.U32 R4, R249.reuse, 0x80, RZ ;  /* 0x00000080f9047824 */ /* 0x040fe200078e00ff */
[----:B------:R-:W-:Y:S01]  /*7280*/  SHF.L.U32 R13, R249, 0x7, RZ ;  /* 0x00000007f90d7819 */ /* 0x000fe200000006ff */
[----:B------:R-:W-:Y:S01]  /*7290*/  IMAD.MOV.U32 R5, RZ, RZ, RZ ;  /* 0x000000ffff057224 */ /* 0x000fe200078e00ff */
[----:B------:R-:W-:Y:S01]  /*72a0*/  SHF.R.U32.HI R17, RZ, 0x2, R17 ;  /* 0x00000002ff117819 */ /* 0x000fe20000011611 */
[----:B------:R-:W-:-:S03]  /*72b0*/  IMAD.IADD R12, R173, 0x1, -R4 ;  /* 0x00000001ad0c7824 */ /* 0x000fc600078e0a04 */
[----:B------:R-:W1:Y:S01]  /*72c0*/  LDC.64 R10, c[0x0][0x5e0] ;  /* 0x00017800ff0a7b82 */ /* 0x000e620000000a00 */
[----:B------:R-:W-:Y:S01]  /*72d0*/  LOP3.LUT R4, R18, 0x18, RZ, 0xc0, !PT ;  /* 0x0000001812047812 */ /* 0x000fe200078ec0ff */
[----:B------:R-:W-:Y:S01]  /*72e0*/  BSSY.RECONVERGENT B0, `(.L_x_244) ;  /* 0x0000028000007945 */ /* 0x000fe20003800200 */
[----:B------:R-:W-:Y:S02]  /*72f0*/  SHF.R.S32.HI R16, RZ, 0x1f, R13 ;  /* 0x0000001fff107819 */ /* 0x000fe4000001140d */
[----:B------:R-:W-:Y:S01]  /*7300*/  ISETP.GE.AND P1, PT, R17, R12, PT ;  /* 0x0000000c1100720c */ /* 0x000fe20003f26270 */
[----:B------:R-:W-:Y:S02]  /*7310*/  IMAD.WIDE.U32 R4, R13, UR10, R4 ;  /* 0x0000000a0d047c25 */ /* 0x000fe4000f8e0004 */
[----:B------:R-:W2:Y:S02]  /*7320*/  LDC.64 R20, c[0x0][0x5d8] ;  /* 0x00017600ff147b82 */ /* 0x000ea40000000a00 */
[----:B------:R-:W-:Y:S01]  /*7330*/  IMAD R6, R16, UR10, RZ ;  /* 0x0000000a10067c24 */ /* 0x000fe2000f8e02ff */
[----:B------:R-:W-:-:S03]  /*7340*/  IADD3 R4, P0, PT, R3, R4, RZ ;  /* 0x0000000403047210 */ /* 0x000fc60007f1e0ff */
[----:B------:R-:W-:Y:S01]  /*7350*/  IMAD R6, R13, UR11, R6 ;  /* 0x0000000b0d067c24 */ /* 0x000fe2000f8e0206 */
[----:B------:R3:W4:Y:S04]  /*7360*/  LDS.128 R28, [R245+0x7000] ;  /* 0x00700000f51c7984 */ /* 0x0007280000000c00 */
[----:B------:R-:W-:Y:S01]  /*7370*/  IADD3.X R5, PT, PT, R7, R5, R6, P0, !PT ;  /* 0x0000000507057210 */ /* 0x000fe200007fe406 */
[----:B------:R-:W3:Y:S01]  /*7380*/  @!P1 LDC.64 R32, c[0x0][0x568] ;  /* 0x00015a00ff209b82 */ /* 0x000ee20000000a00 */
[----:B------:R-:W-:Y:S01]  /*7390*/  IMAD.WIDE.U32 R6, R13, UR12, RZ ;  /* 0x0000000c0d067c25 */ /* 0x000fe2000f8e00ff */
[----:B------:R1:W2:Y:S03]  /*73a0*/  LDS.128 R24, [R245+0x8000] ;  /* 0x00800000f5187984 */ /* 0x0002a60000000c00 */
[----:B-1----:R-:W-:Y:S01]  /*73b0*/  IMAD.WIDE.U32 R8, R10, UR22, R4 ;  /* 0x000000160a087c25 */ /* 0x002fe2000f8e0004 */
[----:B------:R1:W1:Y:S01]  /*73c0*/  LDS.128 R36, [R245+0x9000] ;  /* 0x00900000f5247984 */ /* 0x0002620000000c00 */
[----:B------:R-:W-:-:S02]  /*73d0*/  LOP3.LUT R3, R6, 0x18, R18, 0xf8, !PT ;  /* 0x0000001806037812 */ /* 0x000fc400078ef812 */
[----:B------:R-:W-:Y:S02]  /*73e0*/  IMAD R4, R16, UR12, RZ ;  /* 0x0000000c10047c24 */ /* 0x000fe4000f8e02ff */
[----:B------:R-:W-:Y:S01]  /*73f0*/  IADD3 R6, P0, PT, R14, R3, RZ ;  /* 0x000000030e067210 */ /* 0x000fe20007f1e0ff */
[----:B------:R-:W-:Y:S02]  /*7400*/  IMAD R5, R11, UR22, R9 ;  /* 0x000000160b057c24 */ /* 0x000fe4000f8e0209 */
[----:B------:R-:W-:Y:S01]  /*7410*/  IMAD R3, R13, UR13, R4 ;  /* 0x0000000d0d037c24 */ /* 0x000fe2000f8e0204 */
[----:B------:R-:W-:Y:S02]  /*7420*/  @!P1 MOV R4, R8 ;  /* 0x0000000800049202 */ /* 0x000fe40000000f00 */
[----:B------:R-:W-:Y:S02]  /*7430*/  IADD3 R13, PT, PT, R17, 0x40, RZ ;  /* 0x00000040110d7810 */ /* 0x000fe40007ffe0ff */
[----:B------:R-:W-:Y:S01]  /*7440*/  IADD3.X R7, PT, PT, R15, R7, R3, P0, !PT ;  /* 0x000000070f077210 */ /* 0x000fe200007fe403 */
[----:B------:R-:W-:Y:S01]  /*7450*/  @!P1 IMAD.WIDE.U32 R10, R17, UR10, R4 ;  /* 0x0000000a110a9c25 */ /* 0x000fe2000f8e0004 */
[----:B------:R-:W-:-:S02]  /*7460*/  ISETP.GE.AND P4, PT, R13, R12, PT ;  /* 0x0000000c0d00720c */ /* 0x000fc40003f86270 */
[----:B------:R-:W-:Y:S01]  /*7470*/  IADD3 R3, P0, PT, R17, 0x40, RZ ;  /* 0x0000004011037810 */ /* 0x000fe20007f1e0ff */
[----:B--2---:R-:W-:Y:S01]  /*7480*/  IMAD.WIDE.U32 R6, R20, UR22, R6 ;  /* 0x0000001614067c25 */ /* 0x004fe2000f8e0006 */
[----:B---3--:R-:W-:-:S03]  /*7490*/  @!P1 LEA R16, P2, R10, R32, 0x1 ;  /* 0x000000200a109211 */ /* 0x008fc600078408ff */
[----:B------:R-:W-:Y:S02]  /*74a0*/  @!P1 IMAD R19, R17, UR11, R11 ;  /* 0x0000000b11139c24 */ /* 0x000fe4000f8e020b */
[----:B------:R-:W-:Y:S01]  /*74b0*/  IMAD R18, R21, UR22, R7 ;  /* 0x0000001615127c24 */ /* 0x000fe2000f8e0207 */
[----:B----4-:R-:W-:Y:S07]  /*74c0*/  @P1 BRA `(.L_x_245) ;  /* 0x0000000000241947 */ /* 0x010fee0003800000 */
[----:B------:R-:W2:Y:S01]  /*74d0*/  LDS.128 R20, [R245+0x6000] ;  /* 0x00600000f5147984 */ /* 0x000ea20000000c00 */
[----:B------:R-:W3:Y:S01]  /*74e0*/  LDCU.64 UR8, c[0x0][0x560] ;  /* 0x0000ac00ff0877ac */ /* 0x000ee20008000a00 */
[----:B------:R-:W-:Y:S02]  /*74f0*/  MOV R12, R6 ;  /* 0x00000006000c7202 */ /* 0x000fe40000000f00 */
[----:B------:R-:W-:-:S03]  /*7500*/  MOV R13, R18 ;  /* 0x00000012000d7202 */ /* 0x000fc60000000f00 */
[----:B------:R-:W-:-:S04]  /*7510*/  IMAD.WIDE.U32 R12, R17, UR12, R12 ;  /* 0x0000000c110c7c25 */ /* 0x000fc8000f8e000c */
[----:B------:R-:W-:Y:S01]  /*7520*/  IMAD R13, R17, UR13, R13 ;  /* 0x0000000d110d7c24 */ /* 0x000fe2000f8e020d */
[----:B---3--:R-:W-:-:S04]  /*7530*/  LEA R14, P3, R12, UR8, 0x1 ;  /* 0x000000080c0e7c11 */ /* 0x008fc8000f8608ff */
[----:B------:R-:W-:-:S05]  /*7540*/  LEA.HI.X R15, R12, UR9, R13, 0x1, P3 ;  /* 0x000000090c0f7c11 */ /* 0x000fca00098f0c0d */
[----:B--2---:R2:W-:Y:S04]  /*7550*/  STG.E.128 desc[UR20][R14.64], R20 ;  /* 0x000000140e007986 */ /* 0x0045e8000c101d14 */
.L_x_245:
[----:B------:R-:W-:Y:S05]  /*7560*/  BSYNC.RECONVERGENT B0 ;  /* 0x0000000000007941 */ /* 0x000fea0003800200 */
.L_x_244:
[----:B------:R-:W-:Y:S01]  /*7570*/  BSSY.RECONVERGENT B0, `(.L_x_246) ;  /* 0x000000d000007945 */ /* 0x000fe20003800200 */
[----:B------:R-:W-:Y:S02]  /*7580*/  @!P1 LEA.HI.X R17, R10, R33, R19, 0x1, P2 ;  /* 0x000000210a119211 */ /* 0x000fe400010f0c13 */
[----:B------:R-:W-:Y:S01]  /*7590*/  IADD3.X R12, PT, PT, RZ, RZ, RZ, P0, !PT ;  /* 0x000000ffff0c7210 */ /* 0x000fe200007fe4ff */
[----:B------:R-:W-:Y:S06]  /*75a0*/  @P4 BRA `(.L_x_247) ;  /* 0x0000000000244947 */ /* 0x000fec0003800000 */
[----:B------:R-:W3:Y:S01]  /*75b0*/  LDCU.64 UR8, c[0x0][0x560] ;  /* 0x0000ac00ff0877ac */ /* 0x000ee20008000a00 */
[----:B------:R-:W-:Y:S01]  /*75c0*/  MOV R7, R18 ;  /* 0x0000001200077202 */ /* 0x000fe20000000f00 */
[----:B------:R-:W-:Y:S02]  /*75d0*/  IMAD R13, R12, UR12, RZ ;  /* 0x0000000c0c0d7c24 */ /* 0x000fe4000f8e02ff */
[----:B------:R-:W-:-:S04]  /*75e0*/  IMAD.WIDE.U32 R10, R3, UR12, R6 ;  /* 0x0000000c030a7c25 */ /* 0x000fc8000f8e0006 */
[----:B------:R-:W-:-:S05]  /*75f0*/  IMAD R6, R3, UR13, R13 ;  /* 0x0000000d03067c24 */ /* 0x000fca000f8e020d */
[----:B------:R-:W-:Y:S02]  /*7600*/  IADD3 R7, PT, PT, R6, R11, RZ ;  /* 0x0000000b06077210 */ /* 0x000fe40007ffe0ff */
[----:B---3--:R-:W-:-:S04]  /*7610*/  LEA R6, P0, R10, UR8, 0x1 ;  /* 0x000000080a067c11 */ /* 0x008fc8000f8008ff */
[----:B------:R-:W-:-:S05]  /*7620*/  LEA.HI.X R7, R10, UR9, R7, 0x1, P0 ;  /* 0x000000090a077c11 */ /* 0x000fca00080f0c07 */
[----:B------:R3:W-:Y:S04]  /*7630*/  STG.E.128 desc[UR20][R6.64], R28 ;  /* 0x0000001c06007986 */ /* 0x0007e8000c101d14 */
.L_x_247:
[----:B------:R-:W-:Y:S05]  /*7640*/  BSYNC.RECONVERGENT B0 ;  /* 0x0000000000007941 */ /* 0x000fea0003800200 */
.L_x_246:
[----:B------:R4:W-:Y:S01]  /*7650*/  @!P1 STG.E.128 desc[UR20][R16.64], R24 ;  /* 0x0000001810009986 */ /* 0x0009e2000c101d14 */
[----:B------:R-:W-:Y:S05]  /*7660*/  @P4 BRA `(.L_x_234) ;  /* 0x0000000000284947 */ /* 0x000fea0003800000 */
[----:B------:R-:W1:Y:S01]  /*7670*/  LDCU.64 UR8, c[0x0][0x568] ;  /* 0x0000ad00ff0877ac */ /* 0x000e620008000a00 */
[----:B---3--:R-:W-:Y:S01]  /*7680*/  MOV R6, R8 ;  /* 0x0000000800067202 */ /* 0x008fe20000000f00 */
[----:B------:R-:W-:Y:S01]  /*7690*/  IMAD R4, R12, UR10, RZ ;  /* 0x0000000a0c047c24 */ /* 0x000fe2000f8e02ff */
[----:B------:R-:W-:-:S03]  /*76a0*/  MOV R7, R5 ;  /* 0x0000000500077202 */ /* 0x000fc60000000f00 */
[----:B------:R-:W-:-:S04]  /*76b0*/  IMAD.WIDE.U32 R6, R3, UR10, R6 ;  /* 0x0000000a03067c25 */ /* 0x000fc8000f8e0006 */
[----:B------:R-:W-:-:S05]  /*76c0*/  IMAD R3, R3, UR11, R4 ;  /* 0x0000000b03037c24 */ /* 0x000fca000f8e0204 */
[----:B------:R-:W-:Y:S02]  /*76d0*/  IADD3 R3, PT, PT, R3, R7, RZ ;  /* 0x0000000703037210 */ /* 0x000fe40007ffe0ff */
[----:B-1----:R-:W-:-:S04]  /*76e0*/  LEA R4, P0, R6, UR8, 0x1 ;  /* 0x0000000806047c11 */ /* 0x002fc8000f8008ff */
[----:B------:R-:W-:-:S05]  /*76f0*/  LEA.HI.X R5, R6, UR9, R3, 0x1, P0 ;  /* 0x0000000906057c11 */ /* 0x000fca00080f0c03 */
[----:B------:R1:W-:Y:S04]  /*7700*/  STG.E.128 desc[UR20][R4.64], R36 ;  /* 0x0000002404007986 */ /* 0x0003e8000c101d14 */
.L_x_234:
[----:B------:R-:W-:Y:S05]  /*7710*/  BSYNC.RECONVERGENT B1 ;  /* 0x0000000000017941 */ /* 0x000fea0003800200 */
.L_x_216:
[----:B------:R-:W3:Y:S01]  /*7720*/  LDCU UR9, c[0x0][0x438] ;  /* 0x00008700ff0977ac */ /* 0x000ee20008000800 */
[----:B------:R-:W2:Y:S08]  /*7730*/  LDC R3, c[0x0][0x370] ;  /* 0x0000dc00ff037b82 */ /* 0x000eb00000000800 */
[----:B------:R-:W1:Y:S01]  /*7740*/  LDC R12, c[0x0][0x438] ;  /* 0x00010e00ff0c7b82 */ /* 0x000e620000000800 */
        /* <DEDUP_REMOVED lines=8> */
.L_x_249:
        /* <DEDUP_REMOVED lines=11> */
.L_x_1582:


//--------------------- .text._ZN5flash44flash_bwd_dq_dk_dv_loop_seqk_parallel_kernelI23Flash_bwd_kernel_traitsILi32ELi128ELi128ELi8ELi4ELi4ELi4ELb1ELb0EN7cutlass6half_tE19Flash_kernel_traitsILi32ELi128ELi128ELi8ES3_EELb0ELb0ELb1ELb1ELb0ELb0ELb0EEEvNS_16Flash_bwd_paramsE --------------------------
	.section	.text._ZN5flash44flash_bwd_dq_dk_dv_loop_seqk_parallel_kernelI23Flash_bwd_kernel_traitsILi32ELi128ELi128ELi8ELi4ELi4ELi4ELb1ELb0EN7cutlass6half_tE19Flash_kernel_traitsILi32ELi128ELi128ELi8ES3_EELb0ELb0ELb1ELb1ELb0ELb0ELb0EEEvNS_16Flash_bwd_paramsE,"ax",@progbits
	.align	128
        .global         _ZN5flash44flash_bwd_dq_dk_dv_loop_seqk_parallel_kernelI23Flash_bwd_kernel_traitsILi32ELi128ELi128ELi8ELi4ELi4ELi4ELb1ELb0EN7cutlass6half_tE19Flash_kernel_traitsILi32ELi128ELi128ELi8ES3_EELb0ELb0ELb1ELb1ELb0ELb0ELb0EEEvNS_16Flash_bwd_paramsE
        .type           _ZN5flash44flash_bwd_dq_dk_dv_loop_seqk_parallel_kernelI23Flash_bwd_kernel_traitsILi32ELi128ELi128ELi8ELi4ELi4ELi4ELb1ELb0EN7cutlass6half_tE19Flash_kernel_traitsILi32ELi128ELi128ELi8ES3_EELb0ELb0ELb1ELb1ELb0ELb0ELb0EEEvNS_16Flash_bwd_paramsE,@function
        .size           _ZN5flash44flash_bwd_dq_dk_dv_loop_seqk_parallel_kernelI23Flash_bwd_kernel_traitsILi32ELi128ELi128ELi8ELi4ELi4ELi4ELb1ELb0EN7cutlass6half_tE19Flash_kernel_traitsILi32ELi128ELi128ELi8ES3_EELb0ELb0ELb1ELb1ELb0ELb0ELb0EEEvNS_16Flash_bwd_paramsE,(.L_x_1583 - _ZN5flash44flash_bwd_dq_dk_dv_loop_seqk_parallel_kernelI23Flash_bwd_kernel_traitsILi32ELi128ELi128ELi8ELi4ELi4ELi4ELb1ELb0EN7cutlass6half_tE19Flash_kernel_traitsILi32ELi128ELi128ELi8ES3_EELb0ELb0ELb1ELb1ELb0ELb0ELb0EEEvNS_16Flash_bwd_paramsE)
        .other          _ZN5flash44flash_bwd_dq_dk_dv_loop_seqk_parallel_kernelI23Flash_bwd_kernel_traitsILi32ELi128ELi128ELi8ELi4ELi4ELi4ELb1ELb0EN7cutlass6half_tE19Flash_kernel_traitsILi32ELi128ELi128ELi8ES3_EELb0ELb0ELb1ELb1ELb0ELb0ELb0EEEvNS_16Flash_bwd_paramsE,@"STO_CUDA_ENTRY STV_DEFAULT"
_ZN5flash44flash_bwd_dq_dk_dv_loop_seqk_parallel_kernelI23Flash_bwd_kernel_traitsILi32ELi128ELi128ELi8ELi4ELi4ELi4ELb1ELb0EN7cutlass6half_tE19Flash_kernel_traitsILi32ELi128ELi128ELi8ES3_EELb0ELb0ELb1ELb1ELb0ELb0ELb0EEEvNS_16Flash_bwd_paramsE:
.text._ZN5flash44flash_bwd_dq_dk_dv_loop_seqk_parallel_kernelI23Flash_bwd_kernel_traitsILi32ELi128ELi128ELi8ELi4ELi4ELi4ELb1ELb0EN7cutlass6half_tE19Flash_kernel_traitsILi32ELi128ELi128ELi8ES3_EELb0ELb0ELb1ELb1ELb0ELb0ELb0EEEvNS_16Flash_bwd_paramsE:
        /* <DEDUP_REMOVED lines=12> */
[----:B------:R-:W3:Y:S01]  /*00c0*/  LDCU UR10, c[0x0][0x438] ;  /* 0x00008700ff0a77ac */ /* 0x000ee20008000800 */
[----:B------:R-:W-:Y:S02]  /*00d0*/  IMAD.MOV.U32 R170, RZ, RZ, 0x20 ;  /* 0x00000020ffaa7424 */ /* 0x000fe400078e00ff */
[----:B------:R-:W-:Y:S01]  /*00e0*/  IMAD.U32 R247, RZ, RZ, UR12 ;  /* 0x0000000cfff77e24 */ /* 0x000fe2000f8e00ff */
[----:B------:R-:W-:Y:S01]  /*00f0*/  UMOV UR11, 0x400 ;  /* 0x00000400000b7882 */ /* 0x000fe20000000000 */
[----:B------:R-:W4:Y:S01]  /*0100*/  LDCU.64 UR20, c[0x0][0x358] ;  /* 0x00006b00ff1477ac */ /* 0x000f220008000a00 */
[----:B------:R-:W5:Y:S01]  /*0110*/  S2UR UR22, SR_CgaCtaId ;  /* 0x00000000001679c3 */ /* 0x000f620000008800 */
[----:B------:R-:W1:Y:S01]  /*0120*/  LDCU.64 UR6, c[0x0][0x460] ;  /* 0x00008c00ff0677ac */ /* 0x000e620008000a00 */
[----:B------:R-:W1:Y:S06]  /*0130*/  LDCU.64 UR8, c[0x0][0x470] ;  /* 0x00008e00ff0877ac */ /* 0x000e6c0008000a00 */
[----:B------:R-:W3:Y:S01]  /*0140*/  S2UR UR25, SR_CTAID.X ;  /* 0x00000000001979c3 */ /* 0x000ee20000002500 */
[----:B------:R-:W-:Y:S01]  /*0150*/  UMOV UR26, URZ ;  /* 0x000000ff001a7c82 */ /* 0x000fe20008000000 */
[----:B--2---:R-:W-:-:S06]  /*0160*/  ULEA UR5, UR5, UR4, 0x18 ;  /* 0x0000000405057291 */ /* 0x004fcc000f8ec0ff */
[----:B------:R-:W2:Y:S01]  /*0170*/  S2UR UR24, SR_CTAID.Y ;  /* 0x00000000001879c3 */ /* 0x000ea20000002600 */
[----:B------:R-:W-:Y:S02]  /*0180*/  UIADD3 UR13, UPT, UPT, UR5, 0x10000, URZ ;  /* 0x00010000050d7890 */ /* 0x000fe4000fffe0ff */
        /* <DEDUP_REMOVED lines=12> */
[----:B------:R-:W-:Y:S01]  /*0250*/  LOP3.LUT R0, R0, 0xe006, R10, 0xc8, !PT ;  /* 0x0000e00600007812 */ /* 0x000fe200078ec80a */
[----:B------:R-:W1:Y:S01]  /*0260*/  S2UR UR23, SR_CTAID.Z ;  /* 0x00000000001779c3 */ /* 0x000e620000002700 */
[----:B------:R-:W-:Y:S01]  /*0270*/  LOP3.LUT R4, R9, 0x20, RZ, 0xc0, !PT ;  /* 0x0000002009047812 */ /* 0x000fe200078ec0ff */
[----:B-----5:R-:W-:Y:S01]  /*0280*/  ULEA UR22, UR22, UR11, 0x18 ;  /* 0x0000000b16167291 */ /* 0x020fe2000f8ec0ff */
[----:B------:R-:W-:-:S02]  /*0290*/  LOP3.LUT R0, R0, 0xc00, R9, 0xf8, !PT ;  /* 0x00000c0000007812 */ /* 0x000fc400078ef809 */
[----:B------:R-:W-:Y:S02]  /*02a0*/  LOP3.LUT R7, R9, 0x120, RZ, 0xc0, !PT ;  /* 0x0000012009077812 */ /* 0x000fe400078ec0ff */
[----:B------:R-:W-:Y:S02]  /*02b0*/  LOP3.LUT R172, R0, R2, RZ, 0xfc, !PT ;  /* 0x0000000200ac7212 */ /* 0x000fe400078efcff */
[----:B------:R-:W-:Y:S02]  /*02c0*/  LOP3.LUT R0, R10, 0x1c0, RZ, 0xc0, !PT ;  /* 0x000001c00a007812 */ /* 0x000fe400078ec0ff */
[----:B------:R-:W-:Y:S02]  /*02d0*/  LOP3.LUT R4, R4, 0x3800, R5, 0xf8, !PT ;  /* 0x0000380004047812 */ /* 0x000fe400078ef805 */
[----:B------:R-:W-:Y:S02]  /*02e0*/  LOP3.LUT R3, R6, R3, RZ, 0xfc, !PT ;  /* 0x0000000306037212 */ /* 0x000fe400078efcff */
[----:B------:R-:W-:-:S02]  /*02f0*/  SHF.R.U32.HI R11, RZ, 0x1, R149 ;  /* 0x00000001ff0b7819 */ /* 0x000fc40000011695 */
[----:B------:R-:W-:Y:S02]  /*0300*/  LOP3.LUT R0, R0, 0x38, R12, 0xf8, !PT ;  /* 0x0000003800007812 */ /* 0x000fe400078ef80c */
[----:B------:R-:W-:Y:S02]  /*0310*/  LOP3.LUT R152, R10, 0x200, RZ, 0xc0, !PT ;  /* 0x000002000a987812 */ /* 0x000fe400078ec0ff */
[--C-:B------:R-:W-:Y:S02]  /*0320*/  LOP3.LUT R6, R7, 0x600, R5.reuse, 0xf8, !PT ;  /* 0x0000060007067812 */ /* 0x100fe400078ef805 */
[----:B------:R-:W-:Y:S02]  /*0330*/  LOP3.LUT R5, R4, 0x100, R5, 0xf8, !PT ;  /* 0x0000010004057812 */ /* 0x000fe400078ef805 */
[----:B------:R-:W-:Y:S02]  /*0340*/  LOP3.LUT R2, R3, 0xc0, R9, 0xf8, !PT ;  /* 0x000000c003027812 */ /* 0x000fe400078ef809 */
[----:B------:R-:W-:-:S02]  /*0350*/  SHF.R.U32.HI R13, RZ, 0x2, R149 ;  /* 0x00000002ff0d7819 */ /* 0x000fc40000011695 */
[----:B------:R-:W-:Y:S02]  /*0360*/  LOP3.LUT R4, R11, 0x30, RZ, 0xc0, !PT ;  /* 0x000000300b047812 */ /* 0x000fe400078ec0ff */
[----:B------:R-:W-:Y:S02]  /*0370*/  LOP3.LUT R3, R0, 0x8, R11, 0x78, !PT ;  /* 0x0000000800037812 */ /* 0x000fe400078e780b */
[----:B------:R-:W-:Y:S02]  /*0380*/  LOP3.LUT R152, R152, 0xc00, R9, 0xf8, !PT ;  /* 0x00000c0098987812 */ /* 0x000fe400078ef809 */
[----:B------:R-:W-:Y:S02]  /*0390*/  LOP3.LUT P2, RZ, R149, 0x4, RZ, 0xc0, !PT ;  /* 0x0000000495ff7812 */ /* 0x000fe4000784c0ff */
[----:B------:R-:W-:Y:S02]  /*03a0*/  LOP3.LUT R8, R8, 0x18, RZ, 0xc0, !PT ;  /* 0x0000001808087812 */ /* 0x000fe400078ec0ff */
[----:B------:R-:W-:-:S02]  /*03b0*/  LOP3.LUT R7, R12, 0xd8, RZ, 0xc0, !PT ;  /* 0x000000d80c077812 */ /* 0x000fc400078ec0ff */
[----:B------:R-:W-:Y:S02]  /*03c0*/  LOP3.LUT R236, R4, 0x7, R13, 0xf8, !PT ;  /* 0x0000000704ec7812 */ /* 0x000fe400078ef80d */
[----:B------:R-:W-:Y:S02]  /*03d0*/  LOP3.LUT R152, R152, R3, RZ, 0xfc, !PT ;  /* 0x0000000398987212 */ /* 0x000fe400078efcff */
[----:B------:R-:W-:Y:S02]  /*03e0*/  LOP3.LUT R151, R8, 0xc0, R9, 0xf8, !PT ;  /* 0x000000c008977812 */ /* 0x000fe400078ef809 */
[----:B------:R-:W-:Y:S02]  /*03f0*/  LOP3.LUT R4, R4, 0x8, R149, 0xf8, !PT ;  /* 0x0000000804047812 */ /* 0x000fe400078ef895 */
[C---:B------:R-:W-:Y:S02]  /*0400*/  LOP3.LUT P3, RZ, R149.reuse, 0x2, RZ, 0xc0, !PT ;  /* 0x0000000295ff7812 */ /* 0x040fe4000786c0ff */
[----:B------:R-:W-:-:S02]  /*0410*/  LOP3.LUT P1, RZ, R149, 0x8, RZ, 0xc0, !PT ;  /* 0x0000000895ff7812 */ /* 0x000fc4000782c0ff */
[--C-:B------:R-:W-:Y:S02]  /*0420*/  LOP3.LUT R7, R7, 0x18, R149.reuse, 0x78, !PT ;  /* 0x0000001807077812 */ /* 0x100fe400078e7895 */
[----:B------:R-:W-:Y:S02]  /*0430*/  LEA R172, R172, UR13, 0x1 ;  /* 0x0000000dacac7c11 */ /* 0x000fe4000f8e08ff */
[----:B------:R-:W-:Y:S02]  /*0440*/  LEA R152, R152, UR4, 0x1 ;  /* 0x0000000498987c11 */ /* 0x000fe4000f8e08ff */
[C---:B------:R-:W-:Y:S01]  /*0450*/  LOP3.LUT R149, R151.reuse, 0x8, R149, 0x78, !PT ;  /* 0x0000000897957812 */ /* 0x040fe200078e7895 */
[----:B------:R-:W-:Y:S01]  /*0460*/  VIADD R176, R172, 0x40 ;  /* 0x00000040acb07836 */ /* 0x000fe20000000000 */
[----:B------:R-:W-:Y:S01]  /*0470*/  LOP3.LUT R0, R4, 0x1c0, R10, 0xf8, !PT ;  /* 0x000001c004007812 */ /* 0x000fe200078ef80a */
[----:B------:R-:W-:Y:S01]  /*0480*/  VIADD R153, R152, 0x40 ;  /* 0x0000004098997836 */ /* 0x000fe20000000000 */
[----:B------:R-:W-:Y:S01]  /*0490*/  LOP3.LUT R151, R151, 0x8, R11, 0x78, !PT ;  /* 0x0000000897977812 */ /* 0x000fe200078e780b */
[----:B------:R-:W-:Y:S01]  /*04a0*/  @P0 VIADD R176, R172, 0xffffffc0 ;  /* 0xffffffc0acb00836 */ /* 0x000fe20000000000 */
[----:B------:R-:W-:Y:S01]  /*04b0*/  LOP3.LUT R2, R2, R8, RZ, 0x3c, !PT ;  /* 0x0000000802027212 */ /* 0x000fe200078e3cff */
[----:B------:R-:W-:Y:S01]  /*04c0*/  @P2 VIADD R153, R152, 0xffffffc0 ;  /* 0xffffffc098992836 */ /* 0x000fe20000000000 */
[----:B------:R-:W-:-:S02]  /*04d0*/  SEL R154, R170, 0xffffffe0, !P3 ;  /* 0xffffffe0aa9a7807 */ /* 0x000fc40005800000 */
[----:B------:R-:W-:Y:S02]  /*04e0*/  SEL R170, R170, 0xffffffe0, !P1 ;  /* 0xffffffe0aaaa7807 */ /* 0x000fe40004800000 */
[----:B------:R-:W-:Y:S01]  /*04f0*/  LOP3.LUT R0, R0, 0x38, R12, 0x78, !PT ;  /* 0x0000003800007812 */ /* 0x000fe200078e780c */
[----:B------:R-:W-:Y:S01]  /*0500*/  IMAD.IADD R155, R154, 0x1, R152 ;  /* 0x000000019a9b7824 */ /* 0x000fe200078e0298 */
[----:B------:R-:W-:Y:S01]  /*0510*/  LOP3.LUT R3, R10, 0x400, RZ, 0xc0, !PT ;  /* 0x000004000a037812 */ /* 0x000fe200078ec0ff */
        /* <DEDUP_REMOVED lines=9> */
[----:B------:R-:W-:-:S02]  /*05b0*/  LEA R228, R7, UR5, 0x1 ;  /* 0x0000000507e47c11 */ /* 0x000fc4000f8e08ff */
[----:B------:R-:W-:Y:S02]  /*05c0*/  LEA R151, R151, UR5, 0x1 ;  /* 0x0000000597977c11 */ /* 0x000fe4000f8e08ff */
[----:B------:R-:W-:Y:S02]  /*05d0*/  LEA R2, R2, UR5, 0x1 ;  /* 0x0000000502027c11 */ /* 0x000fe4000f8e08ff */
[----:B------:R-:W-:Y:S01]  /*05e0*/  LEA R149, R149, UR4, 0x1 ;  /* 0x0000000495957c11 */ /* 0x000fe2000f8e08ff */
[----:B-12-4-:R-:W-:-:S06]  /*05f0*/  UMOV UR4, URZ ;  /* 0x000000ff00047c82 */ /* 0x016fcc0008000000 */
.L_x_307:
[----:B----4-:R-:W1:Y:S01]  /*0600*/  LDC.64 R4, c[0x0][0x478] ;  /* 0x00011e00ff047b82 */ /* 0x010e620000000a00 */
[----:B------:R-:W2:Y:S01]  /*0610*/  S2R R38, SR_CTAID.Y ;  /* 0x0000000000267919 */ /* 0x000ea20000002600 */
[----:B------:R-:W-:Y:S01]  /*0620*/  ISETP.NE.U32.AND P0, PT, RZ, UR8, PT ;  /* 0x00000008ff007c0c */ /* 0x000fe2000bf05070 */
[----:B------:R-:W-:Y:S01]  /*0630*/  IMAD.MOV.U32 R248, RZ, RZ, RZ ;  /* 0x000000fffff87224 */ /* 0x000fe200078e00ff */
[----:B------:R-:W-:Y:S02]  /*0640*/  ISETP.NE.U32.AND P5, PT, RZ, UR6, PT ;  /* 0x00000006ff007c0c */ /* 0x000fe4000bfa5070 */
[----:B------:R-:W-:Y:S02]  /*0650*/  ISETP.NE.AND.EX P0, PT, RZ, UR9, PT, P0 ;  /* 0x00000009ff007c0c */ /* 0x000fe4000bf05300 */
[----:B------:R-:W3:Y:S01]  /*0660*/  LDC.U8 R16, c[0x0][0x532] ;  /* 0x00014c80ff107b82 */ /* 0x000ee20000000000 */
[----:B------:R-:W-:-:S07]  /*0670*/  ISETP.NE.AND.EX P5, PT, RZ, UR7, PT, P5 ;  /* 0x00000007ff007c0c */ /* 0x000fce000bfa5350 */
[----:B------:R-:W4:Y:S01]  /*0680*/  LDC.64 R8, c[0x0][0x468] ;  /* 0x00011a00ff087b82 */ /* 0x000f220000000a00 */
[----:B-1----:R-:W-:-:S07]  /*0690*/  ISETP.NE.U32.AND P2, PT, R4, RZ, PT ;  /* 0x000000ff0400720c */ /* 0x002fce0003f45070 */
[----:B------:R-:W1:Y:S01]  /*06a0*/  LDC.64 R12, c[0x0][0x460] ;  /* 0x00011800ff0c7b82 */ /* 0x000e620000000a00 */
[----:B------:R-:W-:Y:S01]  /*06b0*/  ISETP.NE.AND.EX P2, PT, R5, RZ, PT, P2 ;  /* 0x000000ff0500720c */ /* 0x000fe20003f45320 */
[----:B--2---:R-:W-:Y:S01]  /*06c0*/  IMAD.SHL.U32 R14, R38, 0x4, RZ ;  /* 0x00000004260e7824 */ /* 0x004fe200078e00ff */
[----:B------:R-:W-:-:S04]  /*06d0*/  SHF.R.U32.HI R15, RZ, 0x1e, R38 ;  /* 0x0000001eff0f7819 */ /* 0x000fc80000011626 */
[----:B------:R-:W-:-:S07]  /*06e0*/  @P0 IADD3 R6, P1, PT, R14, UR8, RZ ;  /* 0x000000080e060c10 */ /* 0x000fce000ff3e0ff */
[----:B------:R-:W-:Y:S02]  /*06f0*/  @P2 IADD3 R4, P3, PT, R14, R4, RZ ;  /* 0x000000040e042210 */ /* 0x000fe40007f7e0ff */
[----:B------:R-:W-:-:S03]  /*0700*/  @P0 IADD3.X R7, PT, PT, R15, UR9, RZ, P1, !PT ;  /* 0x000000090f070c10 */ /* 0x000fc60008ffe4ff */
[----:B------:R-:W-:Y:S01]  /*0710*/  @P2 IMAD.X R5, R15, 0x1, R5, P3 ;  /* 0x000000010f052824 */ /* 0x000fe200018e0605 */
[----:B------:R-:W-:Y:S01]  /*0720*/  ISETP.NE.U32.AND P3, PT, RZ, UR6, PT ;  /* 0x00000006ff007c0c */ /* 0x000fe2000bf65070 */
[----:B------:R2:W2:Y:S01]  /*0730*/  @P0 LDG.E R248, desc[UR20][R6.64] ;  /* 0x0000001406f80981 */ /* 0x0004a2000c1e1900 */
[----:B---3--:R-:W-:Y:S02]  /*0740*/  ISETP.NE.AND P4, PT, R16, RZ, PT ;  /* 0x000000ff1000720c */ /* 0x008fe40003f85270 */
[----:B------:R-:W-:Y:S01]  /*0750*/  ISETP.NE.AND.EX P3, PT, RZ, UR7, PT, P3 ;  /* 0x00000007ff007c0c */ /* 0x000fe2000bf65330 */
[----:B------:R3:W3:Y:S01]  /*0760*/  @P2 LDG.E R11, desc[UR20][R4.64] ;  /* 0x00000014040b2981 */ /* 0x0006e2000c1e1900 */
[----:B----4-:R-:W-:Y:S01]  /*0770*/  ISETP.EQ.U32.AND P1, PT, R8, RZ, PT ;  /* 0x000000ff0800720c */ /* 0x010fe20003f22070 */
[----:B------:R-:W-:-:S03]  /*0780*/  IMAD.MOV.U32 R3, RZ, RZ, -0x1 ;  /* 0xffffffffff037424 */ /* 0x000fc600078e00ff */
[----:B------:R-:W-:Y:S01]  /*0790*/  ISETP.EQ.OR.EX P1, PT, R9, RZ, !P4, P1 ;  /* 0x000000ff0900720c */ /* 0x000fe20006722710 */
[----:B-1----:R-:W-:-:S04]  /*07a0*/  IMAD.WIDE.U32 R12, R38, 0x4, R12 ;  /* 0x00000004260c7825 */ /* 0x002fc800078e000c */
[----:B------:R-:W-:Y:S01]  /*07b0*/  IMAD.MOV.U32 R252, RZ, RZ, -0x1 ;  /* 0xfffffffffffc7424 */ /* 0x000fe200078e00ff */
[----:B-----5:R-:W5:Y:S01]  /*07c0*/  @P5 LDG.E R3, desc[UR20][R12.64] ;  /* 0x000000140c035981 */ /* 0x020f62000c1e1900 */
[----:B--2---:R-:W1:Y:S01]  /*07d0*/  @!P2 LDC.64 R6, c[0x0][0x488] ;  /* 0x00012200ff06ab82 */ /* 0x004e620000000a00 */
[----:B---3--:R-:W-:-:S05]  /*07e0*/  IADD3 R4, P0, PT, R14, R8, RZ ;  /* 0x000000080e047210 */ /* 0x008fca0007f1e0ff */
[----:B------:R-:W-:Y:S02]  /*07f0*/  IMAD.X R5, R15, 0x1, R9, P0 ;  /* 0x000000010f057824 */ /* 0x000fe400000e0609 */
[----:B------:R-:W2:Y:S03]  /*0800*/  @!P3 LDC R243, c[0x0][0x434] ;  /* 0x00010d00fff3bb82 */ /* 0x000ea60000000800 */
[----:B------:R-:W5:Y:S04]  /*0810*/  @!P1 LDG.E R252, desc[UR20][R4.64] ;  /* 0x0000001404fc9981 */ /* 0x000f68000c1e1900 */
[----:B------:R3:W5:Y:S01]  /*0820*/  @P3 LDG.E R12, desc[UR20][R12.64+0x4] ;  /* 0x000004140c0c3981 */ /* 0x000762000c1e1900 */
[----:B------:R-:W-:-:S04]  /*0830*/  ISETP.NE.U32.AND P1, PT, R8, RZ, PT ;  /* 0x000000ff0800720c */ /* 0x000fc80003f25070 */
[----:B------:R-:W-:Y:S02]  /*0840*/  ISETP.NE.AND.EX P1, PT, R9, RZ, PT, P1 ;  /* 0x000000ff0900720c */ /* 0x000fe40003f25310 */
[----:B-1----:R-:W-:Y:S01]  /*0850*/  @!P2 ISETP.NE.U32.AND P0, PT, R6, RZ, PT ;  /* 0x000000ff0600a20c */ /* 0x002fe20003f05070 */
[----:B---3--:R-:W1:Y:S03]  /*0860*/  @!P2 LDC R13, c[0x0][0x43c] ;  /* 0x00010f00ff0dab82 */ /* 0x008e660000000800 */
[----:B------:R-:W-:-:S04]  /*0870*/  @!P2 ISETP.NE.AND.EX P0, PT, R7, RZ, PT, P0 ;  /* 0x000000ff0700a20c */ /* 0x000fc80003f05300 */
[----:B-1----:R-:W-:Y:S01]  /*0880*/  @!P2 SEL R7, R13, RZ, P0 ;  /* 0x000000ff0d07a207 */ /* 0x002fe20000000000 */
[----:B------:R-:W-:Y:S02]  /*0890*/  @P2 IMAD.IADD R175, R11, 0x1, -R248 ;  /* 0x000000010baf2824 */ /* 0x000fe400078e0af8 */
[----:B--2---:R-:W-:Y:S06]  /*08a0*/  @!P1 BRA `(.L_x_250) ;  /* 0x00000000000c9947 */ /* 0x004fec0003800000 */
[----:B------:R-:W2:Y:S02]  /*08b0*/  @P4 LDG.E R6, desc[UR20][R4.64+0x4] ;  /* 0x0000041404064981 */ /* 0x000ea4000c1e1900 */
[----:B--2--5:R-:W-:-:S06]  /*08c0*/  @P4 IADD3 R10, PT, PT, R6, -R252, RZ ;  /* 0x800000fc060a4210 */ /* 0x024fcc0007ffe0ff */
[----:B------:R1:W5:Y:S02]  /*08d0*/  @!P4 LDG.E R10, desc[UR20][R4.64] ;  /* 0x00000014040ac981 */ /* 0x000364000c1e1900 */
.L_x_250:
[----:B------:R-:W-:Y:S01]  /*08e0*/  IMAD.SHL.U32 R18, R247, 0x80, RZ ;  /* 0x00000080f7127824 */ /* 0x000fe200078e00ff */
[----:B-----5:R-:W-:Y:S01]  /*08f0*/  @!P2 IADD3 R175, PT, PT, R7, R10, -R248 ;  /* 0x0000000a07afa210 */ /* 0x020fe20007ffe8f8 */
[----:B------:R-:W-:-:S03]  /*0900*/  @P3 IMAD.IADD R243, R12, 0x1, -R3 ;  /* 0x000000010cf33824 */ /* 0x000fc600078e0a03 */
[----:B------:R-:W-:-:S13]  /*0910*/  ISETP.GT.AND P0, PT, R175, R18, PT ;  /* 0x00000012af00720c */ /* 0x000fda0003f04270 */
[----:B------:R-:W-:Y:S05]  /*0920*/  @!P0 BRA `(.L_x_251) ;  /* 0x0000008000448947 */ /* 0x000fea0003800000 */
[----:B-1----:R-:W1:Y:S01]  /*0930*/  LDC R5, c[0x0][0x504] ;  /* 0x00014100ff057b82 */ /* 0x002e620000000800 */
[----:B------:R-:W-:Y:S01]  /*0940*/  ISETP.NE.AND P3, PT, R3, -0x1, PT ;  /* 0xffffffff0300780c */ /* 0x000fe20003f65270 */
[----:B------:R-:W-:Y:S01]  /*0950*/  IMAD.IADD R4, R18, 0x1, R243 ;  /* 0x0000000112047824 */ /* 0x000fe200078e02f3 */
[----:B------:R-:W-:-:S03]  /*0960*/  ISETP.NE.AND P2, PT, R252, -0x1, PT ;  /* 0xfffffffffc00780c */ /* 0x000fc60003f45270 */
[----:B------:R-:W-:Y:S02]  /*0970*/  VIADD R34, R4, 0x80 ;  /* 0x0000008004227836 */ /* 0x000fe40000000000 */
[----:B------:R-:W-:-:S06]  /*0980*/  VIADD R4, R243, 0x7f ;  /* 0x0000007ff3047836 */ /* 0x000fcc0000000000 */
[----:B------:R-:W2:Y:S08]  /*0990*/  @!P3 LDC.64 R8, c[0x0][0x398] ;  /* 0x0000e600ff08bb82 */ /* 0x000eb00000000a00 */
[----:B------:R-:W3:Y:S01]  /*09a0*/  @P3 LDC.64 R10, c[0x0][0x3b0] ;  /* 0x0000ec00ff0a3b82 */ /* 0x000ee20000000a00 */
[----:B-1----:R-:W-:-:S05]  /*09b0*/  IADD3 R5, PT, PT, R34, R5, -R175 ;  /* 0x0000000522057210 */ /* 0x002fca0007ffe8af */
[----:B------:R-:W-:Y:S01]  /*09c0*/  VIADD R6, R5, 0x7f ;  /* 0x0000007f05067836 */ /* 0x000fe20000000000 */
[----:B------:R-:W-:-:S04]  /*09d0*/  SHF.R.S32.HI R5, RZ, 0x1f, R4 ;  /* 0x0000001fff057819 */ /* 0x000fc80000011404 */
[----:B------:R-:W-:Y:S02]  /*09e0*/  SHF.R.S32.HI R7, RZ, 0x1f, R6 ;  /* 0x0000001fff077819 */ /* 0x000fe40000011406 */
[----:B------:R-:W-:Y:S02]  /*09f0*/  LEA.HI R4, R5, R4, RZ, 0x7 ;  /* 0x0000000405047211 */ /* 0x000fe400078f38ff */
[----:B------:R-:W-:Y:S01]  /*0a00*/  LEA.HI R5, R7, R6, RZ, 0x7 ;  /* 0x0000000607057211 */ /* 0x000fe200078f38ff */
[C---:B--2---:R-:W-:Y:S01]  /*0a10*/  @!P3 IMAD.WIDE.U32 R6, R38.reuse, R8, RZ ;  /* 0x000000082606b225 */ /* 0x044fe200078e00ff */
[----:B------:R-:W-:Y:S02]  /*0a20*/  SHF.R.S32.HI R4, RZ, 0x7, R4 ;  /* 0x00000007ff047819 */ /* 0x000fe40000011404 */
[----:B------:R-:W-:Y:S01]  /*0a30*/  SHF.R.S32.HI R5, RZ, 0x7, R5 ;  /* 0x00000007ff057819 */ /* 0x000fe20000011405 */
[----:B------:R-:W-:Y:S02]  /*0a40*/  @!P3 IMAD R33, R38, R9, R7 ;  /* 0x000000092621b224 */ /* 0x000fe400078e0207 */
[----:B------:R-:W-:Y:S01]  /*0a50*/  @!P3 IMAD.MOV.U32 R29, RZ, RZ, R6 ;  /* 0x000000ffff1db224 */ /* 0x000fe200078e0006 */
[----:B------:R-:W-:Y:S01]  /*0a60*/  VIMNMX R28, PT, PT, R4, R5, PT ;  /* 0x00000005041c7248 */ /* 0x000fe20003fe0100 */
[----:B---3--:R-:W-:-:S03]  /*0a70*/  @P3 IMAD.WIDE.U32 R4, R3, R10, RZ ;  /* 0x0000000a03043225 */ /* 0x008fc600078e00ff */
[----:B------:R-:W-:Y:S01]  /*0a80*/  LEA R17, R28, 0xffffff80, 0x7 ;  /* 0xffffff801c117811 */ /* 0x000fe200078e38ff */
[----:B------:R-:W-:Y:S02]  /*0a90*/  @P3 IMAD R33, R3, R11, R5 ;  /* 0x0000000b03213224 */ /* 0x000fe400078e0205 */
[----:B------:R-:W-:Y:S01]  /*0aa0*/  @P3 IMAD.MOV.U32 R29, RZ, RZ, R4 ;  /* 0x000000ffff1d3224 */ /* 0x000fe200078e0004 */
        /* <DEDUP_REMOVED lines=13> */
.L_x_252:
[----:B------:R-:W1:Y:S01]  /*0b80*/  LDCU.64 UR16, c[0x0][0x3b8] ;  /* 0x00007700ff1077ac */ /* 0x000e620008000a00 */
[----:B------:R-:W-:-:S05]  /*0b90*/  IADD3 R4, PT, PT, R248, R252, RZ ;  /* 0x000000fcf8047210 */ /* 0x000fca0007ffe0ff */
[C---:B-1----:R-:W-:Y:S02]  /*0ba0*/  IMAD R6, R4.reuse, UR17, RZ ;  /* 0x0000001104067c24 */ /* 0x042fe4000f8e02ff */
[----:B------:R-:W-:-:S05]  /*0bb0*/  IMAD.WIDE.U32 R4, R4, UR16, RZ ;  /* 0x0000001004047c25 */ /* 0x000fca000f8e00ff */
[----:B------:R-:W-:Y:S02]  /*0bc0*/  IADD3 R37, PT, PT, R5, R6, RZ ;  /* 0x0000000605257210 */ /* 0x000fe40007ffe0ff */
[----:B------:R-:W-:-:S07]  /*0bd0*/  MOV R36, R4 ;  /* 0x0000000400247202 */ /* 0x000fce0000000f00 */
.L_x_253:
[----:B------:R-:W1:Y:S01]  /*0be0*/  LDC R8, c[0x0][0x3e8] ;  /* 0x0000fa00ff087b82 */ /* 0x000e620000000800 */
[----:B------:R-:W2:Y:S01]  /*0bf0*/  S2R R39, SR_CTAID.Z ;  /* 0x0000000000277919 */ /* 0x000ea20000002700 */
[----:B------:R-:W-:Y:S02]  /*0c00*/  SHF.R.S32.HI R31, RZ, 0x1f, R18 ;  /* 0x0000001fff1f7819 */ /* 0x000fe40000011412 */
[----:B-1----:R-:W-:-:S04]  /*0c10*/  IABS R7, R8 ;  /* 0x0000000800077213 */ /* 0x002fc80000000000 */
[----:B------:R-:W1:Y:S01]  /*0c20*/  I2F.RP R4, R7 ;  /* 0x0000000700047306 */ /* 0x000e620000209400 */
[----:B--2---:R-:W-:-:S07]  /*0c30*/  IABS R9, R39 ;  /* 0x0000002700097213 */ /* 0x004fce0000000000 */
[----:B-1----:R-:W1:Y:S02]  /*0c40*/  MUFU.RCP R4, R4 ;  /* 0x0000000400047308 */ /* 0x002e640000001000 */
[----:B-1----:R-:W-:-:S06]  /*0c50*/  VIADD R4, R4, 0xffffffe ;  /* 0x0ffffffe04047836 */ /* 0x002fcc0000000000 */
[----:B------:R-:W1:Y:S02]  /*0c60*/  F2I.FTZ.U32.TRUNC.NTZ R5, R4 ;  /* 0x0000000400057305 */ /* 0x000e64000021f000 */
[----:B-1----:R-:W-:-:S04]  /*0c70*/  IMAD.MOV R4, RZ, RZ, -R5 ;  /* 0x000000ffff047224 */ /* 0x002fc800078e0a05 */
        /* <DEDUP_REMOVED lines=31> */
.L_x_254:
[----:B------:R-:W1:Y:S01]  /*0e70*/  LDCU.64 UR14, c[0x0][0x3c0] ;  /* 0x00007800ff0e77ac */ /* 0x000e620008000a00 */
[----:B------:R-:W-:-:S05]  /*0e80*/  IADD3 R4, PT, PT, R248, R252, RZ ;  /* 0x000000fcf8047210 */ /* 0x000fca0007ffe0ff */
[C---:B-1----:R-:W-:Y:S02]  /*0e90*/  IMAD R6, R4.reuse, UR15, RZ ;  /* 0x0000000f04067c24 */ /* 0x042fe4000f8e02ff */
[----:B------:R-:W-:-:S05]  /*0ea0*/  IMAD.WIDE.U32 R4, R4, UR14, RZ ;  /* 0x0000000e04047c25 */ /* 0x000fca000f8e00ff */
[----:B------:R-:W-:Y:S02]  /*0eb0*/  IADD3 R32, PT, PT, R5, R6, RZ ;  /* 0x0000000605207210 */ /* 0x000fe40007ffe0ff */
[----:B------:R-:W-:-:S07]  /*0ec0*/  MOV R30, R4 ;  /* 0x00000004001e7202 */ /* 0x000fce0000000f00 */
.L_x_255:
        /* <DEDUP_REMOVED lines=29> */
.L_x_256:
[-C--:B------:R-:W-:Y:S02]  /*10a0*/  IMAD R6, R11, R3.reuse, RZ ;  /* 0x000000030b067224 */ /* 0x080fe400078e02ff */
[----:B------:R-:W-:-:S05]  /*10b0*/  IMAD.WIDE.U32 R4, R10, R3, RZ ;  /* 0x000000030a047225 */ /* 0x000fca00078e00ff */
[----:B------:R-:W-:Y:S02]  /*10c0*/  IADD3 R9, PT, PT, R5, R6, RZ ;  /* 0x0000000605097210 */ /* 0x000fe40007ffe0ff */
[----:B------:R-:W-:-:S07]  /*10d0*/  MOV R8, R4 ;  /* 0x0000000400087202 */ /* 0x000fce0000000f00 */
.L_x_257:
[----:B------:R-:W1:Y:S01]  /*10e0*/  LDCU.U8 UR10, c[0x0][0x548] ;  /* 0x0000a900ff0a77ac */ /* 0x000e620008000000 */
[----:B------:R-:W-:Y:S01]  /*10f0*/  SHF.L.U32 R13, R38, 0x7, RZ ;  /* 0x00000007260d7819 */ /* 0x000fe200000006ff */
[----:B------:R-:W2:Y:S03]  /*1100*/  LDCU.U8 UR11, c[0x0][0x5f0] ;  /* 0x0000be00ff0b77ac */ /* 0x000ea60008000000 */
[----:B------:R-:W-:-:S04]  /*1110*/  SEL R6, R13, RZ, P5 ;  /* 0x000000ff0d067207 */ /* 0x000fc80002800000 */
[----:B------:R-:W-:-:S04]  /*1120*/  IADD3 R6, P0, PT, R17, R6, RZ ;  /* 0x0000000611067210 */ /* 0x000fc80007f1e0ff */
[----:B------:R-:W-:Y:S01]  /*1130*/  IADD3.X R4, PT, PT, RZ, R26, RZ, P0, !PT ;  /* 0x0000001aff047210 */ /* 0x000fe200007fe4ff */
[----:B-1----:R-:W-:-:S04]  /*1140*/  UISETP.NE.AND UP0, UPT, UR10, URZ, UPT ;  /* 0x000000ff0a00728c */ /* 0x002fc8000bf05270 */
[-C--:B------:R-:W-:Y:S02]  /*1150*/  IMAD R7, R4, R10.reuse, RZ ;  /* 0x0000000a04077224 */ /* 0x080fe400078e02ff */
[----:B------:R-:W-:-:S04]  /*1160*/  IMAD.WIDE.U32 R4, R6, R10, RZ ;  /* 0x0000000a06047225 */ /* 0x000fc800078e00ff */
[----:B------:R-:W-:Y:S02]  /*1170*/  IMAD R6, R11, R6, R7 ;  /* 0x000000060b067224 */ /* 0x000fe400078e0207 */
[----:B------:R-:W-:-:S03]  /*1180*/  IMAD R7, R39, UR12, RZ ;  /* 0x0000000c27077c24 */ /* 0x000fc6000f8e02ff */
        /* <DEDUP_REMOVED lines=9> */
.L_x_258:
[----:B------:R-:W1:Y:S01]  /*1220*/  LDC R27, c[0x0][0x434] ;  /* 0x00010d00ff1b7b82 */ /* 0x000e620000000800 */
[----:B------:R-:W-:-:S04]  /*1230*/  IMAD R6, R38, R12, R39 ;  /* 0x0000000c26067224 */ /* 0x000fc800078e0227 */
[----:B-1----:R-:W-:-:S03]  /*1240*/  IMAD R27, R6, R27, RZ ;  /* 0x0000001b061b7224 */ /* 0x002fc600078e02ff */
.L_x_259:
        /* <DEDUP_REMOVED lines=12> */
.L_x_260:
[----:B------:R-:W1:Y:S01]  /*1310*/  LDC R21, c[0x0][0x444] ;  /* 0x00011100ff157b82 */ /* 0x000e620000000800 */
[----:B------:R-:W-:-:S04]  /*1320*/  IMAD R3, R38, R12, R39 ;  /* 0x0000000c26037224 */ /* 0x000fc800078e0227 */
[----:B-1----:R-:W-:-:S07]  /*1330*/  IMAD R21, R3, R21, RZ ;  /* 0x0000001503157224 */ /* 0x002fce00078e02ff */
.L_x_261:
[----:B------:R-:W1:Y:S01]  /*1340*/  S2R R40, SR_TID.X ;  /* 0x0000000000287919 */ /* 0x000e620000002100 */
[----:B------:R-:W2:Y:S01]  /*1350*/  LDC.64 R10, c[0x0][0x5f8] ;  /* 0x00017e00ff0a7b82 */ /* 0x000ea20000000a00 */
[----:B------:R-:W-:Y:S01]  /*1360*/  IMAD R245, R12, UR12, RZ ;  /* 0x0000000c0cf57c24 */ /* 0x000fe2000f8e02ff */
[--C-:B------:R-:W-:Y:S01]  /*1370*/  IADD3 R8, P1, P0, R4, R8, R7.reuse ;  /* 0x0000000804087210 */ /* 0x100fe2000783e007 */
[----:B------:R-:W3:Y:S01]  /*1380*/  S2R R41, SR_TID.X ;  /* 0x0000000000297919 */ /* 0x000ee20000002100 */
[----:B------:R-:W-:Y:S01]  /*1390*/  ISETP.NE.AND P3, PT, RZ, UR11, PT ;  /* 0x0000000bff007c0c */ /* 0x000fe2000bf65270 */
[----:B------:R-:W4:Y:S01]  /*13a0*/  LDCU.64 UR10, c[0x0][0x570] ;  /* 0x0000ae00ff0a77ac */ /* 0x000f220008000a00 */
[----:B------:R-:W-:Y:S01]  /*13b0*/  SHF.R.S32.HI R6, RZ, 0x1f, R7 ;  /* 0x0000001fff067819 */ /* 0x000fe20000011407 */
[----:B------:R-:W-:Y:S01]  /*13c0*/  BSSY.RECONVERGENT B1, `(.L_x_251) ;  /* 0x0000767000017945 */ /* 0x000fe20003800200 */
[----:B------:R-:W5:Y:S01]  /*13d0*/  LDC.64 R12, c[0x0][0x590] ;  /* 0x00016400ff0c7b82 */ /* 0x000f620000000a00 */
[----:B------:R-:W4:Y:S01]  /*13e0*/  LDCU.64 UR18, c[0x0][0x3c8] ;  /* 0x00007900ff1277ac */ /* 0x000f220008000a00 */
[----:B------:R-:W-:Y:S01]  /*13f0*/  IADD3.X R6, PT, PT, R16, R9, R6, P1, P0 ;  /* 0x0000000910067210 */ /* 0x000fe20000fe0406 */
[----:B------:R-:W4:Y:S05]  /*1400*/  LDCU.64 UR12, c[0x0][0x380] ;  /* 0x00007000ff0c77ac */ /* 0x000f2a0008000a00 */
[----:B------:R-:W4:Y:S08]  /*1410*/  LDC.64 R14, c[0x0][0x3b0] ;  /* 0x0000ec00ff0e7b82 */ /* 0x000f300000000a00 */
[----:B------:R-:W4:Y:S01]  /*1420*/  LDC R251, c[0x0][0x508] ;  /* 0x00014200fffb7b82 */ /* 0x000f220000000800 */
[----:B-1----:R-:W-:-:S07]  /*1430*/  SHF.R.U32.HI R5, RZ, 0x5, R40 ;  /* 0x00000005ff057819 */ /* 0x002fce0000011628 */
[----:B------:R-:W1:Y:S01]  /*1440*/  LDC.64 R24, c[0x0][0x598] ;  /* 0x00016600ff187b82 */ /* 0x000e620000000a00 */
[----:B------:R-:W-:Y:S01]  /*1450*/  LOP3.LUT R3, R40, 0x1f, RZ, 0xc0, !PT ;  /* 0x0000001f28037812 */ /* 0x000fe200078ec0ff */
[C---:B-----5:R-:W-:Y:S01]  /*1460*/  IMAD.SHL.U32 R244, R12.reuse, 0x40, RZ ;  /* 0x000000400cf47824 */ /* 0x060fe200078e00ff */
[----:B------:R-:W-:Y:S01]  /*1470*/  SHF.L.U64.HI R249, R12, 0x6, R13 ;  /* 0x000000060cf97819 */ /* 0x000fe2000001020d */
[----:B---3--:R-:W-:Y:S02]  /*1480*/  IMAD.SHL.U32 R42, R41, 0x8, RZ ;  /* 0x00000008292a7824 */ /* 0x008fe400078e00ff */
[----:B------:R-:W-:Y:S02]  /*1490*/  IMAD R3, R245, R5, R3 ;  /* 0x00000005f5037224 */ /* 0x000fe400078e0203 */
[----:B--2---:R-:W-:Y:S01]  /*14a0*/  IMAD.WIDE.U32 R4, R10, UR25, RZ ;  /* 0x000000190a047c25 */ /* 0x004fe2000f8e00ff */
[----:B------:R-:W2:Y:S02]  /*14b0*/  LDC.64 R230, c[0x0][0x420] ;  /* 0x00010800ffe67b82 */ /* 0x000ea40000000a00 */
[----:B------:R-:W-:Y:S01]  /*14c0*/  SEL R7, R4, RZ, P3 ;  /* 0x000000ff04077207 */ /* 0x000fe20001800000 */
[----:B------:R-:W-:Y:S01]  /*14d0*/  IMAD R4, R11, UR25, R5 ;  /* 0x000000190b047c24 */ /* 0x000fe2000f8e0205 */
[----:B------:R-:W-:Y:S01]  /*14e0*/  SHF.R.S32.HI R5, RZ, 0x1f, R3 ;  /* 0x0000001fff057819 */ /* 0x000fe20000011403 */
[----:B----4-:R-:W-:Y:S01]  /*14f0*/  IMAD R11, R26, R14, RZ ;  /* 0x0000000e1a0b7224 */ /* 0x010fe200078e02ff */
[----:B------:R-:W-:-:S02]  /*1500*/  IADD3 R7, P1, P0, R3, R8, R7 ;  /* 0x0000000803077210 */ /* 0x000fc4000783e007 */
[----:B------:R-:W-:Y:S01]  /*1510*/  SEL R3, R4, RZ, P3 ;  /* 0x000000ff04037207 */ /* 0x000fe20001800000 */
[----:B------:R-:W-:Y:S01]  /*1520*/  IMAD R11, R17, R15, R11 ;  /* 0x0000000f110b7224 */ /* 0x000fe200078e020b */
[----:B------:R-:W-:Y:S02]  /*1530*/  LOP3.LUT R4, R42, 0x18, RZ, 0xc0, !PT ;  /* 0x000000182a047812 */ /* 0x000fe400078ec0ff */
[----:B------:R-:W-:Y:S01]  /*1540*/  IADD3.X R5, PT, PT, R5, R6, R3, P1, P0 ;  /* 0x0000000605057210 */ /* 0x000fe20000fe0403 */
[----:B------:R-:W-:Y:S01]  /*1550*/  IMAD.SHL.U32 R3, R245, 0x80, RZ ;  /* 0x00000080f5037824 */ /* 0x000fe200078e00ff */
[----:B------:R-:W-:Y:S01]  /*1560*/  IADD3 R6, P1, PT, R4, R22, RZ ;  /* 0x0000001604067210 */ /* 0x000fe20007f3e0ff */
[----:B------:R-:W3:Y:S01]  /*1570*/  LDC.64 R42, c[0x0][0x5e8] ;  /* 0x00017a00ff2a7b82 */ /* 0x000ee20000000a00 */
[----:B------:R-:W-:Y:S02]  /*1580*/  SHF.R.U32.HI R22, RZ, 0x2, R41 ;  /* 0x00000002ff167819 */ /* 0x000fe40000011629 */
[----:B------:R-:W-:Y:S01]  /*1590*/  IADD3 R10, P0, PT, R3, R7, RZ ;  /* 0x00000007030a7210 */ /* 0x000fe20007f1e0ff */
[----:B------:R-:W-:Y:S01]  /*15a0*/  IMAD.X R7, RZ, RZ, R23, P1 ;  /* 0x000000ffff077224 */ /* 0x000fe200008e0617 */
[----:B------:R-:W-:-:S02]  /*15b0*/  LEA.HI R23, R40, 0x40, RZ, 0x1e ;  /* 0x0000004028177811 */ /* 0x000fc400078ff0ff */
[----:B------:R-:W-:Y:S01]  /*15c0*/  LEA.HI.X.SX32 R16, R3, R5, 0x1, P0 ;  /* 0x0000000503107211 */ /* 0x000fe200000f0eff */
[----:B------:R-:W-:Y:S01]  /*15d0*/  IMAD.MOV.U32 R5, RZ, RZ, RZ ;  /* 0x000000ffff057224 */ /* 0x000fe200078e00ff */
[----:B------:R-:W-:Y:S01]  /*15e0*/  LEA R180, P0, R10, UR10, 0x2 ;  /* 0x0000000a0ab47c11 */ /* 0x000fe2000f8010ff */
[----:B------:R-:W-:Y:S02]  /*15f0*/  IMAD R3, R26, R12, RZ ;  /* 0x0000000c1a037224 */ /* 0x000fe400078e02ff */
[C---:B------:R-:W-:Y:S01]  /*1600*/  IMAD.WIDE.U32 R8, R17.reuse, R14, R4 ;  /* 0x0000000e11087225 */ /* 0x040fe200078e0004 */
[----:B------:R-:W-:Y:S01]  /*1610*/  LEA.HI.X R181, R10, UR11, R16, 0x2, P0 ;  /* 0x0000000b0ab57c11 */ /* 0x000fe200080f1410 */
[----:B------:R-:W4:Y:S02]  /*1620*/  LDCU.64 UR10, c[0x0][0x550] ;  /* 0x0000aa00ff0a77ac */ /* 0x000f240008000a00 */
[----:B------:R-:W-:Y:S01]  /*1630*/  IMAD R3, R17, R13, R3 ;  /* 0x0000000d11037224 */ /* 0x000fe200078e0203 */
[----:B------:R-:W-:Y:S01]  /*1640*/  IADD3 R8, P1, PT, R29, R8, RZ ;  /* 0x000000081d087210 */ /* 0x000fe20007f3e0ff */
[----:B------:R-:W-:-:S03]  /*1650*/  IMAD.WIDE.U32 R6, R17, R12, R6 ;  /* 0x0000000c11067225 */ /* 0x000fc600078e0006 */
[----:B------:R-:W-:Y:S01]  /*1660*/  IADD3.X R9, PT, PT, R33, R9, R11, P1, !PT ;  /* 0x0000000921097210 */ /* 0x000fe20000ffe40b */
[----:B------:R-:W-:Y:S02]  /*1670*/  IMAD.IADD R7, R7, 0x1, R3 ;  /* 0x0000000107077824 */ /* 0x000fe400078e0203 */
[----:B------:R-:W-:Y:S02]  /*1680*/  IMAD.IADD R3, R175, 0x1, R251 ;  /* 0x00000001af037824 */ /* 0x000fe400078e02fb */
[----:B------:R-:W-:-:S03]  /*1690*/  IMAD.WIDE.U32 R8, R39, UR18, R8 ;  /* 0x0000001227087c25 */ /* 0x000fc6000f8e0008 */
[----:B------:R-:W-:Y:S01]  /*16a0*/  IADD3 R3, PT, PT, R34, -0x80, -R3 ;  /* 0xffffff8022037810 */ /* 0x000fe20007ffe803 */
[C---:B------:R-:W-:Y:S02]  /*16b0*/  IMAD R9, R39.reuse, UR19, R9 ;  /* 0x0000001327097c24 */ /* 0x040fe4000f8e0209 */
[----:B-1----:R-:W-:Y:S01]  /*16c0*/  IMAD.WIDE.U32 R6, R39, R24, R6 ;  /* 0x0000001827067225 */ /* 0x002fe200078e0006 */
[----:B------:R-:W-:-:S03]  /*16d0*/  SHF.R.S32.HI R10, RZ, 0x1f, R3 ;  /* 0x0000001fff0a7819 */ /* 0x000fc60000011403 */
[----:B------:R-:W-:Y:S01]  /*16e0*/  IMAD.WIDE.U32 R8, R22, R14, R8 ;  /* 0x0000000e16087225 */ /* 0x000fe200078e0008 */
[----:B------:R-:W-:-:S03]  /*16f0*/  LEA.HI R10, R10, R3, RZ, 0x7 ;  /* 0x000000030a0a7211 */ /* 0x000fc600078f38ff */
[----:B------:R-:W-:Y:S01]  /*1700*/  IMAD R3, R22, R15, R9 ;  /* 0x0000000f16037224 */ /* 0x000fe200078e0209 */
[----:B------:R-:W-:Y:S01]  /*1710*/  SHF.R.S32.HI R10, RZ, 0x7, R10 ;  /* 0x00000007ff0a7819 */ /* 0x000fe2000001140a */
[----:B------:R-:W-:Y:S01]  /*1720*/  IMAD R7, R39, R25, R7 ;  /* 0x0000001927077224 */ /* 0x000fe200078e0207 */
[----:B------:R-:W-:Y:S01]  /*1730*/  LEA R234, P1, R8, UR12, 0x1 ;  /* 0x0000000c08ea7c11 */ /* 0x000fe2000f8208ff */
[----:B------:R-:W-:Y:S01]  /*1740*/  IMAD R11, R20, 0x80, R21 ;  /* 0x00000080140b7824 */ /* 0x000fe200078e0215 */
[----:B------:R-:W-:Y:S01]  /*1750*/  VIMNMX R246, PT, PT, RZ, R10, !PT ;  /* 0x0000000afff67248 */ /* 0x000fe20007fe0100 */
[----:B------:R-:W-:Y:S01]  /*1760*/  IMAD.WIDE.U32 R6, R22, R12, R6 ;  /* 0x0000000c16067225 */ /* 0x000fe200078e0006 */
[----:B------:R-:W-:Y:S02]  /*1770*/  LEA.HI.X R233, R8, UR13, R3, 0x1, P1 ;  /* 0x0000000d08e97c11 */ /* 0x000fe400088f0c03 */
[----:B------:R-:W-:Y:S01]  /*1780*/  ISETP.GT.AND P1, PT, R28, R246, PT ;  /* 0x000000f61c00720c */ /* 0x000fe20003f24270 */
[----:B------:R-:W-:Y:S01]  /*1790*/  IMAD R7, R22, R13, R7 ;  /* 0x0000000d16077224 */ /* 0x000fe200078e0207 */
[----:B----4-:R-:W-:Y:S01]  /*17a0*/  LEA R235, P0, R6, UR10, 0x1 ;  /* 0x0000000a06eb7c11 */ /* 0x010fe2000f8008ff */
[----:B---3--:R-:W-:Y:S01]  /*17b0*/  IMAD.WIDE R16, R11, 0x4, R42 ;  /* 0x000000040b107825 */ /* 0x008fe200078e022a */
[----:B------:R-:W-:-:S02]  /*17c0*/  SHF.L.U64.HI R15, R14, 0x6, R15 ;  /* 0x000000060e0f7819 */ /* 0x000fc4000001020f */
[----:B------:R-:W-:Y:S01]  /*17d0*/  LEA.HI.X R232, R6, UR11, R7, 0x1, P0 ;  /* 0x0000000b06e87c11 */ /* 0x000fe200080f0c07 */
[----:B------:R-:W-:Y:S01]  /*17e0*/  IMAD.MOV.U32 R241, RZ, RZ, R17 ;  /* 0x000000fffff17224 */ /* 0x000fe200078e0011 */
[----:B------:R-:W-:Y:S01]  /*17f0*/  IADD3 R17, P0, PT, R22, 0x40, RZ ;  /* 0x0000004016117810 */ /* 0x000fe20007f1e0ff */
[----:B------:R-:W-:Y:S02]  /*1800*/  IMAD R3, R20, 0x80, R27 ;  /* 0x0000008014037824 */ /* 0x000fe400078e021b */
        /* <DEDUP_REMOVED lines=17> */
.L_x_263:
[----:B------:R-:W1:Y:S01]  /*1920*/  LDCU.64 UR14, c[0x0][0x5c0] ;  /* 0x0000b800ff0e77ac */ /* 0x000e620008000a00 */
[----:B------:R-:W-:-:S05]  /*1930*/  IADD3 R6, PT, PT, R248, R252, RZ ;  /* 0x000000fcf8067210 */ /* 0x000fca0007ffe0ff */
[C---:B-1----:R-:W-:Y:S02]  /*1940*/  IMAD R3, R6.reuse, UR15, RZ ;  /* 0x0000000f06037c24 */ /* 0x042fe4000f8e02ff */
[----:B------:R-:W-:-:S05]  /*1950*/  IMAD.WIDE.U32 R6, R6, UR14, RZ ;  /* 0x0000000e06067c25 */ /* 0x000fca000f8e00ff */
[----:B------:R-:W-:Y:S02]  /*1960*/  IADD3 R9, PT, PT, R7, R3, RZ ;  /* 0x0000000307097210 */ /* 0x000fe40007ffe0ff */
[----:B------:R-:W-:Y:S02]  /*1970*/  MOV R8, R6 ;  /* 0x0000000600087202 */ /* 0x000fe40000000f00 */
.L_x_264:
        /* <DEDUP_REMOVED lines=12> */
.L_x_265:
[----:B------:R-:W1:Y:S01]  /*1a40*/  LDCU.64 UR12, c[0x0][0x5c8] ;  /* 0x0000b900ff0c77ac */ /* 0x000e620008000a00 */
[----:B------:R-:W-:-:S05]  /*1a50*/  IADD3 R6, PT, PT, R248, R252, RZ ;  /* 0x000000fcf8067210 */ /* 0x000fca0007ffe0ff */
[C---:B-1----:R-:W-:Y:S02]  /*1a60*/  IMAD R3, R6.reuse, UR13, RZ ;  /* 0x0000000d06037c24 */ /* 0x042fe4000f8e02ff */
[----:B------:R-:W-:-:S05]  /*1a70*/  IMAD.WIDE.U32 R6, R6, UR12, RZ ;  /* 0x0000000c06067c25 */ /* 0x000fca000f8e00ff */
[----:B------:R-:W-:Y:S02]  /*1a80*/  IADD3 R19, PT, PT, R7, R3, RZ ;  /* 0x0000000307137210 */ /* 0x000fe40007ffe0ff */
[----:B------:R-:W-:-:S07]  /*1a90*/  MOV R16, R6 ;  /* 0x0000000600107202 */ /* 0x000fce0000000f00 */
.L_x_266:
[----:B------:R-:W1:Y:S01]  /*1aa0*/  LDCU UR10, c[0x0][0x440] ;  /* 0x00008800ff0a77ac */ /* 0x000e620008000800 */
[C---:B------:R-:W-:Y:S01]  /*1ab0*/  IADD3 R13, PT, PT, -R18.reuse, R175, RZ ;  /* 0x000000af120d7210 */ /* 0x040fe20007ffe1ff */
        /* <DEDUP_REMOVED lines=29> */
.L_x_268:
[----:B------:R-:W-:Y:S05]  /*1c90*/  BSYNC.RECONVERGENT B0 ;  /* 0x0000000000007941 */ /* 0x000fea0003800200 */
.L_x_267:
        /* <DEDUP_REMOVED lines=26> */
.L_x_262:
[----:B------:R-:W1:Y:S01]  /*1e40*/  LDCU.64 UR10, c[0x0][0x3d8] ;  /* 0x00007b00ff0a77ac */ /* 0x000e620008000a00 */
[----:B------:R-:W-:Y:S01]  /*1e50*/  IMAD R3, R31, UR14, RZ ;  /* 0x0000000e1f037c24 */ /* 0x000fe2000f8e02ff */
[C---:B------:R-:W-:Y:S01]  /*1e60*/  IADD3 R12, PT, PT, -R18.reuse, R175, RZ ;  /* 0x000000af120c7210 */ /* 0x040fe20007ffe1ff */
[C---:B------:R-:W-:Y:S01]  /*1e70*/  IMAD.WIDE.U32 R6, R18.reuse, UR14, R4 ;  /* 0x0000000e12067c25 */ /* 0x040fe2000f8e0004 */
        /* <DEDUP_REMOVED lines=29> */
.L_x_272:
[----:B------:R2:W-:Y:S01]  /*2050*/  STS.128 [R228+0x8000], RZ ;  /* 0x008000ffe4007388 */ /* 0x0005e20000000c00 */
[----:B------:R-:W-:Y:S05]  /*2060*/  BRA `(.L_x_273) ;  /* 0x0000000000047947 */ /* 0x000fea0003800000 */
.L_x_271:
[----:B------:R3:W-:Y:S02]  /*2070*/  STS.128 [R228+0x8000], RZ ;  /* 0x008000ffe4007388 */ /* 0x0007e40000000c00 */
.L_x_273:
[----:B------:R-:W-:Y:S05]  /*2080*/  BSYNC.RECONVERGENT B0 ;  /* 0x0000000000007941 */ /* 0x000fea0003800200 */
.L_x_270:
        /* <DEDUP_REMOVED lines=21> */
.L_x_275:
[----:B------:R-:W-:Y:S05]  /*21e0*/  BSYNC.RECONVERGENT B0 ;  /* 0x0000000000007941 */ /* 0x000fea0003800200 */
.L_x_274:
        /* <DEDUP_REMOVED lines=15> */
.L_x_278:
[----:B------:R1:W-:Y:S01]  /*22e0*/  STS.128 [R228+0x4000], RZ ;  /* 0x004000ffe4007388 */ /* 0x0003e20000000c00 */
[----:B------:R-:W-:Y:S05]  /*22f0*/  BRA `(.L_x_279) ;  /* 0x0000000000047947 */ /* 0x000fea0003800000 */
.L_x_277:
[----:B------:R1:W-:Y:S02]  /*2300*/  STS.128 [R228+0x4000], RZ ;  /* 0x004000ffe4007388 */ /* 0x0003e40000000c00 */
.L_x_279:
[----:B------:R-:W-:Y:S05]  /*2310*/  BSYNC.RECONVERGENT B0 ;  /* 0x0000000000007941 */ /* 0x000fea0003800200 */
.L_x_276:
        /* <DEDUP_REMOVED lines=14> */
.L_x_281:
[----:B------:R-:W-:Y:S05]  /*2400*/  BSYNC.RECONVERGENT B0 ;  /* 0x0000000000007941 */ /* 0x000fea0003800200 */
.L_x_280:
        /* <DEDUP_REMOVED lines=13> */
.L_x_284:
[----:B------:R1:W-:Y:S01]  /*24e0*/  STS.128 [R178], RZ ;  /* 0x000000ffb2007388 */ /* 0x0003e20000000c00 */
[----:B------:R-:W-:Y:S05]  /*24f0*/  BRA `(.L_x_285) ;  /* 0x0000000000047947 */ /* 0x000fea0003800000 */
.L_x_283:
[----:B------:R1:W-:Y:S02]  /*2500*/  STS.128 [R178], RZ ;  /* 0x000000ffb2007388 */ /* 0x0003e40000000c00 */
.L_x_285:
[----:B------:R-:W-:Y:S05]  /*2510*/  BSYNC.RECONVERGENT B0 ;  /* 0x0000000000007941 */ /* 0x000fea0003800200 */
.L_x_282:
        /* <DEDUP_REMOVED lines=29> */
.L_x_287:
[----:B------:R-:W-:Y:S05]  /*26f0*/  BSYNC.RECONVERGENT B0 ;  /* 0x0000000000007941 */ /* 0x000fea0003800200 */
.L_x_286:
        /* <DEDUP_REMOVED lines=27> */
.L_x_290:
[----:B------:R1:W-:Y:S01]  /*28b0*/  STS.128 [R228+0x6000], RZ ;  /* 0x006000ffe4007388 */ /* 0x0003e20000000c00 */
[----:B------:R-:W-:Y:S05]  /*28c0*/  BRA `(.L_x_291) ;  /* 0x0000000000047947 */ /* 0x000fea0003800000 */
.L_x_289:
[----:B------:R1:W-:Y:S02]  /*28d0*/  STS.128 [R228+0x6000], RZ ;  /* 0x006000ffe4007388 */ /* 0x0003e40000000c00 */
.L_x_291:
[----:B------:R-:W-:Y:S05]  /*28e0*/  BSYNC.RECONVERGENT B0 ;  /* 0x0000000000007941 */ /* 0x000fea0003800200 */
.L_x_288:
        /* <DEDUP_REMOVED lines=19> */
.L_x_293:
[----:B------:R-:W-:Y:S05]  /*2a20*/  BSYNC.RECONVERGENT B0 ;  /* 0x0000000000007941 */ /* 0x000fea0003800200 */
.L_x_292:
[----:B------:R-:W4:Y:S01]  /*2a30*/  LDCU.64 UR10, c[0x0][0x538] ;  /* 0x0000a700ff0a77ac */ /* 0x000f220008000a00 */
[----:B------:R-:W0:Y:S01]  /*2a40*/  LDGDEPBAR ;  /* 0x00000000000079af */ /* 0x000e220000000000 */
[----:B------:R-:W-:Y:S01]  /*2a50*/  IMAD.MOV.U32 R159, RZ, RZ, RZ ;  /* 0x000000ffff9f7224 */ /* 0x000fe200078e00ff */
[----:B------:R-:W-:Y:S01]  /*2a60*/  IADD3 R251, PT, PT, R34, -R251, -R175 ;  /* 0x800000fb22fb7210 */ /* 0x000fe20007ffe8af */
[----:B------:R-:W1:Y:S01]  /*2a70*/  LDCU UR13, c[0x0][0x504] ;  /* 0x0000a080ff0d77ac */ /* 0x000e620008000800 */
[----:B------:R-:W1:Y:S01]  /*2a80*/  LDCU UR12, c[0x0][0x3e0] ;  /* 0x00007c00ff0c77ac */ /* 0x000e620008000800 */
[----:B------:R-:W1:Y:S01]  /*2a90*/  LDCU UR14, c[0x0][0x45c] ;  /* 0x00008b80ff0e77ac */ /* 0x000e620008000800 */
[----:B----4-:R-:W-:-:S04]  /*2aa0*/  ISETP.NE.U32.AND P1, PT, RZ, UR10, PT ;  /* 0x0000000aff007c0c */ /* 0x010fc8000bf25070 */
[----:B------:R-:W-:Y:S01]  /*2ab0*/  ISETP.NE.AND.EX P1, PT, RZ, UR11, PT, P1 ;  /* 0x0000000bff007c0c */ /* 0x000fe2000bf25310 */
[----:B------:R-:W-:-:S04]  /*2ac0*/  DEPBAR.LE SB0, 0x1 ;  /* 0x000080400000791a */ /* 0x000fc80000000000 */
[----:B------:R-:W-:Y:S08]  /*2ad0*/  BAR.SYNC.DEFER_BLOCKING 0x0 ;  /* 0x0000000000007b1d */ /* 0x000ff00000010000 */
[----:B------:R-:W4:Y:S01]  /*2ae0*/  @P1 LDC.64 R6, c[0x0][0x540] ;  /* 0x00015000ff061b82 */ /* 0x000f220000000a00 */
[----:B-1----:R-:W-:Y:S02]  /*2af0*/  @P1 IMAD.MOV.U32 R4, RZ, RZ, R39 ;  /* 0x000000ffff041224 */ /* 0x002fe400078e0027 */
[----:B------:R-:W-:-:S02]  /*2b00*/  @P1 IMAD.MOV.U32 R5, RZ, RZ, RZ ;  /* 0x000000ffff051224 */ /* 0x000fc400078e00ff */
[----:B------:R-:W-:-:S03]  /*2b10*/  VIADD R144, R149, 0x20 ;  /* 0x0000002095907836 */ /* 0x000fc60000000000 */
[----:B------:R-:W1:Y:S01]  /*2b20*/  @P1 LDC R3, c[0x0][0x458] ;  /* 0x00011600ff031b82 */ /* 0x000e620000000800 */
[----:B------:R1:W1:Y:S04]  /*2b30*/  LDSM.16.M88.4 R116, [R149] ;  /* 0x000000009574783b */ /* 0x0002680000000200 */
[----:B------:R1:W1:Y:S01]  /*2b40*/  LDSM.16.M88.4 R120, [R149+0x400] ;  /* 0x000400009578783b */ /* 0x0002620000000200 */
[----:B----4-:R-:W-:-:S03]  /*2b50*/  @P1 IMAD.WIDE.U32 R4, R38, R6, R4 ;  /* 0x0000000626041225 */ /* 0x010fc600078e0004 */
[----:B------:R4:W2:Y:S01]  /*2b60*/  LDSM.16.M88.4 R124, [R149+0x800] ;  /* 0x00080000957c783b */ /* 0x0008a20000000200 */
[----:B------:R-:W-:Y:S01]  /*2b70*/  @P1 IMAD R7, R38, R7, R5 ;  /* 0x0000000726071224 */ /* 0x000fe200078e0205 */
[C---:B------:R-:W-:Y:S02]  /*2b80*/  @P1 LEA R6, P0, R4.reuse, UR10, 0x2 ;  /* 0x0000000a04061c11 */ /* 0x040fe4000f8010ff */
[----:B------:R4:W2:Y:S01]  /*2b90*/  LDSM.16.M88.4 R128, [R149+0xc00] ;  /* 0x000c00009580783b */ /* 0x0008a20000000200 */
[----:B------:R-:W3:Y:S01]  /*2ba0*/  LDCU UR10, c[0x0][0x590] ;  /* 0x0000b200ff0a77ac */ /* 0x000ee20008000800 */
[----:B------:R-:W-:Y:S01]  /*2bb0*/  @P1 LEA.HI.X R7, R4, UR11, R7, 0x2, P0 ;  /* 0x0000000b04071c11 */ /* 0x000fe200080f1407 */
[----:B-1----:R-:W1:Y:S01]  /*2bc0*/  @P1 MUFU.RCP R3, R3 ;  /* 0x0000000300031308 */ /* 0x002e620000001000 */
[C---:B------:R-:W-:Y:S02]  /*2bd0*/  IMAD.SHL.U32 R4, R40.reuse, 0x2, RZ ;  /* 0x0000000228047824 */ /* 0x040fe400078e00ff */
[----:B------:R-:W-:Y:S01]  /*2be0*/  IMAD.MOV.U32 R156, RZ, RZ, 0x20 ;  /* 0x00000020ff9c7424 */ /* 0x000fe200078e00ff */
[----:B------:R-:W1:Y:S01]  /*2bf0*/  @P1 LDG.E R6, desc[UR20][R6.64] ;  /* 0x0000001406061981 */ /* 0x000e62000c1e1900 */
[----:B------:R-:W-:Y:S01]  /*2c00*/  LOP3.LUT P0, RZ, R40, 0x4, RZ, 0xc0, !PT ;  /* 0x0000000428ff7812 */ /* 0x000fe2000780c0ff */
[----:B------:R-:W-:Y:S01]  /*2c10*/  IMAD.SHL.U32 R245, R245, 0x8, RZ ;  /* 0x00000008f5f57824 */ /* 0x000fe200078e00ff */
[----:B------:R-:W-:Y:S01]  /*2c20*/  SHF.R.U32.HI R5, RZ, 0x1, R40 ;  /* 0x00000001ff057819 */ /* 0x000fe20000011628 */
[----:B------:R-:W-:Y:S01]  /*2c30*/  IMAD.IADD R148, R151, 0x1, R13 ;  /* 0x0000000197947824 */ /* 0x000fe200078e020d */
[----:B------:R-:W-:Y:S01]  /*2c40*/  LOP3.LUT R4, R4, 0x6, RZ, 0xc0, !PT ;  /* 0x0000000604047812 */ /* 0x000fe200078ec0ff */
[----:B------:R-:W-:Y:S01]  /*2c50*/  IMAD.MOV.U32 R229, RZ, RZ, R178 ;  /* 0x000000ffffe57224 */ /* 0x000fe200078e00b2 */
[----:B------:R-:W-:-:S02]  /*2c60*/  SEL R156, R156, 0xffffffe0, !P0 ;  /* 0xffffffe09c9c7807 */ /* 0x000fc40004000000 */
[----:B------:R-:W-:Y:S02]  /*2c70*/  CS2R R94, SRZ ;  /* 0x00000000005e7805 */ /* 0x000fe4000001ff00 */
[----:B------:R-:W-:Y:S02]  /*2c80*/  LOP3.LUT R4, R4, 0x1c0, R5, 0xf8, !PT ;  /* 0x000001c004047812 */ /* 0x000fe400078ef805 */
[----:B------:R-:W-:Y:S02]  /*2c90*/  CS2R R92, SRZ ;  /* 0x00000000005c7805 */ /* 0x000fe4000001ff00 */
[----:B------:R-:W-:Y:S02]  /*2ca0*/  CS2R R98, SRZ ;  /* 0x0000000000627805 */ /* 0x000fe4000001ff00 */
[----:B------:R-:W-:Y:S02]  /*2cb0*/  CS2R R96, SRZ ;  /* 0x0000000000607805 */ /* 0x000fe4000001ff00 */
[----:B------:R-:W-:Y:S01]  /*2cc0*/  IADD3 R250, PT, PT, R175, -R34, -R4 ;  /* 0x80000022affa7210 */ /* 0x000fe20007ffe804 */
[----:B------:R-:W-:Y:S01]  /*2cd0*/  @P0 VIADD R144, R149, 0xffffffe0 ;  /* 0xffffffe095900836 */ /* 0x000fe20000000000 */
[----:B------:R-:W-:-:S02]  /*2ce0*/  CS2R R90, SRZ ;  /* 0x00000000005a7805 */ /* 0x000fc4000001ff00 */
[----:B------:R-:W-:Y:S02]  /*2cf0*/  CS2R R88, SRZ ;  /* 0x0000000000587805 */ /* 0x000fe4000001ff00 */
[----:B------:R-:W-:Y:S02]  /*2d00*/  CS2R R86, SRZ ;  /* 0x0000000000567805 */ /* 0x000fe4000001ff00 */
[----:B------:R-:W-:Y:S01]  /*2d10*/  CS2R R84, SRZ ;  /* 0x0000000000547805 */ /* 0x000fe2000001ff00 */
[----:B------:R4:W1:Y:S01]  /*2d20*/  LDSM.16.M88.4 R132, [R144] ;  /* 0x000000009084783b */ /* 0x0008620000000200 */
[----:B------:R-:W-:Y:S02]  /*2d30*/  CS2R R78, SRZ ;  /* 0x00000000004e7805 */ /* 0x000fe4000001ff00 */
[----:B------:R-:W-:Y:S02]  /*2d40*/  CS2R R76, SRZ ;  /* 0x00000000004c7805 */ /* 0x000fe4000001ff00 */
[----:B------:R-:W-:Y:S01]  /*2d50*/  CS2R R82, SRZ ;  /* 0x0000000000527805 */ /* 0x000fe2000001ff00 */
[----:B------:R4:W1:Y:S01]  /*2d60*/  LDSM.16.M88.4 R136, [R144+0x400] ;  /* 0x000400009088783b */ /* 0x0008620000000200 */
[----:B------:R-:W-:-:S02]  /*2d70*/  CS2R R80, SRZ ;  /* 0x0000000000507805 */ /* 0x000fc4000001ff00 */
[----:B------:R-:W-:Y:S02]  /*2d80*/  CS2R R74, SRZ ;  /* 0x00000000004a7805 */ /* 0x000fe4000001ff00 */
[----:B------:R-:W-:Y:S01]  /*2d90*/  CS2R R72, SRZ ;  /* 0x0000000000487805 */ /* 0x000fe2000001ff00 */
[----:B------:R4:W1:Y:S01]  /*2da0*/  LDSM.16.M88.4 R140, [R144+0x800] ;  /* 0x00080000908c783b */ /* 0x0008620000000200 */
[----:B------:R-:W-:Y:S02]  /*2db0*/  CS2R R70, SRZ ;  /* 0x0000000000467805 */ /* 0x000fe4000001ff00 */
[----:B------:R-:W-:Y:S01]  /*2dc0*/  CS2R R68, SRZ ;  /* 0x0000000000447805 */ /* 0x000fe2000001ff00 */
[----:B------:R-:W-:Y:S01]  /*2dd0*/  IMAD.IADD R150, R149, 0x1, R156 ;  /* 0x0000000195967824 */ /* 0x000fe200078e029c */
[----:B------:R-:W1:Y:S01]  /*2de0*/  LDSM.16.M88.4 R144, [R144+0xc00] ;  /* 0x000c00009090783b */ /* 0x000e620000000200 */
[----:B------:R-:W1:Y:S01]  /*2df0*/  LDCU UR11, c[0x0][0x440] ;  /* 0x00008800ff0b77ac */ /* 0x000e620008000800 */
[----:B---3--:R-:W-:Y:S01]  /*2e00*/  USHF.L.U32 UR10, UR10, 0x7, URZ ;  /* 0x000000070a0a7899 */ /* 0x008fe200080006ff */
[----:B-1----:R-:W-:Y:S01]  /*2e10*/  @P1 FMUL.FTZ R159, R6, R3 ;  /* 0x00000003069f1220 */ /* 0x002fe20000410000 */
[----:B--2-4-:R-:W-:-:S10]  /*2e20*/  IMAD.IADD R3, R2, 0x1, R13 ;  /* 0x0000000102037824 */ /* 0x014fd400078e020d */
.L_x_298:
[----:B------:R-:W0:Y:S01]  /*2e30*/  LDGDEPBAR ;  /* 0x00000000000079af */ /* 0x000e220000000000 */
[----:B------:R-:W-:Y:S01]  /*2e40*/  IMAD.MOV.U32 R4, RZ, RZ, R242 ;  /* 0x000000ffff047224 */ /* 0x000fe200078e00f2 */
[----:B------:R-:W-:Y:S01]  /*2e50*/  IADD3 R112, PT, PT, R148, R156, RZ ;  /* 0x0000009c94707210 */ /* 0x000fe20007ffe0ff */
[----:B------:R-:W-:Y:S02]  /*2e60*/  IMAD.MOV.U32 R5, RZ, RZ, R241 ;  /* 0x000000ffff057224 */ /* 0x000fe400078e00f1 */
[----:B------:R-:W-:Y:S01]  /*2e70*/  IMAD.SHL.U32 R169, R177, 0x80, RZ ;  /* 0x00000080b1a97824 */ /* 0x000fe200078e00ff */
[C---:B------:R-:W-:Y:S04]  /*2e80*/  LEA R4, P0, R236.reuse, R4, 0x2 ;  /* 0x00000004ec047211 */ /* 0x040fe800078010ff */
[----:B------:R-:W-:Y:S02]  /*2e90*/  LEA.HI.X R5, R236, R5, RZ, 0x2, P0 ;  /* 0x00000005ec057211 */ /* 0x000fe400000f14ff */
[C---:B------:R-:W-:Y:S02]  /*2ea0*/  LOP3.LUT R158, R169.reuse, R236, RZ, 0xfc, !PT ;  /* 0x000000eca99e7212 */ /* 0x040fe400078efcff */
[----:B------:R-:W-:Y:S03]  /*2eb0*/  ISETP.GE.AND P0, PT, R169, R251, PT ;  /* 0x000000fba900720c */ /* 0x000fe60003f06270 */
[----:B------:R-:W-:Y:S04]  /*2ec0*/  IMAD.IADD R157, R158, 0x1, R250 ;  /* 0x000000019e9d7824 */ /* 0x000fe800078e02fa */
[C---:B------:R-:W-:Y:S01]  /*2ed0*/  VIADD R161, R157.reuse, 0xc8 ;  /* 0x000000c89da17836 */ /* 0x040fe20000000000 */
[C---:B------:R-:W-:Y:S01]  /*2ee0*/  IADD3 R160, PT, PT, R157.reuse, 0x80, RZ ;  /* 0x000000809da07810 */ /* 0x040fe20007ffe0ff */
[C---:B------:R-:W-:Y:S01]  /*2ef0*/  VIADD R162, R157.reuse, 0xbf ;  /* 0x000000bf9da27836 */ /* 0x040fe20000000000 */
[----:B------:R-:W-:Y:S04]  /*2f00*/  DEPBAR.LE SB0, 0x0 ;  /* 0x000080000000791a */ /* 0x000fe80000000000 */
[----:B------:R-:W-:Y:S01]  /*2f10*/  BAR.SYNC.DEFER_BLOCKING 0x0 ;  /* 0x0000000000007b1d */ /* 0x000fe20000010000 */
[----:B------:R-:W-:Y:S01]  /*2f20*/  IABS R161, R161 ;  /* 0x000000a100a17213 */ /* 0x000fe20000000000 */
[C---:B------:R-:W-:Y:S01]  /*2f30*/  VIADD R163, R157.reuse, 0x7f ;  /* 0x0000007f9da37836 */ /* 0x040fe20000000000 */
[----:B------:R-:W-:Y:S01]  /*2f40*/  IABS R160, R160 ;  /* 0x000000a000a07213 */ /* 0x000fe20000000000 */
[C---:B------:R-:W-:Y:S03]  /*2f50*/  VIADD R164, R157.reuse, 0x6f ;  /* 0x0000006f9da47836 */ /* 0x040fe60000000000 */
[----:B------:R-:W-:Y:S02]  /*2f60*/  IABS R163, R163 ;  /* 0x000000a300a37213 */ /* 0x000fe40000000000 */
[----:B------:R-:W-:Y:S02]  /*2f70*/  I2FP.F32.S32 R160, R160 ;  /* 0x000000a000a07245 */ /* 0x000fe40000201400 */
[----:B------:R-:W-:Y:S02]  /*2f80*/  I2FP.F32.S32 R163, R163 ;  /* 0x000000a300a37245 */ /* 0x000fe40000201400 */
[----:B------:R-:W-:Y:S04]  /*2f90*/  IABS R164, R164 ;  /* 0x000000a400a47213 */ /* 0x000fe80000000000 */
[----:B------:R-:W-:Y:S01]  /*2fa0*/  I2FP.F32.S32 R164, R164 ;  /* 0x000000a400a47245 */ /* 0x000fe20000201400 */
[----:B------:R-:W-:Y:S08]  /*2fb0*/  LDSM.16.M88.4 R64, [R148] ;  /* 0x000000009440783b */ /* 0x000ff00000000200 */
[----:B------:R-:W1:Y:S08]  /*2fc0*/  LDSM.16.M88.4 R16, [R149+-0x2000] ;  /* 0xffe000009510783b */ /* 0x000e700000000200 */
[----:B------:R-:W2:Y:S08]  /*2fd0*/  LDSM.16.M88.4 R60, [R148+0x1000] ;  /* 0x00100000943c783b */ /* 0x000eb00000000200 */
[----:B-----5:R-:W5:Y:S04]  /*2fe0*/  LDG.E R168, desc[UR20][R4.64] ;  /* 0x0000001404a87981 */ /* 0x020f68000c1e1900 */
[----:B------:R-:W5:Y:S04]  /*2ff0*/  LDG.E R167, desc[UR20][R4.64+0x20] ;  /* 0x0000201404a77981 */ /* 0x000f68000c1e1900 */
[----:B------:R-:W5:Y:S04]  /*3000*/  LDG.E R166, desc[UR20][R4.64+0x100] ;  /* 0x0001001404a67981 */ /* 0x000f68000c1e1900 */
[----:B------:R1:W5:Y:S04]  /*3010*/  LDG.E R165, desc[UR20][R4.64+0x120] ;  /* 0x0001201404a57981 */ /* 0x000368000c1e1900 */
[----:B------:R-:W3:Y:S08]  /*3020*/  LDSM.16.M88.4 R32, [R149+-0x1c00] ;  /* 0xffe400009520783b */ /* 0x000ef00000000200 */
[----:B------:R-:W4:Y:S08]  /*3030*/  LDSM.16.M88.4 R48, [R149+-0x1800] ;  /* 0xffe800009530783b */ /* 0x000f300000000200 */
[----:B------:R-:W4:Y:S01]  /*3040*/  LDSM.16.M88.4 R100, [R149+-0x1400] ;  /* 0xffec00009564783b */ /* 0x000f220000000200 */
[-C--:B-1----:R-:W-:Y:S07]  /*3050*/  HMMA.16816.F32 R4, R64, R16.reuse, RZ ;  /* 0x000000104004723c */ /* 0x082fee00000018ff */
[----:B------:R-:W-:Y:S01]  /*3060*/  LDSM.16.M88.4 R104, [R112] ;  /* 0x000000007068783b */ /* 0x000fe20000000200 */
[C---:B--2---:R-:W-:Y:S07]  /*3070*/  HMMA.16816.F32 R8, R60.reuse, R16, RZ ;  /* 0x000000103c08723c */ /* 0x044fee00000018ff */
[----:B------:R-:W1:Y:S01]  /*3080*/  LDSM.16.M88.4 R108, [R150+-0x2000] ;  /* 0xffe00000966c783b */ /* 0x000e620000000200 */
[-C--:B------:R-:W-:Y:S07]  /*3090*/  HMMA.16816.F32 R12, R60, R18.reuse, RZ ;  /* 0x000000123c0c723c */ /* 0x080fee00000018ff */
[----:B------:R-:W2:Y:S01]  /*30a0*/  LDSM.16.M88.4 R112, [R112+0x1000] ;  /* 0x001000007070783b */ /* 0x000ea20000000200 */
        /* <DEDUP_REMOVED lines=10> */
[C---:B------:R-:W-:Y:S08]  /*3150*/  HMMA.16816.F32 R56, R60.reuse, R100, RZ ;  /* 0x000000643c38723c */ /* 0x040ff000000018ff */
[-C--:B------:R-:W-:Y:S08]  /*3160*/  HMMA.16816.F32 R60, R60, R102.reuse, RZ ;  /* 0x000000663c3c723c */ /* 0x080ff000000018ff */
[----:B------:R-:W-:Y:S01]  /*3170*/  HMMA.16816.F32 R64, R64, R102, RZ ;  /* 0x000000664040723c */ /* 0x000fe200000018ff */
[----:B------:R-:W3:Y:S07]  /*3180*/  LDSM.16.M88.4 R100, [R150+-0x1c00] ;  /* 0xffe400009664783b */ /* 0x000eee0000000200 */
[-C--:B-1----:R-:W-:Y:S08]  /*3190*/  HMMA.16816.F32 R4, R104, R108.reuse, R4 ;  /* 0x0000006c6804723c */ /* 0x082ff00000001804 */
[C---:B--2---:R-:W-:Y:S04]  /*31a0*/  HMMA.16816.F32 R8, R112.reuse, R108, R8 ;  /* 0x0000006c7008723c */ /* 0x044fe80000001808 */
[C---:B------:R-:W-:Y:S01]  /*31b0*/  IADD3 R108, PT, PT, R157.reuse, 0x87, RZ ;  /* 0x000000879d6c7810 */ /* 0x040fe20007ffe0ff */
[----:B------:R-:W-:Y:S03]  /*31c0*/  VIADD R109, R157, 0x88 ;  /* 0x000000889d6d7836 */ /* 0x000fe60000000000 */
[----:B------:R-:W-:Y:S01]  /*31d0*/  IABS R108, R108 ;  /* 0x0000006c006c7213 */ /* 0x000fe20000000000 */
[-C--:B------:R-:W-:Y:S03]  /*31e0*/  HMMA.16816.F32 R12, R112, R110.reuse, R12 ;  /* 0x0000006e700c723c */ /* 0x080fe6000000180c */
[----:B------:R-:W-:Y:S01]  /*31f0*/  I2FP.F32.S32 R173, R108 ;  /* 0x0000006c00ad7245 */ /* 0x000fe20000201400 */
[----:B------:R-:W-:Y:S01]  /*3200*/  IMAD.MOV.U32 R108, RZ, RZ, R161 ;  /* 0x000000ffff6c7224 */ /* 0x000fe200078e00a1 */
[----:B------:R-:W-:Y:S01]  /*3210*/  IABS R109, R109 ;  /* 0x0000006d006d7213 */ /* 0x000fe20000000000 */
[----:B------:R-:W-:Y:S01]  /*3220*/  FFMA.FTZ R5, R163, -R159, R5 ;  /* 0x8000009fa3057223 */ /* 0x000fe20000010005 */
[C---:B------:R-:W-:Y:S01]  /*3230*/  IADD3 R161, PT, PT, R157.reuse, 0xc7, RZ ;  /* 0x000000c79da17810 */ /* 0x040fe20007ffe0ff */
[C---:B------:R-:W-:Y:S04]  /*3240*/  HMMA.16816.F32 R16, R104.reuse, R110, R16 ;  /* 0x0000006e6810723c */ /* 0x040fe80000001810 */
[----:B------:R-:W-:Y:S01]  /*3250*/  I2FP.F32.S32 R174, R109 ;  /* 0x0000006d00ae7245 */ /* 0x000fe20000201400 */
[C---:B------:R-:W-:Y:S01]  /*3260*/  VIADD R109, R157.reuse, 0xc0 ;  /* 0x000000c09d6d7836 */ /* 0x040fe20000000000 */
[----:B------:R-:W-:Y:S01]  /*3270*/  I2FP.F32.S32 R108, R108 ;  /* 0x0000006c006c7245 */ /* 0x000fe20000201400 */
[----:B------:R-:W-:Y:S01]  /*3280*/  FFMA.FTZ R4, R160, -R159, R4 ;  /* 0x8000009fa0047223 */ /* 0x000fe20000010004 */
[----:B------:R-:W-:Y:S01]  /*3290*/  IABS R161, R161 ;  /* 0x000000a100a17213 */ /* 0x000fe20000000000 */
[-C--:B---3--:R-:W-:Y:S03]  /*32a0*/  HMMA.16816.F32 R20, R104, R100.reuse, R20 ;  /* 0x000000646814723c */ /* 0x088fe60000001814 */
[----:B------:R-:W-:Y:S01]  /*32b0*/  I2FP.F32.S32 R110, R161 ;  /* 0x000000a1006e7245 */ /* 0x000fe20000201400 */
[----:B------:R-:W-:Y:S01]  /*32c0*/  FFMA.FTZ R10, R108, -R159, R10 ;  /* 0x8000009f6c0a7223 */ /* 0x000fe2000001000a */
[----:B------:R-:W-:Y:S01]  /*32d0*/  IABS R108, R109 ;  /* 0x0000006d006c7213 */ /* 0x000fe20000000000 */
[-C--:B------:R-:W-:Y:S01]  /*32e0*/  FFMA.FTZ R6, R174, -R159.reuse, R6 ;  /* 0x8000009fae067223 */ /* 0x080fe20000010006 */
[----:B------:R-:W-:Y:S01]  /*32f0*/  IABS R109, R162 ;  /* 0x000000a2006d7213 */ /* 0x000fe20000000000 */
[----:B------:R-:W-:Y:S01]  /*3300*/  FFMA.FTZ R11, R110, -R159, R11 ;  /* 0x8000009f6e0b7223 */ /* 0x000fe2000001000b */
[----:B------:R-:W-:Y:S01]  /*3310*/  I2FP.F32.S32 R108, R108 ;  /* 0x0000006c006c7245 */ /* 0x000fe20000201400 */
[C---:B------:R-:W-:Y:S04]  /*3320*/  HMMA.16816.F32 R24, R112.reuse, R100, R24 ;  /* 0x000000647018723c */ /* 0x040fe80000001818 */
[----:B------:R-:W-:Y:S01]  /*3330*/  I2FP.F32.S32 R109, R109 ;  /* 0x0000006d006d7245 */ /* 0x000fe20000201400 */
[CC--:B------:R-:W-:Y:S01]  /*3340*/  FFMA.FTZ R8, R108.reuse, -R159.reuse, R8 ;  /* 0x8000009f6c087223 */ /* 0x0c0fe20000010008 */
[C---:B------:R-:W-:Y:S01]  /*3350*/  IADD3 R161, PT, PT, R157.reuse, 0xb8, RZ ;  /* 0x000000b89da17810 */ /* 0x040fe20007ffe0ff */
[-C--:B------:R-:W-:Y:S01]  /*3360*/  FFMA.FTZ R14, R108, -R159.reuse, R14 ;  /* 0x8000009f6c0e7223 */ /* 0x080fe2000001000e */
[----:B------:R-:W-:Y:S01]  /*3370*/  IADD3 R108, PT, PT, R157, 0x78, RZ ;  /* 0x000000789d6c7810 */ /* 0x000fe20007ffe0ff */
[C---:B------:R-:W-:Y:S01]  /*3380*/  FFMA.FTZ R9, R109.reuse, -R159, R9 ;  /* 0x8000009f6d097223 */ /* 0x040fe20000010009 */
[----:B------:R-:W-:Y:S01]  /*3390*/  IABS R161, R161 ;  /* 0x000000a100a17213 */ /* 0x000fe20000000000 */
[----:B------:R-:W-:Y:S01]  /*33a0*/  FFMA.FTZ R15, R109, -R159, R15 ;  /* 0x8000009f6d0f7223 */ /* 0x000fe2000001000f */
[----:B------:R-:W-:Y:S01]  /*33b0*/  IABS R108, R108 ;  /* 0x0000006c006c7213 */ /* 0x000fe20000000000 */
[----:B------:R-:W-:Y:S01]  /*33c0*/  VIADD R109, R157, 0x77 ;  /* 0x000000779d6d7836 */ /* 0x000fe20000000000 */
[----:B------:R-:W-:Y:S01]  /*33d0*/  I2FP.F32.S32 R161, R161 ;  /* 0x000000a100a17245 */ /* 0x000fe20000201400 */
[-C--:B------:R-:W-:Y:S03]  /*33e0*/  HMMA.16816.F32 R28, R112, R102.reuse, R28 ;  /* 0x00000066701c723c */ /* 0x080fe6000000181c */
[----:B------:R-:W-:Y:S01]  /*33f0*/  IABS R109, R109 ;  /* 0x0000006d006d7213 */ /* 0x000fe20000000000 */
[----:B------:R-:W-:Y:S02]  /*3400*/  IMAD.MOV.U32 R100, RZ, RZ, R108 ;  /* 0x000000ffff647224 */ /* 0x000fe400078e006c */
[----:B------:R-:W-:Y:S01]  /*3410*/  FFMA.FTZ R19, R163, -R159, R19 ;  /* 0x8000009fa3137223 */ /* 0x000fe20000010013 */
[C---:B------:R-:W-:Y:S01]  /*3420*/  VIADD R162, R157.reuse, 0xb7 ;  /* 0x000000b79da27836 */ /* 0x040fe20000000000 */
[----:B------:R-:W-:Y:S01]  /*3430*/  MOV R101, R109 ;  /* 0x0000006d00657202 */ /* 0x000fe20000000f00 */
[C---:B------:R-:W-:Y:S01]  /*3440*/  HMMA.16816.F32 R32, R104.reuse, R102, R32 ;  /* 0x000000666820723c */ /* 0x040fe20000001820 */
[----:B------:R-:W1:Y:S03]  /*3450*/  LDSM.16.M88.4 R108, [R150+-0x1800] ;  /* 0xffe80000966c783b */ /* 0x000e660000000200 */
[----:B------:R-:W-:Y:S01]  /*3460*/  I2FP.F32.S32 R101, R101 ;  /* 0x0000006500657245 */ /* 0x000fe20000201400 */
[----:B------:R-:W-:Y:S01]  /*3470*/  VIADD R163, R157, 0xa7 ;  /* 0x000000a79da37836 */ /* 0x000fe20000000000 */
[----:B------:R-:W-:Y:S01]  /*3480*/  I2FP.F32.S32 R100, R100 ;  /* 0x0000006400647245 */ /* 0x000fe20000201400 */
[-C--:B------:R-:W-:Y:S01]  /*3490*/  FFMA.FTZ R18, R160, -R159.reuse, R18 ;  /* 0x8000009fa0127223 */ /* 0x080fe20000010012 */
[----:B------:R-:W-:Y:S01]  /*34a0*/  IABS R162, R162 ;  /* 0x000000a200a27213 */ /* 0x000fe20000000000 */
[-C--:B------:R-:W-:Y:S01]  /*34b0*/  FFMA.FTZ R17, R101, -R159.reuse, R17 ;  /* 0x8000009f65117223 */ /* 0x080fe20000010011 */
[----:B------:R-:W-:Y:S01]  /*34c0*/  IADD3 R102, PT, PT, R157, 0xa8, RZ ;  /* 0x000000a89d667810 */ /* 0x000fe20007ffe0ff */
[-C--:B------:R-:W-:Y:S01]  /*34d0*/  FFMA.FTZ R23, R101, -R159.reuse, R23 ;  /* 0x8000009f65177223 */ /* 0x080fe20000010017 */
[----:B------:R-:W-:Y:S01]  /*34e0*/  I2FP.F32.S32 R162, R162 ;  /* 0x000000a200a27245 */ /* 0x000fe20000201400 */
[C---:B------:R-:W-:Y:S01]  /*34f0*/  VIADD R101, R157.reuse, 0xaf ;  /* 0x000000af9d657836 */ /* 0x040fe20000000000 */
[C---:B------:R-:W-:Y:S01]  /*3500*/  IADD3 R160, PT, PT, R157.reuse, 0x70, RZ ;  /* 0x000000709da07810 */ /* 0x040fe20007ffe0ff */
[C---:B------:R-:W-:Y:S01]  /*3510*/  FFMA.FTZ R16, R100.reuse, -R159, R16 ;  /* 0x8000009f64107223 */ /* 0x040fe20000010010 */
[----:B------:R-:W-:Y:S01]  /*3520*/  IABS R163, R163 ;  /* 0x000000a300a37213 */ /* 0x000fe20000000000 */
[-C--:B------:R-:W-:Y:S01]  /*3530*/  FFMA.FTZ R22, R100, -R159.reuse, R22 ;  /* 0x8000009f64167223 */ /* 0x080fe20000010016 */
[----:B------:R-:W-:Y:S01]  /*3540*/  IADD3 R100, PT, PT, R157, 0xb0, RZ ;  /* 0x000000b09d647810 */ /* 0x000fe20007ffe0ff */
[C---:B------:R-:W-:Y:S01]  /*3550*/  FFMA.FTZ R13, R162.reuse, -R159, R13 ;  /* 0x8000009fa20d7223 */ /* 0x040fe2000001000d */
[----:B------:R-:W-:Y:S01]  /*3560*/  IABS R101, R101 ;  /* 0x0000006500657213 */ /* 0x000fe20000000000 */
[-C--:B------:R-:W-:Y:S01]  /*3570*/  FFMA.FTZ R27, R162, -R159.reuse, R27 ;  /* 0x8000009fa21b7223 */ /* 0x080fe2000001001b */
[----:B------:R-:W-:Y:S01]  /*3580*/  IABS R100, R100 ;  /* 0x0000006400647213 */ /* 0x000fe20000000000 */
[C---:B------:R-:W-:Y:S01]  /*3590*/  FFMA.FTZ R12, R161.reuse, -R159, R12 ;  /* 0x8000009fa10c7223 */ /* 0x040fe2000001000c */
[----:B------:R-:W-:Y:S01]  /*35a0*/  I2FP.F32.S32 R101, R101 ;  /* 0x0000006500657245 */ /* 0x000fe20000201400 */
[-C--:B------:R-:W-:Y:S01]  /*35b0*/  FFMA.FTZ R26, R161, -R159.reuse, R26 ;  /* 0x8000009fa11a7223 */ /* 0x080fe2000001001a */
[----:B------:R-:W-:Y:S01]  /*35c0*/  I2FP.F32.S32 R100, R100 ;  /* 0x0000006400647245 */ /* 0x000fe20000201400 */
[----:B------:R-:W-:Y:S01]  /*35d0*/  VIADD R161, R157, 0x5f ;  /* 0x0000005f9da17836 */ /* 0x000fe20000000000 */
[----:B------:R-:W-:Y:S01]  /*35e0*/  IABS R162, R102 ;  /* 0x0000006600a27213 */ /* 0x000fe20000000000 */
[-C--:B------:R-:W-:Y:S01]  /*35f0*/  FFMA.FTZ R25, R101, -R159.reuse, R25 ;  /* 0x8000009f65197223 */ /* 0x080fe20000010019 */
[----:B------:R-:W-:Y:S01]  /*3600*/  IABS R160, R160 ;  /* 0x000000a000a07213 */ /* 0x000fe20000000000 */
[CC--:B------:R-:W-:Y:S01]  /*3610*/  FFMA.FTZ R24, R100.reuse, -R159.reuse, R24 ;  /* 0x8000009f64187223 */ /* 0x0c0fe20000010018 */
[----:B------:R-:W-:Y:S01]  /*3620*/  I2FP.F32.S32 R162, R162 ;  /* 0x000000a200a27245 */ /* 0x000fe20000201400 */
[-C--:B------:R-:W-:Y:S01]  /*3630*/  FFMA.FTZ R30, R100, -R159.reuse, R30 ;  /* 0x8000009f641e7223 */ /* 0x080fe2000001001e */
[----:B------:R-:W-:Y:S01]  /*3640*/  IADD3 R100, PT, PT, R157, 0x68, RZ ;  /* 0x000000689d647810 */ /* 0x000fe20007ffe0ff */
[----:B------:R-:W-:Y:S01]  /*3650*/  FFMA.FTZ R31, R101, -R159, R31 ;  /* 0x8000009f651f7223 */ /* 0x000fe2000001001f */
[----:B------:R-:W-:Y:S01]  /*3660*/  I2FP.F32.S32 R163, R163 ;  /* 0x000000a300a37245 */ /* 0x000fe20000201400 */
[----:B------:R-:W-:Y:S01]  /*3670*/  VIADD R101, R157, 0x67 ;  /* 0x000000679d657836 */ /* 0x000fe20000000000 */
[----:B------:R-:W-:Y:S01]  /*3680*/  IABS R100, R100 ;  /* 0x0000006400647213 */ /* 0x000fe20000000000 */
[----:B------:R-:W-:Y:S01]  /*3690*/  FFMA.FTZ R28, R162, -R159, R28 ;  /* 0x8000009fa21c7223 */ /* 0x000fe2000001001c */
[----:B------:R-:W-:Y:S01]  /*36a0*/  I2FP.F32.S32 R160, R160 ;  /* 0x000000a000a07245 */ /* 0x000fe20000201400 */
[-C--:B-1----:R-:W-:Y:S03]  /*36b0*/  HMMA.16816.F32 R36, R104, R108.reuse, R36 ;  /* 0x0000006c6824723c */ /* 0x082fe60000001824 */
[----:B------:R-:W-:Y:S01]  /*36c0*/  IABS R101, R101 ;  /* 0x0000006500657213 */ /* 0x000fe20000000000 */
[----:B------:R-:W-:Y:S01]  /*36d0*/  FFMA.FTZ R29, R163, -R159, R29 ;  /* 0x8000009fa31d7223 */ /* 0x000fe2000001001d */
[----:B------:R-:W-:Y:S01]  /*36e0*/  IABS R161, R161 ;  /* 0x000000a100a17213 */ /* 0x000fe20000000000 */
[CC--:B------:R-:W-:Y:S01]  /*36f0*/  FFMA.FTZ R20, R160.reuse, -R159.reuse, R20 ;  /* 0x8000009fa0147223 */ /* 0x0c0fe20000010014 */
[----:B------:R-:W-:Y:S01]  /*3700*/  FFMA.FTZ R34, R160, -R159, R34 ;  /* 0x8000009fa0227223 */ /* 0x000fe20000010022 */
[----:B------:R-:W-:Y:S01]  /*3710*/  IADD3 R160, PT, PT, R157, 0x60, RZ ;  /* 0x000000609da07810 */ /* 0x000fe20007ffe0ff */
[C---:B------:R-:W-:Y:S04]  /*3720*/  HMMA.16816.F32 R40, R112.reuse, R108, R40 ;  /* 0x0000006c7028723c */ /* 0x040fe80000001828 */
[----:B------:R-:W-:Y:S01]  /*3730*/  MOV R109, R101 ;  /* 0x00000065006d7202 */ /* 0x000fe20000000f00 */
[----:B------:R-:W-:Y:S01]  /*3740*/  IMAD.MOV.U32 R108, RZ, RZ, R100 ;  /* 0x000000ffff6c7224 */ /* 0x000fe200078e0064 */
[----:B------:R-:W-:Y:S01]  /*3750*/  IABS R160, R160 ;  /* 0x000000a000a07213 */ /* 0x000fe20000000000 */
[----:B------:R-:W1:Y:S01]  /*3760*/  LDSM.16.M88.4 R100, [R150+-0x1400] ;  /* 0xffec00009664783b */ /* 0x000e620000000200 */
[----:B------:R-:W-:Y:S01]  /*3770*/  I2FP.F32.S32 R109, R109 ;  /* 0x0000006d006d7245 */ /* 0x000fe20000201400 */
[-C--:B------:R-:W-:Y:S03]  /*3780*/  HMMA.16816.F32 R44, R112, R110.reuse, R44 ;  /* 0x0000006e702c723c */ /* 0x080fe6000000182c */
[----:B------:R-:W-:Y:S01]  /*3790*/  I2FP.F32.S32 R108, R108 ;  /* 0x0000006c006c7245 */ /* 0x000fe20000201400 */
[CC--:B------:R-:W-:Y:S01]  /*37a0*/  FFMA.FTZ R33, R109.reuse, -R159.reuse, R33 ;  /* 0x8000009f6d217223 */ /* 0x0c0fe20000010021 */
[----:B------:R-:W-:Y:S01]  /*37b0*/  I2FP.F32.S32 R160, R160 ;  /* 0x000000a000a07245 */ /* 0x000fe20000201400 */
[----:B------:R-:W-:Y:S01]  /*37c0*/  FFMA.FTZ R39, R109, -R159, R39 ;  /* 0x8000009f6d277223 */ /* 0x000fe20000010027 */
[----:B------:R-:W-:Y:S01]  /*37d0*/  I2FP.F32.S32 R161, R161 ;  /* 0x000000a100a17245 */ /* 0x000fe20000201400 */
[C---:B------:R-:W-:Y:S02]  /*37e0*/  VIADD R109, R157.reuse, 0x9f ;  /* 0x0000009f9d6d7836 */ /* 0x040fe40000000000 */
[CC--:B------:R-:W-:Y:S01]  /*37f0*/  FFMA.FTZ R32, R108.reuse, -R159.reuse, R32 ;  /* 0x8000009f6c207223 */ /* 0x0c0fe20000010020 */
[-C--:B------:R-:W-:Y:S01]  /*3800*/  FFMA.FTZ R38, R108, -R159.reuse, R38 ;  /* 0x8000009f6c267223 */ /* 0x080fe20000010026 */
[----:B------:R-:W-:Y:S01]  /*3810*/  IADD3 R108, PT, PT, R157, 0xa0, RZ ;  /* 0x000000a09d6c7810 */ /* 0x000fe20007ffe0ff */
[C---:B------:R-:W-:Y:S04]  /*3820*/  HMMA.16816.F32 R48, R104.reuse, R110, R48 ;  /* 0x0000006e6830723c */ /* 0x040fe80000001830 */
[----:B------:R-:W-:Y:S01]  /*3830*/  IABS R108, R108 ;  /* 0x0000006c006c7213 */ /* 0x000fe20000000000 */
[----:B------:R-:W-:Y:S01]  /*3840*/  FFMA.FTZ R42, R162, -R159, R42 ;  /* 0x8000009fa22a7223 */ /* 0x000fe2000001002a */
[----:B------:R-:W-:Y:S01]  /*3850*/  IABS R109, R109 ;  /* 0x0000006d006d7213 */ /* 0x000fe20000000000 */
[----:B------:R-:W-:Y:S01]  /*3860*/  FFMA.FTZ R43, R163, -R159, R43 ;  /* 0x8000009fa32b7223 */ /* 0x000fe2000001002b */
[----:B------:R-:W-:Y:S01]  /*3870*/  I2FP.F32.S32 R108, R108 ;  /* 0x0000006c006c7245 */ /* 0x000fe20000201400 */
[C---:B------:R-:W-:Y:S01]  /*3880*/  VIADD R163, R157.reuse, 0x97 ;  /* 0x000000979da37836 */ /* 0x040fe20000000000 */
[----:B------:R-:W-:Y:S01]  /*3890*/  I2FP.F32.S32 R109, R109 ;  /* 0x0000006d006d7245 */ /* 0x000fe20000201400 */
[C---:B------:R-:W-:Y:S01]  /*38a0*/  VIADD R110, R157.reuse, 0x57 ;  /* 0x000000579d6e7836 */ /* 0x040fe20000000000 */
[C---:B------:R-:W-:Y:S01]  /*38b0*/  IADD3 R162, PT, PT, R157.reuse, 0x98, RZ ;  /* 0x000000989da27810 */ /* 0x040fe20007ffe0ff */
[CC--:B------:R-:W-:Y:S01]  /*38c0*/  FFMA.FTZ R40, R108.reuse, -R159.reuse, R40 ;  /* 0x8000009f6c287223 */ /* 0x0c0fe20000010028 */
[-C--:B------:R-:W-:Y:S01]  /*38d0*/  FFMA.FTZ R46, R108, -R159.reuse, R46 ;  /* 0x8000009f6c2e7223 */ /* 0x080fe2000001002e */
[----:B------:R-:W-:Y:S01]  /*38e0*/  IADD3 R108, PT, PT, R157, 0x58, RZ ;  /* 0x000000589d6c7810 */ /* 0x000fe20007ffe0ff */
[CC--:B------:R-:W-:Y:S01]  /*38f0*/  FFMA.FTZ R41, R109.reuse, -R159.reuse, R41 ;  /* 0x8000009f6d297223 */ /* 0x0c0fe20000010029 */
[----:B------:R-:W-:Y:S01]  /*3900*/  IABS R111, R162 ;  /* 0x000000a2006f7213 */ /* 0x000fe20000000000 */
[----:B------:R-:W-:Y:S01]  /*3910*/  FFMA.FTZ R47, R109, -R159, R47 ;  /* 0x8000009f6d2f7223 */ /* 0x000fe2000001002f */
[----:B------:R-:W-:Y:S01]  /*3920*/  IABS R108, R108 ;  /* 0x0000006c006c7213 */ /* 0x000fe20000000000 */
[----:B------:R-:W-:Y:S01]  /*3930*/  VIADD R109, R157, 0x4f ;  /* 0x0000004f9d6d7836 */ /* 0x000fe20000000000 */
[----:B------:R-:W-:Y:S01]  /*3940*/  IABS R162, R163 ;  /* 0x000000a300a27213 */ /* 0x000fe20000000000 */
[-C--:B------:R-:W-:Y:S01]  /*3950*/  FFMA.FTZ R7, R173, -R159.reuse, R7 ;  /* 0x8000009fad077223 */ /* 0x080fe20000010007 */
[----:B------:R-:W-:Y:S01]  /*3960*/  I2FP.F32.S32 R108, R108 ;  /* 0x0000006c006c7245 */ /* 0x000fe20000201400 */
[----:B------:R-:W-:Y:S01]  /*3970*/  FFMA.FTZ R21, R164, -R159, R21 ;  /* 0x8000009fa4157223 */ /* 0x000fe20000010015 */
[----:B------:R-:W-:Y:S01]  /*3980*/  IABS R110, R110 ;  /* 0x0000006e006e7213 */ /* 0x000fe20000000000 */
[-C--:B-1----:R-:W-:Y:S03]  /*3990*/  HMMA.16816.F32 R52, R104, R100.reuse, R52 ;  /* 0x000000646834723c */ /* 0x082fe60000001834 */
[----:B------:R-:W-:Y:S01]  /*39a0*/  IABS R109, R109 ;  /* 0x0000006d006d7213 */ /* 0x000fe20000000000 */
[----:B------:R-:W-:Y:S01]  /*39b0*/  FFMA.FTZ R48, R108, -R159, R48 ;  /* 0x8000009f6c307223 */ /* 0x000fe20000010030 */
[----:B------:R-:W-:Y:S01]  /*39c0*/  I2FP.F32.S32 R111, R111 ;  /* 0x0000006f006f7245 */ /* 0x000fe20000201400 */
[-C--:B------:R-:W-:Y:S01]  /*39d0*/  FFMA.FTZ R35, R164, -R159.reuse, R35 ;  /* 0x8000009fa4237223 */ /* 0x080fe20000010023 */
[----:B------:R-:W-:Y:S01]  /*39e0*/  I2FP.F32.S32 R162, R162 ;  /* 0x000000a200a27245 */ /* 0x000fe20000201400 */
[C---:B------:R-:W-:Y:S04]  /*39f0*/  HMMA.16816.F32 R56, R112.reuse, R100, R56 ;  /* 0x000000647038723c */ /* 0x040fe80000001838 */
[C---:B------:R-:W-:Y:S01]  /*3a00*/  IADD3 R100, PT, PT, R157.reuse, 0x50, RZ ;  /* 0x000000509d647810 */ /* 0x040fe20007ffe0ff */
[-C--:B------:R-:W-:Y:S01]  /*3a10*/  FFMA.FTZ R36, R160, -R159.reuse, R36 ;  /* 0x8000009fa0247223 */ /* 0x080fe20000010024 */
[----:B------:R-:W-:Y:S01]  /*3a20*/  IADD3 R101, PT, PT, R157, 0x8f, RZ ;  /* 0x0000008f9d657810 */ /* 0x000fe20007ffe0ff */
[----:B------:R-:W-:Y:S01]  /*3a30*/  FFMA.FTZ R37, R161, -R159, R37 ;  /* 0x8000009fa1257223 */ /* 0x000fe20000010025 */
[----:B------:R-:W-:Y:S01]  /*3a40*/  IABS R100, R100 ;  /* 0x0000006400647213 */ /* 0x000fe20000000000 */
[-C--:B------:R-:W-:Y:S03]  /*3a50*/  HMMA.16816.F32 R60, R112, R102.reuse, R60 ;  /* 0x00000066703c723c */ /* 0x080fe6000000183c */
[----:B------:R-:W-:Y:S01]  /*3a60*/  IABS R101, R101 ;  /* 0x0000006500657213 */ /* 0x000fe20000000000 */
[-C--:B------:R-:W-:Y:S01]  /*3a70*/  FFMA.FTZ R54, R108, -R159.reuse, R54 ;  /* 0x8000009f6c367223 */ /* 0x080fe20000010036 */
[----:B------:R-:W-:Y:S01]  /*3a80*/  MOV R108, R100 ;  /* 0x00000064006c7202 */ /* 0x000fe20000000f00 */
[C---:B------:R-:W-:Y:S01]  /*3a90*/  VIADD R100, R157.reuse, 0x90 ;  /* 0x000000909d647836 */ /* 0x040fe20000000000 */
[----:B------:R-:W-:Y:S01]  /*3aa0*/  I2FP.F32.S32 R110, R110 ;  /* 0x0000006e006e7245 */ /* 0x000fe20000201400 */
[----:B------:R-:W-:Y:S04]  /*3ab0*/  HMMA.16816.F32 R64, R104, R102, R64 ;  /* 0x000000666840723c */ /* 0x000fe80000001840 */
[----:B------:R-:W-:Y:S01]  /*3ac0*/  IABS R100, R100 ;  /* 0x0000006400647213 */ /* 0x000fe20000000000 */
[C---:B------:R-:W-:Y:S01]  /*3ad0*/  VIADD R102, R157.reuse, 0x48 ;  /* 0x000000489d667836 */ /* 0x040fe20000000000 */
[----:B------:R-:W-:Y:S01]  /*3ae0*/  IADD3 R103, PT, PT, R157, 0x47, RZ ;  /* 0x000000479d677810 */ /* 0x000fe20007ffe0ff */
[-C--:B------:R-:W-:Y:S01]  /*3af0*/  FFMA.FTZ R44, R111, -R159.reuse, R44 ;  /* 0x8000009f6f2c7223 */ /* 0x080fe2000001002c */
[----:B------:R-:W-:Y:S01]  /*3b00*/  I2FP.F32.S32 R100, R100 ;  /* 0x0000006400647245 */ /* 0x000fe20000201400 */
[-C--:B------:R-:W-:Y:S01]  /*3b10*/  FFMA.FTZ R45, R162, -R159.reuse, R45 ;  /* 0x8000009fa22d7223 */ /* 0x080fe2000001002d */
[----:B------:R-:W-:Y:S01]  /*3b20*/  IABS R102, R102 ;  /* 0x0000006600667213 */ /* 0x000fe20000000000 */
[----:B------:R-:W-:Y:S01]  /*3b30*/  FFMA.FTZ R50, R160, -R159, R50 ;  /* 0x8000009fa0327223 */ /* 0x000fe20000010032 */
[----:B------:R-:W-:Y:S01]  /*3b40*/  IABS R103, R103 ;  /* 0x0000006700677213 */ /* 0x000fe20000000000 */
[CC--:B------:R-:W-:Y:S01]  /*3b50*/  FFMA.FTZ R56, R100.reuse, -R159.reuse, R56 ;  /* 0x8000009f64387223 */ /* 0x0c0fe20000010038 */
[-C--:B------:R-:W-:Y:S01]  /*3b60*/  FFMA.FTZ R62, R100, -R159.reuse, R62 ;  /* 0x8000009f643e7223 */ /* 0x080fe2000001003e */
[----:B------:R-:W-:Y:S01]  /*3b70*/  I2FP.F32.S32 R100, R102 ;  /* 0x0000006600647245 */ /* 0x000fe20000201400 */
[-C--:B------:R-:W-:Y:S01]  /*3b80*/  FFMA.FTZ R51, R161, -R159.reuse, R51 ;  /* 0x8000009fa1337223 */ /* 0x080fe20000010033 */
[----:B------:R-:W-:Y:S01]  /*3b90*/  I2FP.F32.S32 R108, R108 ;  /* 0x0000006c006c7245 */ /* 0x000fe20000201400 */
[C---:B------:R-:W-:Y:S01]  /*3ba0*/  FFMA.FTZ R49, R110.reuse, -R159, R49 ;  /* 0x8000009f6e317223 */ /* 0x040fe20000010031 */
[----:B------:R-:W-:Y:S01]  /*3bb0*/  I2FP.F32.S32 R109, R109 ;  /* 0x0000006d006d7245 */ /* 0x000fe20000201400 */
[----:B------:R-:W-:Y:S01]  /*3bc0*/  FFMA.FTZ R55, R110, -R159, R55 ;  /* 0x8000009f6e377223 */ /* 0x000fe20000010037 */
[----:B------:R-:W-:Y:S01]  /*3bd0*/  I2FP.F32.S32 R101, R101 ;  /* 0x0000006500657245 */ /* 0x000fe20000201400 */
[----:B------:R-:W-:Y:S01]  /*3be0*/  FFMA.FTZ R52, R108, -R159, R52 ;  /* 0x8000009f6c347223 */ /* 0x000fe20000010034 */
[----:B------:R-:W-:Y:S01]  /*3bf0*/  I2FP.F32.S32 R102, R103 ;  /* 0x0000006700667245 */ /* 0x000fe20000201400 */
[-C--:B------:R-:W-:Y:S01]  /*3c00*/  FFMA.FTZ R53, R109, -R159.reuse, R53 ;  /* 0x8000009f6d357223 */ /* 0x080fe20000010035 */
        /* <DEDUP_REMOVED lines=9> */
[----:B------:R-:W-:Y:S01]  /*3ca0*/  FFMA.FTZ R65, R102, -R159, R65 ;  /* 0x8000009f66417223 */ /* 0x000fe20000010041 */
[----:B------:R-:W-:Y:S06]  /*3cb0*/  @!P0 BRA `(.L_x_294) ;  /* 0x00000000002c8947 */ /* 0x000fec0003800000 */
        /* <DEDUP_REMOVED lines=11> */
.L_x_294:
[----:B------:R-:W1:Y:S01]  /*3d70*/  LDC R105, c[0x0][0x504] ;  /* 0x00014100ff697b82 */ /* 0x000e620000000800 */
[----:B------:R-:W2:Y:S07]  /*3d80*/  S2R R100, SR_TID.X ;  /* 0x0000000000647919 */ /* 0x000eae0000002100 */
[----:B------:R-:W3:Y:S01]  /*3d90*/  LDC R101, c[0x0][0x508] ;  /* 0x00014200ff657b82 */ /* 0x000ee20000000800 */
[C-C-:B-1----:R-:W-:Y:S02]  /*3da0*/  IADD3 R105, PT, PT, R175.reuse, -R105, -R243.reuse ;  /* 0x80000069af697210 */ /* 0x142fe40007ffe8f3 */
[----:B---3--:R-:W-:Y:S03]  /*3db0*/  IADD3 R101, PT, PT, R175, R101, -R243 ;  /* 0x00000065af657210 */ /* 0x008fe60007ffe8f3 */
[----:B------:R-:W-:Y:S01]  /*3dc0*/  IMAD.IADD R105, R158, 0x1, R105 ;  /* 0x000000019e697824 */ /* 0x000fe200078e0269 */
[----:B--2---:R-:W-:Y:S01]  /*3dd0*/  SHF.R.U32.HI R103, RZ, 0x1, R100 ;  /* 0x00000001ff677819 */ /* 0x004fe20000011664 */
[----:B------:R-:W-:Y:S03]  /*3de0*/  IMAD.SHL.U32 R102, R100, 0x2, RZ ;  /* 0x0000000264667824 */ /* 0x000fe600078e00ff */
[----:B------:R-:W-:Y:S01]  /*3df0*/  VIMNMX R108, PT, PT, RZ, R105, !PT ;  /* 0x00000069ff6c7248 */ /* 0x000fe20007fe0100 */
[----:B------:R-:W-:Y:S01]  /*3e00*/  IMAD.IADD R101, R158, 0x1, R101 ;  /* 0x000000019e657824 */ /* 0x000fe200078e0265 */
[C---:B------:R-:W-:Y:S02]  /*3e10*/  VIADDMNMX R107, R105.reuse, 0x8, RZ, !PT ;  /* 0x00000008696b7846 */ /* 0x040fe400078001ff */
[----:B------:R-:W-:Y:S02]  /*3e20*/  LOP3.LUT R100, R102, 0x6, RZ, 0xc0, !PT ;  /* 0x0000000666647812 */ /* 0x000fe400078ec0ff */
[C---:B------:R-:W-:Y:S02]  /*3e30*/  VIADDMNMX R106, R105.reuse, 0x40, RZ, !PT ;  /* 0x00000040696a7846 */ /* 0x040fe400078001ff */
[----:B------:R-:W-:Y:S02]  /*3e40*/  LOP3.LUT R100, R100, 0x1c0, R103, 0xf8, !PT ;  /* 0x000001c064647812 */ /* 0x000fe400078ef867 */
[----:B------:R-:W-:Y:S02]  /*3e50*/  VIADDMNMX R105, R105, 0x48, RZ, !PT ;  /* 0x0000004869697846 */ /* 0x000fe400078001ff */
[--C-:B------:R-:W-:Y:S01]  /*3e60*/  VIADDMNMX R104, R101, 0x1, R175.reuse, PT ;  /* 0x0000000165687846 */ /* 0x100fe200038001af */
[----:B------:R-:W-:Y:S01]  /*3e70*/  IMAD R100, R247, 0x80, R100 ;  /* 0x00000080f7647824 */ /* 0x000fe200078e0264 */
[C-C-:B------:R-:W-:Y:S02]  /*3e80*/  VIADDMNMX R103, R101.reuse, 0x9, R175.reuse, PT ;  /* 0x0000000965677846 */ /* 0x140fe400038001af */
[--C-:B------:R-:W-:Y:S01]  /*3e90*/  VIADDMNMX R102, R101, 0x41, R175.reuse, PT ;  /* 0x0000004165667846 */ /* 0x100fe200038001af */
[C---:B------:R-:W-:Y:S01]  /*3ea0*/  VIADD R164, R100.reuse, 0x1 ;  /* 0x0000000164a47836 */ /* 0x040fe20000000000 */
[C---:B------:R-:W-:Y:S01]  /*3eb0*/  ISETP.GE.AND P0, PT, R100.reuse, R108, PT ;  /* 0x0000006c6400720c */ /* 0x040fe20003f06270 */
[C---:B------:R-:W-:Y:S01]  /*3ec0*/  VIADD R163, R100.reuse, 0x8 ;  /* 0x0000000864a37836 */ /* 0x040fe20000000000 */
[C---:B------:R-:W-:Y:S01]  /*3ed0*/  ISETP.GE.AND P2, PT, R100.reuse, R107, PT ;  /* 0x0000006b6400720c */ /* 0x040fe20003f46270 */
[----:B------:R-:W-:Y:S01]  /*3ee0*/  VIADD R162, R100, 0x9 ;  /* 0x0000000964a27836 */ /* 0x000fe20000000000 */
[----:B------:R-:W-:Y:S01]  /*3ef0*/  FSEL R4, R4, -INF , P0 ;  /* 0xff80000004047808 */ /* 0x000fe20000000000 */
[C---:B------:R-:W-:Y:S01]  /*3f00*/  VIADD R161, R100.reuse, 0x10 ;  /* 0x0000001064a17836 */ /* 0x040fe20000000000 */
[C---:B------:R-:W-:Y:S01]  /*3f10*/  ISETP.GE.AND P1, PT, R100.reuse, R106, PT ;  /* 0x0000006a6400720c */ /* 0x040fe20003f26270 */
[C---:B------:R-:W-:Y:S01]  /*3f20*/  VIADD R160, R100.reuse, 0x11 ;  /* 0x0000001164a07836 */ /* 0x040fe20000000000 */
[C---:B------:R-:W-:Y:S01]  /*3f30*/  ISETP.GE.AND P0, PT, R100.reuse, R105, PT ;  /* 0x000000696400720c */ /* 0x040fe20003f06270 */
[----:B------:R-:W-:Y:S01]  /*3f40*/  VIADD R158, R100, 0x18 ;  /* 0x00000018649e7836 */ /* 0x000fe20000000000 */
[----:B------:R-:W-:Y:S01]  /*3f50*/  FSEL R6, R6, -INF , P2 ;  /* 0xff80000006067808 */ /* 0x000fe20001000000 */
[----:B------:R-:W-:Y:S01]  /*3f60*/  VIADD R157, R100, 0x19 ;  /* 0x00000019649d7836 */ /* 0x000fe20000000000 */
[----:B------:R-:W-:Y:S01]  /*3f70*/  FSEL R8, R8, -INF , P1 ;  /* 0xff80000008087808 */ /* 0x000fe20000800000 */
[----:B------:R-:W-:Y:S01]  /*3f80*/  VIADD R115, R100, 0x20 ;  /* 0x0000002064737836 */ /* 0x000fe20000000000 */
[----:B------:R-:W-:Y:S01]  /*3f90*/  FSEL R10, R10, -INF , P0 ;  /* 0xff8000000a0a7808 */ /* 0x000fe20000000000 */
[----:B------:R-:W-:Y:S01]  /*3fa0*/  VIADD R114, R100, 0x21 ;  /* 0x0000002164727836 */ /* 0x000fe20000000000 */
[-C--:B------:R-:W-:Y:S01]  /*3fb0*/  ISETP.GE.AND P2, PT, R164, R108.reuse, PT ;  /* 0x0000006ca400720c */ /* 0x080fe20003f46270 */
[C---:B------:R-:W-:Y:S01]  /*3fc0*/  VIADD R113, R100.reuse, 0x28 ;  /* 0x0000002864717836 */ /* 0x040fe20000000000 */
[-C--:B------:R-:W-:Y:S01]  /*3fd0*/  ISETP.GE.AND P1, PT, R163, R108.reuse, PT ;  /* 0x0000006ca300720c */ /* 0x080fe20003f26270 */
[----:B------:R-:W-:Y:S01]  /*3fe0*/  VIADD R112, R100, 0x29 ;  /* 0x0000002964707836 */ /* 0x000fe20000000000 */
[-C--:B------:R-:W-:Y:S01]  /*3ff0*/  ISETP.GE.AND P0, PT, R162, R108.reuse, PT ;  /* 0x0000006ca200720c */ /* 0x080fe20003f06270 */
[C---:B------:R-:W-:Y:S01]  /*4000*/  VIADD R111, R100.reuse, 0x30 ;  /* 0x00000030646f7836 */ /* 0x040fe20000000000 */
[----:B------:R-:W-:Y:S01]  /*4010*/  FSEL R5, R5, -INF , P2 ;  /* 0xff80000005057808 */ /* 0x000fe20001000000 */
[----:B------:R-:W-:Y:S01]  /*4020*/  VIADD R110, R100, 0x31 ;  /* 0x00000031646e7836 */ /* 0x000fe20000000000 */
[----:B------:R-:W-:Y:S01]  /*4030*/  FSEL R16, R16, -INF , P1 ;  /* 0xff80000010107808 */ /* 0x000fe20000800000 */
[----:B------:R-:W-:Y:S01]  /*4040*/  VIADD R109, R100, 0x38 ;  /* 0x00000038646d7836 */ /* 0x000fe20000000000 */
[----:B------:R-:W-:Y:S02]  /*4050*/  FSEL R17, R17, -INF , P0 ;  /* 0xff80000011117808 */ /* 0x000fe40000000000 */
[-C--:B------:R-:W-:Y:S02]  /*4060*/  ISETP.GE.AND P2, PT, R161, R108.reuse, PT ;  /* 0x0000006ca100720c */ /* 0x080fe40003f46270 */
[-C--:B------:R-:W-:Y:S02]  /*4070*/  ISETP.GE.AND P1, PT, R160, R108.reuse, PT ;  /* 0x0000006ca000720c */ /* 0x080fe40003f26270 */
[-C--:B------:R-:W-:Y:S02]  /*4080*/  ISETP.GE.AND P0, PT, R158, R108.reuse, PT ;  /* 0x0000006c9e00720c */ /* 0x080fe40003f06270 */
[----:B------:R-:W-:Y:S02]  /*4090*/  FSEL R20, R20, -INF , P2 ;  /* 0xff80000014147808 */ /* 0x000fe40001000000 */
[----:B------:R-:W-:Y:S02]  /*40a0*/  FSEL R21, R21, -INF , P1 ;  /* 0xff80000015157808 */ /* 0x000fe40000800000 */
[----:B------:R-:W-:Y:S02]  /*40b0*/  FSEL R32, R32, -INF , P0 ;  /* 0xff80000020207808 */ /* 0x000fe40000000000 */
[----:B------:R-:W-:Y:S02]  /*40c0*/  VIADDMNMX R101, R101, 0x49, R175, PT ;  /* 0x0000004965657846 */ /* 0x000fe400038001af */
[-C--:B------:R-:W-:Y:S02]  /*40d0*/  ISETP.GE.AND P2, PT, R157, R108.reuse, PT ;  /* 0x0000006c9d00720c */ /* 0x080fe40003f46270 */
[-C--:B------:R-:W-:Y:S02]  /*40e0*/  ISETP.GE.AND P1, PT, R115, R108.reuse, PT ;  /* 0x0000006c7300720c */ /* 0x080fe40003f26270 */
[----:B------:R-:W-:Y:S02]  /*40f0*/  ISETP.GE.AND P0, PT, R114, R108, PT ;  /* 0x0000006c7200720c */ /* 0x000fe40003f06270 */
[C---:B------:R-:W-:Y:S02]  /*4100*/  ISETP.GE.AND P6, PT, R100.reuse, R104, PT ;  /* 0x000000686400720c */ /* 0x040fe40003fc6270 */
[C---:B------:R-:W-:Y:S02]  /*4110*/  ISETP.GE.AND P5, PT, R100.reuse, R103, PT ;  /* 0x000000676400720c */ /* 0x040fe40003fa6270 */
[C---:B------:R-:W-:Y:S02]  /*4120*/  ISETP.GE.AND P4, PT, R100.reuse, R102, PT ;  /* 0x000000666400720c */ /* 0x040fe40003f86270 */
[C---:B------:R-:W-:Y:S01]  /*4130*/  ISETP.GE.AND P3, PT, R100.reuse, R101, PT ;  /* 0x000000656400720c */ /* 0x040fe20003f66270 */
[----:B------:R-:W-:Y:S01]  /*4140*/  VIADD R100, R100, 0x39 ;  /* 0x0000003964647836 */ /* 0x000fe20000000000 */
[----:B------:R-:W-:Y:S02]  /*4150*/  FSEL R33, R33, -INF , P2 ;  /* 0xff80000021217808 */ /* 0x000fe40001000000 */
[----:B------:R-:W-:Y:S02]  /*4160*/  FSEL R36, R36, -INF , P1 ;  /* 0xff80000024247808 */ /* 0x000fe40000800000 */
[----:B------:R-:W-:Y:S02]  /*4170*/  FSEL R37, R37, -INF , P0 ;  /* 0xff80000025257808 */ /* 0x000fe40000000000 */
[-C--:B------:R-:W-:Y:S02]  /*4180*/  ISETP.GE.AND P2, PT, R113, R108.reuse, PT ;  /* 0x0000006c7100720c */ /* 0x080fe40003f46270 */
[-C--:B------:R-:W-:Y:S02]  /*4190*/  ISETP.GE.AND P1, PT, R112, R108.reuse, PT ;  /* 0x0000006c7000720c */ /* 0x080fe40003f26270 */
[-C--:B------:R-:W-:Y:S02]  /*41a0*/  ISETP.GE.AND P0, PT, R111, R108.reuse, PT ;  /* 0x0000006c6f00720c */ /* 0x080fe40003f06270 */
[----:B------:R-:W-:Y:S02]  /*41b0*/  FSEL R48, R48, -INF , P2 ;  /* 0xff80000030307808 */ /* 0x000fe40001000000 */
[----:B------:R-:W-:Y:S02]  /*41c0*/  FSEL R49, R49, -INF , P1 ;  /* 0xff80000031317808 */ /* 0x000fe40000800000 */
[----:B------:R-:W-:Y:S02]  /*41d0*/  FSEL R52, R52, -INF , P0 ;  /* 0xff80000034347808 */ /* 0x000fe40000000000 */
[-C--:B------:R-:W-:Y:S02]  /*41e0*/  ISETP.GE.AND P2, PT, R110, R108.reuse, PT ;  /* 0x0000006c6e00720c */ /* 0x080fe40003f46270 */
[-C--:B------:R-:W-:Y:S02]  /*41f0*/  ISETP.GE.AND P1, PT, R109, R108.reuse, PT ;  /* 0x0000006c6d00720c */ /* 0x080fe40003f26270 */
[----:B------:R-:W-:Y:S02]  /*4200*/  ISETP.GE.AND P0, PT, R100, R108, PT ;  /* 0x0000006c6400720c */ /* 0x000fe40003f06270 */
        /* <DEDUP_REMOVED lines=93> */
[----:B------:R-:W-:Y:S02]  /*47e0*/  FSEL R4, R4, -INF , !P6 ;  /* 0xff80000004047808 */ /* 0x000fe40007000000 */
        /* <DEDUP_REMOVED lines=123> */
.L_x_295:
        /* <DEDUP_REMOVED lines=18> */
[--C-:B------:R-:W-:Y:S07]  /*50c0*/  FFMA.FTZ R20, R20, UR14, -R101.reuse ;  /* 0x0000000e14147c23 */ /* 0x100fee0008010865 */
[----:B------:R3:W4:Y:S01]  /*50d0*/  MUFU.EX2 R192, R5 ;  /* 0x0000000500c07308 */ /* 0x0007220000000800 */
[--C-:B------:R-:W-:Y:S01]  /*50e0*/  FFMA.FTZ R21, R21, UR14, -R101.reuse ;  /* 0x0000000e15157c23 */ /* 0x100fe20008010865 */
[--C-:B------:R-:W-:Y:S01]  /*50f0*/  FFMA.FTZ R22, R22, UR14, -R100.reuse ;  /* 0x0000000e16167c23 */ /* 0x100fe20008010864 */
[--C-:B------:R-:W-:Y:S07]  /*5100*/  FFMA.FTZ R23, R23, UR14, -R100.reuse ;  /* 0x0000000e17177c23 */ /* 0x100fee0008010864 */
[----:B------:R-:W4:Y:S01]  /*5110*/  MUFU.EX2 R115, R7 ;  /* 0x0000000700737308 */ /* 0x000f220000000800 */
[--C-:B------:R-:W-:Y:S01]  /*5120*/  FFMA.FTZ R32, R32, UR14, -R101.reuse ;  /* 0x0000000e20207c23 */ /* 0x100fe20008010865 */
[----:B-1----:R-:W1:Y:S01]  /*5130*/  S2R R6, SR_TID.X ;  /* 0x0000000000067919 */ /* 0x002e620000002100 */
[--C-:B------:R-:W-:Y:S07]  /*5140*/  FFMA.FTZ R33, R33, UR14, -R101.reuse ;  /* 0x0000000e21217c23 */ /* 0x100fee0008010865 */
[----:B------:R-:W-:Y:S01]  /*5150*/  MUFU.EX2 R215, R16 ;  /* 0x0000001000d77308 */ /* 0x000fe20000000800 */
[--C-:B------:R-:W-:Y:S01]  /*5160*/  FFMA.FTZ R34, R34, UR14, -R100.reuse ;  /* 0x0000000e22227c23 */ /* 0x100fe20008010864 */
[----:B--2---:R-:W-:Y:S01]  /*5170*/  FMUL.FTZ R4, R237, 1.4426950216293334961 ;  /* 0x3fb8aa3bed047820 */ /* 0x004fe20000410000 */
[--C-:B------:R-:W-:Y:S07]  /*5180*/  FFMA.FTZ R35, R35, UR14, -R100.reuse ;  /* 0x0000000e23237c23 */ /* 0x100fee0008010864 */
[----:B------:R-:W2:Y:S01]  /*5190*/  MUFU.EX2 R214, R17 ;  /* 0x0000001100d67308 */ /* 0x000ea20000000800 */
[--C-:B------:R-:W-:Y:S01]  /*51a0*/  FFMA.FTZ R38, R38, UR14, -R100.reuse ;  /* 0x0000000e26267c23 */ /* 0x100fe20008010864 */
[----:B---3--:R-:W-:Y:S01]  /*51b0*/  FMUL.FTZ R5, R238, 1.4426950216293334961 ;  /* 0x3fb8aa3bee057820 */ /* 0x008fe20000410000 */
[----:B------:R-:W-:Y:S07]  /*51c0*/  FSEL R4, R4, RZ, P0 ;  /* 0x000000ff04047208 */ /* 0x000fee0000000000 */
[----:B------:R-:W-:Y:S01]  /*51d0*/  MUFU.EX2 R213, R18 ;  /* 0x0000001200d57308 */ /* 0x000fe20000000800 */
[----:B------:R-:W-:Y:S01]  /*51e0*/  FFMA.FTZ R39, R39, UR14, -R100 ;  /* 0x0000000e27277c23 */ /* 0x000fe20008010864 */
        /* <DEDUP_REMOVED lines=8> */
[----:B------:R3:W-:Y:S01]  /*5270*/  MUFU.EX2 R109, R11 ;  /* 0x0000000b006d7308 */ /* 0x0007e20000000800 */
[--C-:B------:R-:W-:Y:S01]  /*5280*/  FFMA.FTZ R12, R12, UR14, -R5.reuse ;  /* 0x0000000e0c0c7c23 */ /* 0x100fe20008010805 */
[--C-:B------:R-:W-:Y:S01]  /*5290*/  FFMA.FTZ R13, R13, UR14, -R5.reuse ;  /* 0x0000000e0d0d7c23 */ /* 0x100fe20008010805 */
[--C-:B------:R-:W-:Y:S07]  /*52a0*/  FFMA.FTZ R15, R15, UR14, -R4.reuse ;  /* 0x0000000e0f0f7c23 */ /* 0x100fee0008010804 */
[----:B------:R2:W-:Y:S01]  /*52b0*/  MUFU.EX2 R114, R8 ;  /* 0x0000000800727308 */ /* 0x0005e20000000800 */
[--C-:B------:R-:W-:Y:S01]  /*52c0*/  FFMA.FTZ R24, R24, UR14, -R5.reuse ;  /* 0x0000000e18187c23 */ /* 0x100fe20008010805 */
[--C-:B------:R-:W-:Y:S01]  /*52d0*/  FFMA.FTZ R25, R25, UR14, -R5.reuse ;  /* 0x0000000e19197c23 */ /* 0x100fe20008010805 */
[--C-:B------:R-:W-:Y:S07]  /*52e0*/  FFMA.FTZ R26, R26, UR14, -R4.reuse ;  /* 0x0000000e1a1a7c23 */ /* 0x100fee0008010804 */
[----:B------:R-:W2:Y:S01]  /*52f0*/  MUFU.EX2 R112, R9 ;  /* 0x0000000900707308 */ /* 0x000ea20000000800 */
[--C-:B------:R-:W-:Y:S01]  /*5300*/  FFMA.FTZ R27, R27, UR14, -R4.reuse ;  /* 0x0000000e1b1b7c23 */ /* 0x100fe20008010804 */
[--C-:B------:R-:W-:Y:S01]  /*5310*/  FFMA.FTZ R28, R28, UR14, -R5.reuse ;  /* 0x0000000e1c1c7c23 */ /* 0x100fe20008010805 */
[----:B------:R-:W-:Y:S07]  /*5320*/  FFMA.FTZ R29, R29, UR14, -R5 ;  /* 0x0000000e1d1d7c23 */ /* 0x000fee0008010805 */
[----:B------:R2:W2:Y:S01]  /*5330*/  MUFU.EX2 R110, R10 ;  /* 0x0000000a006e7308 */ /* 0x0004a20000000800 */
[--C-:B------:R-:W-:Y:S01]  /*5340*/  FFMA.FTZ R30, R30, UR14, -R4.reuse ;  /* 0x0000000e1e1e7c23 */ /* 0x100fe20008010804 */
[----:B---3--:R-:W-:Y:S01]  /*5350*/  MOV R11, 0x10 ;  /* 0x00000010000b7802 */ /* 0x008fe20000000f00 */
[----:B------:R-:W-:Y:S07]  /*5360*/  FFMA.FTZ R31, R31, UR14, -R4 ;  /* 0x0000000e1f1f7c23 */ /* 0x000fee0008010804 */
[----:B------:R-:W-:Y:S01]  /*5370*/  MUFU.EX2 R160, R12 ;  /* 0x0000000c00a07308 */ /* 0x000fe20000000800 */
[--C-:B------:R-:W-:Y:S01]  /*5380*/  FFMA.FTZ R37, R37, UR14, -R101.reuse ;  /* 0x0000000e25257c23 */ /* 0x100fe20008010865 */
[--C-:B------:R-:W-:Y:S01]  /*5390*/  FFMA.FTZ R48, R48, UR14, -R101.reuse ;  /* 0x0000000e30307c23 */ /* 0x100fe20008010865 */
[----:B------:R-:W-:Y:S07]  /*53a0*/  FFMA.FTZ R49, R49, UR14, -R101 ;  /* 0x0000000e31317c23 */ /* 0x000fee0008010865 */
[----:B------:R-:W-:Y:S01]  /*53b0*/  MUFU.EX2 R158, R13 ;  /* 0x0000000d009e7308 */ /* 0x000fe20000000800 */
[--C-:B------:R-:W-:Y:S01]  /*53c0*/  FFMA.FTZ R50, R50, UR14, -R100.reuse ;  /* 0x0000000e32327c23 */ /* 0x100fe20008010864 */
[----:B------:R-:W-:Y:S01]  /*53d0*/  FFMA.FTZ R51, R51, UR14, -R100 ;  /* 0x0000000e33337c23 */ /* 0x000fe20008010864 */
        /* <DEDUP_REMOVED lines=32> */
[----:B------:R-:W-:Y:S07]  /*55e0*/  IADD3 R104, PT, PT, R151, 0x4020, RZ ;  /* 0x0000402097687810 */ /* 0x000fee0007ffe0ff */
        /* <DEDUP_REMOVED lines=49> */
[----:B------:R-:W-:Y:S01]  /*5900*/  F2FP.F16.F32.PACK_AB R10, R112, R114 ;  /* 0x00000072700a723e */ /* 0x000fe200000000ff */
[----:B------:R2:W-:Y:S01]  /*5910*/  STS [R172+0x400], R6 ;  /* 0x00040006ac007388 */ /* 0x0005e20000000800 */
[----:B------:R-:W-:Y:S02]  /*5920*/  F2FP.F16.F32.PACK_AB R9, R109, R110 ;  /* 0x0000006e6d09723e */ /* 0x000fe400000000ff */
[----:B------:R-:W-:Y:S02]  /*5930*/  IADD3 R108, PT, PT, R176, R11, RZ ;  /* 0x0000000bb06c7210 */ /* 0x000fe40007ffe0ff */
[----:B---3--:R-:W-:Y:S02]  /*5940*/  F2FP.F16.F32.PACK_AB R5, R184, R199 ;  /* 0x000000c7b805723e */ /* 0x008fe400000000ff */
[----:B------:R-:W-:Y:S02]  /*5950*/  F2FP.F16.F32.PACK_AB R4, R221, R223 ;  /* 0x000000dfdd04723e */ /* 0x000fe400000000ff */
[----:B-1----:R-:W-:Y:S02]  /*5960*/  F2FP.F16.F32.PACK_AB R7, R212, R213 ;  /* 0x000000d5d407723e */ /* 0x002fe400000000ff */
[----:B--2---:R-:W-:Y:S05]  /*5970*/  IADD3 R6, PT, PT, R172, R11, RZ ;  /* 0x0000000bac067210 */ /* 0x004fea0007ffe0ff */
        /* <DEDUP_REMOVED lines=13> */
[----:B--2---:R-:W-:Y:S02]  /*5a50*/  IADD3 R6, PT, PT, R171, R11, RZ ;  /* 0x0000000bab067210 */ /* 0x004fe40007ffe0ff */
[----:B------:R-:W-:Y:S02]  /*5a60*/  F2FP.F16.F32.PACK_AB R9, R163, R173 ;  /* 0x000000ada309723e */ /* 0x000fe400000000ff */
        /* <DEDUP_REMOVED lines=13> */
[----:B------:R3:W-:Y:S01]  /*5b40*/  STS [R176], R8 ;  /* 0x00000008b0007388 */ /* 0x0007e20000000800 */
[----:B-1----:R-:W-:Y:S02]  /*5b50*/  F2FP.F16.F32.PACK_AB R6, R224, R225 ;  /* 0x000000e1e006723e */ /* 0x002fe400000000ff */
[----:B------:R-:W-:Y:S02]  /*5b60*/  F2FP.F16.F32.PACK_AB R9, R182, R197 ;  /* 0x000000c5b609723e */ /* 0x000fe400000000ff */
[----:B--2---:R-:W-:Y:S01]  /*5b70*/  F2FP.F16.F32.PACK_AB R7, R226, R227 ;  /* 0x000000e3e207723e */ /* 0x004fe200000000ff */
[----:B------:R1:W-:Y:S01]  /*5b80*/  STS [R108+0x400], R6 ;  /* 0x000400066c007388 */ /* 0x0003e20000000800 */
[----:B---3--:R-:W-:Y:S03]  /*5b90*/  F2FP.F16.F32.PACK_AB R8, R206, R207 ;  /* 0x000000cfce08723e */ /* 0x008fe600000000ff */
[----:B------:R2:W-:Y:S04]  /*5ba0*/  STS [R108], R7 ;  /* 0x000000076c007388 */ /* 0x0005e80000000800 */
[----:B------:R3:W-:Y:S04]  /*5bb0*/  STS [R176+0x2000], R8 ;  /* 0x00200008b0007388 */ /* 0x0007e80000000800 */
[----:B------:R4:W-:Y:S04]  /*5bc0*/  STS [R176+0x2400], R5 ;  /* 0x00240005b0007388 */ /* 0x0009e80000000800 */
[----:B------:R4:W-:Y:S01]  /*5bd0*/  STS [R108+0x2000], R9 ;  /* 0x002000096c007388 */ /* 0x0009e20000000800 */
[----:B-1----:R-:W-:Y:S02]  /*5be0*/  F2FP.F16.F32.PACK_AB R6, R203, R194 ;  /* 0x000000c2cb06723e */ /* 0x002fe400000000ff */
[----:B--2---:R-:W-:Y:S02]  /*5bf0*/  F2FP.F16.F32.PACK_AB R7, R201, R204 ;  /* 0x000000ccc907723e */ /* 0x004fe400000000ff */
[----:B---3--:R-:W-:Y:S02]  /*5c00*/  F2FP.F16.F32.PACK_AB R8, R157, R162 ;  /* 0x000000a29d08723e */ /* 0x008fe400000000ff */
[----:B----4-:R-:W-:Y:S03]  /*5c10*/  IADD3 R5, PT, PT, R170, R11, RZ ;  /* 0x0000000baa057210 */ /* 0x010fe60007ffe0ff */
[----:B------:R1:W-:Y:S01]  /*5c20*/  STS [R108+0x2400], R8 ;  /* 0x002400086c007388 */ /* 0x0003e20000000800 */
[----:B------:R-:W-:Y:S03]  /*5c30*/  F2FP.F16.F32.PACK_AB R9, R190, R196 ;  /* 0x000000c4be09723e */ /* 0x000fe600000000ff */
        /* <DEDUP_REMOVED lines=11> */
[----:B------:R1:W-:Y:S04]  /*5cf0*/  STS [R5+0x2400], R4 ;  /* 0x0024000405007388 */ /* 0x0003e80000000800 */
[----:B------:R-:W2:Y:S08]  /*5d00*/  LDSM.16.M88.4 R64, [R151+0x4000] ;  /* 0x004000009740783b */ /* 0x000eb00000000200 */
[----:B------:R-:W3:Y:S01]  /*5d10*/  LDSM.16.M88.4 R60, [R151+0x5000] ;  /* 0x00500000973c783b */ /* 0x000ee20000000200 */
[----:B-1----:R-:W-:Y:S04]  /*5d20*/  IADD3 R4, PT, PT, R151, 0x4000, RZ ;  /* 0x0000400097047810 */ /* 0x002fe80007ffe0ff */
[----:B------:R-:W-:Y:S05]  /*5d30*/  @P0 IADD3 R104, PT, PT, R4, -0x20, RZ ;  /* 0xffffffe004680810 */ /* 0x000fea0007ffe0ff */
[----:B------:R-:W1:Y:S08]  /*5d40*/  LDSM.16.M88.4 R100, [R104] ;  /* 0x000000006864783b */ /* 0x000e700000000200 */
[----:B------:R-:W4:Y:S01]  /*5d50*/  LDSM.16.M88.4 R104, [R104+0x1000] ;  /* 0x001000006868783b */ /* 0x000f220000000200 */
[-C--:B--2---:R-:W-:Y:S08]  /*5d60*/  HMMA.16816.F32 R4, R64, R116.reuse, RZ ;  /* 0x000000744004723c */ /* 0x084ff000000018ff */
[C---:B---3--:R-:W-:Y:S08]  /*5d70*/  HMMA.16816.F32 R8, R60.reuse, R116, RZ ;  /* 0x000000743c08723c */ /* 0x048ff000000018ff */
        /* <DEDUP_REMOVED lines=14> */
[-C--:B-1----:R-:W-:Y:S08]  /*5e60*/  HMMA.16816.F32 R4, R100, R132.reuse, R4 ;  /* 0x000000846404723c */ /* 0x082ff00000001804 */
[C---:B----4-:R-:W-:Y:S08]  /*5e70*/  HMMA.16816.F32 R8, R104.reuse, R132, R8 ;  /* 0x000000846808723c */ /* 0x050ff00000001808 */
[-C--:B------:R-:W-:Y:S03]  /*5e80*/  HMMA.16816.F32 R12, R104, R134.reuse, R12 ;  /* 0x00000086680c723c */ /* 0x080fe6000000180c */
[C---:B-----5:R-:W-:Y:S01]  /*5e90*/  FADD.FTZ R4, -R168.reuse, R4 ;  /* 0x00000004a8047221 */ /* 0x060fe20000010100 */
[C---:B------:R-:W-:Y:S01]  /*5ea0*/  FADD.FTZ R6, -R167.reuse, R6 ;  /* 0x00000006a7067221 */ /* 0x040fe20000010100 */
[----:B------:R-:W-:Y:S01]  /*5eb0*/  FADD.FTZ R7, -R167, R7 ;  /* 0x00000007a7077221 */ /* 0x000fe20000010100 */
[----:B------:R-:W-:Y:S01]  /*5ec0*/  FADD.FTZ R5, -R168, R5 ;  /* 0x00000005a8057221 */ /* 0x000fe20000010100 */
[----:B------:R-:W-:Y:S01]  /*5ed0*/  FMUL.FTZ R4, R195, R4 ;  /* 0x00000004c3047220 */ /* 0x000fe20000410000 */
[C---:B------:R-:W-:Y:S01]  /*5ee0*/  HMMA.16816.F32 R16, R100.reuse, R134, R16 ;  /* 0x000000866410723c */ /* 0x040fe20000001810 */
[----:B------:R-:W1:Y:S03]  /*5ef0*/  S2R R195, SR_TID.X ;  /* 0x0000000000c37919 */ /* 0x000e660000002100 */
[C---:B------:R-:W-:Y:S01]  /*5f00*/  FADD.FTZ R10, -R165.reuse, R10 ;  /* 0x0000000aa50a7221 */ /* 0x040fe20000010100 */
[----:B------:R-:W-:Y:S01]  /*5f10*/  FADD.FTZ R11, -R165, R11 ;  /* 0x0000000ba50b7221 */ /* 0x000fe20000010100 */
[----:B------:R-:W-:Y:S01]  /*5f20*/  FMUL.FTZ R6, R189, R6 ;  /* 0x00000006bd067220 */ /* 0x000fe20000410000 */
[----:B------:R-:W-:Y:S01]  /*5f30*/  FMUL.FTZ R7, R115, R7 ;  /* 0x0000000773077220 */ /* 0x000fe20000410000 */
        /* <DEDUP_REMOVED lines=18> */
[----:B------:R-:W-:Y:S01]  /*6060*/  F2FP.F16.F32.PACK_AB R115, R5, R4 ;  /* 0x000000040573723e */ /* 0x000fe200000000ff */
[C---:B------:R-:W-:Y:S01]  /*6070*/  FADD.FTZ R24, -R166.reuse, R24 ;  /* 0x00000018a6187221 */ /* 0x040fe20000010100 */
[C---:B------:R-:W-:Y:S01]  /*6080*/  FADD.FTZ R25, -R166.reuse, R25 ;  /* 0x00000019a6197221 */ /* 0x040fe20000010100 */
[----:B------:R-:W-:Y:S01]  /*6090*/  FADD.FTZ R9, -R166, R9 ;  /* 0x00000009a6097221 */ /* 0x000fe20000010100 */
        /* <DEDUP_REMOVED lines=23> */
[----:B------:R-:W-:Y:S01]  /*6210*/  FADD.FTZ R29, -R166, R29 ;  /* 0x0000001da61d7221 */ /* 0x000fe20000010100 */
[----:B------:R-:W-:Y:S01]  /*6220*/  F2FP.F16.F32.PACK_AB R114, R7, R6 ;  /* 0x000000060772723e */ /* 0x000fe200000000ff */
[C---:B------:R-:W-:Y:S01]  /*6230*/  FADD.FTZ R26, -R165.reuse, R26 ;  /* 0x0000001aa51a7221 */ /* 0x040fe20000010100 */
[C---:B------:R-:W-:Y:S01]  /*6240*/  FADD.FTZ R27, -R165.reuse, R27 ;  /* 0x0000001ba51b7221 */ /* 0x040fe20000010100 */
[C---:B------:R-:W-:Y:S01]  /*6250*/  FADD.FTZ R30, -R165.reuse, R30 ;  /* 0x0000001ea51e7221 */ /* 0x040fe20000010100 */
[C---:B------:R-:W-:Y:S01]  /*6260*/  HMMA.16816.F32 R56, R104.reuse, R144, R56 ;  /* 0x000000906838723c */ /* 0x040fe20000001838 */
[----:B------:R-:W-:Y:S03]  /*6270*/  MOV R6, 0x10 ;  /* 0x0000001000067802 */ /* 0x000fe60000000f00 */
[----:B------:R-:W-:Y:S01]  /*6280*/  FADD.FTZ R31, -R165, R31 ;  /* 0x0000001fa51f7221 */ /* 0x000fe20000010100 */
        /* <DEDUP_REMOVED lines=9> */
[----:B------:R-:W-:Y:S01]  /*6320*/  HMMA.16816.F32 R64, R100, R146, R64 ;  /* 0x000000926440723c */ /* 0x000fe20000001840 */
[----:B------:R-:W2:Y:S03]  /*6330*/  S2R R100, SR_TID.X ;  /* 0x0000000000647919 */ /* 0x000ea60000002100 */
[C---:B------:R-:W-:Y:S01]  /*6340*/  FADD.FTZ R40, -R166.reuse, R40 ;  /* 0x00000028a6287221 */ /* 0x040fe20000010100 */
        /* <DEDUP_REMOVED lines=22> */
[----:B-1----:R-:W-:Y:S01]  /*64b0*/  SHF.L.U32 R195, R195, 0x3, RZ ;  /* 0x00000003c3c37819 */ /* 0x002fe200000006ff */
[C---:B------:R-:W-:Y:S01]  /*64c0*/  FADD.FTZ R56, -R166.reuse, R56 ;  /* 0x00000038a6387221 */ /* 0x040fe20000010100 */
[C---:B------:R-:W-:Y:S01]  /*64d0*/  FADD.FTZ R57, -R166.reuse, R57 ;  /* 0x00000039a6397221 */ /* 0x040fe20000010100 */
[C---:B------:R-:W-:Y:S01]  /*64e0*/  FADD.FTZ R58, -R165.reuse, R58 ;  /* 0x0000003aa53a7221 */ /* 0x040fe20000010100 */
[C---:B------:R-:W-:Y:S01]  /*64f0*/  FADD.FTZ R59, -R165.reuse, R59 ;  /* 0x0000003ba53b7221 */ /* 0x040fe20000010100 */
[----:B------:R-:W-:Y:S01]  /*6500*/  FADD.FTZ R60, -R166, R60 ;  /* 0x0000003ca63c7221 */ /* 0x000fe20000010100 */
[----:B--2---:R-:W-:Y:S01]  /*6510*/  LOP3.LUT P0, RZ, R100, 0x4, RZ, 0xc0, !PT ;  /* 0x0000000464ff7812 */ /* 0x004fe2000780c0ff */
[----:B------:R-:W-:Y:S01]  /*6520*/  FADD.FTZ R61, -R166, R61 ;  /* 0x0000003da63d7221 */ /* 0x000fe20000010100 */
[C---:B------:R-:W-:Y:S01]  /*6530*/  FADD.FTZ R62, -R165.reuse, R62 ;  /* 0x0000003ea53e7221 */ /* 0x040fe20000010100 */
[----:B------:R-:W-:Y:S01]  /*6540*/  FADD.FTZ R63, -R165, R63 ;  /* 0x0000003fa53f7221 */ /* 0x000fe20000010100 */
[----:B------:R-:W-:Y:S01]  /*6550*/  SEL R6, R6, 0xfffffff0, !P0 ;  /* 0xfffffff006067807 */ /* 0x000fe20004000000 */
        /* <DEDUP_REMOVED lines=14> */
[----:B------:R-:W-:Y:S01]  /*6640*/  IADD3 R5, PT, PT, R172, R6, RZ ;  /* 0x00000006ac057210 */ /* 0x000fe20007ffe0ff */
        /* <DEDUP_REMOVED lines=92> */
.L_x_296:
[----:B------:R-:W-:Y:S01]  /*6c10*/  STS [R172+-0x8000], R115 ;  /* 0xff800073ac007388 */ /* 0x000fe20000000800 */
[----:B------:R-:W-:Y:S01]  /*6c20*/  IMAD.IADD R4, R171, 0x1, R6 ;  /* 0x00000001ab047824 */ /* 0x000fe200078e0206 */
[----:B------:R-:W-:Y:S01]  /*6c30*/  IADD3 R6, PT, PT, R170, R6, RZ ;  /* 0x00000006aa067210 */ /* 0x000fe20007ffe0ff */
[----:B------:R-:W2:Y:S01]  /*6c40*/  LDC R64, c[0x0][0x44c] ;  /* 0x00011300ff407b82 */ /* 0x000ea20000000800 */
        /* <DEDUP_REMOVED lines=34> */
[----:B-1----:R-:W1:Y:S04]  /*6e70*/  LDSM.16.MT88.4 R8, [R2+0x4000] ;  /* 0x004000000208783b */ /* 0x002e680000004200 */
        /* <DEDUP_REMOVED lines=84> */
.L_x_297:
[----:B------:R-:W-:Y:S01]  /*73c0*/  LDSM.16.M88.4 R16, [R152] ;  /* 0x000000009810783b */ /* 0x000fe20000000200 */
[----:B------:R-:W-:Y:S02]  /*73d0*/  LEA R62, P0, R245, R180, 0x2 ;  /* 0x000000b4f53e7211 */ /* 0x000fe400078010ff */
[----:B------:R-:W-:Y:S01]  /*73e0*/  ISETP.GT.AND P4, PT, R177, R246, PT ;  /* 0x000000f6b100720c */ /* 0x000fe20003f84270 */
        /* <DEDUP_REMOVED lines=175> */
[----:B------:R-:W1:Y:S01]  /*7ee0*/  S2R R17, SR_TID.X ;  /* 0x0000000000117919 */ /* 0x000e620000002100 */
[----:B------:R-:W2:Y:S01]  /*7ef0*/  LDCU UR10, c[0x0][0x500] ;  /* 0x0000a000ff0a77ac */ /* 0x000ea20008000800 */
[----:B------:R-:W-:Y:S02]  /*7f00*/  F2FP.F16.F32.PACK_AB R68, R69, R68 ;  /* 0x000000444544723e */ /* 0x000fe400000000ff */
[----:B------:R-:W-:Y:S02]  /*7f10*/  F2FP.F16.F32.PACK_AB R70, R71, R70 ;  /* 0x000000464746723e */ /* 0x000fe400000000ff */
[----:B------:R-:W-:Y:S02]  /*7f20*/  F2FP.F16.F32.PACK_AB R80, R81, R80 ;  /* 0x000000505150723e */ /* 0x000fe400000000ff */
[----:B------:R-:W-:Y:S02]  /*7f30*/  F2FP.F16.F32.PACK_AB R82, R83, R82 ;  /* 0x000000525352723e */ /* 0x000fe400000000ff */
[----:B------:R-:W-:-:S02]  /*7f40*/  F2FP.F16.F32.PACK_AB R72, R73, R72 ;  /* 0x000000484948723e */ /* 0x000fc400000000ff */
[----:B------:R-:W-:Y:S02]  /*7f50*/  F2FP.F16.F32.PACK_AB R74, R75, R74 ;  /* 0x0000004a4b4a723e */ /* 0x000fe400000000ff */
[----:B------:R-:W-:Y:S02]  /*7f60*/  F2FP.F16.F32.PACK_AB R76, R77, R76 ;  /* 0x0000004c4d4c723e */ /* 0x000fe400000000ff */
[----:B------:R-:W-:Y:S02]  /*7f70*/  F2FP.F16.F32.PACK_AB R78, R79, R78 ;  /* 0x0000004e4f4e723e */ /* 0x000fe400000000ff */
[----:B------:R-:W-:Y:S01]  /*7f80*/  ISETP.NE.AND P0, PT, R252, -0x1, PT ;  /* 0xfffffffffc00780c */ /* 0x000fe20003f05270 */
        /* <DEDUP_REMOVED lines=30> */
[----:B------:R-:W-:Y:S01]  /*8170*/  IMAD.SHL.U32 R13, R100, 0x4, RZ ;  /* 0x00000004640d7824 */ /* 0x000fe200078e00ff */
        /* <DEDUP_REMOVED lines=38> */
.L_x_299:
[----:B------:R-:W2:Y:S01]  /*83e0*/  LDCU.64 UR14, c[0x0][0x5c0] ;  /* 0x0000b800ff0e77ac */ /* 0x000ea20008000a00 */
[----:B-1----:R-:W-:-:S05]  /*83f0*/  IADD3 R4, PT, PT, R248, R252, RZ ;  /* 0x000000fcf8047210 */ /* 0x002fca0007ffe0ff */
[C---:B--2---:R-:W-:Y:S02]  /*8400*/  IMAD R3, R4.reuse, UR15, RZ ;  /* 0x0000000f04037c24 */ /* 0x044fe4000f8e02ff */
[----:B------:R-:W-:-:S05]  /*8410*/  IMAD.WIDE.U32 R4, R4, UR14, RZ ;  /* 0x0000000e04047c25 */ /* 0x000fca000f8e00ff */
[----:B------:R-:W-:Y:S02]  /*8420*/  IADD3 R15, PT, PT, R5, R3, RZ ;  /* 0x00000003050f7210 */ /* 0x000fe40007ffe0ff */
[----:B------:R-:W-:Y:S02]  /*8430*/  MOV R14, R4 ;  /* 0x00000004000e7202 */ /* 0x000fe40000000f00 */
.L_x_300:
        /* <DEDUP_REMOVED lines=12> */
.L_x_301:
[----:B------:R-:W1:Y:S01]  /*8500*/  LDCU.64 UR12, c[0x0][0x5c8] ;  /* 0x0000b900ff0c77ac */ /* 0x000e620008000a00 */
[----:B------:R-:W-:-:S05]  /*8510*/  IADD3 R4, PT, PT, R248, R252, RZ ;  /* 0x000000fcf8047210 */ /* 0x000fca0007ffe0ff */
[C---:B-1----:R-:W-:Y:S02]  /*8520*/  IMAD R3, R4.reuse, UR13, RZ ;  /* 0x0000000d04037c24 */ /* 0x042fe4000f8e02ff */
[----:B------:R-:W-:-:S05]  /*8530*/  IMAD.WIDE.U32 R4, R4, UR12, RZ ;  /* 0x0000000c04047c25 */ /* 0x000fca000f8e00ff */
[----:B------:R-:W-:Y:S02]  /*8540*/  IADD3 R7, PT, PT, R5, R3, RZ ;  /* 0x0000000305077210 */ /* 0x000fe40007ffe0ff */
[----:B------:R-:W-:-:S07]  /*8550*/  MOV R3, R4 ;  /* 0x0000000400037202 */ /* 0x000fce0000000f00 */
.L_x_302:
        /* <DEDUP_REMOVED lines=50> */
.L_x_304:
[----:B------:R-:W-:Y:S05]  /*8880*/  BSYNC.RECONVERGENT B0 ;  /* 0x0000000000007941 */ /* 0x000fea0003800200 */
.L_x_303:
        /* <DEDUP_REMOVED lines=13> */
.L_x_306:
[----:B------:R-:W-:Y:S05]  /*8960*/  BSYNC.RECONVERGENT B0 ;  /* 0x0000000000007941 */ /* 0x000fea0003800200 */
.L_x_305:
        /* <DEDUP_REMOVED lines=12> */
.L_x_269:
[----:B------:R-:W-:Y:S05]  /*8a30*/  BSYNC.RECONVERGENT B1 ;  /* 0x0000000000017941 */ /* 0x000fea0003800200 */
.L_x_251:
        /* <DEDUP_REMOVED lines=11> */
.L_x_308:
        /* <DEDUP_REMOVED lines=9> */
.L_x_1583:


//--------------------- .text._ZN5flash27flash_bwd_convert_dq_kernelI23Flash_bwd_kernel_traitsILi32ELi128ELi128ELi8ELi4ELi4ELi4ELb1ELb0EN7cutlass6half_tE19Flash_kernel_traitsILi32ELi128ELi128ELi8ES3_EEEEvNS_16Flash_bwd_paramsEi --------------------------
	.section	.text._ZN5flash27flash_bwd_convert_dq_kernelI23Flash_bwd_kernel_traitsILi32ELi128ELi128ELi8ELi4ELi4ELi4ELb1ELb0EN7cutlass6half_tE19Flash_kernel_traitsILi32ELi128ELi128ELi8ES3_EEEEvNS_16Flash_bwd_paramsEi,"ax",@progbits
	.align	128
        .global         _ZN5flash27flash_bwd_convert_dq_kernelI23Flash_bwd_kernel_traitsILi32ELi128ELi128ELi8ELi4ELi4ELi4ELb1ELb0EN7cutlass6half_tE19Flash_kernel_traitsILi32ELi128ELi128ELi8ES3_EEEEvNS_16Flash_bwd_paramsEi
        .type           _ZN5flash27flash_bwd_convert_dq_kernelI23Flash_bwd_kernel_traitsILi32ELi128ELi128ELi8ELi4ELi4ELi4ELb1ELb0EN7cutlass6half_tE19Flash_kernel_traitsILi32ELi128ELi128ELi8ES3_EEEEvNS_16Flash_bwd_paramsEi,@function
        .size           _ZN5flash27flash_bwd_convert_dq_kernelI23Flash_bwd_kernel_traitsILi32ELi128ELi128ELi8ELi4ELi4ELi4ELb1ELb0EN7cutlass6half_tE19Flash_kernel_traitsILi32ELi128ELi128ELi8ES3_EEEEvNS_16Flash_bwd_paramsEi,(.L_x_1584 - _ZN5flash27flash_bwd_convert_dq_kernelI23Flash_bwd_kernel_traitsILi32ELi128ELi128ELi8ELi4ELi4ELi4ELb1ELb0EN7cutlass6half_tE19Flash_kernel_traitsILi32ELi128ELi128ELi8ES3_EEEEvNS_16Flash_bwd_paramsEi)
        .other          _ZN5flash27flash_bwd_convert_dq_kernelI23Flash_bwd_kernel_traitsILi32ELi128ELi128ELi8ELi4ELi4ELi4ELb1ELb0EN7cutlass6half_tE19Flash_kernel_traitsILi32ELi128ELi128ELi8ES3_EEEEvNS_16Flash_bwd_paramsEi,@"STO_CUDA_ENTRY STV_DEFAULT"
_ZN5flash27flash_bwd_convert_dq_kernelI23Flash_bwd_kernel_traitsILi32ELi128ELi128ELi8ELi4ELi4ELi4ELb1ELb0EN7cutlass6half_tE19Flash_kernel_traitsILi32ELi128ELi128ELi8ES3_EEEEvNS_16Flash_bwd_paramsEi:
.text._ZN5flash27flash_bwd_convert_dq_kernelI23Flash_bwd_kernel_traitsILi32ELi128ELi128ELi8ELi4ELi4ELi4ELb1ELb0EN7cutlass6half_tE19Flash_kernel_traitsILi32ELi128ELi128ELi8ES3_EEEEvNS_16Flash_bwd_paramsEi:
[----:B------:R-:W-:Y:S01]  /*0000*/  LDC R1, c[0x0][0x37c] ;  /* 0x0000df00ff017b82 */ /* 0x000fe20000000800 */
[----:B------:R-:W0:Y:S07]  /*0010*/  LDCU.64 UR6, c[0x0][0x460] ;  /* 0x00008c00ff0677ac */ /* 0x000e2e0008000a00 */
[----:B------:R-:W1:Y:S01]  /*0020*/  S2UR UR10, SR_CTAID.Y ;  /* 0x00000000000a79c3 */ /* 0x000e620000002600 */
[----:B------:R-:W1:Y:S01]  /*0030*/  LDCU.64 UR4, c[0x0][0x460] ;  /* 0x00008c00ff0477ac */ /* 0x000e620008000a00 */
[----:B------:R-:W2:Y:S01]  /*0040*/  LDCU.64 UR14, c[0x0][0x358] ;  /* 0x00006b00ff0e77ac */ /* 0x000ea20008000a00 */
[----:B0-----:R-:W-:-:S02]  /*0050*/  UISETP.NE.U32.AND UP0, UPT, UR6, URZ, UPT ;  /* 0x000000ff0600728c */ /* 0x001fc4000bf05070 */
[----:B------:R-:W-:Y:S02]  /*0060*/  UISETP.NE.U32.AND UP1, UPT, UR6, URZ, UPT ;  /* 0x000000ff0600728c */ /* 0x000fe4000bf25070 */
[----:B------:R-:W-:Y:S02]  /*0070*/  UISETP.NE.AND.EX UP0, UPT, UR7, URZ, UPT, UP0 ;  /* 0x000000ff0700728c */ /* 0x000fe4000bf05300 */
[----:B------:R-:W-:Y:S02]  /*0080*/  UISETP.NE.AND.EX UP1, UPT, UR7, URZ, UPT, UP1 ;  /* 0x000000ff0700728c */ /* 0x000fe4000bf25310 */
[----:B-1----:R-:W-:Y:S02]  /*0090*/  UIMAD.WIDE.U32 UR4, UR10, 0x4, UR4 ;  /* 0x000000040a0478a5 */ /* 0x002fe4000f8e0004 */
[----:B------:R-:W-:Y:S02]  /*00a0*/  PLOP3.LUT P0, PT, PT, PT, UP0, 0x80, 0x8 ;  /* 0x000000000008781c */ /* 0x000fe40003f0f008 */
[----:B------:R-:W-:-:S02]  /*00b0*/  PLOP3.LUT P1, PT, PT, PT, UP1, 0x80, 0x8 ;  /* 0x000000000008781c */ /* 0x000fc40003f2f018 */
[----:B------:R-:W-:Y:S02]  /*00c0*/  MOV R2, UR4 ;  /* 0x0000000400027c02 */ /* 0x000fe40008000f00 */
[----:B------:R-:W-:-:S07]  /*00d0*/  MOV R3, UR5 ;  /* 0x0000000500037c02 */ /* 0x000fce0008000f00 */
[----:B--2---:R-:W2:Y:S04]  /*00e0*/  @P0 LDG.E R4, desc[UR14][R2.64] ;  /* 0x0000000e02040981 */ /* 0x004ea8000c1e1900 */
[----:B------:R-:W3:Y:S01]  /*00f0*/  @P1 LDG.E R0, desc[UR14][R2.64+0x4] ;  /* 0x0000040e02001981 */ /* 0x000ee2000c1e1900 */
[----:B------:R-:W0:Y:S01]  /*0100*/  S2UR UR9, SR_CTAID.X ;  /* 0x00000000000979c3 */ /* 0x000e220000002500 */
[----:B------:R-:W1:Y:S01]  /*0110*/  @!UP1 LDCU UR8, c[0x0][0x434] ;  /* 0x00008680ff0897ac */ /* 0x000e620008000800 */
[----:B------:R-:W-:Y:S01]  /*0120*/  UMOV UR16, 0xffffffff ;  /* 0xffffffff00107882 */ /* 0x000fe20000000000 */
[----:B0-----:R-:W-:Y:S01]  /*0130*/  USHF.L.U32 UR9, UR9, 0x7, URZ ;  /* 0x0000000709097899 */ /* 0x001fe200080006ff */
[----:B--2---:R-:W-:Y:S02]  /*0140*/  @P0 R2UR UR16, R4 ;  /* 0x00000000041002ca */ /* 0x004fe400000e0000 */
[----:B---3--:R-:W-:-:S13]  /*0150*/  @P1 R2UR UR4, R0 ;  /* 0x00000000000412ca */ /* 0x008fda00000e0000 */
[----:B-1----:R-:W-:-:S04]  /*0160*/  @UP1 UIADD3 UR8, UPT, UPT, UR4, -UR16, URZ ;  /* 0x8000001004081290 */ /* 0x002fc8000fffe0ff */
[----:B------:R-:W-:-:S06]  /*0170*/  UISETP.GT.AND UP1, UPT, UR8, UR9, UPT ;  /* 0x000000090800728c */ /* 0x000fcc000bf24270 */
[----:B------:R-:W-:-:S13]  /*0180*/  PLOP3.LUT P0, PT, PT, PT, UP1, 0x80, 0x8 ;  /* 0x000000000008781c */ /* 0x000fda0003f0f018 */
[----:B------:R-:W-:Y:S05]  /*0190*/  @!P0 EXIT ;  /* 0x000000000000894d */ /* 0x000fea0003800000 */
[----:B------:R-:W-:Y:S01]  /*01a0*/  UISETP.NE.AND UP1, UPT, UR16, -0x1, UPT ;  /* 0xffffffff1000788c */ /* 0x000fe2000bf25270 */
[----:B------:R-:W0:Y:S01]  /*01b0*/  LDC R2, c[0x0][0x44c] ;  /* 0x00011300ff027b82 */ /* 0x000e220000000800 */
[----:B------:R-:W0:Y:S07]  /*01c0*/  LDCU UR18, c[0x0][0x3e0] ;  /* 0x00007c00ff1277ac */ /* 0x000e2e0008000800 */
[----:B------:R-:W1:Y:S02]  /*01d0*/  S2UR UR17, SR_CTAID.Z ;  /* 0x00000000001179c3 */ /* 0x000e640000002700 */
[----:B------:R-:W2:Y:S01]  /*01e0*/  @!UP1 LDCU.64 UR6, c[0x0][0x5a0] ;  /* 0x0000b400ff0697ac */ /* 0x000ea20008000a00 */
[----:B------:R-:W3:Y:S01]  /*01f0*/  @UP1 LDCU.64 UR12, c[0x0][0x5b8] ;  /* 0x0000b700ff0c17ac */ /* 0x000ee20008000a00 */
[----:B0-----:R-:W-:Y:S01]  /*0200*/  IMAD.WIDE R20, R2, UR18, RZ ;  /* 0x0000001202147c25 */ /* 0x001fe2000f8e02ff */
[----:B--2---:R-:W-:-:S04]  /*0210*/  @!UP1 UIMAD.WIDE.U32 UR4, UR10, UR6, URZ ;  /* 0x000000060a0492a5 */ /* 0x004fc8000f8e00ff */
[----:B------:R-:W-:Y:S02]  /*0220*/  @!UP1 UIMAD UR11, UR10, UR7, UR5 ;  /* 0x000000070a0b92a4 */ /* 0x000fe4000f8e0205 */
[----:B---3--:R-:W-:-:S04]  /*0230*/  @UP1 UIMAD.WIDE.U32 UR6, UR16, UR12, URZ ;  /* 0x0000000c100612a5 */ /* 0x008fc8000f8e00ff */
[----:B------:R-:W-:-:S03]  /*0240*/  @UP1 UIMAD UR11, UR16, UR13, UR7 ;  /* 0x0000000d100b12a4 */ /* 0x000fc6000f8e0207 */
[----:B------:R-:W-:Y:S01]  /*0250*/  @!UP1 UMOV UR7, UR4 ;  /* 0x0000000400079c82 */ /* 0x000fe20008000000 */
[----:B------:R-:W-:Y:S01]  /*0260*/  @UP1 UMOV UR7, UR6 ;  /* 0x0000000600071c82 */ /* 0x000fe20008000000 */
[----:B-1----:R-:W-:Y:S07]  /*0270*/  BRA.U UP1, `(.L_x_309) ;  /* 0x0000000101407547 */ /* 0x002fee000b800000 */
[----:B------:R-:W0:Y:S01]  /*0280*/  LDCU UR4, c[0x0][0x444] ;  /* 0x00008880ff0477ac */ /* 0x000e220008000800 */
[----:B------:R-:W-:Y:S01]  /*0290*/  SHF.R.S32.HI R0, RZ, 0x1f, R2 ;  /* 0x0000001fff007819 */ /* 0x000fe20000011402 */
[----:B0-----:R-:W-:Y:S02]  /*02a0*/  USHF.R.S32.HI UR6, URZ, 0x1f, UR4 ;  /* 0x0000001fff067899 */ /* 0x001fe40008011404 */
[----:B------:R-:W-:Y:S02]  /*02b0*/  UIMAD.WIDE.U32 UR4, UR10, UR4, URZ ;  /* 0x000000040a0472a5 */ /* 0x000fe4000f8e00ff */
[----:B------:R-:W-:Y:S02]  /*02c0*/  UIMAD UR6, UR6, UR10, URZ ;  /* 0x0000000a060672a4 */ /* 0x000fe4000f8e02ff */
[----:B------:R-:W-:Y:S02]  /*02d0*/  UIMAD.WIDE.U32 UR12, UR4, UR18, URZ ;  /* 0x00000012040c72a5 */ /* 0x000fe4000f8e00ff */
[----:B------:R-:W-:-:S02]  /*02e0*/  UIADD3 UR6, UPT, UPT, UR5, UR6, URZ ;  /* 0x0000000605067290 */ /* 0x000fc4000fffe0ff */
[----:B------:R-:W-:Y:S02]  /*02f0*/  USHF.R.S32.HI UR5, URZ, 0x1f, UR18 ;  /* 0x0000001fff057899 */ /* 0x000fe40008011412 */
[----:B------:R-:W-:Y:S01]  /*0300*/  UIMAD UR6, UR6, UR18, URZ ;  /* 0x00000012060672a4 */ /* 0x000fe2000f8e02ff */
[----:B------:R-:W-:-:S03]  /*0310*/  IMAD.WIDE.U32 R24, R2, UR12, RZ ;  /* 0x0000000c02187c25 */ /* 0x000fc6000f8e00ff */
[----:B------:R-:W-:-:S04]  /*0320*/  UIMAD UR4, UR5, UR4, UR6 ;  /* 0x00000004050472a4 */ /* 0x000fc8000f8e0206 */
[----:B------:R-:W-:-:S06]  /*0330*/  UIADD3 UR4, UPT, UPT, UR13, UR4, URZ ;  /* 0x000000040d047290 */ /* 0x000fcc000fffe0ff */
[----:B------:R-:W-:-:S04]  /*0340*/  IMAD R3, R2, UR4, RZ ;  /* 0x0000000402037c24 */ /* 0x000fc8000f8e02ff */
[----:B------:R-:W-:-:S05]  /*0350*/  IMAD R3, R0, UR12, R3 ;  /* 0x0000000c00037c24 */ /* 0x000fca000f8e0203 */
[----:B------:R-:W-:Y:S01]  /*0360*/  IADD3 R23, PT, PT, R25, R3, RZ ;  /* 0x0000000319177210 */ /* 0x000fe20007ffe0ff */
[----:B------:R-:W-:Y:S06]  /*0370*/  BRA `(.L_x_310) ;  /* 0x00000000000c7947 */ /* 0x000fec0003800000 */
.L_x_309:
[----:B------:R-:W-:Y:S02]  /*0380*/  IMAD R23, R21, UR16, RZ ;  /* 0x0000001015177c24 */ /* 0x000fe4000f8e02ff */
[----:B------:R-:W-:-:S05]  /*0390*/  IMAD.WIDE.U32 R24, R20, UR16, RZ ;  /* 0x0000001014187c25 */ /* 0x000fca000f8e00ff */
[----:B------:R-:W-:-:S07]  /*03a0*/  IADD3 R23, PT, PT, R25, R23, RZ ;  /* 0x0000001719177210 */ /* 0x000fce0007ffe0ff */
.L_x_310:
[----:B------:R-:W0:Y:S01]  /*03b0*/  S2R R22, SR_TID.X ;  /* 0x0000000000167919 */ /* 0x000e220000002100 */
[----:B------:R-:W1:Y:S01]  /*03c0*/  LDCU UR5, c[0x0][0x600] ;  /* 0x0000c000ff0577ac */ /* 0x000e620008000800 */
[----:B------:R-:W-:Y:S01]  /*03d0*/  IMAD R0, R2, UR18, RZ ;  /* 0x0000001202007c24 */ /* 0x000fe2000f8e02ff */
[----:B------:R-:W-:Y:S02]  /*03e0*/  CS2R R8, SRZ ;  /* 0x0000000000087805 */ /* 0x000fe4000001ff00 */
[----:B------:R-:W-:Y:S01]  /*03f0*/  CS2R R6, SRZ ;  /* 0x0000000000067805 */ /* 0x000fe2000001ff00 */
[----:B------:R-:W-:Y:S01]  /*0400*/  USHF.L.U32 UR4, UR10, 0x7, URZ ;  /* 0x000000070a047899 */ /* 0x000fe200080006ff */
[----:B------:R-:W-:Y:S02]  /*0410*/  CS2R R4, SRZ ;  /* 0x0000000000047805 */ /* 0x000fe4000001ff00 */
[----:B------:R-:W-:Y:S02]  /*0420*/  CS2R R10, SRZ ;  /* 0x00000000000a7805 */ /* 0x000fe4000001ff00 */
[----:B------:R-:W-:Y:S01]  /*0430*/  CS2R R12, SRZ ;  /* 0x00000000000c7805 */ /* 0x000fe2000001ff00 */
[----:B------:R-:W-:Y:S01]  /*0440*/  USEL UR4, UR4, URZ, UP0 ;  /* 0x000000ff04047287 */ /* 0x000fe20008000000 */
[----:B------:R-:W-:-:S02]  /*0450*/  CS2R R14, SRZ ;  /* 0x00000000000e7805 */ /* 0x000fc4000001ff00 */
[----:B------:R-:W-:Y:S02]  /*0460*/  CS2R R16, SRZ ;  /* 0x0000000000107805 */ /* 0x000fe4000001ff00 */
[----:B------:R-:W-:Y:S01]  /*0470*/  CS2R R18, SRZ ;  /* 0x0000000000127805 */ /* 0x000fe2000001ff00 */
[----:B------:R-:W-:-:S04]  /*0480*/  UIADD3 UR4, UP0, UPT, UR9, UR4, URZ ;  /* 0x0000000409047290 */ /* 0x000fc8000ff1e0ff */
[----:B------:R-:W-:Y:S02]  /*0490*/  UIADD3.X UR6, UPT, UPT, URZ, URZ, URZ, UP0, !UPT ;  /* 0x000000ffff067290 */ /* 0x000fe400087fe4ff */
[----:B-1----:R-:W-:Y:S01]  /*04a0*/  UISETP.GE.AND UP0, UPT, UR5, 0x1, UPT ;  /* 0x000000010500788c */ /* 0x002fe2000bf06270 */
[----:B0-----:R-:W-:Y:S02]  /*04b0*/  SHF.R.U32.HI R3, RZ, 0x5, R22 ;  /* 0x00000005ff037819 */ /* 0x001fe40000011616 */
[----:B------:R-:W-:-:S05]  /*04c0*/  LOP3.LUT R22, R22, 0x1f, RZ, 0xc0, !PT ;  /* 0x0000001f16167812 */ /* 0x000fca00078ec0ff */
[----:B------:R-:W-:Y:S02]  /*04d0*/  IMAD R22, R0, R3, R22 ;  /* 0x0000000300167224 */ /* 0x000fe400078e0216 */
[----:B------:R-:W-:-:S04]  /*04e0*/  IMAD R3, R20, UR6, RZ ;  /* 0x0000000614037c24 */ /* 0x000fc8000f8e02ff */
[----:B------:R-:W-:Y:S02]  /*04f0*/  IMAD R25, R21, UR4, R3 ;  /* 0x0000000415197c24 */ /* 0x000fe4000f8e0203 */
[----:B------:R-:W-:Y:S01]  /*0500*/  IMAD.WIDE.U32 R20, R20, UR4, RZ ;  /* 0x0000000414147c25 */ /* 0x000fe2000f8e00ff */
[----:B------:R-:W-:Y:S06]  /*0510*/  BRA.U !UP0, `(.L_x_311) ;  /* 0x0000000d08047547 */ /* 0x000fec000b800000 */
[----:B------:R-:W0:Y:S01]  /*0520*/  LDCU.64 UR12, c[0x0][0x570] ;  /* 0x0000ae00ff0c77ac */ /* 0x000e220008000a00 */
[----:B------:R-:W-:Y:S01]  /*0530*/  IMAD R29, R2, UR17, RZ ;  /* 0x00000011021d7c24 */ /* 0x000fe2000f8e02ff */
[----:B------:R-:W-:Y:S02]  /*0540*/  IADD3 R26, PT, PT, R21, R25, RZ ;  /* 0x00000019151a7210 */ /* 0x000fe40007ffe0ff */
[----:B------:R-:W-:Y:S01]  /*0550*/  SHF.R.S32.HI R25, RZ, 0x1f, R22 ;  /* 0x0000001fff197819 */ /* 0x000fe20000011416 */
[----:B------:R-:W-:Y:S01]  /*0560*/  UISETP.NE.AND UP0, UPT, UR5, 0x1, UPT ;  /* 0x000000010500788c */ /* 0x000fe2000bf05270 */
[--C-:B------:R-:W-:Y:S02]  /*0570*/  IADD3 R3, P0, P1, R20, R24, R29.reuse ;  /* 0x0000001814037210 */ /* 0x100fe4000791e01d */
[----:B------:R-:W-:Y:S02]  /*0580*/  SHF.R.S32.HI R27, RZ, 0x1f, R29 ;  /* 0x0000001fff1b7819 */ /* 0x000fe4000001141d */
[----:B------:R-:W-:-:S02]  /*0590*/  IADD3 R3, P2, PT, R22, R3, RZ ;  /* 0x0000000316037210 */ /* 0x000fc40007f5e0ff */
[----:B------:R-:W-:-:S04]  /*05a0*/  IADD3.X R8, PT, PT, R26, R23, R27, P0, P1 ;  /* 0x000000171a087210 */ /* 0x000fc800007e241b */
[----:B------:R-:W-:Y:S02]  /*05b0*/  IADD3.X R8, PT, PT, R25, R8, RZ, P2, !PT ;  /* 0x0000000819087210 */ /* 0x000fe400017fe4ff */
[----:B0-----:R-:W-:-:S04]  /*05c0*/  LEA R2, P0, R3, UR12, 0x2 ;  /* 0x0000000c03027c11 */ /* 0x001fc8000f8010ff */
[----:B------:R-:W-:Y:S01]  /*05d0*/  LEA.HI.X R3, R3, UR13, R8, 0x2, P0 ;  /* 0x0000000d03037c11 */ /* 0x000fe200080f1408 */
[----:B------:R-:W-:Y:S01]  /*05e0*/  HFMA2 R8, -RZ, RZ, 0, 0 ;  /* 0x00000000ff087431 */ /* 0x000fe200000001ff */
[----:B------:R-:W-:Y:S07]  /*05f0*/  BRA.U !UP0, `(.L_x_312) ;  /* 0x0000000508fc7547 */ /* 0x000fee000b800000 */
[----:B------:R-:W-:Y:S01]  /*0600*/  IADD3 R3, P0, P1, R29, R24, R20 ;  /* 0x000000181d037210 */ /* 0x000fe2000791e014 */
[----:B------:R-:W0:Y:S01]  /*0610*/  LDCU.64 UR18, c[0x0][0x5f8] ;  /* 0x0000bf00ff1277ac */ /* 0x000e220008000a00 */
[----:B------:R-:W-:Y:S02]  /*0620*/  CS2R R8, SRZ ;  /* 0x0000000000087805 */ /* 0x000fe4000001ff00 */
[----:B------:R-:W-:Y:S02]  /*0630*/  CS2R R6, SRZ ;  /* 0x0000000000067805 */ /* 0x000fe4000001ff00 */
[----:B------:R-:W-:Y:S01]  /*0640*/  IADD3.X R4, PT, PT, R27, R23, R26, P0, P1 ;  /* 0x000000171b047210 */ /* 0x000fe200007e241a */
[----:B------:R-:W-:Y:S01]  /*0650*/  ULOP3.LUT UR4, UR5, 0x7ffffffe, URZ, 0xc0, !UPT ;  /* 0x7ffffffe05047892 */ /* 0x000fe2000f8ec0ff */
[----:B------:R-:W-:Y:S02]  /*0660*/  IADD3 R3, P0, PT, R22, R3, RZ ;  /* 0x0000000316037210 */ /* 0x000fe40007f1e0ff */
[----:B------:R-:W-:-:S02]  /*0670*/  CS2R R10, SRZ ;  /* 0x00000000000a7805 */ /* 0x000fc4000001ff00 */
[----:B------:R-:W-:Y:S02]  /*0680*/  CS2R R12, SRZ ;  /* 0x00000000000c7805 */ /* 0x000fe4000001ff00 */
[----:B------:R-:W-:Y:S02]  /*0690*/  CS2R R14, SRZ ;  /* 0x00000000000e7805 */ /* 0x000fe4000001ff00 */
[----:B------:R-:W-:Y:S02]  /*06a0*/  IADD3.X R4, PT, PT, R25, R4, RZ, P0, !PT ;  /* 0x0000000419047210 */ /* 0x000fe400007fe4ff */
[----:B------:R-:W-:Y:S02]  /*06b0*/  CS2R R16, SRZ ;  /* 0x0000000000107805 */ /* 0x000fe4000001ff00 */
[C---:B------:R-:W-:Y:S02]  /*06c0*/  LEA R2, P0, R3.reuse, UR12, 0x2 ;  /* 0x0000000c03027c11 */ /* 0x040fe4000f8010ff */
[----:B------:R-:W-:Y:S01]  /*06d0*/  CS2R R18, SRZ ;  /* 0x0000000000127805 */ /* 0x000fe2000001ff00 */
[----:B------:R-:W-:Y:S01]  /*06e0*/  UIADD3 UR4, UPT, UPT, -UR4, URZ, URZ ;  /* 0x000000ff04047290 */ /* 0x000fe2000fffe1ff */
[----:B------:R-:W-:-:S02]  /*06f0*/  LEA.HI.X R3, R3, UR13, R4, 0x2, P0 ;  /* 0x0000000d03037c11 */ /* 0x000fc400080f1404 */
[----:B------:R-:W-:Y:S01]  /*0700*/  CS2R R4, SRZ ;  /* 0x0000000000047805 */ /* 0x000fe2000001ff00 */
[----:B0-----:R-:W-:Y:S02]  /*0710*/  USHF.L.U64.HI UR6, UR18, 0x3, UR19 ;  /* 0x0000000312067899 */ /* 0x001fe40008010213 */
[----:B------:R-:W-:-:S12]  /*0720*/  USHF.L.U64.HI UR5, UR18, 0x2, UR19 ;  /* 0x0000000212057899 */ /* 0x000fd80008010213 */
.L_x_313:
[----:B------:R-:W-:Y:S01]  /*0730*/  SHF.L.U32 R29, R0, 0x3, RZ ;  /* 0x00000003001d7819 */ /* 0x000fe200000006ff */
[----:B------:R-:W2:Y:S04]  /*0740*/  LDG.E R25, desc[UR14][R2.64] ;  /* 0x0000000e02197981 */ /* 0x000ea8000c1e1900 */
[----:B------:R-:W-:-:S05]  /*0750*/  IMAD.WIDE R28, R29, 0x4, R2 ;  /* 0x000000041d1c7825 */ /* 0x000fca00078e0202 */
[----:B------:R0:W3:Y:S02]  /*0760*/  LDG.E R24, desc[UR14][R28.64] ;  /* 0x0000000e1c187981 */ /* 0x0000e4000c1e1900 */
[----:B0-----:R-:W-:-:S05]  /*0770*/  IMAD.WIDE R28, R0, 0x20, R28 ;  /* 0x00000020001c7825 */ /* 0x001fca00078e021c */
[----:B------:R0:W4:Y:S02]  /*0780*/  LDG.E R23, desc[UR14][R28.64] ;  /* 0x0000000e1c177981 */ /* 0x000124000c1e1900 */
[----:B0-----:R-:W-:-:S05]  /*0790*/  IMAD.WIDE R28, R0, 0x20, R28 ;  /* 0x00000020001c7825 */ /* 0x001fca00078e021c */
[----:B------:R-:W5:Y:S01]  /*07a0*/  LDG.E R20, desc[UR14][R28.64] ;  /* 0x0000000e1c147981 */ /* 0x000f62000c1e1900 */
[----:B------:R-:W-:-:S05]  /*07b0*/  IMAD.WIDE R26, R0, 0x20, R28 ;  /* 0x00000020001a7825 */ /* 0x000fca00078e021c */
[----:B------:R0:W5:Y:S02]  /*07c0*/  LDG.E R21, desc[UR14][R26.64] ;  /* 0x0000000e1a157981 */ /* 0x000164000c1e1900 */
[----:B0-----:R-:W-:-:S05]  /*07d0*/  IMAD.WIDE R26, R0, 0x20, R26 ;  /* 0x00000020001a7825 */ /* 0x001fca00078e021a */
[----:B------:R0:W5:Y:S02]  /*07e0*/  LDG.E R22, desc[UR14][R26.64] ;  /* 0x0000000e1a167981 */ /* 0x000164000c1e1900 */
[----:B0-----:R-:W-:-:S04]  /*07f0*/  IMAD.WIDE R26, R0, 0x20, R26 ;  /* 0x00000020001a7825 */ /* 0x001fc800078e021a */
[----:B------:R-:W-:-:S04]  /*0800*/  IMAD.WIDE R28, R0, 0x20, R26 ;  /* 0x00000020001c7825 */ /* 0x000fc800078e021a */
[----:B--2---:R-:W-:Y:S02]  /*0810*/  FADD.FTZ R4, R25, R4 ;  /* 0x0000000419047221 */ /* 0x004fe40000010000 */
[----:B------:R-:W2:Y:S01]  /*0820*/  LDG.E R25, desc[UR14][R26.64] ;  /* 0x0000000e1a197981 */ /* 0x000ea2000c1e1900 */
[----:B---3--:R-:W-:-:S03]  /*0830*/  FADD.FTZ R19, R24, R19 ;  /* 0x0000001318137221 */ /* 0x008fc60000010000 */
[----:B------:R0:W3:Y:S02]  /*0840*/  LDG.E R24, desc[UR14][R28.64] ;  /* 0x0000000e1c187981 */ /* 0x0000e4000c1e1900 */
[----:B0-----:R-:W-:-:S04]  /*0850*/  IMAD.WIDE R28, R0, 0x20, R28 ;  /* 0x00000020001c7825 */ /* 0x001fc800078e021c */
[----:B----4-:R-:W-:Y:S02]  /*0860*/  FADD.FTZ R18, R23, R18 ;  /* 0x0000001217127221 */ /* 0x010fe40000010000 */
[----:B------:R0:W4:Y:S02]  /*0870*/  LDG.E R23, desc[UR14][R28.64] ;  /* 0x0000000e1c177981 */ /* 0x000124000c1e1900 */
[----:B0-----:R-:W-:-:S04]  /*0880*/  IMAD.WIDE R28, R0, 0x20, R28 ;  /* 0x00000020001c7825 */ /* 0x001fc800078e021c */
[----:B------:R-:W-:-:S04]  /*0890*/  IMAD.WIDE R26, R0, 0x20, R28 ;  /* 0x00000020001a7825 */ /* 0x000fc800078e021c */
[----:B-----5:R-:W-:Y:S02]  /*08a0*/  FADD.FTZ R16, R21, R16 ;  /* 0x0000001015107221 */ /* 0x020fe40000010000 */
[----:B------:R0:W5:Y:S02]  /*08b0*/  LDG.E R21, desc[UR14][R26.64] ;  /* 0x0000000e1a157981 */ /* 0x000164000c1e1900 */
[----:B0-----:R-:W-:-:S04]  /*08c0*/  IMAD.WIDE R26, R0, 0x20, R26 ;  /* 0x00000020001a7825 */ /* 0x001fc800078e021a */
[----:B------:R-:W-:Y:S02]  /*08d0*/  FADD.FTZ R15, R22, R15 ;  /* 0x0000000f160f7221 */ /* 0x000fe40000010000 */
[----:B------:R0:W5:Y:S01]  /*08e0*/  LDG.E R22, desc[UR14][R26.64] ;  /* 0x0000000e1a167981 */ /* 0x000162000c1e1900 */
[----:B------:R-:W-:-:S03]  /*08f0*/  FADD.FTZ R17, R20, R17 ;  /* 0x0000001114117221 */ /* 0x000fc60000010000 */
[----:B------:R1:W5:Y:S01]  /*0900*/  LDG.E R20, desc[UR14][R28.64] ;  /* 0x0000000e1c147981 */ /* 0x000362000c1e1900 */
[----:B0-----:R-:W-:-:S04]  /*0910*/  IMAD.WIDE R26, R0, 0x20, R26 ;  /* 0x00000020001a7825 */ /* 0x001fc800078e021a */
[----:B-1----:R-:W-:-:S04]  /*0920*/  IMAD.WIDE R28, R0, 0x20, R26 ;  /* 0x00000020001c7825 */ /* 0x002fc800078e021a */
[----:B---3--:R-:W-:Y:S02]  /*0930*/  FADD.FTZ R13, R24, R13 ;  /* 0x0000000d180d7221 */ /* 0x008fe40000010000 */
[----:B------:R-:W3:Y:S01]  /*0940*/  LDG.E R24, desc[UR14][R26.64] ;  /* 0x0000000e1a187981 */ /* 0x000ee2000c1e1900 */
[----:B----4-:R-:W-:-:S03]  /*0950*/  FADD.FTZ R12, R23, R12 ;  /* 0x0000000c170c7221 */ /* 0x010fc60000010000 */
[----:B------:R0:W4:Y:S01]  /*0960*/  LDG.E R23, desc[UR14][R28.64] ;  /* 0x0000000e1c177981 */ /* 0x000122000c1e1900 */
[----:B--2---:R-:W-:Y:S01]  /*0970*/  FADD.FTZ R14, R25, R14 ;  /* 0x0000000e190e7221 */ /* 0x004fe20000010000 */
[----:B------:R-:W-:Y:S01]  /*0980*/  USHF.L.U32 UR10, UR18, 0x2, URZ ;  /* 0x00000002120a7899 */ /* 0x000fe200080006ff */
[----:B0-----:R-:W-:-:S04]  /*0990*/  IMAD.WIDE R28, R0, 0x20, R28 ;  /* 0x00000020001c7825 */ /* 0x001fc800078e021c */
[----:B------:R-:W-:-:S04]  /*09a0*/  IMAD.WIDE R26, R0, 0x20, R28 ;  /* 0x00000020001a7825 */ /* 0x000fc800078e021c */
[----:B-----5:R-:W-:Y:S02]  /*09b0*/  FADD.FTZ R10, R21, R10 ;  /* 0x0000000a150a7221 */ /* 0x020fe40000010000 */
[----:B------:R-:W2:Y:S01]  /*09c0*/  LDG.E R21, desc[UR14][R26.64] ;  /* 0x0000000e1a157981 */ /* 0x000ea2000c1e1900 */
[----:B------:R-:W-:-:S03]  /*09d0*/  FADD.FTZ R11, R20, R11 ;  /* 0x0000000b140b7221 */ /* 0x000fc60000010000 */
[----:B------:R-:W5:Y:S01]  /*09e0*/  LDG.E R20, desc[UR14][R28.64] ;  /* 0x0000000e1c147981 */ /* 0x000f62000c1e1900 */
[----:B------:R-:W-:Y:S01]  /*09f0*/  FADD.FTZ R9, R22, R9 ;  /* 0x0000000916097221 */ /* 0x000fe20000010000 */
[----:B---3--:R-:W-:Y:S01]  /*0a00*/  FADD.FTZ R5, R24, R5 ;  /* 0x0000000518057221 */ /* 0x008fe20000010000 */
[----:B------:R-:W-:-:S04]  /*0a10*/  IMAD.WIDE R24, R0, 0x1c0, RZ ;  /* 0x000001c000187825 */ /* 0x000fc800078e02ff */
[----:B----4-:R-:W-:Y:S01]  /*0a20*/  FADD.FTZ R6, R23, R6 ;  /* 0x0000000617067221 */ /* 0x010fe20000010000 */
[----:B------:R-:W-:-:S04]  /*0a30*/  IADD3 R23, P0, PT, -R24, UR10, RZ ;  /* 0x0000000a18177c10 */ /* 0x000fc8000ff1e1ff */
[----:B------:R-:W-:Y:S02]  /*0a40*/  IADD3.X R25, PT, PT, ~R25, UR5, RZ, P0, !PT ;  /* 0x0000000519197c10 */ /* 0x000fe400087fe5ff */
[----:B------:R-:W-:-:S04]  /*0a50*/  IADD3 R24, P0, PT, R26, R23, RZ ;  /* 0x000000171a187210 */ /* 0x000fc80007f1e0ff */
[----:B------:R-:W-:-:S05]  /*0a60*/  IADD3.X R25, PT, PT, R27, R25, RZ, P0, !PT ;  /* 0x000000191b197210 */ /* 0x000fca00007fe4ff */
[----:B------:R0:W3:Y:S02]  /*0a70*/  LDG.E R22, desc[UR14][R24.64] ;  /* 0x0000000e18167981 */ /* 0x0000e4000c1e1900 */
[----:B0-----:R-:W-:-:S05]  /*0a80*/  IMAD.WIDE R24, R0, 0x20, R24 ;  /* 0x0000002000187825 */ /* 0x001fca00078e0218 */
[----:B------:R-:W4:Y:S01]  /*0a90*/  LDG.E R27, desc[UR14][R24.64] ;  /* 0x0000000e181b7981 */ /* 0x000f22000c1e1900 */
[----:B------:R-:W-:-:S05]  /*0aa0*/  IMAD.WIDE R28, R0, 0x20, R24 ;  /* 0x00000020001c7825 */ /* 0x000fca00078e0218 */
[----:B------:R0:W4:Y:S02]  /*0ab0*/  LDG.E R24, desc[UR14][R28.64] ;  /* 0x0000000e1c187981 */ /* 0x000124000c1e1900 */
[----:B0-----:R-:W-:-:S05]  /*0ac0*/  IMAD.WIDE R28, R0, 0x20, R28 ;  /* 0x00000020001c7825 */ /* 0x001fca00078e021c */
[----:B------:R0:W4:Y:S01]  /*0ad0*/  LDG.E R23, desc[UR14][R28.64] ;  /* 0x0000000e1c177981 */ /* 0x000122000c1e1900 */
[----:B-----5:R-:W-:Y:S01]  /*0ae0*/  FADD.FTZ R7, R20, R7 ;  /* 0x0000000714077221 */ /* 0x020fe20000010000 */
[----:B0-----:R-:W-:-:S05]  /*0af0*/  IMAD.WIDE R28, R0, 0x20, R28 ;  /* 0x00000020001c7825 */ /* 0x001fca00078e021c */
[----:B------:R0:W5:Y:S02]  /*0b00*/  LDG.E R20, desc[UR14][R28.64] ;  /* 0x0000000e1c147981 */ /* 0x000164000c1e1900 */
[----:B0-----:R-:W-:-:S05]  /*0b10*/  IMAD.WIDE R28, R0, 0x20, R28 ;  /* 0x00000020001c7825 */ /* 0x001fca00078e021c */
[----:B------:R0:W5:Y:S02]  /*0b20*/  LDG.E R25, desc[UR14][R28.64] ;  /* 0x0000000e1c197981 */ /* 0x000164000c1e1900 */
[----:B0-----:R-:W-:-:S04]  /*0b30*/  IMAD.WIDE R28, R0, 0x20, R28 ;  /* 0x00000020001c7825 */ /* 0x001fc800078e021c */
[----:B--2---:R-:W-:Y:S01]  /*0b40*/  FADD.FTZ R8, R21, R8 ;  /* 0x0000000815087221 */ /* 0x004fe20000010000 */
[----:B---3--:R-:W-:Y:S02]  /*0b50*/  FADD.FTZ R19, R19, R22 ;  /* 0x0000001613137221 */ /* 0x008fe40000010000 */
[----:B------:R0:W2:Y:S02]  /*0b60*/  LDG.E R22, desc[UR14][R28.64] ;  /* 0x0000000e1c167981 */ /* 0x0000a4000c1e1900 */
[----:B0-----:R-:W-:-:S04]  /*0b70*/  IMAD.WIDE R28, R0, 0x20, R28 ;  /* 0x00000020001c7825 */ /* 0x001fc800078e021c */
[----:B----4-:R-:W-:Y:S01]  /*0b80*/  FADD.FTZ R18, R18, R27 ;  /* 0x0000001b12127221 */ /* 0x010fe20000010000 */
[----:B------:R-:W3:Y:S01]  /*0b90*/  LDG.E R21, desc[UR14][R28.64] ;  /* 0x0000000e1c157981 */ /* 0x000ee2000c1e1900 */
[----:B------:R-:W-:-:S04]  /*0ba0*/  IMAD.WIDE R26, R0, 0x20, R28 ;  /* 0x00000020001a7825 */ /* 0x000fc800078e021c */
[----:B------:R-:W-:Y:S02]  /*0bb0*/  FADD.FTZ R17, R17, R24 ;  /* 0x0000001811117221 */ /* 0x000fe40000010000 */
[----:B------:R0:W4:Y:S02]  /*0bc0*/  LDG.E R24, desc[UR14][R26.64] ;  /* 0x0000000e1a187981 */ /* 0x000124000c1e1900 */
[----:B0-----:R-:W-:-:S04]  /*0bd0*/  IMAD.WIDE R26, R0, 0x20, R26 ;  /* 0x00000020001a7825 */ /* 0x001fc800078e021a */
[----:B------:R-:W-:Y:S02]  /*0be0*/  FADD.FTZ R16, R16, R23 ;  /* 0x0000001710107221 */ /* 0x000fe40000010000 */
[----:B------:R0:W3:Y:S02]  /*0bf0*/  LDG.E R23, desc[UR14][R26.64] ;  /* 0x0000000e1a177981 */ /* 0x0000e4000c1e1900 */
[----:B0-----:R-:W-:-:S04]  /*0c00*/  IMAD.WIDE R26, R0, 0x20, R26 ;  /* 0x00000020001a7825 */ /* 0x001fc800078e021a */
[----:B------:R-:W-:-:S04]  /*0c10*/  IMAD.WIDE R28, R0, 0x20, R26 ;  /* 0x00000020001c7825 */ /* 0x000fc800078e021a */
[----:B-----5:R-:W-:Y:S02]  /*0c20*/  FADD.FTZ R15, R15, R20 ;  /* 0x000000140f0f7221 */ /* 0x020fe40000010000 */
[----:B------:R-:W5:Y:S01]  /*0c30*/  LDG.E R20, desc[UR14][R26.64] ;  /* 0x0000000e1a147981 */ /* 0x000f62000c1e1900 */
[----:B------:R-:W-:Y:S01]  /*0c40*/  FADD.FTZ R14, R14, R25 ;  /* 0x000000190e0e7221 */ /* 0x000fe20000010000 */
[----:B--2---:R-:W-:Y:S02]  /*0c50*/  FADD.FTZ R13, R13, R22 ;  /* 0x000000160d0d7221 */ /* 0x004fe40000010000 */
[----:B------:R0:W2:Y:S02]  /*0c60*/  LDG.E R22, desc[UR14][R28.64] ;  /* 0x0000000e1c167981 */ /* 0x0000a4000c1e1900 */
[----:B0-----:R-:W-:-:S05]  /*0c70*/  IMAD.WIDE R28, R0, 0x20, R28 ;  /* 0x00000020001c7825 */ /* 0x001fca00078e021c */
[----:B------:R0:W2:Y:S01]  /*0c80*/  LDG.E R25, desc[UR14][R28.64] ;  /* 0x0000000e1c197981 */ /* 0x0000a2000c1e1900 */
[----:B------:R-:W-:-:S04]  /*0c90*/  IMAD.WIDE R26, R0, 0x20, R28 ;  /* 0x00000020001a7825 */ /* 0x000fc800078e021c */
[----:B----4-:R-:W-:Y:S02]  /*0ca0*/  FADD.FTZ R11, R11, R24 ;  /* 0x000000180b0b7221 */ /* 0x010fe40000010000 */
[----:B------:R1:W4:Y:S01]  /*0cb0*/  LDG.E R24, desc[UR14][R26.64] ;  /* 0x0000000e1a187981 */ /* 0x000322000c1e1900 */
[----:B0-----:R-:W-:-:S04]  /*0cc0*/  IMAD.WIDE R28, R0, 0x20, R26 ;  /* 0x00000020001c7825 */ /* 0x001fc800078e021a */
[----:B---3--:R-:W-:Y:S02]  /*0cd0*/  FADD.FTZ R12, R12, R21 ;  /* 0x000000150c0c7221 */ /* 0x008fe40000010000 */
[----:B------:R-:W3:Y:S01]  /*0ce0*/  LDG.E R21, desc[UR14][R28.64] ;  /* 0x0000000e1c157981 */ /* 0x000ee2000c1e1900 */
[----:B-1----:R-:W-:-:S04]  /*0cf0*/  IADD3 R26, P0, PT, R2, UR10, RZ ;  /* 0x0000000a021a7c10 */ /* 0x002fc8000ff1e0ff */
[----:B------:R-:W-:Y:S01]  /*0d00*/  IADD3.X R27, PT, PT, R3, UR5, RZ, P0, !PT ;  /* 0x00000005031b7c10 */ /* 0x000fe200087fe4ff */
[----:B------:R-:W-:-:S04]  /*0d10*/  FADD.FTZ R10, R10, R23 ;  /* 0x000000170a0a7221 */ /* 0x000fc80000010000 */
[----:B------:R-:W3:Y:S01]  /*0d20*/  LDG.E R23, desc[UR14][R26.64] ;  /* 0x0000000e1a177981 */ /* 0x000ee2000c1e1900 */
[----:B------:R-:W-:-:S04]  /*0d30*/  UIADD3 UR4, UPT, UPT, UR4, 0x2, URZ ;  /* 0x0000000204047890 */ /* 0x000fc8000fffe0ff */
[----:B------:R-:W-:Y:S01]  /*0d40*/  UISETP.NE.AND UP0, UPT, UR4, URZ, UPT ;  /* 0x000000ff0400728c */ /* 0x000fe2000bf05270 */
[----:B-----5:R-:W-:Y:S01]  /*0d50*/  FADD.FTZ R9, R9, R20 ;  /* 0x0000001409097221 */ /* 0x020fe20000010000 */
[----:B------:R-:W-:-:S04]  /*0d60*/  MOV R20, UR18 ;  /* 0x0000001200147c02 */ /* 0x000fc80008000f00 */
[----:B------:R-:W-:-:S04]  /*0d70*/  LEA R2, P0, R20, R2, 0x3 ;  /* 0x0000000214027211 */ /* 0x000fc800078018ff */
[----:B------:R-:W-:Y:S01]  /*0d80*/  IADD3.X R3, PT, PT, R3, UR6, RZ, P0, !PT ;  /* 0x0000000603037c10 */ /* 0x000fe200087fe4ff */
[----:B--2---:R-:W-:Y:S01]  /*0d90*/  FADD.FTZ R5, R5, R22 ;  /* 0x0000001605057221 */ /* 0x004fe20000010000 */
[----:B------:R-:W-:Y:S01]  /*0da0*/  FADD.FTZ R6, R6, R25 ;  /* 0x0000001906067221 */ /* 0x000fe20000010000 */
[----:B----4-:R-:W-:Y:S01]  /*0db0*/  FADD.FTZ R7, R7, R24 ;  /* 0x0000001807077221 */ /* 0x010fe20000010000 */
[----:B---3--:R-:W-:Y:S01]  /*0dc0*/  FADD.FTZ R8, R8, R21 ;  /* 0x0000001508087221 */ /* 0x008fe20000010000 */
[----:B------:R-:W-:Y:S01]  /*0dd0*/  FADD.FTZ R4, R4, R23 ;  /* 0x0000001704047221 */ /* 0x000fe20000010000 */
[----:B------:R-:W-:Y:S06]  /*0de0*/  BRA.U UP0, `(.L_x_313) ;  /* 0xfffffff900507547 */ /* 0x000fec000b83ffff */
.L_x_312:
[----:B------:R-:W0:Y:S02]  /*0df0*/  LDCU UR4, c[0x0][0x600] ;  /* 0x0000c000ff0477ac */ /* 0x000e240008000800 */
[----:B0-----:R-:W-:-:S04]  /*0e00*/  ULOP3.LUT UR4, UR4, 0x1, URZ, 0xc0, !UPT ;  /* 0x0000000104047892 */ /* 0x001fc8000f8ec0ff */
[----:B------:R-:W-:-:S09]  /*0e10*/  UISETP.NE.U32.AND UP0, UPT, UR4, 0x1, UPT ;  /* 0x000000010400788c */ /* 0x000fd2000bf05070 */
[----:B------:R-:W-:Y:S05]  /*0e20*/  BRA.U UP0, `(.L_x_311) ;  /* 0x0000000100c07547 */ /* 0x000fea000b800000 */
[----:B------:R-:W-:Y:S01]  /*0e30*/  SHF.L.U32 R21, R0, 0x3, RZ ;  /* 0x0000000300157819 */ /* 0x000fe200000006ff */
[----:B------:R-:W2:Y:S04]  /*0e40*/  LDG.E R25, desc[UR14][R2.64] ;  /* 0x0000000e02197981 */ /* 0x000ea8000c1e1900 */
[----:B------:R-:W-:-:S05]  /*0e50*/  IMAD.WIDE R20, R21, 0x4, R2 ;  /* 0x0000000415147825 */ /* 0x000fca00078e0202 */
[----:B------:R0:W3:Y:S02]  /*0e60*/  LDG.E R24, desc[UR14][R20.64] ;  /* 0x0000000e14187981 */ /* 0x0000e4000c1e1900 */
[----:B0-----:R-:W-:-:S05]  /*0e70*/  IMAD.WIDE R20, R0, 0x20, R20 ;  /* 0x0000002000147825 */ /* 0x001fca00078e0214 */
[----:B------:R-:W4:Y:S01]  /*0e80*/  LDG.E R23, desc[UR14][R20.64] ;  /* 0x0000000e14177981 */ /* 0x000f22000c1e1900 */
[----:B------:R-:W-:-:S05]  /*0e90*/  IMAD.WIDE R28, R0, 0x20, R20 ;  /* 0x00000020001c7825 */ /* 0x000fca00078e0214 */
[----:B------:R0:W5:Y:S02]  /*0ea0*/  LDG.E R22, desc[UR14][R28.64] ;  /* 0x0000000e1c167981 */ /* 0x000164000c1e1900 */
[----:B0-----:R-:W-:-:S05]  /*0eb0*/  IMAD.WIDE R28, R0, 0x20, R28 ;  /* 0x00000020001c7825 */ /* 0x001fca00078e021c */
[----:B------:R-:W5:Y:S01]  /*0ec0*/  LDG.E R21, desc[UR14][R28.64] ;  /* 0x0000000e1c157981 */ /* 0x000f62000c1e1900 */
[----:B------:R-:W-:-:S05]  /*0ed0*/  IMAD.WIDE R26, R0, 0x20, R28 ;  /* 0x00000020001a7825 */ /* 0x000fca00078e021c */
[----:B------:R0:W5:Y:S02]  /*0ee0*/  LDG.E R2, desc[UR14][R26.64] ;  /* 0x0000000e1a027981 */ /* 0x000164000c1e1900 */
[----:B0-----:R-:W-:-:S05]  /*0ef0*/  IMAD.WIDE R26, R0, 0x20, R26 ;  /* 0x00000020001a7825 */ /* 0x001fca00078e021a */
[----:B------:R0:W5:Y:S02]  /*0f00*/  LDG.E R3, desc[UR14][R26.64] ;  /* 0x0000000e1a037981 */ /* 0x000164000c1e1900 */
[----:B0-----:R-:W-:-:S05]  /*0f10*/  IMAD.WIDE R26, R0, 0x20, R26 ;  /* 0x00000020001a7825 */ /* 0x001fca00078e021a */
[----:B------:R-:W5:Y:S01]  /*0f20*/  LDG.E R20, desc[UR14][R26.64] ;  /* 0x0000000e1a147981 */ /* 0x000f62000c1e1900 */
[----:B------:R-:W-:-:S04]  /*0f30*/  IMAD.WIDE R28, R0, 0x20, R26 ;  /* 0x00000020001c7825 */ /* 0x000fc800078e021a */
[----:B--2---:R-:W-:Y:S02]  /*0f40*/  FADD.FTZ R4, R4, R25 ;  /* 0x0000001904047221 */ /* 0x004fe40000010000 */
[----:B------:R0:W2:Y:S02]  /*0f50*/  LDG.E R25, desc[UR14][R28.64] ;  /* 0x0000000e1c197981 */ /* 0x0000a4000c1e1900 */
[----:B0-----:R-:W-:-:S04]  /*0f60*/  IMAD.WIDE R28, R0, 0x20, R28 ;  /* 0x00000020001c7825 */ /* 0x001fc800078e021c */
[----:B---3--:R-:W-:Y:S02]  /*0f70*/  FADD.FTZ R19, R19, R24 ;  /* 0x0000001813137221 */ /* 0x008fe40000010000 */
[----:B------:R0:W3:Y:S02]  /*0f80*/  LDG.E R24, desc[UR14][R28.64] ;  /* 0x0000000e1c187981 */ /* 0x0000e4000c1e1900 */
[----:B0-----:R-:W-:-:S04]  /*0f90*/  IMAD.WIDE R28, R0, 0x20, R28 ;  /* 0x00000020001c7825 */ /* 0x001fc800078e021c */
[----:B----4-:R-:W-:Y:S01]  /*0fa0*/  FADD.FTZ R18, R18, R23 ;  /* 0x0000001712127221 */ /* 0x010fe20000010000 */
[----:B-----5:R-:W-:Y:S01]  /*0fb0*/  FADD.FTZ R17, R17, R22 ;  /* 0x0000001611117221 */ /* 0x020fe20000010000 */
[----:B------:R-:W4:Y:S01]  /*0fc0*/  LDG.E R27, desc[UR14][R28.64] ;  /* 0x0000000e1c1b7981 */ /* 0x000f22000c1e1900 */
[----:B------:R-:W-:-:S05]  /*0fd0*/  IMAD.WIDE R22, R0, 0x20, R28 ;  /* 0x0000002000167825 */ /* 0x000fca00078e021c */
[----:B------:R0:W5:Y:S02]  /*0fe0*/  LDG.E R26, desc[UR14][R22.64] ;  /* 0x0000000e161a7981 */ /* 0x000164000c1e1900 */
[----:B0-----:R-:W-:-:S05]  /*0ff0*/  IMAD.WIDE R22, R0, 0x20, R22 ;  /* 0x0000002000167825 */ /* 0x001fca00078e0216 */
[----:B------:R0:W5:Y:S01]  /*1000*/  LDG.E R28, desc[UR14][R22.64] ;  /* 0x0000000e161c7981 */ /* 0x000162000c1e1900 */
[----:B------:R-:W-:Y:S01]  /*1010*/  FADD.FTZ R15, R15, R2 ;  /* 0x000000020f0f7221 */ /* 0x000fe20000010000 */
[----:B0-----:R-:W-:-:S04]  /*1020*/  IMAD.WIDE R22, R0, 0x20, R22 ;  /* 0x0000002000167825 */ /* 0x001fc800078e0216 */
[----:B------:R-:W-:Y:S01]  /*1030*/  FADD.FTZ R14, R14, R3 ;  /* 0x000000030e0e7221 */ /* 0x000fe20000010000 */
[----:B------:R-:W-:Y:S01]  /*1040*/  FADD.FTZ R16, R16, R21 ;  /* 0x0000001510107221 */ /* 0x000fe20000010000 */
[----:B------:R-:W5:Y:S01]  /*1050*/  LDG.E R29, desc[UR14][R22.64] ;  /* 0x0000000e161d7981 */ /* 0x000f62000c1e1900 */
[----:B------:R-:W-:-:S04]  /*1060*/  IMAD.WIDE R2, R0, 0x20, R22 ;  /* 0x0000002000027825 */ /* 0x000fc800078e0216 */
[----:B------:R-:W-:Y:S01]  /*1070*/  FADD.FTZ R13, R13, R20 ;  /* 0x000000140d0d7221 */ /* 0x000fe20000010000 */
[----:B------:R-:W-:Y:S02]  /*1080*/  IMAD.WIDE R20, R0, 0x20, R2 ;  /* 0x0000002000147825 */ /* 0x000fe400078e0202 */
[----:B------:R-:W5:Y:S04]  /*1090*/  LDG.E R2, desc[UR14][R2.64] ;  /* 0x0000000e02027981 */ /* 0x000f68000c1e1900 */
[----:B------:R-:W5:Y:S01]  /*10a0*/  LDG.E R21, desc[UR14][R20.64] ;  /* 0x0000000e14157981 */ /* 0x000f62000c1e1900 */
[----:B--2---:R-:W-:Y:S01]  /*10b0*/  FADD.FTZ R12, R12, R25 ;  /* 0x000000190c0c7221 */ /* 0x004fe20000010000 */
[----:B---3--:R-:W-:Y:S01]  /*10c0*/  FADD.FTZ R11, R11, R24 ;  /* 0x000000180b0b7221 */ /* 0x008fe20000010000 */
[----:B----4-:R-:W-:Y:S01]  /*10d0*/  FADD.FTZ R10, R10, R27 ;  /* 0x0000001b0a0a7221 */ /* 0x010fe20000010000 */
[----:B-----5:R-:W-:Y:S01]  /*10e0*/  FADD.FTZ R9, R9, R26 ;  /* 0x0000001a09097221 */ /* 0x020fe20000010000 */
[----:B------:R-:W-:Y:S01]  /*10f0*/  FADD.FTZ R5, R5, R28 ;  /* 0x0000001c05057221 */ /* 0x000fe20000010000 */
[----:B------:R-:W-:Y:S01]  /*1100*/  FADD.FTZ R6, R6, R29 ;  /* 0x0000001d06067221 */ /* 0x000fe20000010000 */
[----:B------:R-:W-:Y:S01]  /*1110*/  FADD.FTZ R7, R7, R2 ;  /* 0x0000000207077221 */ /* 0x000fe20000010000 */
[----:B------:R-:W-:-:S07]  /*1120*/  FADD.FTZ R8, R8, R21 ;  /* 0x0000001508087221 */ /* 0x000fce0000010000 */
.L_x_311:
[----:B------:R-:W0:Y:S01]  /*1130*/  S2R R0, SR_TID.X ;  /* 0x0000000000007919 */ /* 0x000e220000002100 */
[----:B------:R-:W1:Y:S01]  /*1140*/  LDCU UR6, c[0x0][0x500] ;  /* 0x0000a000ff0677ac */ /* 0x000e620008000800 */
[----:B------:R-:W2:Y:S01]  /*1150*/  S2UR UR5, SR_CgaCtaId ;  /* 0x00000000000579c3 */ /* 0x000ea20000008800 */
[----:B------:R-:W-:Y:S01]  /*1160*/  BSSY.RECONVERGENT B0, `(.L_x_314) ;  /* 0x0000051000007945 */ /* 0x000fe20003800200 */
[----:B------:R-:W-:Y:S01]  /*1170*/  UMOV UR4, 0x400 ;  /* 0x0000040000047882 */ /* 0x000fe20000000000 */
[----:B------:R-:W-:-:S05]  /*1180*/  UIADD3 UR8, UPT, UPT, -UR9, UR8, URZ ;  /* 0x0000000809087290 */ /* 0x000fca000fffe1ff */
[----:B------:R-:W3:Y:S01]  /*1190*/  LDC.64 R22, c[0x0][0x5d0] ;  /* 0x00017400ff167b82 */ /* 0x000ee20000000a00 */
[----:B-1----:R-:W-:Y:S01]  /*11a0*/  FMUL.FTZ R4, R4, UR6 ;  /* 0x0000000604047c20 */ /* 0x002fe20008410000 */
[----:B------:R-:W-:Y:S01]  /*11b0*/  FMUL.FTZ R19, R19, UR6 ;  /* 0x0000000613137c20 */ /* 0x000fe20008410000 */
[----:B------:R-:W-:Y:S01]  /*11c0*/  FMUL.FTZ R18, R18, UR6 ;  /* 0x0000000612127c20 */ /* 0x000fe20008410000 */
[----:B------:R-:W-:Y:S01]  /*11d0*/  FMUL.FTZ R17, R17, UR6 ;  /* 0x0000000611117c20 */ /* 0x000fe20008410000 */
[----:B------:R-:W-:Y:S01]  /*11e0*/  FMUL.FTZ R15, R15, UR6 ;  /* 0x000000060f0f7c20 */ /* 0x000fe20008410000 */
[----:B------:R-:W-:Y:S01]  /*11f0*/  FMUL.FTZ R14, R14, UR6 ;  /* 0x000000060e0e7c20 */ /* 0x000fe20008410000 */
[----:B------:R-:W-:Y:S01]  /*1200*/  F2FP.F16.F32.PACK_AB R4, R19, R4 ;  /* 0x000000041304723e */ /* 0x000fe200000000ff */
[----:B------:R-:W-:Y:S01]  /*1210*/  FMUL.FTZ R13, R13, UR6 ;  /* 0x000000060d0d7c20 */ /* 0x000fe20008410000 */
[----:B------:R-:W-:Y:S01]  /*1220*/  F2FP.F16.F32.PACK_AB R17, R17, R18 ;  /* 0x000000121111723e */ /* 0x000fe200000000ff */
[----:B------:R-:W-:Y:S01]  /*1230*/  FMUL.FTZ R18, R11, UR6 ;  /* 0x000000060b127c20 */ /* 0x000fe20008410000 */
[----:B--2---:R-:W-:Y:S01]  /*1240*/  ULEA UR4, UR5, UR4, 0x18 ;  /* 0x0000000405047291 */ /* 0x004fe2000f8ec0ff */
[----:B------:R-:W-:Y:S01]  /*1250*/  FMUL.FTZ R10, R10, UR6 ;  /* 0x000000060a0a7c20 */ /* 0x000fe20008410000 */
[----:B------:R-:W-:Y:S01]  /*1260*/  FMUL.FTZ R9, R9, UR6 ;  /* 0x0000000609097c20 */ /* 0x000fe20008410000 */
[C---:B0-----:R-:W-:Y:S01]  /*1270*/  SHF.L.U32 R3, R0.reuse, 0x4, RZ ;  /* 0x0000000400037819 */ /* 0x041fe200000006ff */
[----:B------:R-:W-:Y:S01]  /*1280*/  FMUL.FTZ R5, R5, UR6 ;  /* 0x0000000605057c20 */ /* 0x000fe20008410000 */
[----:B------:R-:W-:Y:S01]  /*1290*/  SHF.L.U32 R2, R0, 0x1, RZ ;  /* 0x0000000100027819 */ /* 0x000fe200000006ff */
[----:B------:R-:W-:Y:S01]  /*12a0*/  FMUL.FTZ R6, R6, UR6 ;  /* 0x0000000606067c20 */ /* 0x000fe20008410000 */
[----:B------:R-:W-:Y:S01]  /*12b0*/  LOP3.LUT R21, R3, 0x600, RZ, 0xc0, !PT ;  /* 0x0000060003157812 */ /* 0x000fe200078ec0ff */
[----:B------:R-:W-:Y:S01]  /*12c0*/  FMUL.FTZ R7, R7, UR6 ;  /* 0x0000000607077c20 */ /* 0x000fe20008410000 */
[----:B------:R-:W-:Y:S01]  /*12d0*/  SHF.R.U32.HI R3, RZ, 0x4, R0 ;  /* 0x00000004ff037819 */ /* 0x000fe20000011600 */
[----:B------:R-:W-:Y:S01]  /*12e0*/  FMUL.FTZ R8, R8, UR6 ;  /* 0x0000000608087c20 */ /* 0x000fe20008410000 */
[----:B------:R-:W-:Y:S01]  /*12f0*/  LOP3.LUT R21, R21, 0x6, R2, 0xf8, !PT ;  /* 0x0000000615157812 */ /* 0x000fe200078ef802 */
[----:B------:R-:W-:Y:S01]  /*1300*/  FMUL.FTZ R2, R16, UR6 ;  /* 0x0000000610027c20 */ /* 0x000fe20008410000 */
[----:B------:R-:W-:-:S02]  /*1310*/  SHF.L.U32 R16, R0, 0x3, RZ ;  /* 0x0000000300107819 */ /* 0x000fc400000006ff */
[----:B------:R-:W-:Y:S02]  /*1320*/  LOP3.LUT R3, R3, 0x8, RZ, 0xc0, !PT ;  /* 0x0000000803037812 */ /* 0x000fe400078ec0ff */
[----:B------:R-:W-:Y:S02]  /*1330*/  F2FP.F16.F32.PACK_AB R11, R15, R2 ;  /* 0x000000020f0b723e */ /* 0x000fe400000000ff */
[--C-:B------:R-:W-:Y:S01]  /*1340*/  LOP3.LUT R19, R3, 0xc0, R16.reuse, 0xf8, !PT ;  /* 0x000000c003137812 */ /* 0x100fe200078ef810 */
[----:B------:R-:W-:Y:S01]  /*1350*/  FMUL.FTZ R3, R12, UR6 ;  /* 0x000000060c037c20 */ /* 0x000fe20008410000 */
[----:B------:R-:W-:Y:S02]  /*1360*/  LOP3.LUT R2, R21, 0x20, R16, 0xf8, !PT ;  /* 0x0000002015027812 */ /* 0x000fe400078ef810 */
[----:B------:R-:W-:Y:S02]  /*1370*/  LOP3.LUT R19, R19, 0x18, R0, 0x78, !PT ;  /* 0x0000001813137812 */ /* 0x000fe400078e7800 */
[----:B------:R-:W-:-:S02]  /*1380*/  F2FP.F16.F32.PACK_AB R12, R13, R14 ;  /* 0x0000000e0d0c723e */ /* 0x000fc400000000ff */
[----:B------:R-:W-:Y:S02]  /*1390*/  LOP3.LUT R2, R2, R19, RZ, 0xfc, !PT ;  /* 0x0000001302027212 */ /* 0x000fe400078efcff */
[----:B------:R-:W-:Y:S02]  /*13a0*/  F2FP.F16.F32.PACK_AB R13, R18, R3 ;  /* 0x00000003120d723e */ /* 0x000fe400000000ff */
[----:B------:R-:W-:Y:S02]  /*13b0*/  LOP3.LUT R19, R0, 0x10, RZ, 0xc0, !PT ;  /* 0x0000001000137812 */ /* 0x000fe400078ec0ff */
[----:B------:R-:W-:Y:S02]  /*13c0*/  LEA R18, R2, UR4, 0x1 ;  /* 0x0000000402127c11 */ /* 0x000fe4000f8e08ff */
[----:B------:R-:W-:Y:S02]  /*13d0*/  F2FP.F16.F32.PACK_AB R9, R9, R10 ;  /* 0x0000000a0909723e */ /* 0x000fe400000000ff */
[----:B------:R-:W-:Y:S01]  /*13e0*/  F2FP.F16.F32.PACK_AB R14, R6, R5 ;  /* 0x00000005060e723e */ /* 0x000fe200000000ff */
[----:B------:R-:W-:Y:S01]  /*13f0*/  IMAD R20, R19, -0x4, R18 ;  /* 0xfffffffc13147824 */ /* 0x000fe200078e0212 */
[----:B------:R-:W-:Y:S01]  /*1400*/  F2FP.F16.F32.PACK_AB R15, R8, R7 ;  /* 0x00000007080f723e */ /* 0x000fe200000000ff */
[----:B------:R-:W-:Y:S01]  /*1410*/  STS [R18], R4 ;  /* 0x0000000412007388 */ /* 0x000fe20000000800 */
[----:B------:R-:W-:-:S02]  /*1420*/  LOP3.LUT R3, R16, 0xd8, RZ, 0xc0, !PT ;  /* 0x000000d810037812 */ /* 0x000fc400078ec0ff */
[--C-:B------:R-:W-:Y:S01]  /*1430*/  SHF.R.U32.HI R21, RZ, 0x2, R0.reuse ;  /* 0x00000002ff157819 */ /* 0x100fe20000011600 */
[----:B------:R0:W-:Y:S01]  /*1440*/  STS [R18+0x200], R17 ;  /* 0x0002001112007388 */ /* 0x0001e20000000800 */
[----:B------:R-:W-:Y:S02]  /*1450*/  LOP3.LUT R5, R3, 0x18, R0, 0x78, !PT ;  /* 0x0000001803057812 */ /* 0x000fe400078e7800 */
[----:B------:R-:W1:Y:S01]  /*1460*/  LDC.64 R2, c[0x0][0x5b8] ;  /* 0x00016e00ff027b82 */ /* 0x000e620000000a00 */
[----:B------:R-:W-:Y:S01]  /*1470*/  STS [R20+0x20], R13 ;  /* 0x0000200d14007388 */ /* 0x000fe20000000800 */
[----:B------:R-:W-:Y:S02]  /*1480*/  LOP3.LUT R5, R5, 0x1f20, R16, 0xf8, !PT ;  /* 0x00001f2005057812 */ /* 0x000fe400078ef810 */
[----:B------:R-:W-:Y:S01]  /*1490*/  LOP3.LUT R16, R16, 0x18, RZ, 0xc0, !PT ;  /* 0x0000001810107812 */ /* 0x000fe200078ec0ff */
[----:B------:R1:W-:Y:S01]  /*14a0*/  STS [R20+0x220], R9 ;  /* 0x0002200914007388 */ /* 0x0003e20000000800 */
[----:B------:R-:W-:Y:S01]  /*14b0*/  LEA R10, R5, UR4, 0x1 ;  /* 0x00000004050a7c11 */ /* 0x000fe2000f8e08ff */
[----:B------:R-:W2:Y:S01]  /*14c0*/  LDCU UR4, c[0x0][0x440] ;  /* 0x00008800ff0477ac */ /* 0x000ea20008000800 */
[----:B0-----:R-:W-:Y:S01]  /*14d0*/  MOV R17, RZ ;  /* 0x000000ff00117202 */ /* 0x001fe20000000f00 */
[----:B------:R-:W-:Y:S01]  /*14e0*/  STS [R18+0x1000], R11 ;  /* 0x0010000b12007388 */ /* 0x000fe20000000800 */
[----:B------:R-:W-:-:S03]  /*14f0*/  IADD3 R0, PT, PT, R21, 0x40, RZ ;  /* 0x0000004015007810 */ /* 0x000fc60007ffe0ff */
[----:B------:R0:W-:Y:S04]  /*1500*/  STS [R18+0x1200], R12 ;  /* 0x0012000c12007388 */ /* 0x0001e80000000800 */
[----:B------:R-:W-:Y:S04]  /*1510*/  STS [R20+0x1020], R14 ;  /* 0x0010200e14007388 */ /* 0x000fe80000000800 */
[----:B------:R4:W-:Y:S01]  /*1520*/  STS [R20+0x1220], R15 ;  /* 0x0012200f14007388 */ /* 0x0009e20000000800 */
[----:B-1----:R-:W-:Y:S01]  /*1530*/  IMAD.WIDE.U32 R8, R2, UR9, R16 ;  /* 0x0000000902087c25 */ /* 0x002fe2000f8e0010 */
[----:B------:R-:W-:Y:S01]  /*1540*/  BAR.SYNC.DEFER_BLOCKING 0x0 ;  /* 0x0000000000007b1d */ /* 0x000fe20000010000 */
[----:B--2---:R-:W-:-:S02]  /*1550*/  ISETP.GE.AND P0, PT, R16, UR4, PT ;  /* 0x0000000410007c0c */ /* 0x004fc4000bf06270 */
[----:B------:R-:W-:Y:S01]  /*1560*/  IMAD R9, R3, UR9, R9 ;  /* 0x0000000903097c24 */ /* 0x000fe2000f8e0209 */
[----:B0-----:R-:W-:-:S04]  /*1570*/  IADD3 R12, P1, PT, R8, UR7, RZ ;  /* 0x00000007080c7c10 */ /* 0x001fc8000ff3e0ff */
[----:B------:R-:W-:Y:S02]  /*1580*/  IADD3.X R13, PT, PT, R9, UR11, RZ, P1, !PT ;  /* 0x0000000b090d7c10 */ /* 0x000fe40008ffe4ff */
[----:B------:R-:W-:Y:S02]  /*1590*/  ISETP.GE.OR P1, PT, R21, UR8, P0 ;  /* 0x0000000815007c0c */ /* 0x000fe40008726670 */
[----:B------:R-:W-:Y:S01]  /*15a0*/  ISETP.GE.OR P0, PT, R0, UR8, P0 ;  /* 0x0000000800007c0c */ /* 0x000fe20008706670 */
[----:B---3--:R-:W-:-:S04]  /*15b0*/  IMAD.WIDE.U32 R12, R22, UR17, R12 ;  /* 0x00000011160c7c25 */ /* 0x008fc8000f8e000c */
[----:B----4-:R-:W-:Y:S01]  /*15c0*/  IMAD R15, R23, UR17, R13 ;  /* 0x00000011170f7c24 */ /* 0x010fe2000f8e020d */
[----:B------:R0:W1:Y:S05]  /*15d0*/  LDS.128 R4, [R10+0x1000] ;  /* 0x001000000a047984 */ /* 0x00006a0000000c00 */
[----:B------:R-:W-:Y:S05]  /*15e0*/  @P1 BRA `(.L_x_315) ;  /* 0x0000000000201947 */ /* 0x000fea0003800000 */
[----:B0-----:R-:W0:Y:S01]  /*15f0*/  LDS.128 R8, [R10] ;  /* 0x000000000a087984 */ /* 0x001e220000000c00 */
[----:B------:R-:W2:Y:S01]  /*1600*/  LDCU.64 UR4, c[0x0][0x558] ;  /* 0x0000ab00ff0477ac */ /* 0x000ea20008000a00 */
[----:B------:R-:W-:-:S05]  /*1610*/  MOV R14, R12 ;  /* 0x0000000c000e7202 */ /* 0x000fca0000000f00 */
[----:B------:R-:W-:-:S04]  /*1620*/  IMAD.WIDE.U32 R16, R21, R2, R14 ;  /* 0x0000000215107225 */ /* 0x000fc800078e000e */
[----:B------:R-:W-:Y:S01]  /*1630*/  IMAD R17, R21, R3, R17 ;  /* 0x0000000315117224 */ /* 0x000fe200078e0211 */
[----:B--2---:R-:W-:-:S04]  /*1640*/  LEA R18, P1, R16, UR4, 0x1 ;  /* 0x0000000410127c11 */ /* 0x004fc8000f8208ff */
[----:B------:R-:W-:-:S05]  /*1650*/  LEA.HI.X R19, R16, UR5, R17, 0x1, P1 ;  /* 0x0000000510137c11 */ /* 0x000fca00088f0c11 */
[----:B0-----:R2:W-:Y:S04]  /*1660*/  STG.E.128 desc[UR14][R18.64], R8 ;  /* 0x0000000812007986 */ /* 0x0015e8000c101d0e */
.L_x_315:
[----:B------:R-:W-:Y:S05]  /*1670*/  BSYNC.RECONVERGENT B0 ;  /* 0x0000000000007941 */ /* 0x000fea0003800200 */
.L_x_314:
[----:B------:R-:W-:Y:S05]  /*1680*/  @P0 EXIT ;  /* 0x000000000000094d */ /* 0x000fea0003800000 */
[----:B--2---:R-:W-:Y:S01]  /*1690*/  IADD3 R11, P0, PT, R21, 0x40, RZ ;  /* 0x00000040150b7810 */ /* 0x004fe20007f1e0ff */
[----:B------:R-:W2:Y:S01]  /*16a0*/  LDCU.64 UR4, c[0x0][0x558] ;  /* 0x0000ab00ff0477ac */ /* 0x000ea20008000a00 */
[----:B------:R-:W-:Y:S02]  /*16b0*/  MOV R8, R12 ;  /* 0x0000000c00087202 */ /* 0x000fe40000000f00 */
[----:B------:R-:W-:-:S05]  /*16c0*/  IADD3.X R9, PT, PT, RZ, RZ, RZ, P0, !PT ;  /* 0x000000ffff097210 */ /* 0x000fca00007fe4ff */
[----:B------:R-:W-:Y:S01]  /*16d0*/  IMAD R0, R9, R2, RZ ;  /* 0x0000000209007224 */ /* 0x000fe200078e02ff */
[----:B------:R-:W-:-:S03]  /*16e0*/  MOV R9, R15 ;  /* 0x0000000f00097202 */ /* 0x000fc60000000f00 */
[C---:B------:R-:W-:Y:S02]  /*16f0*/  IMAD R3, R11.reuse, R3, R0 ;  /* 0x000000030b037224 */ /* 0x040fe400078e0200 */
[----:B------:R-:W-:-:S03]  /*1700*/  IMAD.WIDE.U32 R8, R11, R2, R8 ;  /* 0x000000020b087225 */ /* 0x000fc600078e0008 */
[----:B--2---:R-:W-:Y:S02]  /*1710*/  LEA R2, P0, R8, UR4, 0x1 ;  /* 0x0000000408027c11 */ /* 0x004fe4000f8008ff */
[----:B------:R-:W-:-:S04]  /*1720*/  IADD3 R3, PT, PT, R9, R3, RZ ;  /* 0x0000000309037210 */ /* 0x000fc80007ffe0ff */
[----:B------:R-:W-:-:S05]  /*1730*/  LEA.HI.X R3, R8, UR5, R3, 0x1, P0 ;  /* 0x0000000508037c11 */ /* 0x000fca00080f0c03 */
[----:B-1----:R-:W-:Y:S01]  /*1740*/  STG.E.128 desc[UR14][R2.64], R4 ;  /* 0x0000000402007986 */ /* 0x002fe2000c101d0e */
[----:B------:R-:W-:Y:S05]  /*1750*/  EXIT ;  /* 0x000000000000794d */ /* 0x000fea0003800000 */
.L_x_316:
        /* <DEDUP_REMOVED lines=10> */
.L_x_1584:


//--------------------- .text._ZN5flash44flash_bwd_dq_dk_dv_loop_seqk_parallel_kernelI23Flash_bwd_kernel_traitsILi32ELi128ELi128ELi8ELi4ELi4ELi4ELb1ELb0EN7cutlass6half_tE19Flash_kernel_traitsILi32ELi128ELi128ELi8ES3_EELb1ELb0ELb0ELb0ELb0ELb1ELb0EEEvNS_16Flash_bwd_paramsE --------------------------
	.section	.text._ZN5flash44flash_bwd_dq_dk_dv_loop_seqk_parallel_kernelI23Flash_bwd_kernel_traitsILi32ELi128ELi128ELi8ELi4ELi4ELi4ELb1ELb0EN7cutlass6half_tE19Flash_kernel_traitsILi32ELi128ELi128ELi8ES3_EELb1ELb0ELb0ELb0ELb0ELb1ELb0EEEvNS_16Flash_bwd_paramsE,"ax",@progbits
	.align	128
        .global         _ZN5flash44flash_bwd_dq_dk_dv_loop_seqk_parallel_kernelI23Flash_bwd_kernel_traitsILi32ELi128ELi128ELi8ELi4ELi4ELi4ELb1ELb0EN7cutlass6half_tE19Flash_kernel_traitsILi32ELi128ELi128ELi8ES3_EELb1ELb0ELb0ELb0ELb0ELb1ELb0EEEvNS_16Flash_bwd_paramsE
        .type           _ZN5flash44flash_bwd_dq_dk_dv_loop_seqk_parallel_kernelI23Flash_bwd_kernel_traitsILi32ELi128ELi128ELi8ELi4ELi4ELi4ELb1ELb0EN7cutlass6half_tE19Flash_kernel_traitsILi32ELi128ELi128ELi8ES3_EELb1ELb0ELb0ELb0ELb0ELb1ELb0EEEvNS_16Flash_bwd_paramsE,@function
        .size           _ZN5flash44flash_bwd_dq_dk_dv_loop_seqk_parallel_kernelI23Flash_bwd_kernel_traitsILi32ELi128ELi128ELi8ELi4ELi4ELi4ELb1ELb0EN7cutlass6half_tE19Flash_kernel_traitsILi32ELi128ELi128ELi8ES3_EELb1ELb0ELb0ELb0ELb0ELb1ELb0EEEvNS_16Flash_bwd_paramsE,(.L_x_1585 - _ZN5flash44flash_bwd_dq_dk_dv_loop_seqk_parallel_kernelI23Flash_bwd_kernel_traitsILi32ELi128ELi128ELi8ELi4ELi4ELi4ELb1ELb0EN7cutlass6half_tE19Flash_kernel_traitsILi32ELi128ELi128ELi8ES3_EELb1ELb0ELb0ELb0ELb0ELb1ELb0EEEvNS_16Flash_bwd_paramsE)
        .other          _ZN5flash44flash_bwd_dq_dk_dv_loop_seqk_parallel_kernelI23Flash_bwd_kernel_traitsILi32ELi128ELi128ELi8ELi4ELi4ELi4ELb1ELb0EN7cutlass6half_tE19Flash_kernel_traitsILi32ELi128ELi128ELi8ES3_EELb1ELb0ELb0ELb0ELb0ELb1ELb0EEEvNS_16Flash_bwd_paramsE,@"STO_CUDA_ENTRY STV_DEFAULT"
_ZN5flash44flash_bwd_dq_dk_dv_loop_seqk_parallel_kernelI23Flash_bwd_kernel_traitsILi32ELi128ELi128ELi8ELi4ELi4ELi4ELb1ELb0EN7cutlass6half_tE19Flash_kernel_traitsILi32ELi128ELi128ELi8ES3_EELb1ELb0ELb0ELb0ELb0ELb1ELb0EEEvNS_16Flash_bwd_paramsE:
.text._ZN5flash44flash_bwd_dq_dk_dv_loop_seqk_parallel_kernelI23Flash_bwd_kernel_traitsILi32ELi128ELi128ELi8ELi4ELi4ELi4ELb1ELb0EN7cutlass6half_tE19Flash_kernel_traitsILi32ELi128ELi128ELi8ES3_EELb1ELb0ELb0ELb0ELb0ELb1ELb0EEEvNS_16Flash_bwd_paramsE:
        /* <DEDUP_REMOVED lines=13> */
[----:B------:R-:W-:Y:S01]  /*00d0*/  IMAD.MOV.U32 R179, RZ, RZ, 0x20 ;  /* 0x00000020ffb37424 */ /* 0x000fe200078e00ff */
[----:B------:R-:W-:Y:S01]  /*00e0*/  UMOV UR14, 0x400 ;  /* 0x00000400000e7882 */ /* 0x000fe20000000000 */
[----:B------:R-:W-:-:S03]  /*00f0*/  UMOV UR10, 0x400 ;  /* 0x00000400000a7882 */ /* 0x000fc60000000000 */
[----:B------:R-:W4:Y:S01]  /*0100*/  S2UR UR29, SR_CgaCtaId ;  /* 0x00000000001d79c3 */ /* 0x000f220000008800 */
[----:B------:R-:W-:Y:S01]  /*0110*/  UMOV UR9, 0x400 ;  /* 0x0000040000097882 */ /* 0x000fe20000000000 */
[----:B------:R-:W1:Y:S01]  /*0120*/  LDCU.64 UR24, c[0x0][0x358] ;  /* 0x00006b00ff1877ac */ /* 0x000e620008000a00 */
[----:B------:R-:W1:Y:S05]  /*0130*/  LDCU.64 UR6, c[0x0][0x460] ;  /* 0x00008c00ff0677ac */ /* 0x000e6a0008000a00 */
[----:B------:R-:W5:Y:S01]  /*0140*/  S2UR UR28, SR_CgaCtaId ;  /* 0x00000000001c79c3 */ /* 0x000f620000008800 */
[----:B------:R-:W3:Y:S01]  /*0150*/  LDCU.64 UR12, c[0x0][0x470] ;  /* 0x00008e00ff0c77ac */ /* 0x000ee20008000a00 */
[----:B------:R-:W-:Y:S01]  /*0160*/  UMOV UR31, URZ ;  /* 0x000000ff001f7c82 */ /* 0x000fe20008000000 */
[----:B------:R-:W-:-:S05]  /*0170*/  UMOV UR32, URZ ;  /* 0x000000ff00207c82 */ /* 0x000fca0008000000 */
[----:B------:R-:W3:Y:S01]  /*0180*/  S2UR UR23, SR_CgaCtaId ;  /* 0x00000000001779c3 */ /* 0x000ee20000008800 */
[----:B--2---:R-:W-:-:S04]  /*0190*/  ULEA UR5, UR5, UR4, 0x18 ;  /* 0x0000000405057291 */ /* 0x004fc8000f8ec0ff */
[----:B------:R-:W-:Y:S01]  /*01a0*/  UIADD3 UR11, UPT, UPT, UR5, 0x10000, URZ ;  /* 0x00010000050b7890 */ /* 0x000fe2000fffe0ff */
[C---:B-1----:R-:W-:Y:S01]  /*01b0*/  IMAD.SHL.U32 R6, R11.reuse, 0x10, RZ ;  /* 0x000000100b067824 */ /* 0x042fe200078e00ff */
[--C-:B------:R-:W-:Y:S01]  /*01c0*/  SHF.R.U32.HI R4, RZ, 0x4, R11.reuse ;  /* 0x00000004ff047819 */ /* 0x100fe2000001160b */
[C---:B------:R-:W-:Y:S01]  /*01d0*/  IMAD.SHL.U32 R5, R11.reuse, 0x20, RZ ;  /* 0x000000200b057824 */ /* 0x040fe200078e00ff */
[----:B------:R-:W-:Y:S01]  /*01e0*/  SHF.R.U32.HI R9, RZ, 0x1, R11 ;  /* 0x00000001ff097819 */ /* 0x000fe2000001160b */
[C---:B------:R-:W-:Y:S01]  /*01f0*/  IMAD.SHL.U32 R3, R11.reuse, 0x2, RZ ;  /* 0x000000020b037824 */ /* 0x040fe200078e00ff */
[----:B------:R-:W-:Y:S01]  /*0200*/  LOP3.LUT R0, R6, 0x1c0, RZ, 0xc0, !PT ;  /* 0x000001c006007812 */ /* 0x000fe200078ec0ff */
[----:B------:R-:W-:Y:S01]  /*0210*/  IMAD.SHL.U32 R168, R11, 0x40, RZ ;  /* 0x000000400ba87824 */ /* 0x000fe200078e00ff */
[----:B------:R-:W-:Y:S01]  /*0220*/  LOP3.LUT R169, R5, 0x20, RZ, 0xc0, !PT ;  /* 0x0000002005a97812 */ /* 0x000fe200078ec0ff */
[----:B------:R-:W-:Y:S01]  /*0230*/  IMAD.SHL.U32 R170, R11, 0x4, RZ ;  /* 0x000000040baa7824 */ /* 0x000fe200078e00ff */
[----:B------:R-:W-:Y:S01]  /*0240*/  LOP3.LUT R0, R0, 0x38, R3, 0xf8, !PT ;  /* 0x0000003800007812 */ /* 0x000fe200078ef803 */
[----:B------:R-:W1:Y:S01]  /*0250*/  S2UR UR30, SR_CTAID.X ;  /* 0x00000000001e79c3 */ /* 0x000e620000002500 */
[----:B------:R-:W-:Y:S01]  /*0260*/  LOP3.LUT R2, R3, 0xe006, R168, 0xc8, !PT ;  /* 0x0000e00603027812 */ /* 0x000fe200078ec8a8 */
[----:B------:R-:W-:Y:S01]  /*0270*/  UIADD3 UR4, UPT, UPT, UR5, 0x8000, URZ ;  /* 0x0000800005047890 */ /* 0x000fe2000fffe0ff */
[----:B------:R-:W-:Y:S01]  /*0280*/  LOP3.LUT R3, R5, 0x120, RZ, 0xc0, !PT ;  /* 0x0000012005037812 */ /* 0x000fe200078ec0ff */
[----:B----4-:R-:W-:Y:S01]  /*0290*/  ULEA UR29, UR29, UR14, 0x18 ;  /* 0x0000000e1d1d7291 */ /* 0x010fe2000f8ec0ff */
[--C-:B------:R-:W-:Y:S01]  /*02a0*/  LOP3.LUT R169, R169, 0x3800, R6.reuse, 0xf8, !PT ;  /* 0x00003800a9a97812 */ /* 0x100fe200078ef806 */
[----:B-----5:R-:W-:Y:S01]  /*02b0*/  ULEA UR28, UR28, UR10, 0x18 ;  /* 0x0000000a1c1c7291 */ /* 0x020fe2000f8ec0ff */
[----:B------:R-:W-:Y:S01]  /*02c0*/  LOP3.LUT R170, R170, 0x18, RZ, 0xc0, !PT ;  /* 0x00000018aaaa7812 */ /* 0x000fe200078ec0ff */
[----:B------:R-:W2:Y:S01]  /*02d0*/  S2UR UR27, SR_CTAID.Y ;  /* 0x00000000001b79c3 */ /* 0x000ea20000002600 */
[----:B------:R-:W-:Y:S01]  /*02e0*/  LOP3.LUT R175, R2, 0xc00, R5, 0xf8, !PT ;  /* 0x00000c0002af7812 */ /* 0x000fe200078ef805 */
[----:B---3--:R-:W-:Y:S01]  /*02f0*/  ULEA UR23, UR23, UR9, 0x18 ;  /* 0x0000000917177291 */ /* 0x008fe2000f8ec0ff */
[--C-:B------:R-:W-:Y:S01]  /*0300*/  LOP3.LUT R2, R3, 0x600, R6.reuse, 0xf8, !PT ;  /* 0x0000060003027812 */ /* 0x100fe200078ef806 */
[----:B------:R-:W-:Y:S01]  /*0310*/  IMAD.SHL.U32 R3, R11, 0x8, RZ ;  /* 0x000000080b037824 */ /* 0x000fe200078e00ff */
[----:B------:R-:W-:-:S02]  /*0320*/  LOP3.LUT R169, R169, 0x100, R6, 0xf8, !PT ;  /* 0x00000100a9a97812 */ /* 0x000fc400078ef806 */
[----:B------:R-:W-:Y:S01]  /*0330*/  LOP3.LUT R166, R168, 0x1c0, RZ, 0xc0, !PT ;  /* 0x000001c0a8a67812 */ /* 0x000fe200078ec0ff */
[----:B------:R-:W3:Y:S01]  /*0340*/  S2UR UR26, SR_CTAID.Z ;  /* 0x00000000001a79c3 */ /* 0x000ee20000002700 */
[----:B------:R-:W-:Y:S02]  /*0350*/  LOP3.LUT R6, R170, 0xc0, R5, 0xf8, !PT ;  /* 0x000000c0aa067812 */ /* 0x000fe400078ef805 */
[----:B------:R-:W-:Y:S02]  /*0360*/  LOP3.LUT P0, R7, R11, 0x10, RZ, 0xc0, !PT ;  /* 0x000000100b077812 */ /* 0x000fe4000780c0ff */
[----:B------:R-:W-:Y:S02]  /*0370*/  LOP3.LUT R4, R4, 0x8, RZ, 0xc0, !PT ;  /* 0x0000000804047812 */ /* 0x000fe400078ec0ff */
[----:B------:R-:W-:Y:S02]  /*0380*/  LOP3.LUT R175, R175, R0, RZ, 0xfc, !PT ;  /* 0x00000000afaf7212 */ /* 0x000fe400078efcff */
[----:B------:R-:W-:-:S02]  /*0390*/  LOP3.LUT R0, R9, 0x30, RZ, 0xc0, !PT ;  /* 0x0000003009007812 */ /* 0x000fc400078ec0ff */
[----:B------:R-:W-:Y:S02]  /*03a0*/  LOP3.LUT R166, R166, 0x38, R3, 0xf8, !PT ;  /* 0x00000038a6a67812 */ /* 0x000fe400078ef803 */
[----:B------:R-:W-:Y:S02]  /*03b0*/  LOP3.LUT R171, R6, 0x8, R9, 0x78, !PT ;  /* 0x0000000806ab7812 */ /* 0x000fe400078e7809 */
[----:B------:R-:W-:Y:S02]  /*03c0*/  LOP3.LUT R4, R4, R7, RZ, 0xfc, !PT ;  /* 0x0000000704047212 */ /* 0x000fe400078efcff */
[--C-:B------:R-:W-:Y:S02]  /*03d0*/  SHF.R.U32.HI R173, RZ, 0x2, R11.reuse ;  /* 0x00000002ffad7819 */ /* 0x100fe4000001160b */
[----:B------:R-:W-:Y:S02]  /*03e0*/  LOP3.LUT R7, R0, 0x8, R11, 0xf8, !PT ;  /* 0x0000000800077812 */ /* 0x000fe400078ef80b */
[----:B------:R-:W-:-:S02]  /*03f0*/  LOP3.LUT R166, R166, 0x8, R9, 0x78, !PT ;  /* 0x00000008a6a67812 */ /* 0x000fc400078e7809 */
[----:B------:R-:W-:Y:S02]  /*0400*/  LOP3.LUT R171, R2, R171, RZ, 0xfc, !PT ;  /* 0x000000ab02ab7212 */ /* 0x000fe400078efcff */
[----:B------:R-:W-:Y:S02]  /*0410*/  LOP3.LUT R9, R4, 0xc0, R5, 0xf8, !PT ;  /* 0x000000c004097812 */ /* 0x000fe400078ef805 */
[----:B------:R-:W-:Y:S02]  /*0420*/  LOP3.LUT R2, R168, 0x200, RZ, 0xc0, !PT ;  /* 0x00000200a8027812 */ /* 0x000fe400078ec0ff */
[----:B------:R-:W-:Y:S02]  /*0430*/  LOP3.LUT P1, RZ, R11, 0x8, RZ, 0xc0, !PT ;  /* 0x000000080bff7812 */ /* 0x000fe4000782c0ff */
[----:B------:R-:W-:Y:S02]  /*0440*/  LEA R175, R175, UR11, 0x1 ;  /* 0x0000000bafaf7c11 */ /* 0x000fe4000f8e08ff */
[----:B------:R-:W-:-:S02]  /*0450*/  LOP3.LUT R173, R0, 0x7, R173, 0xf8, !PT ;  /* 0x0000000700ad7812 */ /* 0x000fc400078ef8ad */
[----:B------:R-:W-:Y:S01]  /*0460*/  LOP3.LUT R4, R7, 0x1c0, R168, 0xf8, !PT ;  /* 0x000001c007047812 */ /* 0x000fe200078ef8a8 */
[C---:B------:R-:W-:Y:S01]  /*0470*/  VIADD R174, R175.reuse, 0x40 ;  /* 0x00000040afae7836 */ /* 0x040fe20000000000 */
[----:B------:R-:W-:Y:S01]  /*0480*/  LOP3.LUT R0, R6, 0x8, R11, 0x78, !PT ;  /* 0x0000000806007812 */ /* 0x000fe200078e780b */
[----:B------:R-:W-:Y:S01]  /*0490*/  @P0 VIADD R174, R175, 0xffffffc0 ;  /* 0xffffffc0afae0836 */ /* 0x000fe20000000000 */
[----:B------:R-:W-:Y:S01]  /*04a0*/  LOP3.LUT R170, R9, R170, RZ, 0x3c, !PT ;  /* 0x000000aa09aa7212 */ /* 0x000fe200078e3cff */
[----:B------:R-:W-:Y:S01]  /*04b0*/  IMAD.U32 R6, RZ, RZ, UR8 ;  /* 0x00000008ff067e24 */ /* 0x000fe2000f8e00ff */
[----:B------:R-:W-:Y:S02]  /*04c0*/  LOP3.LUT R7, R2, 0xc00, R5, 0xf8, !PT ;  /* 0x00000c0002077812 */ /* 0x000fe400078ef805 */
[----:B------:R-:W-:Y:S02]  /*04d0*/  SEL R179, R179, 0xffffffe0, !P1 ;  /* 0xffffffe0b3b37807 */ /* 0x000fe40004800000 */
[----:B------:R-:W-:-:S02]  /*04e0*/  LOP3.LUT R3, R4, 0x38, R3, 0x78, !PT ;  /* 0x0000003804037812 */ /* 0x000fc400078e7803 */
[----:B------:R-:W-:Y:S01]  /*04f0*/  LOP3.LUT R168, R168, 0x400, RZ, 0xc0, !PT ;  /* 0x00000400a8a87812 */ /* 0x000fe200078ec0ff */
[----:B------:R-:W-:Y:S01]  /*0500*/  IMAD.IADD R176, R175, 0x1, R179 ;  /* 0x00000001afb07824 */ /* 0x000fe200078e02b3 */
[----:B------:R-:W-:Y:S01]  /*0510*/  LOP3.LUT R169, R169, R0, RZ, 0xfc, !PT ;  /* 0x00000000a9a97212 */ /* 0x000fe200078efcff */
[----:B------:R-:W-:Y:S01]  /*0520*/  IMAD.IADD R179, R179, 0x1, R174 ;  /* 0x00000001b3b37824 */ /* 0x000fe200078e02ae */
[----:B------:R-:W-:Y:S01]  /*0530*/  LOP3.LUT R166, R7, R166, RZ, 0xfc, !PT ;  /* 0x000000a607a67212 */ /* 0x000fe200078efcff */
[----:B------:R-:W-:Y:S01]  /*0540*/  IMAD R168, R3, 0x2, R168 ;  /* 0x0000000203a87824 */ /* 0x000fe200078e02a8 */
[----:B------:R-:W-:Y:S02]  /*0550*/  LOP3.LUT R170, R170, 0x120, R5, 0xf8, !PT ;  /* 0x00000120aaaa7812 */ /* 0x000fe400078ef805 */
[----:B------:R-:W-:Y:S02]  /*0560*/  LEA R171, R171, UR5, 0x1 ;  /* 0x00000005abab7c11 */ /* 0x000fe4000f8e08ff */
[----:B------:R-:W-:-:S02]  /*0570*/  LEA R169, R169, UR4, 0x1 ;  /* 0x00000004a9a97c11 */ /* 0x000fc4000f8e08ff */
[----:B------:R-:W-:Y:S02]  /*0580*/  LEA R166, R166, UR4, 0x1 ;  /* 0x00000004a6a67c11 */ /* 0x000fe4000f8e08ff */
[----:B-123--:R-:W-:-:S07]  /*0590*/  LEA R170, R170, UR5, 0x1 ;  /* 0x00000005aaaa7c11 */ /* 0x00efce000f8e08ff */
.L_x_348:
[----:B-1----:R-:W1:Y:S01]  /*05a0*/  LDCU.64 UR8, c[0x0][0x478] ;  /* 0x00008f00ff0877ac */ /* 0x002e620008000a00 */
[----:B----4-:R-:W2:Y:S01]  /*05b0*/  S2R R8, SR_CTAID.Y ;  /* 0x0000000000087919 */ /* 0x010ea20000002600 */
[----:B------:R-:W3:Y:S01]  /*05c0*/  LDC.64 R14, c[0x0][0x460] ;  /* 0x00011800ff0e7b82 */ /* 0x000ee20000000a00 */
[----:B------:R-:W-:Y:S01]  /*05d0*/  ISETP.NE.U32.AND P5, PT, RZ, UR6, PT ;  /* 0x00000006ff007c0c */ /* 0x000fe2000bfa5070 */
[----:B------:R-:W-:Y:S01]  /*05e0*/  IMAD.MOV.U32 R0, RZ, RZ, -0x1 ;  /* 0xffffffffff007424 */ /* 0x000fe200078e00ff */
[----:B------:R-:W-:Y:S01]  /*05f0*/  ISETP.NE.U32.AND P3, PT, RZ, UR6, PT ;  /* 0x00000006ff007c0c */ /* 0x000fe2000bf65070 */
[----:B------:R-:W-:Y:S01]  /*0600*/  IMAD.MOV.U32 R195, RZ, RZ, RZ ;  /* 0x000000ffffc37224 */ /* 0x000fe200078e00ff */
[----:B------:R-:W-:Y:S02]  /*0610*/  ISETP.NE.AND.EX P5, PT, RZ, UR7, PT, P5 ;  /* 0x00000007ff007c0c */ /* 0x000fe4000bfa5350 */
[----:B------:R-:W-:Y:S01]  /*0620*/  ISETP.NE.AND.EX P3, PT, RZ, UR7, PT, P3 ;  /* 0x00000007ff007c0c */ /* 0x000fe2000bf65330 */
[----:B------:R-:W4:Y:S01]  /*0630*/  LDC.64 R4, c[0x0][0x468] ;  /* 0x00011a00ff047b82 */ /* 0x000f220000000a00 */
[----:B------:R-:W-:-:S04]  /*0640*/  ISETP.NE.U32.AND P4, PT, RZ, UR12, PT ;  /* 0x0000000cff007c0c */ /* 0x000fc8000bf85070 */
[----:B------:R-:W-:Y:S02]  /*0650*/  ISETP.NE.AND.EX P4, PT, RZ, UR13, PT, P4 ;  /* 0x0000000dff007c0c */ /* 0x000fe4000bf85340 */
[----:B-1----:R-:W-:Y:S01]  /*0660*/  ISETP.NE.U32.AND P0, PT, RZ, UR8, PT ;  /* 0x00000008ff007c0c */ /* 0x002fe2000bf05070 */
[----:B------:R-:W1:Y:S03]  /*0670*/  LDC.U8 R3, c[0x0][0x532] ;  /* 0x00014c80ff037b82 */ /* 0x000e660000000000 */
[----:B------:R-:W-:Y:S01]  /*0680*/  ISETP.NE.AND.EX P0, PT, RZ, UR9, PT, P0 ;  /* 0x00000009ff007c0c */ /* 0x000fe2000bf05300 */
[----:B--2---:R-:W-:Y:S01]  /*0690*/  IMAD.SHL.U32 R13, R8, 0x4, RZ ;  /* 0x00000004080d7824 */ /* 0x004fe200078e00ff */
[----:B------:R-:W-:-:S11]  /*06a0*/  SHF.R.U32.HI R2, RZ, 0x1e, R8 ;  /* 0x0000001eff027819 */ /* 0x000fd60000011608 */
[----:B------:R-:W-:Y:S01]  /*06b0*/  VOTEU.ANY UP0, P0 ;  /* 0x0000000000ff7886 */ /* 0x000fe20000000100 */
[----:B------:R-:W-:Y:S01]  /*06c0*/  PLOP3.LUT P0, PT, PT, PT, UP0, 0x80, 0x8 ;  /* 0x000000000008781c */ /* 0x000fe20003f0f008 */
[----:B---3--:R-:W-:Y:S01]  /*06d0*/  IMAD.WIDE.U32 R14, R8, 0x4, R14 ;  /* 0x00000004080e7825 */ /* 0x008fe200078e000e */
[----:B------:R-:W-:-:S04]  /*06e0*/  @P4 IADD3 R16, P2, PT, R13, UR12, RZ ;  /* 0x0000000c0d104c10 */ /* 0x000fc8000ff5e0ff */
[----:B-----5:R2:W5:Y:S01]  /*06f0*/  @P5 LDG.E R0, desc[UR24][R14.64] ;  /* 0x000000180e005981 */ /* 0x020562000c1e1900 */
[----:B------:R-:W-:-:S03]  /*0700*/  @P4 IADD3.X R17, PT, PT, R2, UR13, RZ, P2, !PT ;  /* 0x0000000d02114c10 */ /* 0x000fc600097fe4ff */
[----:B------:R2:W5:Y:S03]  /*0710*/  @P3 LDG.E R7, desc[UR24][R14.64+0x4] ;  /* 0x000004180e073981 */ /* 0x000566000c1e1900 */
[----:B------:R-:W-:Y:S01]  /*0720*/  @P0 IADD3 R10, P1, PT, R13, UR8, RZ ;  /* 0x000000080d0a0c10 */ /* 0x000fe2000ff3e0ff */
[----:B------:R2:W5:Y:S01]  /*0730*/  @P4 LDG.E R195, desc[UR24][R16.64] ;  /* 0x0000001810c34981 */ /* 0x000562000c1e1900 */
[----:B------:R-:W-:Y:S01]  /*0740*/  IMAD.MOV.U32 R196, RZ, RZ, -0x1 ;  /* 0xffffffffffc47424 */ /* 0x000fe200078e00ff */
[----:B------:R-:W3:Y:S01]  /*0750*/  @!P0 LDC R9, c[0x0][0x43c] ;  /* 0x00010f00ff098b82 */ /* 0x000ee20000000800 */
[----:B------:R-:W-:-:S05]  /*0760*/  @P0 IADD3.X R11, PT, PT, R2, UR9, RZ, P1, !PT ;  /* 0x00000009020b0c10 */ /* 0x000fca0008ffe4ff */
[----:B------:R2:W5:Y:S01]  /*0770*/  @P0 LDG.E R10, desc[UR24][R10.64] ;  /* 0x000000180a0a0981 */ /* 0x000562000c1e1900 */
[----:B----4-:R-:W-:Y:S02]  /*0780*/  IADD3 R12, P1, PT, R13, R4, RZ ;  /* 0x000000040d0c7210 */ /* 0x010fe40007f3e0ff */
[----:B-1----:R-:W-:Y:S02]  /*0790*/  ISETP.NE.AND P4, PT, R3, RZ, PT ;  /* 0x000000ff0300720c */ /* 0x002fe40003f85270 */
[----:B------:R-:W-:Y:S01]  /*07a0*/  ISETP.EQ.U32.AND P2, PT, R4, RZ, PT ;  /* 0x000000ff0400720c */ /* 0x000fe20003f42070 */
[----:B------:R-:W-:Y:S02]  /*07b0*/  IMAD.X R13, R2, 0x1, R5, P1 ;  /* 0x00000001020d7824 */ /* 0x000fe400008e0605 */
[----:B------:R-:W1:Y:S01]  /*07c0*/  @!P0 LDC.64 R2, c[0x0][0x488] ;  /* 0x00012200ff028b82 */ /* 0x000e620000000a00 */
[----:B------:R-:W-:-:S13]  /*07d0*/  ISETP.EQ.OR.EX P2, PT, R5, RZ, !P4, P2 ;  /* 0x000000ff0500720c */ /* 0x000fda0006742720 */
[----:B------:R2:W5:Y:S01]  /*07e0*/  @!P2 LDG.E R196, desc[UR24][R12.64] ;  /* 0x000000180cc4a981 */ /* 0x000562000c1e1900 */
[----:B------:R-:W-:-:S04]  /*07f0*/  ISETP.NE.U32.AND P2, PT, R4, RZ, PT ;  /* 0x000000ff0400720c */ /* 0x000fc80003f45070 */
        /* <DEDUP_REMOVED lines=8> */
.L_x_317:
[--C-:B-----5:R-:W-:Y:S01]  /*0880*/  @!P0 IADD3 R6, PT, PT, R9, R6, -R195.reuse ;  /* 0x0000000609068210 */ /* 0x120fe20007ffe8c3 */
[----:B------:R-:W-:Y:S01]  /*0890*/  @P0 IMAD.IADD R10, R10, 0x1, -R195 ;  /* 0x000000010a0a0824 */ /* 0x000fe200078e0ac3 */
[----:B-1----:R-:W1:Y:S01]  /*08a0*/  @!P3 LDC R12, c[0x0][0x434] ;  /* 0x00010d00ff0cbb82 */ /* 0x002e620000000800 */
        /* <DEDUP_REMOVED lines=32> */
[----:B------:R-:W-:Y:S06]  /*0ab0*/  BRA `(.L_x_320) ;  /* 0x0000000000147947 */ /* 0x000fec0003800000 */
.L_x_319:
[----:B------:R-:W1:Y:S01]  /*0ac0*/  LDCU.64 UR16, c[0x0][0x3b8] ;  /* 0x00007700ff1077ac */ /* 0x000e620008000a00 */
[----:B------:R-:W-:-:S05]  /*0ad0*/  IADD3 R18, PT, PT, R195, R196, RZ ;  /* 0x000000c4c3127210 */ /* 0x000fca0007ffe0ff */
[C---:B-1----:R-:W-:Y:S02]  /*0ae0*/  IMAD R15, R18.reuse, UR17, RZ ;  /* 0x00000011120f7c24 */ /* 0x042fe4000f8e02ff */
[----:B------:R-:W-:-:S05]  /*0af0*/  IMAD.WIDE.U32 R18, R18, UR16, RZ ;  /* 0x0000001012127c25 */ /* 0x000fca000f8e00ff */
[----:B------:R-:W-:Y:S02]  /*0b00*/  IADD3 R15, PT, PT, R19, R15, RZ ;  /* 0x0000000f130f7210 */ /* 0x000fe40007ffe0ff */
.L_x_320:
[----:B------:R-:W1:Y:S01]  /*0b10*/  LDC R2, c[0x0][0x3e8] ;  /* 0x0000fa00ff027b82 */ /* 0x000e620000000800 */
[----:B------:R-:W2:Y:S01]  /*0b20*/  S2R R7, SR_CTAID.Z ;  /* 0x0000000000077919 */ /* 0x000ea20000002700 */
[----:B------:R-:W-:Y:S01]  /*0b30*/  USHF.R.S32.HI UR33, URZ, 0x1f, UR4 ;  /* 0x0000001fff217899 */ /* 0x000fe20008011404 */
[----:B-1----:R-:W-:-:S04]  /*0b40*/  IABS R5, R2 ;  /* 0x0000000200057213 */ /* 0x002fc80000000000 */
[----:B------:R-:W1:Y:S08]  /*0b50*/  I2F.RP R6, R5 ;  /* 0x0000000500067306 */ /* 0x000e700000209400 */
[----:B-1----:R-:W1:Y:S02]  /*0b60*/  MUFU.RCP R16, R6 ;  /* 0x0000000600107308 */ /* 0x002e640000001000 */
[----:B-1----:R-:W-:-:S06]  /*0b70*/  VIADD R16, R16, 0xffffffe ;  /* 0x0ffffffe10107836 */ /* 0x002fcc0000000000 */
[----:B------:R-:W1:Y:S02]  /*0b80*/  F2I.FTZ.U32.TRUNC.NTZ R17, R16 ;  /* 0x0000001000117305 */ /* 0x000e64000021f000 */
[----:B-1----:R-:W-:Y:S01]  /*0b90*/  IMAD.MOV R3, RZ, RZ, -R17 ;  /* 0x000000ffff037224 */ /* 0x002fe200078e0a11 */
[----:B------:R-:W-:-:S03]  /*0ba0*/  MOV R16, RZ ;  /* 0x000000ff00107202 */ /* 0x000fc60000000f00 */
[----:B------:R-:W-:Y:S01]  /*0bb0*/  IMAD R4, R3, R5, RZ ;  /* 0x0000000503047224 */ /* 0x000fe200078e02ff */
[----:B--2---:R-:W-:-:S03]  /*0bc0*/  IABS R3, R7 ;  /* 0x0000000700037213 */ /* 0x004fc60000000000 */
[----:B------:R-:W-:-:S06]  /*0bd0*/  IMAD.HI.U32 R4, R17, R4, R16 ;  /* 0x0000000411047227 */ /* 0x000fcc00078e0010 */
[----:B------:R-:W-:-:S04]  /*0be0*/  IMAD.HI.U32 R24, R4, R3, RZ ;  /* 0x0000000304187227 */ /* 0x000fc800078e00ff */
[----:B------:R-:W-:-:S04]  /*0bf0*/  IMAD.MOV R4, RZ, RZ, -R24 ;  /* 0x000000ffff047224 */ /* 0x000fc800078e0a18 */
[----:B------:R-:W-:Y:S01]  /*0c00*/  IMAD R4, R5, R4, R3 ;  /* 0x0000000405047224 */ /* 0x000fe200078e0203 */
[----:B------:R-:W-:-:S04]  /*0c10*/  LOP3.LUT R3, R7, R2, RZ, 0x3c, !PT ;  /* 0x0000000207037212 */ /* 0x000fc800078e3cff */
        /* <DEDUP_REMOVED lines=21> */
.L_x_321:
[----:B------:R-:W1:Y:S01]  /*0d70*/  LDCU.64 UR14, c[0x0][0x3c0] ;  /* 0x00007800ff0e77ac */ /* 0x000e620008000a00 */
[----:B------:R-:W-:-:S05]  /*0d80*/  IADD3 R22, PT, PT, R195, R196, RZ ;  /* 0x000000c4c3167210 */ /* 0x000fca0007ffe0ff */
[C---:B-1----:R-:W-:Y:S02]  /*0d90*/  IMAD R17, R22.reuse, UR15, RZ ;  /* 0x0000000f16117c24 */ /* 0x042fe4000f8e02ff */
[----:B------:R-:W-:-:S05]  /*0da0*/  IMAD.WIDE.U32 R22, R22, UR14, RZ ;  /* 0x0000000e16167c25 */ /* 0x000fca000f8e00ff */
[----:B------:R-:W-:Y:S02]  /*0db0*/  IADD3 R17, PT, PT, R23, R17, RZ ;  /* 0x0000001117117210 */ /* 0x000fe40007ffe0ff */
.L_x_322:
[----:B------:R-:W1:Y:S01]  /*0dc0*/  @!P3 LDC.64 R4, c[0x0][0x588] ;  /* 0x00016200ff04bb82 */ /* 0x000e620000000a00 */
[----:B------:R-:W2:Y:S07]  /*0dd0*/  LDCU UR19, c[0x0][0x44c] ;  /* 0x00008980ff1377ac */ /* 0x000eae0008000800 */
[----:B------:R-:W3:Y:S08]  /*0de0*/  @P3 LDC.64 R2, c[0x0][0x590] ;  /* 0x00016400ff023b82 */ /* 0x000ef00000000a00 */
[----:B------:R-:W2:Y:S01]  /*0df0*/  LDC R6, c[0x0][0x3e0] ;  /* 0x0000f800ff067b82 */ /* 0x000ea20000000800 */
[----:B-1----:R-:W-:-:S04]  /*0e00*/  @!P3 IMAD.WIDE.U32 R28, R8, R4, RZ ;  /* 0x00000004081cb225 */ /* 0x002fc800078e00ff */
[----:B------:R-:W-:Y:S02]  /*0e10*/  @!P3 IMAD R5, R8, R5, R29 ;  /* 0x000000050805b224 */ /* 0x000fe400078e021d */
        /* <DEDUP_REMOVED lines=10> */
[----:B------:R-:W-:Y:S02]  /*0ec0*/  IMAD R11, R8, UR9, RZ ;  /* 0x00000009080b7c24 */ /* 0x000fe4000f8e02ff */
[----:B------:R-:W-:-:S03]  /*0ed0*/  IMAD.WIDE.U32 R34, R32, R6, RZ ;  /* 0x0000000620227225 */ /* 0x000fc600078e00ff */
[----:B------:R-:W-:-:S05]  /*0ee0*/  IADD3 R11, PT, PT, R33, R11, RZ ;  /* 0x0000000b210b7210 */ /* 0x000fca0007ffe0ff */
[----:B------:R-:W-:-:S04]  /*0ef0*/  IMAD R2, R11, R6, RZ ;  /* 0x000000060b027224 */ /* 0x000fc800078e02ff */
[----:B------:R-:W-:Y:S02]  /*0f00*/  IMAD R3, R3, R32, R2 ;  /* 0x0000002003037224 */ /* 0x000fe400078e0202 */
[----:B------:R-:W-:-:S03]  /*0f10*/  IMAD.WIDE.U32 R32, R34, UR19, RZ ;  /* 0x0000001322207c25 */ /* 0x000fc6000f8e00ff */
[----:B------:R-:W-:-:S05]  /*0f20*/  IADD3 R3, PT, PT, R35, R3, RZ ;  /* 0x0000000323037210 */ /* 0x000fca0007ffe0ff */
[----:B------:R-:W-:-:S04]  /*0f30*/  IMAD R25, R3, UR19, RZ ;  /* 0x0000001303197c24 */ /* 0x000fc8000f8e02ff */
[----:B------:R-:W-:-:S05]  /*0f40*/  IMAD R25, R34, UR8, R25 ;  /* 0x0000000822197c24 */ /* 0x000fca000f8e0219 */
[----:B------:R-:W-:Y:S01]  /*0f50*/  IADD3 R25, PT, PT, R33, R25, RZ ;  /* 0x0000001921197210 */ /* 0x000fe20007ffe0ff */
[----:B------:R-:W-:Y:S06]  /*0f60*/  BRA `(.L_x_324) ;  /* 0x00000000000c7947 */ /* 0x000fec0003800000 */
.L_x_323:
[-C--:B------:R-:W-:Y:S02]  /*0f70*/  IMAD R25, R27, R0.reuse, RZ ;  /* 0x000000001b197224 */ /* 0x080fe400078e02ff */
[----:B------:R-:W-:-:S05]  /*0f80*/  IMAD.WIDE.U32 R32, R26, R0, RZ ;  /* 0x000000001a207225 */ /* 0x000fca00078e00ff */
[----:B------:R-:W-:Y:S02]  /*0f90*/  IADD3 R25, PT, PT, R33, R25, RZ ;  /* 0x0000001921197210 */ /* 0x000fe40007ffe0ff */
.L_x_324:
        /* <DEDUP_REMOVED lines=20> */
.L_x_325:
[----:B------:R-:W1:Y:S01]  /*10e0*/  LDC R11, c[0x0][0x434] ;  /* 0x00010d00ff0b7b82 */ /* 0x000e620000000800 */
[----:B------:R-:W-:-:S04]  /*10f0*/  IMAD R2, R8, R6, R7 ;  /* 0x0000000608027224 */ /* 0x000fc800078e0207 */
[----:B-1----:R-:W-:-:S03]  /*1100*/  IMAD R11, R2, R11, RZ ;  /* 0x0000000b020b7224 */ /* 0x002fc600078e02ff */
.L_x_326:
[----:B------:R-:W-:Y:S01]  /*1110*/  IADD3 R194, PT, PT, R200, -0x1, RZ ;  /* 0xffffffffc8c27810 */ /* 0x000fe20007ffe0ff */
        /* <DEDUP_REMOVED lines=10> */
.L_x_327:
[----:B------:R-:W1:Y:S01]  /*11c0*/  LDC R23, c[0x0][0x444] ;  /* 0x00011100ff177b82 */ /* 0x000e620000000800 */
[----:B------:R-:W-:-:S04]  /*11d0*/  IMAD R0, R8, R6, R7 ;  /* 0x0000000608007224 */ /* 0x000fc800078e0207 */
[----:B-1----:R-:W-:-:S07]  /*11e0*/  IMAD R23, R0, R23, RZ ;  /* 0x0000001700177224 */ /* 0x002fce00078e02ff */
.L_x_328:
[----:B------:R-:W1:Y:S01]  /*11f0*/  S2R R0, SR_TID.X ;  /* 0x0000000000007919 */ /* 0x000e620000002100 */
[----:B------:R-:W2:Y:S01]  /*1200*/  LDCU.128 UR8, c[0x0][0x590] ;  /* 0x0000b200ff0877ac */ /* 0x000ea20008000c00 */
[----:B------:R-:W3:Y:S01]  /*1210*/  LDC.64 R2, c[0x0][0x3b0] ;  /* 0x0000ec00ff027b82 */ /* 0x000ee20000000a00 */
[----:B------:R-:W-:Y:S01]  /*1220*/  IMAD.MOV.U32 R27, RZ, RZ, RZ ;  /* 0x000000ffff1b7224 */ /* 0x000fe200078e00ff */
[----:B------:R-:W4:Y:S01]  /*1230*/  S2R R19, SR_TID.X ;  /* 0x0000000000137919 */ /* 0x000f220000002100 */
[----:B------:R-:W-:Y:S01]  /*1240*/  ISETP.NE.AND P6, PT, RZ, UR18, PT ;  /* 0x00000012ff007c0c */ /* 0x000fe2000bfc5270 */
[----:B------:R-:W-:Y:S01]  /*1250*/  IMAD R187, R6, UR19, RZ ;  /* 0x0000001306bb7c24 */ /* 0x000fe2000f8e02ff */
[----:B------:R-:W5:Y:S01]  /*1260*/  LDCU.64 UR18, c[0x0][0x550] ;  /* 0x0000aa00ff1277ac */ /* 0x000f620008000a00 */
[----:B------:R-:W-:Y:S02]  /*1270*/  BSSY.RECONVERGENT B1, `(.L_x_318) ;  /* 0x00007bf000017945 */ /* 0x000fe40003800200 */
[----:B------:R-:W5:Y:S01]  /*1280*/  LDC.64 R202, c[0x0][0x420] ;  /* 0x00010800ffca7b82 */ /* 0x000f620000000a00 */
[----:B------:R-:W5:Y:S01]  /*1290*/  LDCU.64 UR20, c[0x0][0x380] ;  /* 0x00007000ff1477ac */ /* 0x000f620008000a00 */
[----:B--2---:R-:W-:Y:S01]  /*12a0*/  IMAD R4, R9, UR8, RZ ;  /* 0x0000000809047c24 */ /* 0x004fe2000f8e02ff */
[----:B------:R-:W-:-:S02]  /*12b0*/  USHF.L.U64.HI UR35, UR8, 0x6, UR9 ;  /* 0x0000000608237899 */ /* 0x000fc40008010209 */
[----:B------:R-:W-:Y:S01]  /*12c0*/  USHF.L.U32 UR36, UR8, 0x6, URZ ;  /* 0x0000000608247899 */ /* 0x000fe200080006ff */
[----:B------:R-:W-:Y:S02]  /*12d0*/  IMAD R4, R21, UR9, R4 ;  /* 0x0000000915047c24 */ /* 0x000fe4000f8e0204 */
[----:B---3--:R-:W-:Y:S02]  /*12e0*/  IMAD R34, R9, R2, RZ ;  /* 0x0000000209227224 */ /* 0x008fe400078e02ff */
[C---:B-1----:R-:W-:Y:S01]  /*12f0*/  IMAD.SHL.U32 R13, R0.reuse, 0x8, RZ ;  /* 0x00000008000d7824 */ /* 0x042fe200078e00ff */
[----:B------:R-:W-:Y:S02]  /*1300*/  LOP3.LUT R210, R0, 0x1f, RZ, 0xc0, !PT ;  /* 0x0000001f00d27812 */ /* 0x000fe400078ec0ff */
[----:B----4-:R-:W-:Y:S01]  /*1310*/  SHF.R.U32.HI R9, RZ, 0x2, R19 ;  /* 0x00000002ff097819 */ /* 0x010fe20000011613 */
[----:B------:R-:W-:Y:S01]  /*1320*/  IMAD R19, R21, R3, R34 ;  /* 0x0000000315137224 */ /* 0x000fe200078e0222 */
[----:B------:R-:W-:-:S04]  /*1330*/  LOP3.LUT R26, R13, 0x18, RZ, 0xc0, !PT ;  /* 0x000000180d1a7812 */ /* 0x000fc800078ec0ff */
[----:B------:R-:W-:Y:S01]  /*1340*/  IADD3 R28, P1, PT, R26, R28, RZ ;  /* 0x0000001c1a1c7210 */ /* 0x000fe20007f3e0ff */
[----:B------:R-:W-:-:S04]  /*1350*/  IMAD.WIDE.U32 R34, R21, R2, R26 ;  /* 0x0000000215227225 */ /* 0x000fc800078e001a */
[----:B------:R-:W-:Y:S01]  /*1360*/  IMAD.X R29, RZ, RZ, R5, P1 ;  /* 0x000000ffff1d7224 */ /* 0x000fe200008e0605 */
[----:B------:R-:W-:Y:S02]  /*1370*/  IADD3 R30, P3, PT, R30, R34, RZ ;  /* 0x000000221e1e7210 */ /* 0x000fe40007f7e0ff */
[----:B------:R-:W-:Y:S01]  /*1380*/  IADD3 R32, P2, P1, R36, R32, R20 ;  /* 0x0000002024207210 */ /* 0x000fe2000795e014 */
[----:B------:R-:W-:Y:S01]  /*1390*/  IMAD.WIDE.U32 R28, R21, UR8, R28 ;  /* 0x00000008151c7c25 */ /* 0x000fe2000f8e001c */
[----:B------:R-:W-:Y:S02]  /*13a0*/  IADD3.X R31, PT, PT, R10, R35, R19, P3, !PT ;  /* 0x000000230a1f7210 */ /* 0x000fe40001ffe413 */
[----:B------:R-:W-:Y:S01]  /*13b0*/  SHF.R.U32.HI R10, RZ, 0x5, R0 ;  /* 0x00000005ff0a7819 */ /* 0x000fe20000011600 */
[----:B------:R-:W-:Y:S01]  /*13c0*/  IMAD.IADD R29, R29, 0x1, R4 ;  /* 0x000000011d1d7824 */ /* 0x000fe200078e0204 */
[----:B------:R-:W-:Y:S01]  /*13d0*/  SHF.R.S32.HI R20, RZ, 0x1f, R20 ;  /* 0x0000001fff147819 */ /* 0x000fe20000011414 */
[----:B------:R-:W1:Y:S01]  /*13e0*/  LDC.64 R4, c[0x0][0x5f8] ;  /* 0x00017e00ff047b82 */ /* 0x000e620000000a00 */
[----:B------:R-:W-:-:S02]  /*13f0*/  IMAD.WIDE.U32 R28, R7, UR10, R28 ;  /* 0x0000000a071c7c25 */ /* 0x000fc4000f8e001c */
[----:B------:R-:W-:Y:S02]  /*1400*/  IADD3.X R16, PT, PT, R16, R25, R20, P2, P1 ;  /* 0x0000001910107210 */ /* 0x000fe400017e2414 */
[----:B------:R-:W-:Y:S01]  /*1410*/  IMAD R29, R7, UR11, R29 ;  /* 0x0000000b071d7c24 */ /* 0x000fe2000f8e021d */
[----:B------:R-:W2:Y:S01]  /*1420*/  LDCU.64 UR10, c[0x0][0x3c8] ;  /* 0x00007900ff0a77ac */ /* 0x000ea20008000a00 */
[----:B------:R-:W-:Y:S01]  /*1430*/  IMAD R19, R187, R10, R210 ;  /* 0x0000000abb137224 */ /* 0x000fe200078e02d2 */
[----:B------:R-:W3:Y:S01]  /*1440*/  LDC.64 R20, c[0x0][0x5e8] ;  /* 0x00017a00ff147b82 */ /* 0x000ee20000000a00 */
[----:B------:R-:W-:-:S04]  /*1450*/  IMAD.WIDE.U32 R28, R9, UR8, R28 ;  /* 0x00000008091c7c25 */ /* 0x000fc8000f8e001c */
[----:B------:R-:W-:Y:S01]  /*1460*/  IMAD R185, R9, UR9, R29 ;  /* 0x0000000909b97c24 */ /* 0x000fe2000f8e021d */
[----:B------:R-:W4:Y:S01]  /*1470*/  LDCU.64 UR8, c[0x0][0x570] ;  /* 0x0000ae00ff0877ac */ /* 0x000f220008000a00 */
[----:B-1----:R-:W-:-:S04]  /*1480*/  IMAD.WIDE.U32 R34, R4, UR30, RZ ;  /* 0x0000001e04227c25 */ /* 0x002fc8000f8e00ff */
[----:B------:R-:W-:Y:S01]  /*1490*/  IMAD R5, R5, UR30, R35 ;  /* 0x0000001e05057c24 */ /* 0x000fe2000f8e0223 */
[----:B------:R-:W-:Y:S01]  /*14a0*/  SEL R4, R34, RZ, P6 ;  /* 0x000000ff22047207 */ /* 0x000fe20003000000 */
[----:B--2---:R-:W-:-:S03]  /*14b0*/  IMAD.WIDE.U32 R30, R7, UR10, R30 ;  /* 0x0000000a071e7c25 */ /* 0x004fc6000f8e001e */
[----:B------:R-:W-:Y:S01]  /*14c0*/  IADD3 R32, P2, P1, R19, R32, R4 ;  /* 0x0000002013207210 */ /* 0x000fe2000795e004 */
[----:B------:R-:W-:Y:S01]  /*14d0*/  IMAD R31, R7, UR11, R31 ;  /* 0x0000000b071f7c24 */ /* 0x000fe2000f8e021f */
[----:B------:R-:W-:Y:S02]  /*14e0*/  SHF.R.S32.HI R4, RZ, 0x1f, R19 ;  /* 0x0000001fff047819 */ /* 0x000fe40000011413 */
[----:B------:R-:W-:Y:S01]  /*14f0*/  SEL R5, R5, RZ, P6 ;  /* 0x000000ff05057207 */ /* 0x000fe20003000000 */
[----:B------:R-:W-:Y:S01]  /*1500*/  IMAD.WIDE.U32 R30, R9, R2, R30 ;  /* 0x00000002091e7225 */ /* 0x000fe200078e001e */
[----:B------:R-:W-:Y:S02]  /*1510*/  SHF.L.U32 R19, R187, 0x7, RZ ;  /* 0x00000007bb137819 */ /* 0x000fe400000006ff */
[----:B------:R-:W-:Y:S01]  /*1520*/  IADD3.X R4, PT, PT, R4, R16, R5, P2, P1 ;  /* 0x0000001004047210 */ /* 0x000fe200017e2405 */
[----:B------:R-:W-:Y:S01]  /*1530*/  IMAD R183, R9, R3, R31 ;  /* 0x0000000309b77224 */ /* 0x000fe200078e021f */
[----:B-----5:R-:W-:Y:S01]  /*1540*/  LEA R184, P2, R28, UR18, 0x1 ;  /* 0x000000121cb87c11 */ /* 0x020fe2000f8408ff */
[----:B------:R-:W-:Y:S01]  /*1550*/  IMAD R16, R194, 0x80, R23 ;  /* 0x00000080c2107824 */ /* 0x000fe200078e0217 */
[----:B------:R-:W-:-:S02]  /*1560*/  IADD3 R5, P1, PT, R19, R32, RZ ;  /* 0x0000002013057210 */ /* 0x000fc40007f3e0ff */
[----:B------:R-:W-:Y:S01]  /*1570*/  LEA.HI.X R185, R28, UR19, R185, 0x1, P2 ;  /* 0x000000131cb97c11 */ /* 0x000fe200090f0cb9 */
[----:B---3--:R-:W-:Y:S01]  /*1580*/  IMAD.WIDE R180, R16, 0x4, R20 ;  /* 0x0000000410b47825 */ /* 0x008fe200078e0214 */
[----:B------:R-:W-:Y:S02]  /*1590*/  ISETP.GT.AND P2, PT, R12, RZ, PT ;  /* 0x000000ff0c00720c */ /* 0x000fe40003f44270 */
[----:B------:R-:W-:Y:S02]  /*15a0*/  LEA.HI.X.SX32 R4, R19, R4, 0x1, P1 ;  /* 0x0000000413047211 */ /* 0x000fe400008f0eff */
[C---:B----4-:R-:W-:Y:S02]  /*15b0*/  LEA R198, P1, R5.reuse, UR8, 0x2 ;  /* 0x0000000805c67c11 */ /* 0x050fe4000f8210ff */
[----:B------:R-:W-:Y:S02]  /*15c0*/  LEA R182, P3, R30, UR20, 0x1 ;  /* 0x000000141eb67c11 */ /* 0x000fe4000f8608ff */
[----:B------:R-:W-:Y:S01]  /*15d0*/  LEA.HI.X R199, R5, UR9, R4, 0x2, P1 ;  /* 0x0000000905c77c11 */ /* 0x000fe200088f1404 */
[----:B------:R-:W-:Y:S01]  /*15e0*/  IMAD R5, R194, 0x80, R11 ;  /* 0x00000080c2057824 */ /* 0x000fe200078e020b */
[----:B------:R-:W-:-:S02]  /*15f0*/  IADD3 R11, P1, PT, R9, 0x40, RZ ;  /* 0x00000040090b7810 */ /* 0x000fc40007f3e0ff */
[----:B------:R-:W-:Y:S01]  /*1600*/  LEA.HI.X R183, R30, UR21, R183, 0x1, P3 ;  /* 0x000000151eb77c11 */ /* 0x000fe200098f0cb7 */
[----:B------:R-:W-:Y:S01]  /*1610*/  IMAD.WIDE R202, R5, 0x4, R202 ;  /* 0x0000000405ca7825 */ /* 0x000fe200078e02ca */
[C---:B------:R-:W-:Y:S02]  /*1620*/  SHF.L.U64.HI R16, R2.reuse, 0x6, R3 ;  /* 0x0000000602107819 */ /* 0x040fe40000010203 */
[----:B------:R-:W-:Y:S01]  /*1630*/  SHF.L.U32 R21, R2, 0x6, RZ ;  /* 0x0000000602157819 */ /* 0x000fe200000006ff */
[----:B------:R-:W-:Y:S01]  /*1640*/  IMAD.X R20, RZ, RZ, RZ, P1 ;  /* 0x000000ffff147224 */ /* 0x000fe200008e06ff */
[----:B------:R-:W-:Y:S01]  /*1650*/  LEA.HI R19, R0, 0x40, RZ, 0x1e ;  /* 0x0000004000137811 */ /* 0x000fe200078ff0ff */
        /* <DEDUP_REMOVED lines=11> */
[----:B------:R-:W-:Y:S05]  /*1710*/  BRA `(.L_x_331) ;  /* 0x0000000000147947 */ /* 0x000fea0003800000 */
.L_x_330:
[----:B------:R-:W1:Y:S01]  /*1720*/  LDCU.64 UR14, c[0x0][0x5c0] ;  /* 0x0000b800ff0e77ac */ /* 0x000e620008000a00 */
[----:B------:R-:W-:-:S05]  /*1730*/  IADD3 R0, PT, PT, R195, R196, RZ ;  /* 0x000000c4c3007210 */ /* 0x000fca0007ffe0ff */
[C---:B-1----:R-:W-:Y:S02]  /*1740*/  IMAD R4, R0.reuse, UR15, RZ ;  /* 0x0000000f00047c24 */ /* 0x042fe4000f8e02ff */
[----:B------:R-:W-:-:S05]  /*1750*/  IMAD.WIDE.U32 R2, R0, UR14, RZ ;  /* 0x0000000e00027c25 */ /* 0x000fca000f8e00ff */
[----:B------:R-:W-:Y:S02]  /*1760*/  IADD3 R4, PT, PT, R3, R4, RZ ;  /* 0x0000000403047210 */ /* 0x000fe40007ffe0ff */
.L_x_331:
        /* <DEDUP_REMOVED lines=12> */
.L_x_332:
[----:B------:R-:W1:Y:S01]  /*1830*/  LDCU.64 UR10, c[0x0][0x5c8] ;  /* 0x0000b900ff0a77ac */ /* 0x000e620008000a00 */
[----:B------:R-:W-:-:S05]  /*1840*/  IADD3 R195, PT, PT, R195, R196, RZ ;  /* 0x000000c4c3c37210 */ /* 0x000fca0007ffe0ff */
[C---:B-1----:R-:W-:Y:S02]  /*1850*/  IMAD R8, R195.reuse, UR11, RZ ;  /* 0x0000000bc3087c24 */ /* 0x042fe4000f8e02ff */
[----:B------:R-:W-:-:S05]  /*1860*/  IMAD.WIDE.U32 R12, R195, UR10, RZ ;  /* 0x0000000ac30c7c25 */ /* 0x000fca000f8e00ff */
[----:B------:R-:W-:Y:S02]  /*1870*/  IADD3 R8, PT, PT, R13, R8, RZ ;  /* 0x000000080d087210 */ /* 0x000fe40007ffe0ff */
[----:B------:R-:W-:-:S07]  /*1880*/  MOV R0, R12 ;  /* 0x0000000c00007202 */ /* 0x000fce0000000f00 */
.L_x_333:
[----:B------:R-:W-:Y:S01]  /*1890*/  UIADD3 UR34, UPT, UPT, -UR4, UR34, URZ ;  /* 0x0000002204227290 */ /* 0x000fe2000fffe1ff */
[----:B------:R-:W-:Y:S01]  /*18a0*/  IMAD.U32 R13, RZ, RZ, UR14 ;  /* 0x0000000eff0d7e24 */ /* 0x000fe2000f8e00ff */
[----:B------:R-:W1:Y:S01]  /*18b0*/  LDCU.64 UR8, c[0x0][0x5d8] ;  /* 0x0000bb00ff0877ac */ /* 0x000e620008000a00 */
[----:B------:R-:W-:Y:S02]  /*18c0*/  BSSY.RECONVERGENT B0, `(.L_x_334) ;  /* 0x000001d000007945 */ /* 0x000fe40003800200 */
[----:B------:R-:W-:Y:S01]  /*18d0*/  IMAD.WIDE.U32 R12, R13, UR4, R26 ;  /* 0x000000040d0c7c25 */ /* 0x000fe2000f8e001a */
[----:B------:R-:W-:Y:S01]  /*18e0*/  ISETP.GE.AND P2, PT, R9, UR34, PT ;  /* 0x0000002209007c0c */ /* 0x000fe2000bf46270 */
[----:B------:R-:W-:Y:S01]  /*18f0*/  UIMAD UR16, UR33, UR14, URZ ;  /* 0x0000000e211072a4 */ /* 0x000fe2000f8e02ff */
[----:B------:R-:W-:Y:S02]  /*1900*/  ISETP.GE.AND P1, PT, R19, UR34, PT ;  /* 0x0000002213007c0c */ /* 0x000fe4000bf26270 */
[----:B------:R-:W-:Y:S01]  /*1910*/  IADD3 R12, P0, PT, R2, R12, RZ ;  /* 0x0000000c020c7210 */ /* 0x000fe20007f1e0ff */
[----:B------:R-:W-:-:S06]  /*1920*/  UIMAD UR16, UR4, UR15, UR16 ;  /* 0x0000000f041072a4 */ /* 0x000fcc000f8e0210 */
[----:B------:R-:W-:Y:S02]  /*1930*/  IADD3.X R13, PT, PT, R4, UR16, R13, P0, !PT ;  /* 0x00000010040d7c10 */ /* 0x000fe400087fe40d */
        /* <DEDUP_REMOVED lines=20> */
[----:B------:R2:W-:Y:S04]  /*1a80*/  STG.E.128 desc[UR24][R12.64], RZ ;  /* 0x000000ff0c007986 */ /* 0x0005e8000c101d18 */
.L_x_335:
[----:B------:R-:W-:Y:S05]  /*1a90*/  BSYNC.RECONVERGENT B0 ;  /* 0x0000000000007941 */ /* 0x000fea0003800200 */
.L_x_334:
        /* <DEDUP_REMOVED lines=18> */
[----:B------:R-:W-:Y:S02]  /*1bc0*/  IMAD R20, R20, UR10, RZ ;  /* 0x0000000a14147c24 */ /* 0x000fe4000f8e02ff */
[----:B------:R-:W-:-:S04]  /*1bd0*/  IMAD.WIDE.U32 R4, R11, UR10, R4 ;  /* 0x0000000a0b047c25 */ /* 0x000fc8000f8e0004 */
[----:B--2---:R-:W-:-:S05]  /*1be0*/  IMAD R3, R11, UR11, R20 ;  /* 0x0000000b0b037c24 */ /* 0x004fca000f8e0214 */
[----:B------:R-:W-:Y:S02]  /*1bf0*/  IADD3 R3, PT, PT, R5, R3, RZ ;  /* 0x0000000305037210 */ /* 0x000fe40007ffe0ff */
[----:B---3--:R-:W-:-:S04]  /*1c00*/  LEA R2, P0, R4, UR8, 0x1 ;  /* 0x0000000804027c11 */ /* 0x008fc8000f8008ff */
[----:B------:R-:W-:-:S05]  /*1c10*/  LEA.HI.X R3, R4, UR9, R3, 0x1, P0 ;  /* 0x0000000904037c11 */ /* 0x000fca00080f0c03 */
[----:B------:R3:W-:Y:S01]  /*1c20*/  STG.E.128 desc[UR24][R2.64], RZ ;  /* 0x000000ff02007986 */ /* 0x0007e2000c101d18 */
[----:B------:R-:W-:Y:S05]  /*1c30*/  BRA `(.L_x_336) ;  /* 0x0000007000887947 */ /* 0x000fea0003800000 */
.L_x_329:
[----:B------:R-:W-:Y:S01]  /*1c40*/  UIADD3 UR18, UPT, UPT, -UR4, UR34, URZ ;  /* 0x0000002204127290 */ /* 0x000fe2000fffe1ff */
[----:B------:R-:W-:Y:S01]  /*1c50*/  IMAD.U32 R5, RZ, RZ, UR14 ;  /* 0x0000000eff057e24 */ /* 0x000fe2000f8e00ff */
[----:B------:R-:W1:Y:S01]  /*1c60*/  LDCU.64 UR10, c[0x0][0x3d8] ;  /* 0x00007b00ff0a77ac */ /* 0x000e620008000a00 */
[----:B------:R-:W-:Y:S01]  /*1c70*/  IMAD.U32 R3, RZ, RZ, UR16 ;  /* 0x00000010ff037e24 */ /* 0x000fe2000f8e00ff */
[----:B------:R-:W-:Y:S01]  /*1c80*/  LOP3.LUT R25, R194, 0x80000001, RZ, 0xc0, !PT ;  /* 0x80000001c2197812 */ /* 0x000fe200078ec0ff */
[--C-:B------:R-:W-:Y:S01]  /*1c90*/  IMAD.WIDE.U32 R4, R5, UR4, R26.reuse ;  /* 0x0000000405047c25 */ /* 0x100fe2000f8e001a */
[----:B------:R-:W-:Y:S01]  /*1ca0*/  ISETP.GE.AND P4, PT, R9, UR18, PT ;  /* 0x0000001209007c0c */ /* 0x000fe2000bf86270 */
[----:B------:R-:W-:Y:S01]  /*1cb0*/  UIMAD UR19, UR33, UR14, URZ ;  /* 0x0000000e211372a4 */ /* 0x000fe2000f8e02ff */
[----:B------:R-:W-:Y:S01]  /*1cc0*/  ISETP.GE.AND P3, PT, R19, UR18, PT ;  /* 0x0000001213007c0c */ /* 0x000fe2000bf66270 */
[----:B------:R-:W-:Y:S01]  /*1cd0*/  UIMAD UR33, UR33, UR16, URZ ;  /* 0x00000010212172a4 */ /* 0x000fe2000f8e02ff */
[----:B------:R-:W-:Y:S01]  /*1ce0*/  IMAD.WIDE.U32 R2, R3, UR4, R26 ;  /* 0x0000000403027c25 */ /* 0x000fe2000f8e001a */
[----:B------:R-:W-:Y:S01]  /*1cf0*/  UIMAD UR19, UR4, UR15, UR19 ;  /* 0x0000000f041372a4 */ /* 0x000fe2000f8e0213 */
[----:B------:R-:W-:Y:S01]  /*1d00*/  IADD3 R26, P1, PT, R22, R4, RZ ;  /* 0x00000004161a7210 */ /* 0x000fe20007f3e0ff */
[----:B------:R-:W-:Y:S01]  /*1d10*/  UIMAD UR33, UR4, UR17, UR33 ;  /* 0x00000011042172a4 */ /* 0x000fe2000f8e0221 */
[----:B------:R-:W-:Y:S01]  /*1d20*/  IMAD R12, R194, -0x80, R12 ;  /* 0xffffff80c20c7824 */ /* 0x000fe200078e020c */
[----:B------:R-:W-:Y:S01]  /*1d30*/  IADD3 R22, P0, PT, R18, R2, RZ ;  /* 0x0000000212167210 */ /* 0x000fe20007f1e0ff */
[----:B------:R-:W2:Y:S01]  /*1d40*/  LDCU.64 UR8, c[0x0][0x3d0] ;  /* 0x00007a00ff0877ac */ /* 0x000ea20008000a00 */
[----:B------:R-:W-:Y:S01]  /*1d50*/  IADD3.X R27, PT, PT, R17, UR19, R5, P1, !PT ;  /* 0x00000013111b7c10 */ /* 0x000fe20008ffe405 */
[----:B------:R-:W-:Y:S01]  /*1d60*/  IMAD.MOV.U32 R192, RZ, RZ, 0x7f800000 ;  /* 0x7f800000ffc07424 */ /* 0x000fe200078e00ff */
[----:B------:R-:W3:Y:S01]  /*1d70*/  @!P4 LDC.64 R4, c[0x0][0x390] ;  /* 0x0000e400ff04cb82 */ /* 0x000ee20000000a00 */
[----:B------:R-:W-:Y:S01]  /*1d80*/  IADD3.X R23, PT, PT, R15, UR33, R3, P0, !PT ;  /* 0x000000210f177c10 */ /* 0x000fe200087fe403 */
[----:B-1----:R-:W-:Y:S01]  /*1d90*/  IMAD R17, R14, UR10, RZ ;  /* 0x0000000a0e117c24 */ /* 0x002fe2000f8e02ff */
[----:B------:R-:W-:Y:S01]  /*1da0*/  LOP3.LUT R3, R13, 0xd8, RZ, 0xc0, !PT ;  /* 0x000000d80d037812 */ /* 0x000fe200078ec0ff */
[----:B------:R-:W-:Y:S01]  /*1db0*/  IMAD.MOV.U32 R191, RZ, RZ, 0x7f800000 ;  /* 0x7f800000ffbf7424 */ /* 0x000fe200078e00ff */
[----:B------:R-:W-:Y:S01]  /*1dc0*/  ISETP.GE.AND P2, PT, R19, R12, PT ;  /* 0x0000000c1300720c */ /* 0x000fe20003f46270 */
[----:B------:R-:W-:Y:S01]  /*1dd0*/  IMAD.WIDE.U32 R18, R24, UR10, R26 ;  /* 0x0000000a18127c25 */ /* 0x000fe2000f8e001a */
[----:B------:R-:W-:-:S03]  /*1de0*/  LOP3.LUT R26, R3, 0x18, R0, 0x78, !PT ;  /* 0x00000018031a7812 */ /* 0x000fc600078e7800 */
[----:B------:R-:W-:Y:S01]  /*1df0*/  IMAD.MOV.U32 R190, RZ, RZ, 0x7f800000 ;  /* 0x7f800000ffbe7424 */ /* 0x000fe200078e00ff */
[----:B------:R-:W1:Y:S01]  /*1e00*/  @!P3 LDC.64 R2, c[0x0][0x390] ;  /* 0x0000e400ff02bb82 */ /* 0x000e620000000a00 */
[----:B------:R-:W-:Y:S01]  /*1e10*/  IMAD R15, R24, UR11, R17 ;  /* 0x0000000b180f7c24 */ /* 0x000fe2000f8e0211 */
[----:B------:R-:W-:Y:S01]  /*1e20*/  ISETP.NE.AND P5, PT, R25, 0x1, PT ;  /* 0x000000011900780c */ /* 0x000fe20003fa5270 */
[----:B------:R-:W-:Y:S01]  /*1e30*/  IMAD.MOV.U32 R189, RZ, RZ, 0x7f800000 ;  /* 0x7f800000ffbd7424 */ /* 0x000fe200078e00ff */
[----:B------:R-:W-:Y:S01]  /*1e40*/  LOP3.LUT R13, R26, 0x1f20, R13, 0xf8, !PT ;  /* 0x00001f201a0d7812 */ /* 0x000fe200078ef80d */
[----:B--2---:R-:W-:Y:S01]  /*1e50*/  IMAD R17, R14, UR8, RZ ;  /* 0x000000080e117c24 */ /* 0x004fe2000f8e02ff */
[----:B------:R-:W-:Y:S01]  /*1e60*/  SEL R165, RZ, 0x2000, P5 ;  /* 0x00002000ffa57807 */ /* 0x000fe20002800000 */
[----:B------:R-:W-:Y:S01]  /*1e70*/  IMAD.IADD R19, R19, 0x1, R15 ;  /* 0x0000000113137824 */ /* 0x000fe200078e020f */
[----:B------:R-:W-:Y:S01]  /*1e80*/  @P6 BAR.SYNC.DEFER_BLOCKING 0x0 ;  /* 0x0000000000006b1d */ /* 0x000fe20000010000 */
[----:B------:R-:W-:-:S02]  /*1e90*/  IMAD R15, R24, UR9, R17 ;  /* 0x00000009180f7c24 */ /* 0x000fc4000f8e0211 */
[----:B------:R-:W-:-:S05]  /*1ea0*/  @!P4 IMAD.WIDE.U32 R28, R9, UR14, R18 ;  /* 0x0000000e091ccc25 */ /* 0x000fca000f8e0012 */
[----:B------:R-:W2:Y:S01]  /*1eb0*/  LDC R177, c[0x0][0x44c] ;  /* 0x00011300ffb17b82 */ /* 0x000ea20000000800 */
[----:B------:R-:W-:Y:S01]  /*1ec0*/  IMAD.WIDE.U32 R24, R24, UR8, R22 ;  /* 0x0000000818187c25 */ /* 0x000fe2000f8e0016 */
[----:B---3--:R-:W-:Y:S01]  /*1ed0*/  @!P4 LEA R22, P0, R28, R4, 0x1 ;  /* 0x000000041c16c211 */ /* 0x008fe200078008ff */
[----:B------:R-:W3:Y:S01]  /*1ee0*/  S2R R178, SR_TID.X ;  /* 0x0000000000b27919 */ /* 0x000ee20000002100 */
[----:B------:R-:W4:Y:S01]  /*1ef0*/  LDCU UR10, c[0x0][0x590] ;  /* 0x0000b200ff0a77ac */ /* 0x000f220008000800 */
[----:B------:R-:W-:Y:S02]  /*1f00*/  @!P3 IMAD R14, R20, UR14, RZ ;  /* 0x0000000e140ebc24 */ /* 0x000fe4000f8e02ff */
[----:B------:R-:W-:Y:S02]  /*1f10*/  IMAD.U32 R23, RZ, RZ, UR36 ;  /* 0x00000024ff177e24 */ /* 0x000fe4000f8e00ff */
[----:B------:R-:W-:Y:S02]  /*1f20*/  IMAD R7, R8, R6, R7 ;  /* 0x0000000608077224 */ /* 0x000fe400078e0207 */
[----:B------:R-:W-:-:S02]  /*1f30*/  IMAD.MOV.U32 R164, RZ, RZ, 0x20 ;  /* 0x00000020ffa47424 */ /* 0x000fc400078e00ff */
[----:B------:R-:W-:Y:S01]  /*1f40*/  IMAD.MOV.U32 R197, RZ, RZ, 0x10 ;  /* 0x00000010ffc57424 */ /* 0x000fe200078e00ff */
[----:B------:R-:W-:Y:S01]  /*1f50*/  UIADD3 UR11, UPT, UPT, UR4, 0x80, URZ ;  /* 0x00000080040b7890 */ /* 0x000fe2000fffe0ff */
[C---:B------:R-:W-:Y:S01]  /*1f60*/  @!P3 IMAD R17, R11.reuse, UR15, R14 ;  /* 0x0000000f0b11bc24 */ /* 0x040fe2000f8e020e */
[----:B------:R-:W-:Y:S01]  /*1f70*/  CS2R R94, SRZ ;  /* 0x00000000005e7805 */ /* 0x000fe2000001ff00 */
[----:B------:R-:W-:Y:S01]  /*1f80*/  @!P3 IMAD.WIDE.U32 R26, R11, UR14, R18 ;  /* 0x0000000e0b1abc25 */ /* 0x000fe2000f8e0012 */
[----:B------:R-:W-:Y:S02]  /*1f90*/  @!P2 LEA R18, P1, R23, R184, 0x1 ;  /* 0x000000b81712a211 */ /* 0x000fe400078208ff */
[----:B------:R-:W-:Y:S02]  /*1fa0*/  CS2R R92, SRZ ;  /* 0x00000000005c7805 */ /* 0x000fe4000001ff00 */
[----:B------:R-:W-:Y:S01]  /*1fb0*/  CS2R R98, SRZ ;  /* 0x0000000000627805 */ /* 0x000fe2000001ff00 */
[----:B------:R-:W-:Y:S01]  /*1fc0*/  @!P4 IMAD R14, R9, UR15, R29 ;  /* 0x0000000f090ecc24 */ /* 0x000fe2000f8e021d */
[----:B------:R-:W-:Y:S01]  /*1fd0*/  CS2R R96, SRZ ;  /* 0x0000000000607805 */ /* 0x000fe2000001ff00 */
[----:B------:R-:W-:Y:S01]  /*1fe0*/  IMAD.U32 R19, RZ, RZ, UR36 ;  /* 0x00000024ff137e24 */ /* 0x000fe2000f8e00ff */
[----:B------:R-:W-:Y:S01]  /*1ff0*/  CS2R R90, SRZ ;  /* 0x00000000005a7805 */ /* 0x000fe2000001ff00 */
[----:B------:R-:W-:Y:S01]  /*2000*/  IMAD.U32 R4, RZ, RZ, UR35 ;  /* 0x00000023ff047e24 */ /* 0x000fe2000f8e00ff */
[----:B------:R-:W-:Y:S01]  /*2010*/  @!P4 LEA.HI.X R23, R28, R5, R14, 0x1, P0 ;  /* 0x000000051c17c211 */ /* 0x000fe200000f0c0e */
[----:B------:R-:W-:Y:S01]  /*2020*/  @!P3 IMAD.IADD R17, R27, 0x1, R17 ;  /* 0x000000011b11b824 */ /* 0x000fe200078e0211 */
[----:B------:R-:W-:Y:S01]  /*2030*/  @!P2 LEA R14, P0, R21, R182, 0x1 ;  /* 0x000000b6150ea211 */ /* 0x000fe200078008ff */
[----:B------:R-:W-:Y:S01]  /*2040*/  IMAD.IADD R25, R25, 0x1, R15 ;  /* 0x0000000119197824 */ /* 0x000fe200078e020f */
[----:B------:R-:W-:Y:S01]  /*2050*/  @!P2 LEA.HI.X R19, R19, R185, R4, 0x1, P1 ;  /* 0x000000b91313a211 */ /* 0x000fe200008f0c04 */
[----:B------:R-:W-:Y:S01]  /*2060*/  @!P3 IMAD.MOV.U32 R30, RZ, RZ, R24 ;  /* 0x000000ffff1eb224 */ /* 0x000fe200078e0018 */
[C---:B-1----:R-:W-:Y:S01]  /*2070*/  @!P3 LEA R28, P1, R26.reuse, R2, 0x1 ;  /* 0x000000021a1cb211 */ /* 0x042fe200078208ff */
[----:B------:R-:W1:Y:S01]  /*2080*/  @!P4 LDC.64 R4, c[0x0][0x388] ;  /* 0x0000e200ff04cb82 */ /* 0x000e620000000a00 */
[----:B------:R-:W-:Y:S01]  /*2090*/  @!P2 LEA.HI.X R15, R21, R183, R16, 0x1, P0 ;  /* 0x000000b7150fa211 */ /* 0x000fe200000f0c10 */
[----:B------:R-:W-:Y:S01]  /*20a0*/  @!P3 IMAD.MOV.U32 R31, RZ, RZ, R25 ;  /* 0x000000ffff1fb224 */ /* 0x000fe200078e0019 */
[----:B------:R-:W-:Y:S01]  /*20b0*/  @!P3 LEA.HI.X R29, R26, R3, R17, 0x1, P1 ;  /* 0x000000031a1db211 */ /* 0x000fe200008f0c11 */
[----:B------:R-:W-:Y:S01]  /*20c0*/  @!P3 IMAD R20, R20, UR16, RZ ;  /* 0x000000101414bc24 */ /* 0x000fe2000f8e02ff */
[C---:B------:R-:W-:Y:S01]  /*20d0*/  ISETP.GE.AND P0, PT, R9.reuse, R12, PT ;  /* 0x0000000c0900720c */ /* 0x040fe20003f06270 */
[----:B------:R-:W-:Y:S01]  /*20e0*/  @!P4 IMAD.WIDE.U32 R24, R9, UR16, R24 ;  /* 0x000000100918cc25 */ /* 0x000fe2000f8e0018 */
[----:B------:R-:W-:Y:S01]  /*20f0*/  LEA R17, R13, UR29, 0x1 ;  /* 0x0000001d0d117c11 */ /* 0x000fe2000f8e08ff */
[----:B------:R-:W4:Y:S01]  /*2100*/  @!P3 LDC.64 R2, c[0x0][0x388] ;  /* 0x0000e200ff02bb82 */ /* 0x000f220000000a00 */
[----:B------:R-:W-:Y:S01]  /*2110*/  CS2R R88, SRZ ;  /* 0x0000000000587805 */ /* 0x000fe2000001ff00 */
[C---:B------:R-:W-:Y:S01]  /*2120*/  @!P3 IMAD R13, R11.reuse, UR17, R20 ;  /* 0x000000110b0dbc24 */ /* 0x040fe2000f8e0214 */
[----:B------:R-:W-:Y:S01]  /*2130*/  CS2R R86, SRZ ;  /* 0x0000000000567805 */ /* 0x000fe2000001ff00 */
[----:B------:R-:W-:Y:S01]  /*2140*/  @!P3 IMAD.WIDE.U32 R30, R11, UR16, R30 ;  /* 0x000000100b1ebc25 */ /* 0x000fe2000f8e001e */
[----:B------:R-:W-:Y:S01]  /*2150*/  @!PT LDS RZ, [RZ] ;  /* 0x00000000fffff984 */ /* 0x000fe20000000800 */
[----:B------:R-:W-:Y:S01]  /*2160*/  @!PT LDS RZ, [RZ] ;  /* 0x00000000fffff984 */ /* 0x000fe20000000800 */
[----:B------:R-:W-:Y:S01]  /*2170*/  @!PT LDS RZ, [RZ] ;  /* 0x00000000fffff984 */ /* 0x000fe20000000800 */
[----:B------:R-:W-:Y:S01]  /*2180*/  @!P4 LDGSTS.E.BYPASS.LTC128B.128 [R17+0x8000], desc[UR24][R22.64] ;  /* 0x080000001611cfae */ /* 0x000fe2000b981a18 */
[----:B------:R-:W-:-:S02]  /*2190*/  CS2R R84, SRZ ;  /* 0x0000000000547805 */ /* 0x000fc4000001ff00 */
[----:B------:R-:W-:Y:S01]  /*21a0*/  CS2R R78, SRZ ;  /* 0x00000000004e7805 */ /* 0x000fe2000001ff00 */
[----:B------:R-:W-:Y:S01]  /*21b0*/  @!P4 IMAD R16, R9, UR17, R25 ;  /* 0x000000110910cc24 */ /* 0x000fe2000f8e0219 */
[----:B------:R-:W-:Y:S01]  /*21c0*/  @P4 STS.128 [R17+0x8000], RZ ;  /* 0x008000ff11004388 */ /* 0x000fe20000000c00 */
[----:B------:R-:W-:Y:S01]  /*21d0*/  IMAD.IADD R193, R165, 0x1, R17 ;  /* 0x00000001a5c17824 */ /* 0x000fe200078e0211 */
[----:B------:R-:W-:Y:S01]  /*21e0*/  CS2R R76, SRZ ;  /* 0x00000000004c7805 */ /* 0x000fe2000001ff00 */
[----:B------:R-:W-:Y:S01]  /*21f0*/  @!P3 IMAD.IADD R13, R31, 0x1, R13 ;  /* 0x000000011f0db824 */ /* 0x000fe200078e020d */
[----:B------:R-:W-:Y:S01]  /*2200*/  @P3 STS.128 [R17+0x9000], RZ ;  /* 0x009000ff11003388 */ /* 0x000fe20000000c00 */
[C---:B------:R-:W-:Y:S01]  /*2210*/  VIADD R9, R173.reuse, 0x8 ;  /* 0x00000008ad097836 */ /* 0x040fe20000000000 */
[----:B------:R-:W-:Y:S02]  /*2220*/  CS2R R82, SRZ ;  /* 0x0000000000527805 */ /* 0x000fe4000001ff00 */
[----:B-1----:R-:W-:Y:S01]  /*2230*/  @!P4 LEA R4, P5, R24, R4, 0x1 ;  /* 0x000000041804c211 */ /* 0x002fe200078a08ff */
[----:B------:R-:W-:Y:S01]  /*2240*/  @!PT LDS RZ, [RZ] ;  /* 0x00000000fffff984 */ /* 0x000fe20000000800 */
[----:B------:R-:W-:Y:S01]  /*2250*/  @!PT LDS RZ, [RZ] ;  /* 0x00000000fffff984 */ /* 0x000fe20000000800 */
[----:B------:R-:W-:Y:S01]  /*2260*/  @!PT LDS RZ, [RZ] ;  /* 0x00000000fffff984 */ /* 0x000fe20000000800 */
[----:B------:R-:W-:Y:S01]  /*2270*/  @!P3 LDGSTS.E.BYPASS.LTC128B.128 [R17+0x9000], desc[UR24][R28.64] ;  /* 0x090000001c11bfae */ /* 0x000fe2000b981a18 */
[----:B------:R-:W-:Y:S01]  /*2280*/  VIADD R11, R173, 0x48 ;  /* 0x00000048ad0b7836 */ /* 0x000fe20000000000 */
[----:B------:R-:W-:-:S02]  /*2290*/  CS2R R80, SRZ ;  /* 0x0000000000507805 */ /* 0x000fc4000001ff00 */
[----:B------:R-:W-:Y:S01]  /*22a0*/  @!P4 LEA.HI.X R5, R24, R5, R16, 0x1, P5 ;  /* 0x000000051805c211 */ /* 0x000fe200028f0c10 */
[----:B------:R-:W0:Y:S01]  /*22b0*/  LDGDEPBAR ;  /* 0x00000000000079af */ /* 0x000e220000000000 */
[----:B------:R-:W-:Y:S01]  /*22c0*/  IMAD.SHL.U32 R7, R7, 0x20, RZ ;  /* 0x0000002007077824 */ /* 0x000fe200078e00ff */
[----:B------:R-:W-:Y:S02]  /*22d0*/  CS2R R74, SRZ ;  /* 0x00000000004a7805 */ /* 0x000fe4000001ff00 */
[C---:B----4-:R-:W-:Y:S01]  /*22e0*/  @!P3 LEA R2, P1, R30.reuse, R2, 0x1 ;  /* 0x000000021e02b211 */ /* 0x050fe200078208ff */
[----:B------:R-:W-:Y:S01]  /*22f0*/  @!P0 LDGSTS.E.BYPASS.LTC128B.128 [R17+0x4000], desc[UR24][R184.64] ;  /* 0x04000000b8118fae */ /* 0x000fe2000b981a18 */
[----:B------:R-:W-:Y:S01]  /*2300*/  IMAD.IADD R167, R171, 0x1, R165 ;  /* 0x00000001aba77824 */ /* 0x000fe200078e02a5 */
[----:B------:R-:W-:Y:S02]  /*2310*/  CS2R R72, SRZ ;  /* 0x0000000000487805 */ /* 0x000fe4000001ff00 */
[----:B------:R-:W-:Y:S01]  /*2320*/  @!P3 LEA.HI.X R3, R30, R3, R13, 0x1, P1 ;  /* 0x000000031e03b211 */ /* 0x000fe200008f0c0d */
[----:B------:R-:W-:Y:S01]  /*2330*/  @P0 STS.128 [R17+0x4000], RZ ;  /* 0x004000ff11000388 */ /* 0x000fe20000000c00 */
[----:B------:R-:W-:Y:S01]  /*2340*/  LOP3.LUT R13, R173, 0x40, RZ, 0xfc, !PT ;  /* 0x00000040ad0d7812 */ /* 0x000fe200078efcff */
[----:B------:R-:W-:Y:S01]  /*2350*/  IMAD.SHL.U32 R187, R187, 0x8, RZ ;  /* 0x00000008bbbb7824 */ /* 0x000fe200078e00ff */
[----:B------:R-:W-:Y:S01]  /*2360*/  CS2R R70, SRZ ;  /* 0x0000000000467805 */ /* 0x000fe2000001ff00 */
[----:B------:R-:W-:Y:S01]  /*2370*/  @P2 STS.128 [R17+0x5000], RZ ;  /* 0x005000ff11002388 */ /* 0x000fe20000000c00 */
[-C--:B------:R-:W-:Y:S01]  /*2380*/  ISETP.GE.AND P1, PT, R13, R12.reuse, PT ;  /* 0x0000000c0d00720c */ /* 0x080fe20003f26270 */
[----:B------:R-:W-:Y:S01]  /*2390*/  VIADD R188, R171, 0x4000 ;  /* 0x00004000abbc7836 */ /* 0x000fe20000000000 */
[----:B------:R-:W-:Y:S01]  /*23a0*/  CS2R R68, SRZ ;  /* 0x0000000000447805 */ /* 0x000fe2000001ff00 */
[----:B------:R-:W-:Y:S01]  /*23b0*/  @!PT LDS RZ, [RZ] ;  /* 0x00000000fffff984 */ /* 0x000fe20000000800 */
[----:B------:R-:W-:Y:S01]  /*23c0*/  @!PT LDS RZ, [RZ] ;  /* 0x00000000fffff984 */ /* 0x000fe20000000800 */
[----:B------:R-:W-:Y:S01]  /*23d0*/  @!PT LDS RZ, [RZ] ;  /* 0x00000000fffff984 */ /* 0x000fe20000000800 */
[----:B------:R1:W-:Y:S01]  /*23e0*/  @!P2 LDGSTS.E.BYPASS.LTC128B.128 [R17+0x5000], desc[UR24][R18.64] ;  /* 0x050000001211afae */ /* 0x0003e2000b981a18 */
[----:B------:R-:W4:Y:S03]  /*23f0*/  LDCU UR4, c[0x0][0x3e0] ;  /* 0x00007c00ff0477ac */ /* 0x000f260008000800 */
[----:B------:R-:W-:Y:S01]  /*2400*/  @!P0 LDGSTS.E.BYPASS.LTC128B.128 [R193], desc[UR24][R182.64] ;  /* 0x00000000b6c18fae */ /* 0x000fe2000b981a18 */
[----:B------:R-:W1:Y:S03]  /*2410*/  LDCU UR9, c[0x0][0x45c] ;  /* 0x00008b80ff0977ac */ /* 0x000e660008000800 */
[----:B------:R-:W-:Y:S01]  /*2420*/  @P0 STS.128 [R193], RZ ;  /* 0x000000ffc1000388 */ /* 0x000fe20000000c00 */
[-C--:B------:R-:W-:Y:S01]  /*2430*/  ISETP.GE.AND P0, PT, R11, R12.reuse, PT ;  /* 0x0000000c0b00720c */ /* 0x080fe20003f06270 */
[----:B------:R-:W2:Y:S02]  /*2440*/  LDCU.U8 UR8, c[0x0][0x4f8] ;  /* 0x00009f00ff0877ac */ /* 0x000ea40008000000 */
[----:B------:R-:W-:Y:S04]  /*2450*/  @P2 STS.128 [R193+0x1000], RZ ;  /* 0x001000ffc1002388 */ /* 0x000fe80000000c00 */
[----:B------:R-:W-:Y:S01]  /*2460*/  @!PT LDS RZ, [RZ] ;  /* 0x00000000fffff984 */ /* 0x000fe20000000800 */
[----:B------:R-:W-:Y:S01]  /*2470*/  @!PT LDS RZ, [RZ] ;  /* 0x00000000fffff984 */ /* 0x000fe20000000800 */
[----:B------:R-:W-:Y:S01]  /*2480*/  @!PT LDS RZ, [RZ] ;  /* 0x00000000fffff984 */ /* 0x000fe20000000800 */
[----:B------:R-:W-:Y:S01]  /*2490*/  @!P2 LDGSTS.E.BYPASS.LTC128B.128 [R193+0x1000], desc[UR24][R14.64] ;  /* 0x010000000ec1afae */ /* 0x000fe2000b981a18 */
[----:B------:R-:W-:-:S03]  /*24a0*/  ISETP.GE.AND P2, PT, R9, R12, PT ;  /* 0x0000000c0900720c */ /* 0x000fc60003f46270 */
[----:B------:R-:W-:Y:S04]  /*24b0*/  @!P4 LDGSTS.E.BYPASS.LTC128B.128 [R17+0x6000], desc[UR24][R4.64] ;  /* 0x060000000411cfae */ /* 0x000fe8000b981a18 */
[----:B------:R-:W-:Y:S01]  /*24c0*/  @P4 STS.128 [R17+0x6000], RZ ;  /* 0x006000ff11004388 */ /* 0x000fe20000000c00 */
[----:B-1----:R-:W1:Y:S03]  /*24d0*/  LDC.64 R18, c[0x0][0x528] ;  /* 0x00014a00ff127b82 */ /* 0x002e660000000a00 */
[----:B------:R-:W-:Y:S04]  /*24e0*/  @P3 STS.128 [R17+0x7000], RZ ;  /* 0x007000ff11003388 */ /* 0x000fe80000000c00 */
[----:B------:R-:W-:Y:S01]  /*24f0*/  @!PT LDS RZ, [RZ] ;  /* 0x00000000fffff984 */ /* 0x000fe20000000800 */
[----:B------:R-:W-:Y:S01]  /*2500*/  @!PT LDS RZ, [RZ] ;  /* 0x00000000fffff984 */ /* 0x000fe20000000800 */
[----:B------:R-:W-:Y:S01]  /*2510*/  @!PT LDS RZ, [RZ] ;  /* 0x00000000fffff984 */ /* 0x000fe20000000800 */
[----:B------:R3:W-:Y:S01]  /*2520*/  @!P3 LDGSTS.E.BYPASS.LTC128B.128 [R17+0x7000], desc[UR24][R2.64] ;  /* 0x070000000211bfae */ /* 0x0007e2000b981a18 */
[C---:B------:R-:W-:Y:S01]  /*2530*/  ISETP.GE.AND P3, PT, R173.reuse, R12, PT ;  /* 0x0000000cad00720c */ /* 0x040fe20003f66270 */
[----:B------:R-:W-:-:S02]  /*2540*/  IMAD.WIDE.U32 R12, R173, 0x4, R202 ;  /* 0x00000004ad0c7825 */ /* 0x000fc400078e00ca */
[----:B------:R-:W0:Y:S04]  /*2550*/  LDGDEPBAR ;  /* 0x00000000000079af */ /* 0x000e280000000000 */
[----:B------:R1:W5:Y:S04]  /*2560*/  @!P2 LDG.E R191, desc[UR24][R12.64+0x20] ;  /* 0x000020180cbfa981 */ /* 0x000368000c1e1900 */
[----:B------:R1:W5:Y:S04]  /*2570*/  @!P1 LDG.E R190, desc[UR24][R12.64+0x100] ;  /* 0x000100180cbe9981 */ /* 0x000368000c1e1900 */
[----:B------:R1:W5:Y:S04]  /*2580*/  @!P3 LDG.E R192, desc[UR24][R12.64] ;  /* 0x000000180cc0b981 */ /* 0x000368000c1e1900 */
[----:B------:R2:W5:Y:S01]  /*2590*/  @!P0 LDG.E R189, desc[UR24][R12.64+0x120] ;  /* 0x000120180cbd8981 */ /* 0x000562000c1e1900 */
[----:B------:R-:W-:-:S04]  /*25a0*/  DEPBAR.LE SB0, 0x1 ;  /* 0x000080400000791a */ /* 0x000fc80000000000 */
[----:B------:R-:W-:Y:S06]  /*25b0*/  BAR.SYNC.DEFER_BLOCKING 0x0 ;  /* 0x0000000000007b1d */ /* 0x000fec0000010000 */
[----:B-1----:R-:W4:Y:S04]  /*25c0*/  LDG.E.64 R4, desc[UR24][R18.64] ;  /* 0x0000001812047981 */ /* 0x002f28000c1e1b00 */
[----:B------:R-:W3:Y:S04]  /*25d0*/  LDG.E.64 R2, desc[UR24][R18.64+0x8] ;  /* 0x0000081812027981 */ /* 0x000ee8000c1e1b00 */
[----:B------:R-:W1:Y:S04]  /*25e0*/  LDSM.16.M88.4 R132, [R169] ;  /* 0x00000000a984783b */ /* 0x000e680000000200 */
[----:B------:R-:W1:Y:S04]  /*25f0*/  LDSM.16.M88.4 R136, [R169+0x400] ;  /* 0x00040000a988783b */ /* 0x000e680000000200 */
[----:B------:R-:W1:Y:S04]  /*2600*/  LDSM.16.M88.4 R140, [R169+0x800] ;  /* 0x00080000a98c783b */ /* 0x000e680000000200 */
[----:B------:R-:W1:Y:S01]  /*2610*/  LDSM.16.M88.4 R144, [R169+0xc00] ;  /* 0x000c0000a990783b */ /* 0x000e620000000200 */
[----:B------:R-:W-:-:S02]  /*2620*/  SHF.R.U32.HI R11, RZ, 0x6, R0 ;  /* 0x00000006ff0b7819 */ /* 0x000fc40000011600 */
[----:B------:R-:W-:Y:S01]  /*2630*/  LOP3.LUT P1, RZ, R0, 0x4, RZ, 0xc0, !PT ;  /* 0x0000000400ff7812 */ /* 0x000fe2000782c0ff */
[----:B------:R-:W-:Y:S01]  /*2640*/  IMAD.U32 R0, RZ, RZ, UR22 ;  /* 0x00000016ff007e24 */ /* 0x000fe2000f8e00ff */
[----:B------:R-:W-:Y:S02]  /*2650*/  LOP3.LUT R11, R11, 0xe, RZ, 0xc0, !PT ;  /* 0x0000000e0b0b7812 */ /* 0x000fe400078ec0ff */
[----:B------:R-:W-:Y:S02]  /*2660*/  LOP3.LUT R9, R10, 0x3, RZ, 0xc0, !PT ;  /* 0x000000030a097812 */ /* 0x000fe400078ec0ff */
[----:B------:R-:W-:-:S03]  /*2670*/  SEL R164, R164, 0xffffffe0, !P1 ;  /* 0xffffffe0a4a47807 */ /* 0x000fc60004800000 */
[----:B------:R-:W-:Y:S02]  /*2680*/  IMAD R200, R200, 0x8, R9 ;  /* 0x00000008c8c87824 */ /* 0x000fe400078e0209 */
[----:B------:R-:W-:Y:S02]  /*2690*/  IMAD.IADD R165, R170, 0x1, R165 ;  /* 0x00000001aaa57824 */ /* 0x000fe400078e02a5 */
[----:B------:R-:W-:Y:S01]  /*26a0*/  VIADD R200, R200, 0xfffffff8 ;  /* 0xfffffff8c8c87836 */ /* 0x000fe20000000000 */
[----:B------:R-:W-:Y:S02]  /*26b0*/  UISETP.GE.AND UP0, UPT, UR11, UR34, UPT ;  /* 0x000000220b00728c */ /* 0x000fe4000bf06270 */
[----:B------:R-:W-:Y:S01]  /*26c0*/  USHF.L.U32 UR10, UR10, 0x7, URZ ;  /* 0x000000070a0a7899 */ /* 0x000fe200080006ff */
[----:B----4-:R-:W-:Y:S02]  /*26d0*/  R2UR UR15, R5 ;  /* 0x00000000050f72ca */ /* 0x010fe400000e0000 */
[----:B---3--:R-:W-:Y:S01]  /*26e0*/  IADD3 R210, P2, P0, R7, R2, R210 ;  /* 0x0000000207d27210 */ /* 0x008fe2000785e0d2 */
[----:B------:R-:W-:Y:S01]  /*26f0*/  IMAD R2, R0, 0x4, R11 ;  /* 0x0000000400027824 */ /* 0x000fe200078e020b */
[----:B------:R-:W-:-:S03]  /*2700*/  SHF.R.S32.HI R7, RZ, 0x1f, R7 ;  /* 0x0000001fff077819 */ /* 0x000fc60000011407 */
[----:B------:R-:W-:Y:S01]  /*2710*/  VIADD R5, R2, 0x1 ;  /* 0x0000000102057836 */ /* 0x000fe20000000000 */
[----:B------:R-:W-:Y:S01]  /*2720*/  IADD3.X R186, PT, PT, R7, R3, RZ, P2, P0 ;  /* 0x0000000307ba7210 */ /* 0x000fe200017e04ff */
[----:B------:R-:W-:Y:S01]  /*2730*/  IMAD.MOV.U32 R3, RZ, RZ, 0x20 ;  /* 0x00000020ff037424 */ /* 0x000fe200078e00ff */
[----:B------:R-:W-:Y:S01]  /*2740*/  R2UR UR21, R4 ;  /* 0x00000000041572ca */ /* 0x000fe200000e0000 */
[----:B------:R-:W-:Y:S01]  /*2750*/  IMAD.WIDE.U32 R210, R210, -0x2daee0ad, RZ ;  /* 0xd2511f53d2d27825 */ /* 0x000fe200078e00ff */
[C---:B------:R-:W-:Y:S02]  /*2760*/  LOP3.LUT P2, RZ, R178.reuse, 0x4, RZ, 0xc0, !PT ;  /* 0x00000004b2ff7812 */ /* 0x040fe4000784c0ff */
[----:B------:R-:W-:Y:S02]  /*2770*/  LOP3.LUT P0, RZ, R178, 0x2, RZ, 0xc0, !PT ;  /* 0x00000002b2ff7812 */ /* 0x000fe4000780c0ff */
[----:B------:R-:W-:Y:S02]  /*2780*/  LOP3.LUT R7, R2, UR15, RZ, 0x3c, !PT ;  /* 0x0000000f02077c12 */ /* 0x000fe4000f8e3cff */
[----:B------:R-:W-:Y:S01]  /*2790*/  LOP3.LUT R5, R5, UR15, RZ, 0x3c, !PT ;  /* 0x0000000f05057c12 */ /* 0x000fe2000f8e3cff */
[----:B------:R-:W-:Y:S01]  /*27a0*/  VIADD R0, R169, 0x20 ;  /* 0x00000020a9007836 */ /* 0x000fe20000000000 */
[----:B------:R-:W-:Y:S01]  /*27b0*/  SEL R197, R197, 0xfffffff0, !P2 ;  /* 0xfffffff0c5c57807 */ /* 0x000fe20005000000 */
[----:B------:R-:W-:Y:S01]  /*27c0*/  @P1 VIADD R0, R169, 0xffffffe0 ;  /* 0xffffffe0a9001836 */ /* 0x000fe20000000000 */
[----:B------:R-:W-:-:S02]  /*27d0*/  SEL R3, R3, 0xffffffe0, !P0 ;  /* 0xffffffe003037807 */ /* 0x000fc40004000000 */
[C---:B------:R-:W-:Y:S02]  /*27e0*/  LOP3.LUT R208, R211.reuse, R7, RZ, 0x3c, !PT ;  /* 0x00000007d3d07212 */ /* 0x040fe400078e3cff */
[----:B------:R-:W-:Y:S01]  /*27f0*/  LOP3.LUT R206, R211, R5, RZ, 0x3c, !PT ;  /* 0x00000005d3ce7212 */ /* 0x000fe200078e3cff */
[----:B------:R-:W3:Y:S01]  /*2800*/  LDSM.16.M88.4 R148, [R0] ;  /* 0x000000000094783b */ /* 0x000ee20000000200 */
[--C-:B------:R-:W-:Y:S02]  /*2810*/  IMAD.IADD R205, R175, 0x1, R197.reuse ;  /* 0x00000001afcd7824 */ /* 0x100fe400078e02c5 */
[--C-:B------:R-:W-:Y:S01]  /*2820*/  IMAD.IADD R204, R176, 0x1, R197.reuse ;  /* 0x00000001b0cc7824 */ /* 0x100fe200078e02c5 */
[----:B------:R-:W4:Y:S01]  /*2830*/  LDSM.16.M88.4 R152, [R0+0x400] ;  /* 0x000400000098783b */ /* 0x000f220000000200 */
[----:B------:R-:W-:Y:S02]  /*2840*/  IMAD.IADD R201, R179, 0x1, R197 ;  /* 0x00000001b3c97824 */ /* 0x000fe400078e02c5 */
[----:B------:R-:W-:Y:S01]  /*2850*/  IMAD.IADD R2, R166, 0x1, R3 ;  /* 0x00000001a6027824 */ /* 0x000fe200078e0203 */
[----:B------:R-:W1:Y:S01]  /*2860*/  LDSM.16.M88.4 R156, [R0+0x800] ;  /* 0x00080000009c783b */ /* 0x000e620000000200 */
[----:B------:R-:W-:-:S03]  /*2870*/  IMAD.WIDE.U32 R208, R208, -0x326172a9, RZ ;  /* 0xcd9e8d57d0d07825 */ /* 0x000fc600078e00ff */
[----:B------:R2:W1:Y:S01]  /*2880*/  LDSM.16.M88.4 R160, [R0+0xc00] ;  /* 0x000c000000a0783b */ /* 0x0004620000000200 */
[----:B------:R-:W-:Y:S01]  /*2890*/  IMAD.WIDE.U32 R206, R206, -0x326172a9, RZ ;  /* 0xcd9e8d57cece7825 */ /* 0x000fe200078e00ff */
[----:B------:R-:W-:Y:S02]  /*28a0*/  UIADD3 UR20, UPT, UPT, UR15, -0x4498517b, URZ ;  /* 0xbb67ae850f147890 */ /* 0x000fe4000fffe0ff */
[----:B------:R-:W-:Y:S02]  /*28b0*/  UIADD3 UR19, UPT, UPT, UR15, 0x76cf5d0a, URZ ;  /* 0x76cf5d0a0f137890 */ /* 0x000fe4000fffe0ff */
[----:B------:R-:W-:Y:S02]  /*28c0*/  UIADD3 UR18, UPT, UPT, UR15, 0x32370b8f, URZ ;  /* 0x32370b8f0f127890 */ /* 0x000fe4000fffe0ff */
[----:B------:R-:W-:Y:S02]  /*28d0*/  UIADD3 UR17, UPT, UPT, UR15, -0x126145ec, URZ ;  /* 0xed9eba140f117890 */ /* 0x000fe4000fffe0ff */
[----:B------:R-:W-:-:S02]  /*28e0*/  UIADD3 UR16, UPT, UPT, UR15, -0x56f99767, URZ ;  /* 0xa90668990f107890 */ /* 0x000fc4000fffe0ff */
[----:B------:R-:W-:Y:S01]  /*28f0*/  UIADD3 UR15, UPT, UPT, UR15, 0x646e171e, URZ ;  /* 0x646e171e0f0f7890 */ /* 0x000fe2000fffe0ff */
[----:B--2---:R-:W-:-:S11]  /*2900*/  IMAD.IADD R0, R169, 0x1, R164 ;  /* 0x00000001a9007824 */ /* 0x004fd600078e02a4 */
.L_x_339:
[----:B------:R-:W-:Y:S01]  /*2910*/  PLOP3.LUT P0, PT, PT, PT, UP0, 0x80, 0x8 ;  /* 0x000000000008781c */ /* 0x000fe20003f0f008 */
[----:B------:R-:W0:Y:S01]  /*2920*/  LDGDEPBAR ;  /* 0x00000000000079af */ /* 0x000e220000000000 */
[----:B------:R-:W-:Y:S01]  /*2930*/  PLOP3.LUT P1, PT, PT, PT, UP0, 0x80, 0x8 ;  /* 0x000000000008781c */ /* 0x000fe20003f2f008 */
[----:B------:R-:W-:Y:S01]  /*2940*/  IMAD.IADD R172, R167, 0x1, R164 ;  /* 0x00000001a7ac7824 */ /* 0x000fe200078e02a4 */
[----:B------:R-:W-:Y:S01]  /*2950*/  PLOP3.LUT P6, PT, PT, PT, UP0, 0x80, 0x8 ;  /* 0x000000000008781c */ /* 0x000fe20003fcf008 */
[----:B------:R-:W-:Y:S01]  /*2960*/  UIADD3 UR11, UPT, UPT, UR21, -0x61c88647, URZ ;  /* 0x9e3779b9150b7890 */ /* 0x000fe2000fffe0ff */
[----:B------:R-:W-:Y:S01]  /*2970*/  PLOP3.LUT P4, PT, PT, PT, UP0, 0x80, 0x8 ;  /* 0x000000000008781c */ /* 0x000fe20003f8f008 */
[----:B------:R-:W-:Y:S01]  /*2980*/  UIADD3 UR14, UPT, UPT, UR21, 0x3c6ef372, URZ ;  /* 0x3c6ef372150e7890 */ /* 0x000fe2000fffe0ff */
[----:B------:R-:W-:Y:S01]  /*2990*/  PLOP3.LUT P3, PT, PT, PT, UP0, 0x80, 0x8 ;  /* 0x000000000008781c */ /* 0x000fe20003f6f008 */
[C---:B------:R-:W-:Y:S01]  /*29a0*/  VIADD R232, R200.reuse, 0x4 ;  /* 0x00000004c8e87836 */ /* 0x040fe20000000000 */
[----:B------:R-:W-:Y:S01]  /*29b0*/  PLOP3.LUT P5, PT, PT, PT, UP0, 0x80, 0x8 ;  /* 0x000000000008781c */ /* 0x000fe20003faf008 */
[----:B------:R-:W-:Y:S04]  /*29c0*/  IMAD.WIDE.U32 R234, R200, -0x326172a9, RZ ;  /* 0xcd9e8d57c8ea7825 */ /* 0x000fe800078e00ff */
[----:B------:R-:W-:Y:S01]  /*29d0*/  @P1 SHF.R.U32.HI R213, RZ, 0x1, R178 ;  /* 0x00000001ffd51819 */ /* 0x000fe200000116b2 */
[----:B------:R-:W-:Y:S01]  /*29e0*/  @P0 IMAD.SHL.U32 R212, R178, 0x2, RZ ;  /* 0x00000002b2d40824 */ /* 0x000fe200078e00ff */
[----:B------:R-:W-:Y:S01]  /*29f0*/  PLOP3.LUT P0, PT, PT, PT, UP0, 0x80, 0x8 ;  /* 0x000000000008781c */ /* 0x000fe20003f0f008 */
[----:B------:R-:W-:Y:S01]  /*2a00*/  IMAD.WIDE.U32 R232, R232, -0x326172a9, RZ ;  /* 0xcd9e8d57e8e87825 */ /* 0x000fe200078e00ff */
[----:B------:R-:W-:Y:S02]  /*2a10*/  PLOP3.LUT P1, PT, PT, PT, UP0, 0x80, 0x8 ;  /* 0x000000000008781c */ /* 0x000fe40003f2f008 */
[----:B------:R-:W-:Y:S02]  /*2a20*/  LOP3.LUT R218, R234, UR11, R209, 0x96, !PT ;  /* 0x0000000beada7c12 */ /* 0x000fe4000f8e96d1 */
[----:B------:R-:W-:Y:S02]  /*2a30*/  @P4 LOP3.LUT R212, R212, 0x6, RZ, 0xc0, !PT ;  /* 0x00000006d4d44812 */ /* 0x000fe400078ec0ff */
[----:B------:R-:W-:Y:S01]  /*2a40*/  PLOP3.LUT P4, PT, PT, PT, UP0, 0x80, 0x8 ;  /* 0x000000000008781c */ /* 0x000fe20003f8f008 */
[----:B------:R-:W-:Y:S04]  /*2a50*/  DEPBAR.LE SB0, 0x0 ;  /* 0x000080000000791a */ /* 0x000fe80000000000 */
[----:B------:R-:W-:Y:S01]  /*2a60*/  @P3 LOP3.LUT R212, R212, 0x1c0, R213, 0xf8, !PT ;  /* 0x000001c0d4d43812 */ /* 0x000fe200078ef8d5 */
[----:B------:R-:W-:Y:S01]  /*2a70*/  BAR.SYNC.DEFER_BLOCKING 0x0 ;  /* 0x0000000000007b1d */ /* 0x000fe20000010000 */
[----:B------:R-:W-:Y:S01]  /*2a80*/  LOP3.LUT R236, R232, UR11, R209, 0x96, !PT ;  /* 0x0000000be8ec7c12 */ /* 0x000fe2000f8e96d1 */
[----:B------:R-:W-:Y:S01]  /*2a90*/  IMAD.U32 R213, RZ, RZ, UR22 ;  /* 0x00000016ffd57e24 */ /* 0x000fe2000f8e00ff */
[----:B------:R-:W-:Y:S01]  /*2aa0*/  PLOP3.LUT P3, PT, PT, PT, UP0, 0x80, 0x8 ;  /* 0x000000000008781c */ /* 0x000fe20003f6f008 */
[----:B------:R-:W-:Y:S01]  /*2ab0*/  IMAD.WIDE.U32 R218, R218, -0x2daee0ad, RZ ;  /* 0xd2511f53dada7825 */ /* 0x000fe200078e00ff */
[----:B------:R-:W-:Y:S02]  /*2ac0*/  LOP3.LUT R232, R232, UR11, R207, 0x96, !PT ;  /* 0x0000000be8e87c12 */ /* 0x000fe4000f8e96cf */
[----:B------:R-:W-:Y:S01]  /*2ad0*/  LOP3.LUT R228, R186, UR21, R235, 0x96, !PT ;  /* 0x00000015bae47c12 */ /* 0x000fe2000f8e96eb */
[----:B------:R-:W-:Y:S01]  /*2ae0*/  @P0 IMAD R212, R213, 0x80, R212 ;  /* 0x00000080d5d40824 */ /* 0x000fe200078e02d4 */
[----:B------:R-:W-:Y:S01]  /*2af0*/  PLOP3.LUT P0, PT, PT, PT, UP0, 0x80, 0x8 ;  /* 0x000000000008781c */ /* 0x000fe20003f0f008 */
[----:B------:R-:W-:Y:S01]  /*2b00*/  IMAD.WIDE.U32 R236, R236, -0x2daee0ad, RZ ;  /* 0xd2511f53ecec7825 */ /* 0x000fe200078e00ff */
[----:B------:R-:W-:Y:S01]  /*2b10*/  LOP3.LUT R234, R234, UR11, R207, 0x96, !PT ;  /* 0x0000000beaea7c12 */ /* 0x000fe2000f8e96cf */
[----:B------:R-:W-:Y:S01]  /*2b20*/  UIADD3 UR11, UPT, UPT, UR21, -0x255992d5, URZ ;  /* 0xdaa66d2b150b7890 */ /* 0x000fe2000fffe0ff */
[C---:B------:R-:W-:Y:S01]  /*2b30*/  @P1 ISETP.GE.AND P1, PT, R212.reuse, UR34, PT ;  /* 0x00000022d4001c0c */ /* 0x040fe2000bf26270 */
[----:B------:R-:W-:Y:S01]  /*2b40*/  @P4 VIADD R213, R212, 0x1 ;  /* 0x00000001d4d54836 */ /* 0x000fe20000000000 */
[----:B------:R-:W-:Y:S01]  /*2b50*/  PLOP3.LUT P4, PT, PT, PT, UP0, 0x80, 0x8 ;  /* 0x000000000008781c */ /* 0x000fe20003f8f008 */
[----:B------:R-:W-:Y:S04]  /*2b60*/  IMAD.WIDE.U32 R234, R234, -0x2daee0ad, RZ ;  /* 0xd2511f53eaea7825 */ /* 0x000fe800078e00ff */
[----:B------:R-:W-:Y:S01]  /*2b70*/  IMAD.WIDE.U32 R228, R228, -0x2daee0ad, RZ ;  /* 0xd2511f53e4e47825 */ /* 0x000fe200078e00ff */
[----:B------:R-:W-:Y:S02]  /*2b80*/  LDSM.16.M88.4 R100, [R167] ;  /* 0x00000000a764783b */ /* 0x000fe40000000200 */
[C---:B------:R-:W-:Y:S02]  /*2b90*/  LOP3.LUT R230, R228.reuse, UR19, R219, 0x96, !PT ;  /* 0x00000013e4e67c12 */ /* 0x040fe4000f8e96db */
[----:B------:R-:W-:Y:S03]  /*2ba0*/  LOP3.LUT R228, R228, UR19, R235, 0x96, !PT ;  /* 0x00000013e4e47c12 */ /* 0x000fe6000f8e96eb */
[----:B------:R-:W-:Y:S01]  /*2bb0*/  @P4 ISETP.GE.AND P4, PT, R213, UR34, PT ;  /* 0x00000022d5004c0c */ /* 0x000fe2000bf86270 */
[----:B------:R-:W-:Y:S01]  /*2bc0*/  IMAD.WIDE.U32 R230, R230, -0x326172a9, RZ ;  /* 0xcd9e8d57e6e67825 */ /* 0x000fe200078e00ff */
[----:B------:R-:W2:Y:S08]  /*2bd0*/  LDSM.16.M88.4 R104, [R169+-0x2000] ;  /* 0xffe00000a968783b */ /* 0x000eb00000000200 */
[----:B------:R-:W3:Y:S08]  /*2be0*/  LDSM.16.M88.4 R108, [R167+0x1000] ;  /* 0x00100000a76c783b */ /* 0x000ef00000000200 */
[----:B------:R-:W4:Y:S08]  /*2bf0*/  LDSM.16.M88.4 R112, [R169+-0x1c00] ;  /* 0xffe40000a970783b */ /* 0x000f300000000200 */
[----:B------:R-:W1:Y:S08]  /*2c00*/  LDSM.16.M88.4 R116, [R169+-0x1800] ;  /* 0xffe80000a974783b */ /* 0x000e700000000200 */
[----:B------:R-:W1:Y:S01]  /*2c10*/  LDSM.16.M88.4 R120, [R169+-0x1400] ;  /* 0xffec0000a978783b */ /* 0x000e620000000200 */
[-C--:B--2---:R-:W-:Y:S07]  /*2c20*/  HMMA.16816.F32 R4, R100, R104.reuse, RZ ;  /* 0x000000686404723c */ /* 0x084fee00000018ff */
[----:B------:R-:W-:Y:S01]  /*2c30*/  LDSM.16.M88.4 R124, [R172] ;  /* 0x00000000ac7c783b */ /* 0x000fe20000000200 */
[C---:B---3--:R-:W-:Y:S07]  /*2c40*/  HMMA.16816.F32 R8, R108.reuse, R104, RZ ;  /* 0x000000686c08723c */ /* 0x048fee00000018ff */
[----:B------:R-:W2:Y:S01]  /*2c50*/  LDSM.16.M88.4 R128, [R0+-0x2000] ;  /* 0xffe000000080783b */ /* 0x000ea20000000200 */
[-C--:B------:R-:W-:Y:S08]  /*2c60*/  HMMA.16816.F32 R12, R108, R106.reuse, RZ ;  /* 0x0000006a6c0c723c */ /* 0x080ff000000018ff */
[C---:B------:R-:W-:Y:S01]  /*2c70*/  HMMA.16816.F32 R16, R100.reuse, R106, RZ ;  /* 0x0000006a6410723c */ /* 0x040fe200000018ff */
[----:B------:R-:W3:Y:S07]  /*2c80*/  LDSM.16.M88.4 R104, [R172+0x1000] ;  /* 0x00100000ac68783b */ /* 0x000eee0000000200 */
[-C--:B----4-:R-:W-:Y:S08]  /*2c90*/  HMMA.16816.F32 R20, R100, R112.reuse, RZ ;  /* 0x000000706414723c */ /* 0x090ff000000018ff */
        /* <DEDUP_REMOVED lines=8> */
[C---:B------:R-:W-:Y:S08]  /*2d20*/  HMMA.16816.F32 R56, R108.reuse, R120, RZ ;  /* 0x000000786c38723c */ /* 0x040ff000000018ff */
[-C--:B------:R-:W-:Y:S01]  /*2d30*/  HMMA.16816.F32 R60, R108, R122.reuse, RZ ;  /* 0x0000007a6c3c723c */ /* 0x080fe200000018ff */
[----:B------:R-:W-:Y:S07]  /*2d40*/  LDSM.16.M88.4 R108, [R0+-0x1800] ;  /* 0xffe80000006c783b */ /* 0x000fee0000000200 */
[----:B------:R-:W-:Y:S01]  /*2d50*/  HMMA.16816.F32 R64, R100, R122, RZ ;  /* 0x0000007a6440723c */ /* 0x000fe200000018ff */
[----:B------:R-:W1:Y:S07]  /*2d60*/  LDSM.16.M88.4 R100, [R0+-0x1c00] ;  /* 0xffe400000064783b */ /* 0x000e6e0000000200 */
[-C--:B--2---:R-:W-:Y:S08]  /*2d70*/  HMMA.16816.F32 R4, R124, R128.reuse, R4 ;  /* 0x000000807c04723c */ /* 0x084ff00000001804 */
[C---:B---3--:R-:W-:Y:S08]  /*2d80*/  HMMA.16816.F32 R8, R104.reuse, R128, R8 ;  /* 0x000000806808723c */ /* 0x048ff00000001808 */
        /* <DEDUP_REMOVED lines=8> */
[----:B------:R-:W-:Y:S01]  /*2e10*/  @P0 FSEL R10, R10, -INF , !P1 ;  /* 0xff8000000a0a0808 */ /* 0x000fe20004800000 */
[-C--:B-1----:R-:W-:Y:S01]  /*2e20*/  HMMA.16816.F32 R20, R124, R100.reuse, R20 ;  /* 0x000000647c14723c */ /* 0x082fe20000001814 */
[----:B------:R-:W-:Y:S02]  /*2e30*/  PLOP3.LUT P1, PT, PT, PT, UP0, 0x80, 0x8 ;  /* 0x000000000008781c */ /* 0x000fe40003f2f008 */
[----:B------:R-:W-:Y:S02]  /*2e40*/  PLOP3.LUT P0, PT, PT, PT, UP0, 0x80, 0x8 ;  /* 0x000000000008781c */ /* 0x000fe40003f0f008 */
[----:B------:R-:W-:Y:S02]  /*2e50*/  @P3 FSEL R5, R5, -INF , !P4 ;  /* 0xff80000005053808 */ /* 0x000fe40006000000 */
[----:B------:R-:W-:Y:S01]  /*2e60*/  PLOP3.LUT P3, PT, PT, PT, UP0, 0x80, 0x8 ;  /* 0x000000000008781c */ /* 0x000fe20003f6f008 */
[C---:B------:R-:W-:Y:S04]  /*2e70*/  HMMA.16816.F32 R24, R104.reuse, R100, R24 ;  /* 0x000000646818723c */ /* 0x040fe80000001818 */
[----:B------:R-:W-:Y:S02]  /*2e80*/  @P6 FSEL R7, R7, -INF , !P4 ;  /* 0xff80000007076808 */ /* 0x000fe40006000000 */
[----:B------:R-:W-:Y:S02]  /*2e90*/  PLOP3.LUT P6, PT, PT, PT, UP0, 0x80, 0x8 ;  /* 0x000000000008781c */ /* 0x000fe40003fcf008 */
[----:B------:R-:W-:Y:S01]  /*2ea0*/  @P5 FSEL R9, R9, -INF , !P4 ;  /* 0xff80000009095808 */ /* 0x000fe20006000000 */
[-C--:B------:R-:W-:Y:S01]  /*2eb0*/  HMMA.16816.F32 R28, R104, R102.reuse, R28 ;  /* 0x00000066681c723c */ /* 0x080fe2000000181c */
[----:B------:R-:W-:Y:S02]  /*2ec0*/  PLOP3.LUT P5, PT, PT, PT, UP0, 0x80, 0x8 ;  /* 0x000000000008781c */ /* 0x000fe40003faf008 */
[----:B------:R-:W-:Y:S01]  /*2ed0*/  @P1 FSEL R11, R11, -INF , !P4 ;  /* 0xff8000000b0b1808 */ /* 0x000fe20006000000 */
[C---:B------:R-:W-:Y:S01]  /*2ee0*/  @P0 VIADD R213, R212.reuse, 0x8 ;  /* 0x00000008d4d50836 */ /* 0x040fe20000000000 */
[----:B------:R-:W-:Y:S02]  /*2ef0*/  PLOP3.LUT P1, PT, PT, PT, UP0, 0x80, 0x8 ;  /* 0x000000000008781c */ /* 0x000fe40003f2f008 */
[----:B------:R-:W-:Y:S01]  /*2f00*/  PLOP3.LUT P4, PT, PT, PT, UP0, 0x80, 0x8 ;  /* 0x000000000008781c */ /* 0x000fe20003f8f008 */
[C---:B------:R-:W-:Y:S01]  /*2f10*/  HMMA.16816.F32 R32, R124.reuse, R102, R32 ;  /* 0x000000667c20723c */ /* 0x040fe20000001820 */
[----:B------:R-:W-:Y:S01]  /*2f20*/  PLOP3.LUT P0, PT, PT, PT, UP0, 0x80, 0x8 ;  /* 0x000000000008781c */ /* 0x000fe20003f0f008 */
[----:B------:R-:W1:Y:S02]  /*2f30*/  LDSM.16.M88.4 R100, [R0+-0x1400] ;  /* 0xffec00000064783b */ /* 0x000e640000000200 */
[----:B------:R-:W-:Y:S01]  /*2f40*/  @P3 ISETP.GE.AND P3, PT, R213, UR34, PT ;  /* 0x00000022d5003c0c */ /* 0x000fe2000bf66270 */
[----:B------:R-:W-:Y:S01]  /*2f50*/  @P6 VIADD R213, R212, 0x9 ;  /* 0x00000009d4d56836 */ /* 0x000fe20000000000 */
[----:B------:R-:W-:Y:S02]  /*2f60*/  PLOP3.LUT P6, PT, PT, PT, UP0, 0x80, 0x8 ;  /* 0x000000000008781c */ /* 0x000fe40003fcf008 */
[----:B------:R-:W-:Y:S01]  /*2f70*/  @P5 FSEL R12, R12, -INF , !P3 ;  /* 0xff8000000c0c5808 */ /* 0x000fe20005800000 */
[-C--:B------:R-:W-:Y:S01]  /*2f80*/  HMMA.16816.F32 R36, R124, R108.reuse, R36 ;  /* 0x0000006c7c24723c */ /* 0x080fe20000001824 */
[----:B------:R-:W-:Y:S02]  /*2f90*/  PLOP3.LUT P5, PT, PT, PT, UP0, 0x80, 0x8 ;  /* 0x000000000008781c */ /* 0x000fe40003faf008 */
[----:B------:R-:W-:Y:S02]  /*2fa0*/  @P4 FSEL R14, R14, -INF , !P3 ;  /* 0xff8000000e0e4808 */ /* 0x000fe40005800000 */
[----:B------:R-:W-:Y:S02]  /*2fb0*/  @P1 FSEL R16, R16, -INF , !P3 ;  /* 0xff80000010101808 */ /* 0x000fe40005800000 */
[----:B------:R-:W-:Y:S01]  /*2fc0*/  PLOP3.LUT P4, PT, PT, PT, UP0, 0x80, 0x8 ;  /* 0x000000000008781c */ /* 0x000fe20003f8f008 */
[C---:B------:R-:W-:Y:S01]  /*2fd0*/  HMMA.16816.F32 R40, R104.reuse, R108, R40 ;  /* 0x0000006c6828723c */ /* 0x040fe20000001828 */
[----:B------:R-:W-:Y:S03]  /*2fe0*/  PLOP3.LUT P1, PT, PT, PT, UP0, 0x80, 0x8 ;  /* 0x000000000008781c */ /* 0x000fe60003f2f008 */
[----:B------:R-:W-:Y:S02]  /*2ff0*/  @P0 FSEL R18, R18, -INF , !P3 ;  /* 0xff80000012120808 */ /* 0x000fe40005800000 */
[----:B------:R-:W-:Y:S02]  /*3000*/  PLOP3.LUT P3, PT, PT, PT, UP0, 0x80, 0x8 ;  /* 0x000000000008781c */ /* 0x000fe40003f6f008 */
[----:B------:R-:W-:Y:S01]  /*3010*/  PLOP3.LUT P0, PT, PT, PT, UP0, 0x80, 0x8 ;  /* 0x000000000008781c */ /* 0x000fe20003f0f008 */
[-C--:B------:R-:W-:Y:S03]  /*3020*/  HMMA.16816.F32 R44, R104, R110.reuse, R44 ;  /* 0x0000006e682c723c */ /* 0x080fe6000000182c */
[----:B------:R-:W-:Y:S01]  /*3030*/  @P6 ISETP.GE.AND P6, PT, R213, UR34, PT ;  /* 0x00000022d5006c0c */ /* 0x000fe2000bfc6270 */
[C---:B------:R-:W-:Y:S01]  /*3040*/  @P5 VIADD R213, R212.reuse, 0x10 ;  /* 0x00000010d4d55836 */ /* 0x040fe20000000000 */
        /* <DEDUP_REMOVED lines=9> */
[----:B------:R-:W-:Y:S02]  /*30e0*/  @P0 FSEL R19, R19, -INF , !P6 ;  /* 0xff80000013130808 */ /* 0x000fe40007000000 */
[----:B------:R-:W-:Y:S02]  /*30f0*/  PLOP3.LUT P6, PT, PT, PT, UP0, 0x80, 0x8 ;  /* 0x000000000008781c */ /* 0x000fe40003fcf008 */
[----:B------:R-:W-:Y:S01]  /*3100*/  PLOP3.LUT P0, PT, PT, PT, UP0, 0x80, 0x8 ;  /* 0x000000000008781c */ /* 0x000fe20003f0f008 */
[C---:B------:R-:W-:Y:S04]  /*3110*/  HMMA.16816.F32 R56, R104.reuse, R100, R56 ;  /* 0x000000646838723c */ /* 0x040fe80000001838 */
[----:B------:R-:W-:Y:S01]  /*3120*/  @P5 ISETP.GE.AND P5, PT, R213, UR34, PT ;  /* 0x00000022d5005c0c */ /* 0x000fe2000bfa6270 */
[----:B------:R-:W-:Y:S01]  /*3130*/  @P4 VIADD R213, R212, 0x11 ;  /* 0x00000011d4d54836 */ /* 0x000fe20000000000 */
[----:B------:R-:W-:Y:S02]  /*3140*/  PLOP3.LUT P4, PT, PT, PT, UP0, 0x80, 0x8 ;  /* 0x000000000008781c */ /* 0x000fe40003f8f008 */
[----:B------:R-:W-:Y:S01]  /*3150*/  @P1 FSEL R20, R20, -INF , !P5 ;  /* 0xff80000014141808 */ /* 0x000fe20006800000 */
[-C--:B------:R-:W-:Y:S01]  /*3160*/  HMMA.16816.F32 R60, R104, R102.reuse, R60 ;  /* 0x00000066683c723c */ /* 0x080fe2000000183c */
[----:B------:R-:W-:Y:S02]  /*3170*/  PLOP3.LUT P1, PT, PT, PT, UP0, 0x80, 0x8 ;  /* 0x000000000008781c */ /* 0x000fe40003f2f008 */
[----:B------:R-:W-:Y:S02]  /*3180*/  @P3 FSEL R22, R22, -INF , !P5 ;  /* 0xff80000016163808 */ /* 0x000fe40006800000 */
[----:B------:R-:W-:Y:S02]  /*3190*/  PLOP3.LUT P3, PT, PT, PT, UP0, 0x80, 0x8 ;  /* 0x000000000008781c */ /* 0x000fe40003f6f008 */
[----:B------:R-:W-:Y:S01]  /*31a0*/  @P6 FSEL R24, R24, -INF , !P5 ;  /* 0xff80000018186808 */ /* 0x000fe20006800000 */
[----:B------:R-:W-:Y:S01]  /*31b0*/  HMMA.16816.F32 R64, R124, R102, R64 ;  /* 0x000000667c40723c */ /* 0x000fe20000001840 */
[----:B------:R-:W-:Y:S03]  /*31c0*/  PLOP3.LUT P6, PT, PT, PT, UP0, 0x80, 0x8 ;  /* 0x000000000008781c */ /* 0x000fe60003fcf008 */
[----:B------:R-:W-:Y:S02]  /*31d0*/  @P0 FSEL R26, R26, -INF , !P5 ;  /* 0xff8000001a1a0808 */ /* 0x000fe40006800000 */
[----:B------:R-:W-:Y:S02]  /*31e0*/  PLOP3.LUT P0, PT, PT, PT, UP0, 0x80, 0x8 ;  /* 0x000000000008781c */ /* 0x000fe40003f0f008 */
[----:B------:R-:W-:Y:S02]  /*31f0*/  PLOP3.LUT P5, PT, PT, PT, UP0, 0x80, 0x8 ;  /* 0x000000000008781c */ /* 0x000fe40003faf008 */
[----:B------:R-:W-:Y:S01]  /*3200*/  @P4 ISETP.GE.AND P4, PT, R213, UR34, PT ;  /* 0x00000022d5004c0c */ /* 0x000fe2000bf86270 */
[C---:B------:R-:W-:Y:S01]  /*3210*/  @P1 VIADD R213, R212.reuse, 0x18 ;  /* 0x00000018d4d51836 */ /* 0x040fe20000000000 */
[----:B------:R-:W-:Y:S02]  /*3220*/  PLOP3.LUT P1, PT, PT, PT, UP0, 0x80, 0x8 ;  /* 0x000000000008781c */ /* 0x000fe40003f2f008 */
[----:B------:R-:W-:Y:S02]  /*3230*/  @P6 FSEL R23, R23, -INF , !P4 ;  /* 0xff80000017176808 */ /* 0x000fe40006000000 */
[----:B------:R-:W-:Y:S02]  /*3240*/  @P3 FSEL R21, R21, -INF , !P4 ;  /* 0xff80000015153808 */ /* 0x000fe40006000000 */
[----:B------:R-:W-:Y:S02]  /*3250*/  PLOP3.LUT P3, PT, PT, PT, UP0, 0x80, 0x8 ;  /* 0x000000000008781c */ /* 0x000fe40003f6f008 */
[----:B------:R-:W-:Y:S02]  /*3260*/  @P0 FSEL R27, R27, -INF , !P4 ;  /* 0xff8000001b1b0808 */ /* 0x000fe40006000000 */
[----:B------:R-:W-:Y:S02]  /*3270*/  PLOP3.LUT P6, PT, PT, PT, UP0, 0x80, 0x8 ;  /* 0x000000000008781c */ /* 0x000fe40003fcf008 */
[----:B------:R-:W-:Y:S02]  /*3280*/  @P5 FSEL R25, R25, -INF , !P4 ;  /* 0xff80000019195808 */ /* 0x000fe40006000000 */
[----:B------:R-:W-:Y:S02]  /*3290*/  PLOP3.LUT P5, PT, PT, PT, UP0, 0x80, 0x8 ;  /* 0x000000000008781c */ /* 0x000fe40003faf008 */
[----:B------:R-:W-:Y:S02]  /*32a0*/  PLOP3.LUT P4, PT, PT, PT, UP0, 0x80, 0x8 ;  /* 0x000000000008781c */ /* 0x000fe40003f8f008 */
[----:B------:R-:W-:Y:S01]  /*32b0*/  @P1 ISETP.GE.AND P1, PT, R213, UR34, PT ;  /* 0x00000022d5001c0c */ /* 0x000fe2000bf26270 */
[----:B------:R-:W-:Y:S01]  /*32c0*/  @P3 VIADD R213, R212, 0x19 ;  /* 0x00000019d4d53836 */ /* 0x000fe20000000000 */
[----:B------:R-:W-:Y:S02]  /*32d0*/  PLOP3.LUT P0, PT, PT, PT, UP0, 0x80, 0x8 ;  /* 0x000000000008781c */ /* 0x000fe40003f0f008 */
[----:B------:R-:W-:Y:S02]  /*32e0*/  PLOP3.LUT P3, PT, PT, PT, UP0, 0x80, 0x8 ;  /* 0x000000000008781c */ /* 0x000fe40003f6f008 */
[----:B------:R-:W-:Y:S02]  /*32f0*/  @P6 FSEL R28, R28, -INF , !P1 ;  /* 0xff8000001c1c6808 */ /* 0x000fe40004800000 */
[----:B------:R-:W-:Y:S02]  /*3300*/  PLOP3.LUT P6, PT, PT, PT, UP0, 0x80, 0x8 ;  /* 0x000000000008781c */ /* 0x000fe40003fcf008 */
[----:B------:R-:W-:Y:S02]  /*3310*/  @P5 FSEL R30, R30, -INF , !P1 ;  /* 0xff8000001e1e5808 */ /* 0x000fe40004800000 */
[----:B------:R-:W-:Y:S02]  /*3320*/  PLOP3.LUT P5, PT, PT, PT, UP0, 0x80, 0x8 ;  /* 0x000000000008781c */ /* 0x000fe40003faf008 */
[----:B------:R-:W-:Y:S02]  /*3330*/  @P4 FSEL R32, R32, -INF , !P1 ;  /* 0xff80000020204808 */ /* 0x000fe40004800000 */
[----:B------:R-:W-:Y:S02]  /*3340*/  PLOP3.LUT P4, PT, PT, PT, UP0, 0x80, 0x8 ;  /* 0x000000000008781c */ /* 0x000fe40003f8f008 */
[----:B------:R-:W-:Y:S02]  /*3350*/  @P0 FSEL R34, R34, -INF , !P1 ;  /* 0xff80000022220808 */ /* 0x000fe40004800000 */
[----:B------:R-:W-:Y:S02]  /*3360*/  PLOP3.LUT P1, PT, PT, PT, UP0, 0x80, 0x8 ;  /* 0x000000000008781c */ /* 0x000fe40003f2f008 */
[----:B------:R-:W-:Y:S02]  /*3370*/  PLOP3.LUT P0, PT, PT, PT, UP0, 0x80, 0x8 ;  /* 0x000000000008781c */ /* 0x000fe40003f0f008 */
[----:B------:R-:W-:Y:S02]  /*3380*/  @P3 ISETP.GE.AND P3, PT, R213, UR34, PT ;  /* 0x00000022d5003c0c */ /* 0x000fe4000bf66270 */
[----:B------:R-:W-:Y:S01]  /*3390*/  LOP3.LUT R213, R186, UR21, R233, 0x96, !PT ;  /* 0x00000015bad57c12 */ /* 0x000fe2000f8e96e9 */
[----:B------:R-:W-:Y:S01]  /*33a0*/  IMAD.WIDE.U32 R232, R232, -0x2daee0ad, RZ ;  /* 0xd2511f53e8e87825 */ /* 0x000fe200078e00ff */
[----:B------:R-:W-:Y:S02]  /*33b0*/  @P5 FSEL R31, R31, -INF , !P3 ;  /* 0xff8000001f1f5808 */ /* 0x000fe40005800000 */
[----:B------:R-:W-:Y:S01]  /*33c0*/  @P6 FSEL R29, R29, -INF , !P3 ;  /* 0xff8000001d1d6808 */ /* 0x000fe20005800000 */
[----:B------:R-:W-:Y:S01]  /*33d0*/  IMAD.WIDE.U32 R250, R213, -0x2daee0ad, RZ ;  /* 0xd2511f53d5fa7825 */ /* 0x000fe200078e00ff */
[----:B------:R-:W-:Y:S02]  /*33e0*/  PLOP3.LUT P6, PT, PT, PT, UP0, 0x80, 0x8 ;  /* 0x000000000008781c */ /* 0x000fe40003fcf008 */
[----:B------:R-:W-:Y:S01]  /*33f0*/  PLOP3.LUT P5, PT, PT, PT, UP0, 0x80, 0x8 ;  /* 0x000000000008781c */ /* 0x000fe20003faf008 */
[----:B------:R-:W-:Y:S01]  /*3400*/  @P1 VIADD R214, R212, 0x20 ;  /* 0x00000020d4d61836 */ /* 0x000fe20000000000 */
[----:B------:R-:W-:Y:S02]  /*3410*/  PLOP3.LUT P1, PT, PT, PT, UP0, 0x80, 0x8 ;  /* 0x000000000008781c */ /* 0x000fe40003f2f008 */
[----:B------:R-:W-:Y:S02]  /*3420*/  @P4 FSEL R33, R33, -INF , !P3 ;  /* 0xff80000021214808 */ /* 0x000fe40005800000 */
[----:B------:R-:W-:Y:S02]  /*3430*/  LOP3.LUT R213, R210, UR20, R251, 0x96, !PT ;  /* 0x00000014d2d57c12 */ /* 0x000fe4000f8e96fb */
[----:B------:R-:W-:Y:S02]  /*3440*/  PLOP3.LUT P4, PT, PT, PT, UP0, 0x80, 0x8 ;  /* 0x000000000008781c */ /* 0x000fe40003f8f008 */
[----:B------:R-:W-:Y:S02]  /*3450*/  LOP3.LUT R226, R250, UR19, R237, 0x96, !PT ;  /* 0x00000013fae27c12 */ /* 0x000fe4000f8e96ed */
[----:B------:R-:W-:Y:S02]  /*3460*/  @P0 FSEL R35, R35, -INF , !P3 ;  /* 0xff80000023230808 */ /* 0x000fe40005800000 */
[----:B------:R-:W-:Y:S01]  /*3470*/  PLOP3.LUT P0, PT, PT, PT, UP0, 0x80, 0x8 ;  /* 0x000000000008781c */ /* 0x000fe20003f0f008 */
[----:B------:R-:W-:Y:S01]  /*3480*/  IMAD.WIDE.U32 R226, R226, -0x326172a9, RZ ;  /* 0xcd9e8d57e2e27825 */ /* 0x000fe200078e00ff */
[----:B------:R-:W-:Y:S02]  /*3490*/  @P6 ISETP.GE.AND P6, PT, R214, UR34, PT ;  /* 0x00000022d6006c0c */ /* 0x000fe4000bfc6270 */
[----:B------:R-:W-:Y:S01]  /*34a0*/  LOP3.LUT R250, R250, UR19, R233, 0x96, !PT ;  /* 0x00000013fafa7c12 */ /* 0x000fe2000f8e96e9 */
[----:B------:R-:W-:Y:S01]  /*34b0*/  @P5 VIADD R214, R212, 0x21 ;  /* 0x00000021d4d65836 */ /* 0x000fe20000000000 */
[----:B------:R-:W-:Y:S02]  /*34c0*/  PLOP3.LUT P3, PT, PT, PT, UP0, 0x80, 0x8 ;  /* 0x000000000008781c */ /* 0x000fe40003f6f008 */
[----:B------:R-:W-:Y:S01]  /*34d0*/  @P1 FSEL R42, R42, -INF , !P6 ;  /* 0xff8000002a2a1808 */ /* 0x000fe20007000000 */
[----:B------:R-:W-:Y:S01]  /*34e0*/  IMAD.WIDE.U32 R250, R250, -0x326172a9, RZ ;  /* 0xcd9e8d57fafa7825 */ /* 0x000fe200078e00ff */
[----:B------:R-:W-:Y:S02]  /*34f0*/  PLOP3.LUT P5, PT, PT, PT, UP0, 0x80, 0x8 ;  /* 0x000000000008781c */ /* 0x000fe40003faf008 */
[----:B------:R-:W-:Y:S02]  /*3500*/  PLOP3.LUT P1, PT, PT, PT, UP0, 0x80, 0x8 ;  /* 0x000000000008781c */ /* 0x000fe40003f2f008 */
[----:B------:R-:W-:Y:S02]  /*3510*/  @P4 FSEL R36, R36, -INF , !P6 ;  /* 0xff80000024244808 */ /* 0x000fe40007000000 */
[----:B------:R-:W-:Y:S02]  /*3520*/  @P0 FSEL R40, R40, -INF , !P6 ;  /* 0xff80000028280808 */ /* 0x000fe40007000000 */
[----:B------:R-:W-:Y:S02]  /*3530*/  PLOP3.LUT P4, PT, PT, PT, UP0, 0x80, 0x8 ;  /* 0x000000000008781c */ /* 0x000fe40003f8f008 */
[----:B------:R-:W-:Y:S02]  /*3540*/  PLOP3.LUT P0, PT, PT, PT, UP0, 0x80, 0x8 ;  /* 0x000000000008781c */ /* 0x000fe40003f0f008 */
[----:B------:R-:W-:Y:S02]  /*3550*/  @P3 FSEL R38, R38, -INF , !P6 ;  /* 0xff80000026263808 */ /* 0x000fe40007000000 */
[----:B------:R-:W-:Y:S02]  /*3560*/  PLOP3.LUT P6, PT, PT, PT, UP0, 0x80, 0x8 ;  /* 0x000000000008781c */ /* 0x000fe40003fcf008 */
[----:B------:R-:W-:Y:S02]  /*3570*/  @P5 ISETP.GE.AND P5, PT, R214, UR34, PT ;  /* 0x00000022d6005c0c */ /* 0x000fe4000bfa6270 */
[----:B------:R-:W-:Y:S01]  /*3580*/  LOP3.LUT R214, R210, UR20, R229, 0x96, !PT ;  /* 0x00000014d2d67c12 */ /* 0x000fe2000f8e96e5 */
[----:B------:R-:W-:Y:S01]  /*3590*/  IMAD.WIDE.U32 R228, R228, -0x326172a9, RZ ;  /* 0xcd9e8d57e4e47825 */ /* 0x000fe200078e00ff */
[----:B------:R-:W-:Y:S02]  /*35a0*/  PLOP3.LUT P3, PT, PT, PT, UP0, 0x80, 0x8 ;  /* 0x000000000008781c */ /* 0x000fe40003f6f008 */
[----:B------:R-:W-:Y:S01]  /*35b0*/  @P1 FSEL R43, R43, -INF , !P5 ;  /* 0xff8000002b2b1808 */ /* 0x000fe20006800000 */
[----:B------:R-:W-:Y:S01]  /*35c0*/  IMAD.WIDE.U32 R222, R214, -0x326172a9, RZ ;  /* 0xcd9e8d57d6de7825 */ /* 0x000fe200078e00ff */
[----:B------:R-:W-:Y:S02]  /*35d0*/  @P4 FSEL R37, R37, -INF , !P5 ;  /* 0xff80000025254808 */ /* 0x000fe40006800000 */
[----:B------:R-:W-:Y:S01]  /*35e0*/  PLOP3.LUT P4, PT, PT, PT, UP0, 0x80, 0x8 ;  /* 0x000000000008781c */ /* 0x000fe20003f8f008 */
[----:B------:R-:W-:Y:S01]  /*35f0*/  @P6 VIADD R215, R212, 0x28 ;  /* 0x00000028d4d76836 */ /* 0x000fe20000000000 */
[----:B------:R-:W-:Y:S02]  /*3600*/  @P0 FSEL R41, R41, -INF , !P5 ;  /* 0xff80000029290808 */ /* 0x000fe40006800000 */
[----:B------:R-:W-:Y:S02]  /*3610*/  PLOP3.LUT P0, PT, PT, PT, UP0, 0x80, 0x8 ;  /* 0x000000000008781c */ /* 0x000fe40003f0f008 */
[----:B------:R-:W-:Y:S02]  /*3620*/  PLOP3.LUT P6, PT, PT, PT, UP0, 0x80, 0x8 ;  /* 0x000000000008781c */ /* 0x000fe40003fcf008 */
[----:B------:R-:W-:Y:S02]  /*3630*/  @P3 FSEL R39, R39, -INF , !P5 ;  /* 0xff80000027273808 */ /* 0x000fe40006800000 */
[----:B------:R-:W-:Y:S02]  /*3640*/  PLOP3.LUT P3, PT, PT, PT, UP0, 0x80, 0x8 ;  /* 0x000000000008781c */ /* 0x000fe40003f6f008 */
[----:B------:R-:W-:Y:S02]  /*3650*/  PLOP3.LUT P5, PT, PT, PT, UP0, 0x80, 0x8 ;  /* 0x000000000008781c */ /* 0x000fe40003faf008 */
[----:B------:R-:W-:Y:S02]  /*3660*/  @P4 ISETP.GE.AND P4, PT, R215, UR34, PT ;  /* 0x00000022d7004c0c */ /* 0x000fe4000bf86270 */
[----:B------:R-:W-:Y:S02]  /*3670*/  PLOP3.LUT P1, PT, PT, PT, UP0, 0x80, 0x8 ;  /* 0x000000000008781c */ /* 0x000fe40003f2f008 */
[----:B------:R-:W-:Y:S01]  /*3680*/  @P0 FSEL R46, R46, -INF , !P4 ;  /* 0xff8000002e2e0808 */ /* 0x000fe20006000000 */
[----:B------:R-:W-:Y:S01]  /*3690*/  @P6 VIADD R214, R212, 0x29 ;  /* 0x00000029d4d66836 */ /* 0x000fe20000000000 */
[----:B------:R-:W-:Y:S02]  /*36a0*/  PLOP3.LUT P0, PT, PT, PT, UP0, 0x80, 0x8 ;  /* 0x000000000008781c */ /* 0x000fe40003f0f008 */
[--C-:B------:R-:W-:Y:S02]  /*36b0*/  LOP3.LUT R219, R208, UR14, R223.reuse, 0x96, !PT ;  /* 0x0000000ed0db7c12 */ /* 0x100fe4000f8e96df */
[----:B------:R-:W-:Y:S02]  /*36c0*/  @P3 FSEL R44, R44, -INF , !P4 ;  /* 0xff8000002c2c3808 */ /* 0x000fe40006000000 */
[----:B------:R-:W-:Y:S01]  /*36d0*/  PLOP3.LUT P3, PT, PT, PT, UP0, 0x80, 0x8 ;  /* 0x000000000008781c */ /* 0x000fe20003f6f008 */
[----:B------:R-:W-:Y:S01]  /*36e0*/  IMAD.WIDE.U32 R238, R219, -0x2daee0ad, RZ ;  /* 0xd2511f53dbee7825 */ /* 0x000fe200078e00ff */
[----:B------:R-:W-:Y:S02]  /*36f0*/  @P5 FSEL R48, R48, -INF , !P4 ;  /* 0xff80000030305808 */ /* 0x000fe40006000000 */
[----:B------:R-:W-:Y:S02]  /*3700*/  PLOP3.LUT P5, PT, PT, PT, UP0, 0x80, 0x8 ;  /* 0x000000000008781c */ /* 0x000fe40003faf008 */
[----:B------:R-:W-:Y:S01]  /*3710*/  LOP3.LUT R215, R206, UR14, R223, 0x96, !PT ;  /* 0x0000000eced77c12 */ /* 0x000fe2000f8e96df */
[----:B------:R-:W-:Y:S01]  /*3720*/  @P0 VIADD R221, R212, 0x30 ;  /* 0x00000030d4dd0836 */ /* 0x000fe20000000000 */
[----:B------:R-:W-:Y:S02]  /*3730*/  PLOP3.LUT P0, PT, PT, PT, UP0, 0x80, 0x8 ;  /* 0x000000000008781c */ /* 0x000fe40003f0f008 */
[----:B------:R-:W-:Y:S01]  /*3740*/  PLOP3.LUT P6, PT, PT, PT, UP0, 0x80, 0x8 ;  /* 0x000000000008781c */ /* 0x000fe20003fcf008 */
[----:B------:R-:W-:Y:S01]  /*3750*/  IMAD.WIDE.U32 R242, R215, -0x2daee0ad, RZ ;  /* 0xd2511f53d7f27825 */ /* 0x000fe200078e00ff */
[----:B------:R-:W-:Y:S02]  /*3760*/  @P1 FSEL R50, R50, -INF , !P4 ;  /* 0xff80000032321808 */ /* 0x000fe40006000000 */
[----:B------:R-:W-:Y:S02]  /*3770*/  @P3 ISETP.GE.AND P3, PT, R214, UR34, PT ;  /* 0x00000022d6003c0c */ /* 0x000fe4000bf66270 */
[----:B------:R-:W-:Y:S01]  /*3780*/  LOP3.LUT R215, R234, UR18, R243, 0x96, !PT ;  /* 0x00000012ead77c12 */ /* 0x000fe2000f8e96f3 */
[C---:B------:R-:W-:Y:S01]  /*3790*/  @P5 VIADD R223, R212.reuse, 0x31 ;  /* 0x00000031d4df5836 */ /* 0x040fe20000000000 */
[----:B------:R-:W-:Y:S02]  /*37a0*/  PLOP3.LUT P5, PT, PT, PT, UP0, 0x80, 0x8 ;  /* 0x000000000008781c */ /* 0x000fe40003faf008 */
[----:B------:R-:W-:Y:S01]  /*37b0*/  PLOP3.LUT P1, PT, PT, PT, UP0, 0x80, 0x8 ;  /* 0x000000000008781c */ /* 0x000fe20003f2f008 */
[----:B------:R-:W-:Y:S01]  /*37c0*/  IMAD.WIDE.U32 R234, R215, -0x326172a9, RZ ;  /* 0xcd9e8d57d7ea7825 */ /* 0x000fe200078e00ff */
[----:B------:R-:W-:Y:S02]  /*37d0*/  @P0 FSEL R47, R47, -INF , !P3 ;  /* 0xff8000002f2f0808 */ /* 0x000fe40005800000 */
[----:B------:R-:W-:Y:S02]  /*37e0*/  PLOP3.LUT P0, PT, PT, PT, UP0, 0x80, 0x8 ;  /* 0x000000000008781c */ /* 0x000fe40003f0f008 */
[----:B------:R-:W-:Y:S02]  /*37f0*/  PLOP3.LUT P4, PT, PT, PT, UP0, 0x80, 0x8 ;  /* 0x000000000008781c */ /* 0x000fe40003f8f008 */
[----:B------:R-:W-:Y:S02]  /*3800*/  @P6 FSEL R45, R45, -INF , !P3 ;  /* 0xff8000002d2d6808 */ /* 0x000fe40005800000 */
[----:B------:R-:W-:Y:S02]  /*3810*/  PLOP3.LUT P6, PT, PT, PT, UP0, 0x80, 0x8 ;  /* 0x000000000008781c */ /* 0x000fe40003fcf008 */
[----:B------:R-:W-:Y:S01]  /*3820*/  @P5 ISETP.GE.AND P5, PT, R221, UR34, PT ;  /* 0x00000022dd005c0c */ /* 0x000fe2000bfa6270 */
[----:B------:R-:W-:Y:S01]  /*3830*/  @P1 VIADD R217, R212, 0x39 ;  /* 0x00000039d4d91836 */ /* 0x000fe20000000000 */
[----:B------:R-:W-:Y:S02]  /*3840*/  PLOP3.LUT P1, PT, PT, PT, UP0, 0x80, 0x8 ;  /* 0x000000000008781c */ /* 0x000fe40003f2f008 */
[----:B------:R-:W-:Y:S02]  /*3850*/  LOP3.LUT R224, R222, UR11, R231, 0x96, !PT ;  /* 0x0000000bdee07c12 */ /* 0x000fe4000f8e96e7 */
[----:B------:R-:W-:Y:S01]  /*3860*/  @P0 FSEL R49, R49, -INF , !P3 ;  /* 0xff80000031310808 */ /* 0x000fe20005800000 */
[----:B------:R-:W-:Y:S01]  /*3870*/  @P4 VIADD R216, R212, 0x38 ;  /* 0x00000038d4d84836 */ /* 0x000fe20000000000 */
[----:B------:R-:W-:Y:S01]  /*3880*/  PLOP3.LUT P0, PT, PT, PT, UP0, 0x80, 0x8 ;  /* 0x000000000008781c */ /* 0x000fe20003f0f008 */
[----:B------:R-:W-:Y:S01]  /*3890*/  IMAD.WIDE.U32 R224, R224, -0x2daee0ad, RZ ;  /* 0xd2511f53e0e07825 */ /* 0x000fe200078e00ff */
[----:B------:R-:W-:Y:S02]  /*38a0*/  PLOP3.LUT P4, PT, PT, PT, UP0, 0x80, 0x8 ;  /* 0x000000000008781c */ /* 0x000fe40003f8f008 */
[----:B------:R-:W-:Y:S01]  /*38b0*/  @P6 ISETP.GE.AND P6, PT, R217, UR34, PT ;  /* 0x00000022d9006c0c */ /* 0x000fe2000bfc6270 */
[----:B------:R-:W-:Y:S01]  /*38c0*/  IMAD.WIDE.U32 R212, R213, -0x326172a9, RZ ;  /* 0xcd9e8d57d5d47825 */ /* 0x000fe200078e00ff */
[----:B------:R-:W-:Y:S02]  /*38d0*/  LOP3.LUT R222, R222, UR11, R229, 0x96, !PT ;  /* 0x0000000bdede7c12 */ /* 0x000fe4000f8e96e5 */
[----:B------:R-:W-:Y:S02]  /*38e0*/  @P1 ISETP.GE.AND P1, PT, R216, UR34, PT ;  /* 0x00000022d8001c0c */ /* 0x000fe4000bf26270 */
[----:B------:R-:W-:Y:S02]  /*38f0*/  LOP3.LUT R214, R208, UR14, R213, 0x96, !PT ;  /* 0x0000000ed0d67c12 */ /* 0x000fe4000f8e96d5 */
[----:B------:R-:W-:Y:S02]  /*3900*/  LOP3.LUT R220, R212, UR11, R227, 0x96, !PT ;  /* 0x0000000bd4dc7c12 */ /* 0x000fe4000f8e96e3 */
[----:B------:R-:W-:Y:S01]  /*3910*/  @P0 FSEL R51, R51, -INF , !P3 ;  /* 0xff80000033330808 */ /* 0x000fe20005800000 */
[----:B------:R-:W-:Y:S01]  /*3920*/  IMAD.WIDE.U32 R216, R214, -0x2daee0ad, RZ ;  /* 0xd2511f53d6d87825 */ /* 0x000fe200078e00ff */
[----:B------:R-:W-:Y:S02]  /*3930*/  PLOP3.LUT P0, PT, PT, PT, UP0, 0x80, 0x8 ;  /* 0x000000000008781c */ /* 0x000fe40003f0f008 */
[----:B------:R-:W-:Y:S01]  /*3940*/  PLOP3.LUT P3, PT, PT, PT, UP0, 0x80, 0x8 ;  /* 0x000000000008781c */ /* 0x000fe20003f6f008 */
[----:B------:R-:W-:Y:S01]  /*3950*/  IMAD.WIDE.U32 R220, R220, -0x2daee0ad, RZ ;  /* 0xd2511f53dcdc7825 */ /* 0x000fe200078e00ff */
[----:B------:R-:W-:Y:S01]  /*3960*/  LOP3.LUT R213, R206, UR14, R213, 0x96, !PT ;  /* 0x0000000eced57c12 */ /* 0x000fe2000f8e96d5 */
[----:B------:R-:W-:Y:S01]  /*3970*/  UIADD3 UR14, UPT, UPT, UR21, 0x78dde6e4, URZ ;  /* 0x78dde6e4150e7890 */ /* 0x000fe2000fffe0ff */
[----:B------:R-:W-:Y:S01]  /*3980*/  @P4 ISETP.GE.AND P4, PT, R223, UR34, PT ;  /* 0x00000022df004c0c */ /* 0x000fe2000bf86270 */
[----:B------:R-:W-:Y:S01]  /*3990*/  IMAD.WIDE.U32 R222, R222, -0x2daee0ad, RZ ;  /* 0xd2511f53dede7825 */ /* 0x000fe200078e00ff */
[----:B------:R-:W-:Y:S01]  /*39a0*/  LOP3.LUT R212, R212, UR11, R251, 0x96, !PT ;  /* 0x0000000bd4d47c12 */ /* 0x000fe2000f8e96fb */
[----:B------:R-:W-:Y:S01]  /*39b0*/  UIADD3 UR11, UPT, UPT, UR21, 0x1715609d, URZ ;  /* 0x1715609d150b7890 */ /* 0x000fe2000fffe0ff */
[----:B------:R-:W-:Y:S01]  /*39c0*/  LOP3.LUT R217, R236, UR18, R217, 0x96, !PT ;  /* 0x00000012ecd97c12 */ /* 0x000fe2000f8e96d9 */
[----:B------:R-:W-:Y:S01]  /*39d0*/  IMAD.WIDE.U32 R246, R213, -0x2daee0ad, RZ ;  /* 0xd2511f53d5f67825 */ /* 0x000fe200078e00ff */
[----:B------:R-:W-:Y:S02]  /*39e0*/  LOP3.LUT R242, R242, UR17, R223, 0x96, !PT ;  /* 0x00000011f2f27c12 */ /* 0x000fe4000f8e96df */
[----:B------:R-:W-:Y:S01]  /*39f0*/  @P0 FSEL R52, R52, -INF , !P5 ;  /* 0xff80000034340808 */ /* 0x000fe20006800000 */
[----:B------:R-:W-:Y:S01]  /*3a00*/  IMAD.WIDE.U32 R212, R212, -0x2daee0ad, RZ ;  /* 0xd2511f53d4d47825 */ /* 0x000fe200078e00ff */
[----:B------:R-:W-:Y:S02]  /*3a10*/  PLOP3.LUT P0, PT, PT, PT, UP0, 0x80, 0x8 ;  /* 0x000000000008781c */ /* 0x000fe40003f0f008 */
[----:B------:R-:W-:Y:S01]  /*3a20*/  @P3 FSEL R54, R54, -INF , !P5 ;  /* 0xff80000036363808 */ /* 0x000fe20006800000 */
[----:B------:R-:W-:Y:S01]  /*3a30*/  IMAD.WIDE.U32 R242, R242, -0x326172a9, RZ ;  /* 0xcd9e8d57f2f27825 */ /* 0x000fe200078e00ff */
[----:B------:R-:W-:Y:S02]  /*3a40*/  PLOP3.LUT P3, PT, PT, PT, UP0, 0x80, 0x8 ;  /* 0x000000000008781c */ /* 0x000fe40003f6f008 */
[----:B------:R-:W-:Y:S02]  /*3a50*/  LOP3.LUT R216, R216, UR17, R221, 0x96, !PT ;  /* 0x00000011d8d87c12 */ /* 0x000fe4000f8e96dd */
[----:B------:R-:W-:Y:S01]  /*3a60*/  LOP3.LUT R215, R228, UR14, R235, 0x96, !PT ;  /* 0x0000000ee4d77c12 */ /* 0x000fe2000f8e96eb */
[----:B------:R-:W-:Y:S01]  /*3a70*/  IMAD.WIDE.U32 R228, R217, -0x326172a9, RZ ;  /* 0xcd9e8d57d9e47825 */ /* 0x000fe200078e00ff */
[----:B------:R-:W-:Y:S02]  /*3a80*/  LOP3.LUT R219, R218, UR18, R239, 0x96, !PT ;  /* 0x00000012dadb7c12 */ /* 0x000fe4000f8e96ef */
[----:B------:R-:W-:Y:S01]  /*3a90*/  LOP3.LUT R214, R232, UR18, R247, 0x96, !PT ;  /* 0x00000012e8d67c12 */ /* 0x000fe2000f8e96f7 */
[----:B------:R-:W-:Y:S01]  /*3aa0*/  IMAD.WIDE.U32 R216, R216, -0x326172a9, RZ ;  /* 0xcd9e8d57d8d87825 */ /* 0x000fe200078e00ff */
[----:B------:R-:W-:Y:S02]  /*3ab0*/  @P0 FSEL R56, R56, -INF , !P5 ;  /* 0xff80000038380808 */ /* 0x000fe40006800000 */
[----:B------:R-:W-:Y:S01]  /*3ac0*/  PLOP3.LUT P0, PT, PT, PT, UP0, 0x80, 0x8 ;  /* 0x000000000008781c */ /* 0x000fe20003f0f008 */
[----:B------:R-:W-:Y:S01]  /*3ad0*/  IMAD.WIDE.U32 R232, R219, -0x326172a9, RZ ;  /* 0xcd9e8d57dbe87825 */ /* 0x000fe200078e00ff */
[----:B------:R-:W-:Y:S02]  /*3ae0*/  LOP3.LUT R217, R228, UR11, R217, 0x96, !PT ;  /* 0x0000000be4d97c12 */ /* 0x000fe4000f8e96d9 */
[----:B------:R-:W-:Y:S02]  /*3af0*/  @P3 FSEL R58, R58, -INF , !P5 ;  /* 0xff8000003a3a3808 */ /* 0x000fe40006800000 */
[----:B------:R-:W-:Y:S02]  /*3b00*/  PLOP3.LUT P3, PT, PT, PT, UP0, 0x80, 0x8 ;  /* 0x000000000008781c */ /* 0x000fe40003f6f008 */
[----:B------:R-:W-:Y:S02]  /*3b10*/  PLOP3.LUT P5, PT, PT, PT, UP0, 0x80, 0x8 ;  /* 0x000000000008781c */ /* 0x000fe40003faf008 */
        /* <DEDUP_REMOVED lines=8> */
[----:B------:R-:W-:Y:S01]  /*3ba0*/  PLOP3.LUT P3, PT, PT, PT, UP0, 0x80, 0x8 ;  /* 0x000000000008781c */ /* 0x000fe20003f6f008 */
[----:B------:R-:W-:Y:S01]  /*3bb0*/  IMAD.WIDE.U32 R230, R221, -0x2daee0ad, RZ ;  /* 0xd2511f53dde67825 */ /* 0x000fe200078e00ff */
[----:B------:R-:W-:Y:S02]  /*3bc0*/  LOP3.LUT R218, R238, UR17, R225, 0x96, !PT ;  /* 0x00000011eeda7c12 */ /* 0x000fe4000f8e96e1 */
[----:B------:R-:W-:Y:S01]  /*3bd0*/  @P5 FSEL R55, R55, -INF , !P4 ;  /* 0xff80000037375808 */ /* 0x000fe20006000000 */
[----:B------:R-:W-:Y:S01]  /*3be0*/  IMAD.WIDE.U32 R238, R214, -0x326172a9, RZ ;  /* 0xcd9e8d57d6ee7825 */ /* 0x000fe200078e00ff */
[----:B------:R-:W-:Y:S02]  /*3bf0*/  LOP3.LUT R241, R222, UR16, R229, 0x96, !PT ;  /* 0x00000010def17c12 */ /* 0x000fe4000f8e96e5 */
[----:B------:R-:W-:Y:S01]  /*3c00*/  @P0 FSEL R59, R59, -INF , !P4 ;  /* 0xff8000003b3b0808 */ /* 0x000fe20006000000 */
[----:B------:R-:W-:Y:S01]  /*3c10*/  IMAD.WIDE.U32 R218, R218, -0x326172a9, RZ ;  /* 0xcd9e8d57dada7825 */ /* 0x000fe200078e00ff */
[----:B------:R-:W-:Y:S02]  /*3c20*/  LOP3.LUT R250, R250, UR14, R239, 0x96, !PT ;  /* 0x0000000efafa7c12 */ /* 0x000fe4000f8e96ef */
[----:B------:R-:W-:Y:S01]  /*3c30*/  PLOP3.LUT P5, PT, PT, PT, UP0, 0x80, 0x8 ;  /* 0x000000000008781c */ /* 0x000fe20003faf008 */
[----:B------:R-:W-:Y:S01]  /*3c40*/  IMAD.WIDE.U32 R222, R213, -0x2daee0ad, RZ ;  /* 0xd2511f53d5de7825 */ /* 0x000fe200078e00ff */
[----:B------:R-:W-:Y:S02]  /*3c50*/  PLOP3.LUT P4, PT, PT, PT, UP0, 0x80, 0x8 ;  /* 0x000000000008781c */ /* 0x000fe40003f8f008 */
[----:B------:R-:W-:Y:S01]  /*3c60*/  PLOP3.LUT P0, PT, PT, PT, UP0, 0x80, 0x8 ;  /* 0x000000000008781c */ /* 0x000fe20003f0f008 */
[----:B------:R-:W-:Y:S01]  /*3c70*/  IMAD.WIDE.U32 R250, R250, -0x2daee0ad, RZ ;  /* 0xd2511f53fafa7825 */ /* 0x000fe200078e00ff */
[----:B------:R-:W-:Y:S02]  /*3c80*/  LOP3.LUT R213, R220, UR16, R223, 0x96, !PT ;  /* 0x00000010dcd57c12 */ /* 0x000fe4000f8e96df */
[----:B------:R-:W-:Y:S01]  /*3c90*/  LOP3.LUT R215, R224, UR16, R231, 0x96, !PT ;  /* 0x00000010e0d77c12 */ /* 0x000fe2000f8e96e7 */
[----:B------:R-:W-:Y:S01]  /*3ca0*/  IMAD.WIDE.U32 R220, R217, -0x2daee0ad, RZ ;  /* 0xd2511f53d9dc7825 */ /* 0x000fe200078e00ff */
[----:B------:R-:W-:Y:S02]  /*3cb0*/  LOP3.LUT R219, R232, UR11, R219, 0x96, !PT ;  /* 0x0000000be8db7c12 */ /* 0x000fe4000f8e96db */
[----:B------:R-:W-:Y:S02]  /*3cc0*/  LOP3.LUT R214, R234, UR11, R243, 0x96, !PT ;  /* 0x0000000bead67c12 */ /* 0x000fe4000f8e96f3 */
[----:B------:R-:W-:Y:S01]  /*3cd0*/  LOP3.LUT R235, R222, UR15, R221, 0x96, !PT ;  /* 0x0000000fdeeb7c12 */ /* 0x000fe2000f8e96dd */
[----:B------:R-:W-:Y:S01]  /*3ce0*/  IMAD.WIDE.U32 R226, R219, -0x2daee0ad, RZ ;  /* 0xd2511f53dbe27825 */ /* 0x000fe200078e00ff */
[----:B------:R-:W-:Y:S01]  /*3cf0*/  LOP3.LUT R238, R238, UR11, R247, 0x96, !PT ;  /* 0x0000000beeee7c12 */ /* 0x000fe2000f8e96f7 */
[----:B------:R-:W-:Y:S01]  /*3d00*/  UIADD3 UR11, UPT, UPT, UR21, -0x4ab325aa, URZ ;  /* 0xb54cda56150b7890 */ /* 0x000fe2000fffe0ff */
[----:B------:R-:W-:Y:S01]  /*3d10*/  PRMT R239, R220, 0x7770, RZ ;  /* 0x00007770dcef7816 */ /* 0x000fe200000000ff */
[----:B------:R-:W-:Y:S01]  /*3d20*/  IMAD.WIDE.U32 R224, R214, -0x2daee0ad, RZ ;  /* 0xd2511f53d6e07825 */ /* 0x000fe200078e00ff */
[----:B------:R-:W-:Y:S02]  /*3d30*/  @P3 FSEL R62, R62, -INF , !P1 ;  /* 0xff8000003e3e3808 */ /* 0x000fe40004800000 */
[----:B------:R-:W-:Y:S02]  /*3d40*/  PRMT R244, R226, 0x7772, RZ ;  /* 0x00007772e2f47816 */ /* 0x000fe400000000ff */
[----:B------:R-:W-:Y:S02]  /*3d50*/  PRMT R248, R220, 0x7771, RZ ;  /* 0x00007771dcf87816 */ /* 0x000fe400000000ff */
[----:B------:R-:W-:Y:S02]  /*3d60*/  LOP3.LUT R129, R228, UR15, R225, 0x96, !PT ;  /* 0x0000000fe4817c12 */ /* 0x000fe4000f8e96e1 */
[----:B------:R-:W-:Y:S02]  /*3d70*/  PRMT R237, R220, 0x7772, RZ ;  /* 0x00007772dced7816 */ /* 0x000fe400000000ff */
[----:B------:R-:W-:Y:S02]  /*3d80*/  PRMT R128, R224, 0x7773, RZ ;  /* 0x00007773e0807816 */ /* 0x000fe400000000ff */
[----:B------:R-:W-:Y:S01]  /*3d90*/  PRMT R247, R220, 0x7773, RZ ;  /* 0x00007773dcf77816 */ /* 0x000fe200000000ff */
[----:B------:R-:W-:Y:S01]  /*3da0*/  IMAD.WIDE.U32 R220, R215, -0x326172a9, RZ ;  /* 0xcd9e8d57d7dc7825 */ /* 0x000fe200078e00ff */
[----:B------:R-:W-:Y:S02]  /*3db0*/  PLOP3.LUT P3, PT, PT, PT, UP0, 0x80, 0x8 ;  /* 0x000000000008781c */ /* 0x000fe40003f6f008 */
[----:B------:R-:W-:Y:S01]  /*3dc0*/  @P5 FSEL R60, R60, -INF , !P1 ;  /* 0xff8000003c3c5808 */ /* 0x000fe20004800000 */
[----:B-----5:R-:W-:Y:S01]  /*3dd0*/  FMUL.FTZ R215, R192, 1.4426950216293334961 ;  /* 0x3fb8aa3bc0d77820 */ /* 0x020fe20000410000 */
[----:B------:R-:W-:Y:S02]  /*3de0*/  @P4 FSEL R64, R64, -INF , !P1 ;  /* 0xff80000040404808 */ /* 0x000fe40004800000 */
[----:B------:R-:W-:Y:S02]  /*3df0*/  @P0 FSEL R66, R66, -INF , !P1 ;  /* 0xff80000042420808 */ /* 0x000fe40004800000 */
[----:B------:R-:W-:Y:S02]  /*3e00*/  PLOP3.LUT P4, PT, PT, PT, UP0, 0x80, 0x8 ;  /* 0x000000000008781c */ /* 0x000fe40003f8f008 */
[----:B------:R-:W-:Y:S02]  /*3e10*/  PLOP3.LUT P0, PT, PT, PT, UP0, 0x80, 0x8 ;  /* 0x000000000008781c */ /* 0x000fe40003f0f008 */
[----:B------:R-:W-:Y:S02]  /*3e20*/  PLOP3.LUT P1, PT, PT, PT, UP0, 0x80, 0x8 ;  /* 0x000000000008781c */ /* 0x000fe40003f2f008 */
[----:B------:R-:W-:Y:S01]  /*3e30*/  LOP3.LUT R249, R212, UR16, R251, 0x96, !PT ;  /* 0x00000010d4f97c12 */ /* 0x000fe2000f8e96fb */
[----:B------:R-:W-:Y:S01]  /*3e40*/  IMAD.WIDE.U32 R212, R213, -0x326172a9, RZ ;  /* 0xcd9e8d57d5d47825 */ /* 0x000fe200078e00ff */
[----:B------:R-:W-:Y:S02]  /*3e50*/  LOP3.LUT R218, R218, UR11, R221, 0x96, !PT ;  /* 0x0000000bdada7c12 */ /* 0x000fe4000f8e96dd */
[C---:B------:R-:W-:Y:S02]  /*3e60*/  PRMT R214, R226.reuse, 0x7770, RZ ;  /* 0x00007770e2d67816 */ /* 0x040fe400000000ff */
[C---:B------:R-:W-:Y:S02]  /*3e70*/  PRMT R245, R226.reuse, 0x7771, RZ ;  /* 0x00007771e2f57816 */ /* 0x040fe400000000ff */
[----:B------:R-:W-:Y:S02]  /*3e80*/  PRMT R243, R226, 0x7773, RZ ;  /* 0x00007773e2f37816 */ /* 0x000fe400000000ff */
[C---:B------:R-:W-:Y:S02]  /*3e90*/  PRMT R240, R224.reuse, 0x7770, RZ ;  /* 0x00007770e0f07816 */ /* 0x040fe400000000ff */
[C---:B------:R-:W-:Y:S02]  /*3ea0*/  PRMT R115, R224.reuse, 0x7771, RZ ;  /* 0x00007771e0737816 */ /* 0x040fe400000000ff */
[----:B------:R-:W-:Y:S02]  /*3eb0*/  PRMT R109, R224, 0x7772, RZ ;  /* 0x00007772e06d7816 */ /* 0x000fe400000000ff */
[C---:B------:R-:W-:Y:S02]  /*3ec0*/  PRMT R224, R220.reuse, 0x7770, RZ ;  /* 0x00007770dce07816 */ /* 0x040fe400000000ff */
[C---:B------:R-:W-:Y:S02]  /*3ed0*/  PRMT R229, R220.reuse, 0x7771, RZ ;  /* 0x00007771dce57816 */ /* 0x040fe400000000ff */
[C---:B------:R-:W-:Y:S02]  /*3ee0*/  PRMT R228, R220.reuse, 0x7772, RZ ;  /* 0x00007772dce47816 */ /* 0x040fe400000000ff */
[----:B------:R-:W-:Y:S02]  /*3ef0*/  PRMT R226, R220, 0x7773, RZ ;  /* 0x00007773dce27816 */ /* 0x000fe400000000ff */
[----:B------:R-:W-:Y:S02]  /*3f00*/  LOP3.LUT R220, R216, UR11, R213, 0x96, !PT ;  /* 0x0000000bd8dc7c12 */ /* 0x000fe4000f8e96d5 */
[----:B------:R-:W-:Y:S02]  /*3f10*/  LOP3.LUT R213, R218, 0xff, RZ, 0xc0, !PT ;  /* 0x000000ffdad57812 */ /* 0x000fe400078ec0ff */
[----:B------:R-:W-:Y:S02]  /*3f20*/  @P3 FSEL R61, R61, -INF , !P6 ;  /* 0xff8000003d3d3808 */ /* 0x000fe40007000000 */
[----:B------:R-:W-:Y:S01]  /*3f30*/  ISETP.LE.U32.AND P3, PT, R213, UR8, PT ;  /* 0x00000008d5007c0c */ /* 0x000fe2000bf63070 */
[----:B------:R-:W-:Y:S01]  /*3f40*/  FMUL.FTZ R213, R191, 1.4426950216293334961 ;  /* 0x3fb8aa3bbfd57820 */ /* 0x000fe20000410000 */
[----:B------:R-:W-:Y:S02]  /*3f50*/  @P4 FSEL R63, R63, -INF , !P6 ;  /* 0xff8000003f3f4808 */ /* 0x000fe40007000000 */
[----:B------:R-:W-:Y:S02]  /*3f60*/  @P0 FSEL R65, R65, -INF , !P6 ;  /* 0xff80000041410808 */ /* 0x000fe40007000000 */
[----:B------:R-:W-:Y:S02]  /*3f70*/  @P1 FSEL R67, R67, -INF , !P6 ;  /* 0xff80000043431808 */ /* 0x000fe40007000000 */
[----:B------:R-:W-:Y:S02]  /*3f80*/  ISETP.LE.U32.AND P5, PT, R214, UR8, PT ;  /* 0x00000008d6007c0c */ /* 0x000fe4000bfa3070 */
[----:B------:R-:W-:Y:S02]  /*3f90*/  FSETP.NEU.FTZ.AND P0, PT, R192, -INF , PT ;  /* 0xff800000c000780b */ /* 0x000fe40003f1d000 */
[----:B------:R-:W-:Y:S02]  /*3fa0*/  FSETP.NEU.FTZ.AND P6, PT, R191, -INF , PT ;  /* 0xff800000bf00780b */ /* 0x000fe40003fdd000 */
[C---:B------:R-:W-:Y:S02]  /*3fb0*/  PRMT R214, R212.reuse, 0x7770, RZ ;  /* 0x00007770d4d67816 */ /* 0x040fe400000000ff */
[C---:B------:R-:W-:Y:S02]  /*3fc0*/  PRMT R222, R212.reuse, 0x7771, RZ ;  /* 0x00007771d4de7816 */ /* 0x040fe400000000ff */
[C---:B------:R-:W-:Y:S02]  /*3fd0*/  PRMT R223, R212.reuse, 0x7772, RZ ;  /* 0x00007772d4df7816 */ /* 0x040fe400000000ff */
[----:B------:R-:W-:Y:S02]  /*3fe0*/  PRMT R225, R212, 0x7773, RZ ;  /* 0x00007773d4e17816 */ /* 0x000fe400000000ff */
[----:B------:R-:W-:Y:S02]  /*3ff0*/  SHF.R.U32.HI R212, RZ, 0x18, R218 ;  /* 0x00000018ffd47819 */ /* 0x000fe400000116da */
[----:B------:R-:W-:Y:S01]  /*4000*/  FSEL R106, R215, RZ, P0 ;  /* 0x000000ffd76a7208 */ /* 0x000fe20000000000 */
[----:B------:R-:W-:Y:S01]  /*4010*/  FMUL.FTZ R215, R189, 1.4426950216293334961 ;  /* 0x3fb8aa3bbdd77820 */ /* 0x000fe20000410000 */
[----:B------:R-:W-:Y:S01]  /*4020*/  FSEL R105, R213, RZ, P6 ;  /* 0x000000ffd5697208 */ /* 0x000fe20003000000 */
[----:B------:R-:W-:Y:S01]  /*4030*/  FMUL.FTZ R213, R190, 1.4426950216293334961 ;  /* 0x3fb8aa3bbed57820 */ /* 0x000fe20000410000 */
[----:B------:R-:W-:Y:S01]  /*4040*/  ISETP.LE.U32.AND P4, PT, R212, UR8, PT ;  /* 0x00000008d4007c0c */ /* 0x000fe2000bf83070 */
[----:B------:R-:W-:Y:S01]  /*4050*/  FFMA.FTZ R64, R64, UR9, -R106 ;  /* 0x0000000940407c23 */ /* 0x000fe2000801086a */
[----:B------:R-:W-:Y:S01]  /*4060*/  FSETP.NEU.FTZ.AND P6, PT, R190, -INF , PT ;  /* 0xff800000be00780b */ /* 0x000fe20003fdd000 */
[----:B------:R-:W-:Y:S01]  /*4070*/  FFMA.FTZ R66, R66, UR9, -R105 ;  /* 0x0000000942427c23 */ /* 0x000fe20008010869 */
[----:B------:R-:W-:Y:S01]  /*4080*/  PRMT R212, R218, 0x7632, R212 ;  /* 0x00007632dad47816 */ /* 0x000fe200000000d4 */
[----:B------:R-:W-:Y:S01]  /*4090*/  MUFU.EX2 R120, R64 ;  /* 0x0000004000787308 */ /* 0x000fe20000000800 */
[----:B------:R-:W-:Y:S01]  /*40a0*/  LOP3.LUT R227, R230, UR15, R227, 0x96, !PT ;  /* 0x0000000fe6e37c12 */ /* 0x000fe2000f8e96e3 */
[--C-:B------:R-:W-:Y:S01]  /*40b0*/  FFMA.FTZ R230, R5, UR9, -R106.reuse ;  /* 0x0000000905e67c23 */ /* 0x100fe2000801086a */
[----:B------:R-:W-:Y:S07]  /*40c0*/  FSEL R5, R213, RZ, P6 ;  /* 0x000000ffd5057208 */ /* 0x000fee0003000000 */
[----:B------:R-:W-:Y:S01]  /*40d0*/  MUFU.EX2 R112, R66 ;  /* 0x0000004200707308 */ /* 0x000fe20000000800 */
[----:B------:R-:W-:Y:S01]  /*40e0*/  LOP3.LUT R212, R212, 0xff, RZ, 0xc0, !PT ;  /* 0x000000ffd4d47812 */ /* 0x000fe200078ec0ff */
[----:B------:R-:W-:Y:S01]  /*40f0*/  FFMA.FTZ R221, R7, UR9, -R105 ;  /* 0x0000000907dd7c23 */ /* 0x000fe20008010869 */
[----:B------:R-:W-:Y:S01]  /*4100*/  FSETP.NEU.FTZ.AND P6, PT, R189, -INF , PT ;  /* 0xff800000bd00780b */ /* 0x000fe20003fdd000 */
[--C-:B------:R-:W-:Y:S01]  /*4110*/  FFMA.FTZ R60, R60, UR9, -R5.reuse ;  /* 0x000000093c3c7c23 */ /* 0x100fe20008010805 */
[----:B------:R-:W-:Y:S01]  /*4120*/  LOP3.LUT R218, R218, 0xffff, RZ, 0xc0, !PT ;  /* 0x0000ffffdada7812 */ /* 0x000fe200078ec0ff */
[----:B------:R-:W-:Y:S01]  /*4130*/  FFMA.FTZ R216, R8, UR9, -R5 ;  /* 0x0000000908d87c23 */ /* 0x000fe20008010805 */
[----:B------:R-:W-:Y:S01]  /*4140*/  ISETP.LE.U32.AND P1, PT, R214, UR8, PT ;  /* 0x00000008d6007c0c */ /* 0x000fe2000bf23070 */
[----:B------:R-:W-:Y:S01]  /*4150*/  FFMA.FTZ R214, R6, UR9, -R105 ;  /* 0x0000000906d67c23 */ /* 0x000fe20008010869 */
[----:B------:R-:W-:Y:S01]  /*4160*/  ISETP.LE.U32.AND P0, PT, R212, UR8, PT ;  /* 0x00000008d4007c0c */ /* 0x000fe2000bf03070 */
[----:B------:R-:W-:Y:S01]  /*4170*/  MUFU.EX2 R124, R60 ;  /* 0x0000003c007c7308 */ /* 0x000fe20000000800 */
[----:B------:R-:W-:Y:S01]  /*4180*/  FSEL R6, R215, RZ, P6 ;  /* 0x000000ffd7067208 */ /* 0x000fe20003000000 */
[----:B------:R-:W-:Y:S01]  /*4190*/  FFMA.FTZ R212, R4, UR9, -R106 ;  /* 0x0000000904d47c23 */ /* 0x000fe2000801086a */
[----:B------:R-:W-:Y:S07]  /*41a0*/  SHF.R.U32.HI R217, RZ, 0x8, R218 ;  /* 0x00000008ffd97819 */ /* 0x000fee00000116da */
[----:B------:R1:W2:Y:S01]  /*41b0*/  MUFU.EX2 R215, R221 ;  /* 0x000000dd00d77308 */ /* 0x0002a20000000800 */
[----:B------:R-:W-:Y:S01]  /*41c0*/  LOP3.LUT R219, R220, 0xffff, RZ, 0xc0, !PT ;  /* 0x0000ffffdcdb7812 */ /* 0x000fe200078ec0ff */
[--C-:B------:R-:W-:Y:S01]  /*41d0*/  FFMA.FTZ R62, R62, UR9, -R6.reuse ;  /* 0x000000093e3e7c23 */ /* 0x100fe20008010806 */
[----:B------:R-:W-:Y:S07]  /*41e0*/  LOP3.LUT R217, R217, 0xffff, RZ, 0xc0, !PT ;  /* 0x0000ffffd9d97812 */ /* 0x000fee00078ec0ff */
[----:B------:R-:W3:Y:S01]  /*41f0*/  MUFU.EX2 R212, R212 ;  /* 0x000000d400d47308 */ /* 0x000ee20000000800 */
[----:B------:R-:W-:Y:S01]  /*4200*/  SHF.R.U32.HI R219, RZ, 0x8, R219 ;  /* 0x00000008ffdb7819 */ /* 0x000fe200000116db */
[--C-:B------:R-:W-:Y:S01]  /*4210*/  FFMA.FTZ R231, R12, UR9, -R5.reuse ;  /* 0x000000090ce77c23 */ /* 0x100fe20008010805 */
[----:B------:R-:W-:Y:S07]  /*4220*/  ISETP.LE.U32.AND P6, PT, R217, UR8, PT ;  /* 0x00000008d9007c0c */ /* 0x000fee000bfc3070 */
[----:B------:R4:W4:Y:S01]  /*4230*/  MUFU.EX2 R213, R230 ;  /* 0x000000e600d57308 */ /* 0x0009220000000800 */
[----:B------:R-:W-:Y:S01]  /*4240*/  LOP3.LUT R218, R220, 0xff, RZ, 0xc0, !PT ;  /* 0x000000ffdcda7812 */ /* 0x000fe200078ec0ff */
[----:B------:R-:W-:Y:S01]  /*4250*/  FFMA.FTZ R217, R9, UR9, -R5 ;  /* 0x0000000909d97c23 */ /* 0x000fe20008010805 */
[----:B------:R-:W-:Y:S07]  /*4260*/  LOP3.LUT R219, R219, 0xffff, RZ, 0xc0, !PT ;  /* 0x0000ffffdbdb7812 */ /* 0x000fee00078ec0ff */
[----:B------:R-:W4:Y:S01]  /*4270*/  MUFU.EX2 R214, R214 ;  /* 0x000000d600d67308 */ /* 0x000f220000000800 */
[--C-:B------:R-:W-:Y:S01]  /*4280*/  FFMA.FTZ R233, R14, UR9, -R6.reuse ;  /* 0x000000090ee97c23 */ /* 0x100fe20008010806 */
[----:B-1----:R-:W-:Y:S01]  /*4290*/  PRMT R221, R220, 0x7632, R221 ;  /* 0x00007632dcdd7816 */ /* 0x002fe200000000dd */
[----:B--2---:R-:W-:Y:S07]  /*42a0*/  @!P4 FADD.FTZ R215, -R215, -RZ ;  /* 0x800000ffd7d7c221 */ /* 0x004fee0000010100 */
[----:B------:R-:W-:Y:S01]  /*42b0*/  MUFU.EX2 R111, R62 ;  /* 0x0000003e006f7308 */ /* 0x000fe20000000800 */
[----:B------:R-:W-:Y:S01]  /*42c0*/  FFMA.FTZ R232, R13, UR9, -R5 ;  /* 0x000000090de87c23 */ /* 0x000fe20008010805 */
[----:B------:R-:W-:Y:S01]  /*42d0*/  LOP3.LUT R221, R221, 0xff, RZ, 0xc0, !PT ;  /* 0x000000ffdddd7812 */ /* 0x000fe200078ec0ff */
[----:B---3--:R-:W-:Y:S01]  /*42e0*/  @!P3 FADD.FTZ R212, -R212, -RZ ;  /* 0x800000ffd4d4b221 */ /* 0x008fe20000010100 */
[----:B------:R-:W-:Y:S01]  /*42f0*/  ISETP.LE.U32.AND P3, PT, R218, UR8, PT ;  /* 0x00000008da007c0c */ /* 0x000fe2000bf63070 */
[--C-:B------:R-:W-:Y:S01]  /*4300*/  FFMA.FTZ R218, R10, UR9, -R6.reuse ;  /* 0x000000090ada7c23 */ /* 0x100fe20008010806 */
[----:B----4-:R-:W-:Y:S01]  /*4310*/  FFMA.FTZ R230, R11, UR9, -R6 ;  /* 0x000000090be67c23 */ /* 0x010fe20008010806 */
[----:B------:R-:W-:Y:S01]  /*4320*/  @!P6 FADD.FTZ R213, -R213, -RZ ;  /* 0x800000ffd5d5e221 */ /* 0x000fe20000010100 */
[----:B------:R-:W-:Y:S02]  /*4330*/  ISETP.LE.U32.AND P6, PT, R219, UR8, PT ;  /* 0x00000008db007c0c */ /* 0x000fe4000bfc3070 */
[----:B------:R-:W1:Y:S01]  /*4340*/  MUFU.EX2 R216, R216 ;  /* 0x000000d800d87308 */ /* 0x000e620000000800 */
[----:B------:R-:W-:Y:S01]  /*4350*/  @!P0 FADD.FTZ R214, -R214, -RZ ;  /* 0x800000ffd6d68221 */ /* 0x000fe20000010100 */
[----:B------:R-:W-:Y:S01]  /*4360*/  ISETP.LE.U32.AND P0, PT, R221, UR8, PT ;  /* 0x00000008dd007c0c */ /* 0x000fe2000bf03070 */
[--C-:B------:R-:W-:Y:S01]  /*4370*/  FFMA.FTZ R236, R18, UR9, -R105.reuse ;  /* 0x0000000912ec7c23 */ /* 0x100fe20008010869 */
[----:B------:R-:W-:Y:S06]  /*4380*/  SHF.R.U32.HI R221, RZ, 0x18, R220 ;  /* 0x00000018ffdd7819 */ /* 0x000fec00000116dc */
[----:B------:R2:W3:Y:S01]  /*4390*/  MUFU.EX2 R219, R230 ;  /* 0x000000e600db7308 */ /* 0x0004e20000000800 */
[----:B------:R-:W-:Y:S01]  /*43a0*/  FFMA.FTZ R23, R23, UR9, -R105 ;  /* 0x0000000917177c23 */ /* 0x000fe20008010869 */
[----:B------:R-:W-:Y:S01]  /*43b0*/  FFMA.FTZ R7, R24, UR9, -R5 ;  /* 0x0000000918077c23 */ /* 0x000fe20008010805 */
[----:B------:R-:W-:Y:S07]  /*43c0*/  ISETP.LE.U32.AND P4, PT, R221, UR8, PT ;  /* 0x00000008dd007c0c */ /* 0x000fee000bf83070 */
[----:B------:R-:W4:Y:S01]  /*43d0*/  MUFU.EX2 R217, R217 ;  /* 0x000000d900d97308 */ /* 0x000f220000000800 */
[----:B------:R-:W-:Y:S01]  /*43e0*/  FFMA.FTZ R252, R22, UR9, -R105 ;  /* 0x0000000916fc7c23 */ /* 0x000fe20008010869 */
[----:B------:R-:W-:Y:S01]  /*43f0*/  FFMA.FTZ R29, R29, UR9, -R5 ;  /* 0x000000091d1d7c23 */ /* 0x000fe20008010805 */
[--C-:B------:R-:W-:Y:S07]  /*4400*/  FFMA.FTZ R27, R27, UR9, -R6.reuse ;  /* 0x000000091b1b7c23 */ /* 0x100fee0008010806 */
[----:B------:R4:W4:Y:S01]  /*4410*/  MUFU.EX2 R220, R231 ;  /* 0x000000e700dc7308 */ /* 0x0009220000000800 */
[----:B-1----:R-:W-:Y:S01]  /*4420*/  @!P3 FADD.FTZ R216, -R216, -RZ ;  /* 0x800000ffd8d8b221 */ /* 0x002fe20000010100 */
[----:B------:R-:W-:Y:S01]  /*4430*/  ISETP.GT.U32.AND P3, PT, R222, UR8, PT ;  /* 0x00000008de007c0c */ /* 0x000fe2000bf64070 */
[----:B------:R-:W-:Y:S07]  /*4440*/  IMAD.WIDE.U32 R10, R238, -0x2daee0ad, RZ ;  /* 0xd2511f53ee0a7825 */ /* 0x000fee00078e00ff */
[----:B------:R-:W1:Y:S01]  /*4450*/  MUFU.EX2 R218, R218 ;  /* 0x000000da00da7308 */ /* 0x000e620000000800 */
[--C-:B--2---:R-:W-:Y:S01]  /*4460*/  FFMA.FTZ R230, R15, UR9, -R6.reuse ;  /* 0x000000090fe67c23 */ /* 0x104fe20008010806 */
[----:B------:R-:W-:Y:S08]  /*4470*/  FFMA.FTZ R238, R31, UR9, -R6 ;  /* 0x000000091fee7c23 */ /* 0x000ff00008010806 */
[----:B------:R2:W2:Y:S01]  /*4480*/  MUFU.EX2 R222, R233 ;  /* 0x000000e900de7308 */ /* 0x0004a20000000800 */
[----:B---3--:R-:W-:Y:S01]  /*4490*/  @!P4 FADD.FTZ R219, -R219, -RZ ;  /* 0x800000ffdbdbc221 */ /* 0x008fe20000010100 */
[----:B------:R-:W-:Y:S01]  /*44a0*/  ISETP.LE.U32.AND P4, PT, R224, UR8, PT ;  /* 0x00000008e0007c0c */ /* 0x000fe2000bf83070 */
[----:B----4-:R-:W-:Y:S01]  /*44b0*/  @!P6 FADD.FTZ R217, -R217, -RZ ;  /* 0x800000ffd9d9e221 */ /* 0x010fe20000010100 */
[----:B------:R-:W-:Y:S06]  /*44c0*/  ISETP.GT.U32.AND P6, PT, R223, UR8, PT ;  /* 0x00000008df007c0c */ /* 0x000fec000bfc4070 */
[----:B------:R-:W3:Y:S01]  /*44d0*/  MUFU.EX2 R221, R232 ;  /* 0x000000e800dd7308 */ /* 0x000ee20000000800 */
[----:B------:R-:W-:Y:S01]  /*44e0*/  FFMA.FTZ R231, R16, UR9, -R106 ;  /* 0x0000000910e77c23 */ /* 0x000fe2000801086a */
[----:B------:R-:W-:Y:S01]  /*44f0*/  @!P1 FADD.FTZ R220, -R220, -RZ ;  /* 0x800000ffdcdc9221 */ /* 0x000fe20000010100 */
[--C-:B------:R-:W-:Y:S07]  /*4500*/  FFMA.FTZ R43, R43, UR9, -R6.reuse ;  /* 0x000000092b2b7c23 */ /* 0x100fee0008010806 */
[----:B------:R4:W4:Y:S01]  /*4510*/  MUFU.EX2 R223, R230 ;  /* 0x000000e600df7308 */ /* 0x0009220000000800 */
[----:B-1----:R-:W-:Y:S01]  /*4520*/  @!P0 FADD.FTZ R218, -R218, -RZ ;  /* 0x800000ffdada8221 */ /* 0x002fe20000010100 */
[----:B------:R-:W-:Y:S01]  /*4530*/  ISETP.GT.U32.AND P0, PT, R225, UR8, PT ;  /* 0x00000008e1007c0c */ /* 0x000fe2000bf04070 */
[----:B------:R-:W-:Y:S01]  /*4540*/  FFMA.FTZ R42, R42, UR9, -R6 ;  /* 0x000000092a2a7c23 */ /* 0x000fe20008010806 */
[----:B------:R-:W-:Y:S06]  /*4550*/  SHF.R.U32.HI R225, RZ, 0x18, R227 ;  /* 0x00000018ffe17819 */ /* 0x000fec00000116e3 */
[----:B------:R-:W1:Y:S01]  /*4560*/  MUFU.EX2 R224, R231 ;  /* 0x000000e700e07308 */ /* 0x000e620000000800 */
[----:B--2---:R-:W-:Y:S01]  /*4570*/  FFMA.FTZ R233, R17, UR9, -R106 ;  /* 0x0000000911e97c23 */ /* 0x004fe2000801086a */
[----:B------:R-:W-:Y:S01]  /*4580*/  FFMA.FTZ R46, R46, UR9, -R6 ;  /* 0x000000092e2e7c23 */ /* 0x000fe20008010806 */
[----:B------:R-:W-:Y:S01]  /*4590*/  @P6 FADD.FTZ R222, -R222, -RZ ;  /* 0x800000ffdede6221 */ /* 0x000fe20000010100 */
[----:B------:R-:W-:Y:S01]  /*45a0*/  ISETP.GT.U32.AND P6, PT, R229, UR8, PT ;  /* 0x00000008e5007c0c */ /* 0x000fe2000bfc4070 */
[----:B---3--:R-:W-:Y:S01]  /*45b0*/  @P3 FADD.FTZ R221, -R221, -RZ ;  /* 0x800000ffdddd3221 */ /* 0x008fe20000010100 */
[----:B------:R-:W-:Y:S04]  /*45c0*/  ISETP.LE.U32.AND P3, PT, R225, UR8, PT ;  /* 0x00000008e1007c0c */ /* 0x000fe8000bf63070 */
[----:B------:R-:W-:Y:S01]  /*45d0*/  MUFU.EX2 R118, R46 ;  /* 0x0000002e00767308 */ /* 0x000fe20000000800 */
[----:B------:R-:W-:Y:S01]  /*45e0*/  LOP3.LUT R232, R227, 0xff, RZ, 0xc0, !PT ;  /* 0x000000ffe3e87812 */ /* 0x000fe200078ec0ff */
[----:B----4-:R-:W-:Y:S01]  /*45f0*/  FFMA.FTZ R230, R19, UR9, -R105 ;  /* 0x0000000913e67c23 */ /* 0x010fe20008010869 */
[----:B------:R-:W-:Y:S01]  /*4600*/  LOP3.LUT R229, R227, 0xffff, RZ, 0xc0, !PT ;  /* 0x0000ffffe3e57812 */ /* 0x000fe200078ec0ff */
[----:B------:R-:W-:Y:S01]  /*4610*/  @P0 FADD.FTZ R223, -R223, -RZ ;  /* 0x800000ffdfdf0221 */ /* 0x000fe20000010100 */
[----:B------:R-:W-:Y:S01]  /*4620*/  ISETP.GT.U32.AND P0, PT, R228, UR8, PT ;  /* 0x00000008e4007c0c */ /* 0x000fe2000bf04070 */
[----:B------:R-:W-:Y:S01]  /*4630*/  FFMA.FTZ R44, R44, UR9, -R5 ;  /* 0x000000092c2c7c23 */ /* 0x000fe20008010805 */
[----:B------:R-:W-:Y:S01]  /*4640*/  PRMT R228, R227, 0x7632, R228 ;  /* 0x00007632e3e47816 */ /* 0x000fe200000000e4 */
[----:B-1----:R-:W-:Y:S01]  /*4650*/  @!P4 FADD.FTZ R224, -R224, -RZ ;  /* 0x800000ffe0e0c221 */ /* 0x002fe20000010100 */
[----:B------:R-:W-:Y:S01]  /*4660*/  ISETP.GT.U32.AND P4, PT, R226, UR8, PT ;  /* 0x00000008e2007c0c */ /* 0x000fe2000bf84070 */
[----:B------:R1:W2:Y:S01]  /*4670*/  MUFU.EX2 R225, R233 ;  /* 0x000000e900e17308 */ /* 0x0002a20000000800 */
[----:B------:R-:W-:Y:S01]  /*4680*/  LOP3.LUT R228, R228, 0xff, RZ, 0xc0, !PT ;  /* 0x000000ffe4e47812 */ /* 0x000fe200078ec0ff */
[--C-:B------:R-:W-:Y:S01]  /*4690*/  FFMA.FTZ R231, R20, UR9, -R106.reuse ;  /* 0x0000000914e77c23 */ /* 0x100fe2000801086a */
[----:B------:R-:W-:Y:S07]  /*46a0*/  SHF.R.U32.HI R234, RZ, 0x8, R229 ;  /* 0x00000008ffea7819 */ /* 0x000fee00000116e5 */
[----:B------:R-:W3:Y:S01]  /*46b0*/  MUFU.EX2 R227, R230 ;  /* 0x000000e600e37308 */ /* 0x000ee20000000800 */
[----:B------:R-:W-:Y:S01]  /*46c0*/  ISETP.LE.U32.AND P1, PT, R232, UR8, PT ;  /* 0x00000008e8007c0c */ /* 0x000fe2000bf23070 */
[--C-:B------:R-:W-:Y:S01]  /*46d0*/  FFMA.FTZ R232, R21, UR9, -R106.reuse ;  /* 0x0000000915e87c23 */ /* 0x100fe2000801086a */
[----:B------:R-:W-:Y:S07]  /*46e0*/  LOP3.LUT R234, R234, 0xffff, RZ, 0xc0, !PT ;  /* 0x0000ffffeaea7812 */ /* 0x000fee00078ec0ff */
[----:B------:R-:W4:Y:S01]  /*46f0*/  MUFU.EX2 R226, R236 ;  /* 0x000000ec00e27308 */ /* 0x000f220000000800 */
[----:B------:R-:W-:Y:S01]  /*4700*/  FFMA.FTZ R48, R48, UR9, -R106 ;  /* 0x0000000930307c23 */ /* 0x000fe2000801086a */
[----:B------:R-:W-:Y:S01]  /*4710*/  FFMA.FTZ R45, R45, UR9, -R5 ;  /* 0x000000092d2d7c23 */ /* 0x000fe20008010805 */
[----:B------:R-:W-:Y:S01]  /*4720*/  FFMA.FTZ R47, R47, UR9, -R6 ;  /* 0x000000092f2f7c23 */ /* 0x000fe20008010806 */
[----:B------:R-:W-:Y:S06]  /*4730*/  FFMA.FTZ R49, R49, UR9, -R106 ;  /* 0x0000000931317c23 */ /* 0x000fec000801086a */
[----:B------:R-:W-:Y:S01]  /*4740*/  MUFU.EX2 R122, R48 ;  /* 0x00000030007a7308 */ /* 0x000fe20000000800 */
[----:B-1----:R-:W-:Y:S01]  /*4750*/  LOP3.LUT R233, R235, 0xff, RZ, 0xc0, !PT ;  /* 0x000000ffebe97812 */ /* 0x002fe200078ec0ff */
[----:B--2---:R-:W-:Y:S01]  /*4760*/  @P6 FADD.FTZ R225, -R225, -RZ ;  /* 0x800000ffe1e16221 */ /* 0x004fe20000010100 */
[----:B------:R-:W-:Y:S07]  /*4770*/  ISETP.LE.U32.AND P6, PT, R228, UR8, PT ;  /* 0x00000008e4007c0c */ /* 0x000fee000bfc3070 */
[----:B------:R-:W1:Y:S01]  /*4780*/  MUFU.EX2 R229, R232 ;  /* 0x000000e800e57308 */ /* 0x000e620000000800 */
[----:B---3--:R-:W-:Y:S01]  /*4790*/  @P4 FADD.FTZ R227, -R227, -RZ ;  /* 0x800000ffe3e34221 */ /* 0x008fe20000010100 */
[----:B------:R-:W-:Y:S01]  /*47a0*/  ISETP.LE.U32.AND P4, PT, R234, UR8, PT ;  /* 0x00000008ea007c0c */ /* 0x000fe2000bf83070 */
[----:B------:R-:W-:Y:S01]  /*47b0*/  FFMA.FTZ R51, R51, UR9, -R105 ;  /* 0x0000000933337c23 */ /* 0x000fe20008010869 */
[----:B------:R-:W-:Y:S01]  /*47c0*/  PRMT R234, R235, 0x7632, R234 ;  /* 0x00007632ebea7816 */ /* 0x000fe200000000ea */
[----:B----4-:R-:W-:Y:S01]  /*47d0*/  @P0 FADD.FTZ R226, -R226, -RZ ;  /* 0x800000ffe2e20221 */ /* 0x010fe20000010100 */
[----:B------:R-:W-:Y:S01]  /*47e0*/  ISETP.LE.U32.AND P0, PT, R233, UR8, PT ;  /* 0x00000008e9007c0c */ /* 0x000fe2000bf03070 */
[----:B------:R-:W-:Y:S01]  /*47f0*/  FFMA.FTZ R236, R25, UR9, -R5 ;  /* 0x0000000919ec7c23 */ /* 0x000fe20008010805 */
[----:B------:R-:W-:Y:S02]  /*4800*/  LOP3.LUT R233, R235, 0xffff, RZ, 0xc0, !PT ;  /* 0x0000ffffebe97812 */ /* 0x000fe400078ec0ff */
[----:B------:R-:W2:Y:S01]  /*4810*/  MUFU.EX2 R228, R231 ;  /* 0x000000e700e47308 */ /* 0x000ea20000000800 */
[----:B------:R-:W-:Y:S01]  /*4820*/  LOP3.LUT R234, R234, 0xff, RZ, 0xc0, !PT ;  /* 0x000000ffeaea7812 */ /* 0x000fe200078ec0ff */
[----:B------:R-:W-:Y:S01]  /*4830*/  FFMA.FTZ R50, R50, UR9, -R105 ;  /* 0x0000000932327c23 */ /* 0x000fe20008010869 */
[----:B------:R-:W-:Y:S07]  /*4840*/  SHF.R.U32.HI R251, RZ, 0x8, R233 ;  /* 0x00000008fffb7819 */ /* 0x000fee00000116e9 */
[----:B------:R-:W3:Y:S01]  /*4850*/  MUFU.EX2 R231, R23 ;  /* 0x0000001700e77308 */ /* 0x000ee20000000800 */
[----:B------:R-:W-:Y:S01]  /*4860*/  F2FP.RELU.F16.F32.PACK_AB R46, R225, R224 ;  /* 0x000000e0e12e723e */ /* 0x000fe200000008ff */
[----:B-1----:R-:W-:Y:S01]  /*4870*/  @!P4 FADD.FTZ R229, -R229, -RZ ;  /* 0x800000ffe5e5c221 */ /* 0x002fe20000010100 */
[----:B------:R-:W-:Y:S07]  /*4880*/  LOP3.LUT R251, R251, 0xffff, RZ, 0xc0, !PT ;  /* 0x0000fffffbfb7812 */ /* 0x000fee00078ec0ff */
[----:B------:R-:W1:Y:S01]  /*4890*/  MUFU.EX2 R232, R7 ;  /* 0x0000000700e87308 */ /* 0x000e620000000800 */
[----:B------:R-:W-:Y:S01]  /*48a0*/  F2FP.RELU.F16.F32.PACK_AB R48, R219, R218 ;  /* 0x000000dadb30723e */ /* 0x000fe200000008ff */
[--C-:B------:R-:W-:Y:S01]  /*48b0*/  FFMA.FTZ R52, R52, UR9, -R106.reuse ;  /* 0x0000000934347c23 */ /* 0x100fe2000801086a */
[----:B------:R-:W-:Y:S07]  /*48c0*/  ISETP.LE.U32.AND P4, PT, R251, UR8, PT ;  /* 0x00000008fb007c0c */ /* 0x000fee000bf83070 */
[----:B------:R-:W4:Y:S01]  /*48d0*/  MUFU.EX2 R230, R252 ;  /* 0x000000fc00e67308 */ /* 0x000f220000000800 */
[----:B------:R-:W-:Y:S01]  /*48e0*/  SHF.R.U32.HI R251, RZ, 0x18, R235 ;  /* 0x00000018fffb7819 */ /* 0x000fe200000116eb */
[----:B--2---:R-:W-:Y:S01]  /*48f0*/  @!P1 FADD.FTZ R228, -R228, -RZ ;  /* 0x800000ffe4e49221 */ /* 0x004fe20000010100 */
[----:B------:R-:W-:Y:S07]  /*4900*/  ISETP.LE.U32.AND P1, PT, R234, UR8, PT ;  /* 0x00000008ea007c0c */ /* 0x000fee000bf23070 */
[----:B------:R-:W2:Y:S01]  /*4910*/  MUFU.EX2 R233, R236 ;  /* 0x000000ec00e97308 */ /* 0x000ea20000000800 */
[----:B------:R-:W-:Y:S04]  /*4920*/  IMAD.WIDE.U32 R18, R241, -0x326172a9, RZ ;  /* 0xcd9e8d57f1127825 */ /* 0x000fe800078e00ff */
[----:B---3--:R-:W-:Y:S01]  /*4930*/  @!P3 FADD.FTZ R231, -R231, -RZ ;  /* 0x800000ffe7e7b221 */ /* 0x008fe20000010100 */
[----:B------:R-:W-:Y:S04]  /*4940*/  ISETP.LE.U32.AND P3, PT, R239, UR8, PT ;  /* 0x00000008ef007c0c */ /* 0x000fe8000bf63070 */
[----:B------:R-:W-:Y:S01]  /*4950*/  MUFU.EX2 R235, R27 ;  /* 0x0000001b00eb7308 */ /* 0x000fe20000000800 */
[----:B------:R-:W-:Y:S01]  /*4960*/  FFMA.FTZ R241, R32, UR9, -R106 ;  /* 0x0000000920f17c23 */ /* 0x000fe2000801086a */
[----:B------:R-:W-:Y:S01]  /*4970*/  PRMT R14, R18, 0x7770, RZ ;  /* 0x00007770120e7816 */ /* 0x000fe200000000ff */
[----:B-1----:R-:W-:Y:S01]  /*4980*/  @!P0 FADD.FTZ R232, -R232, -RZ ;  /* 0x800000ffe8e88221 */ /* 0x002fe20000010100 */
[----:B------:R-:W-:Y:S06]  /*4990*/  ISETP.GT.U32.AND P0, PT, R248, UR8, PT ;  /* 0x00000008f8007c0c */ /* 0x000fec000bf04070 */
[----:B------:R-:W1:Y:S01]  /*49a0*/  MUFU.EX2 R239, R29 ;  /* 0x0000001d00ef7308 */ /* 0x000e620000000800 */
[----:B------:R-:W-:Y:S01]  /*49b0*/  PRMT R9, R18, 0x7771, RZ ;  /* 0x0000777112097816 */ /* 0x000fe200000000ff */
[----:B----4-:R-:W-:Y:S01]  /*49c0*/  @!P6 FADD.FTZ R230, -R230, -RZ ;  /* 0x800000ffe6e6e221 */ /* 0x010fe20000010100 */
[----:B------:R-:W-:Y:S01]  /*49d0*/  ISETP.LE.U32.AND P6, PT, R251, UR8, PT ;  /* 0x00000008fb007c0c */ /* 0x000fe2000bfc3070 */
[--C-:B------:R-:W-:Y:S01]  /*49e0*/  FFMA.FTZ R252, R26, UR9, -R6.reuse ;  /* 0x000000091afc7c23 */ /* 0x100fe20008010806 */
[----:B------:R-:W-:Y:S01]  /*49f0*/  PRMT R13, R18, 0x7772, RZ ;  /* 0x00007772120d7816 */ /* 0x000fe200000000ff */
[----:B------:R-:W-:Y:S01]  /*4a00*/  FFMA.FTZ R251, R30, UR9, -R6 ;  /* 0x000000091efb7c23 */ /* 0x000fe20008010806 */
[----:B--2---:R-:W-:Y:S01]  /*4a10*/  @!P4 FADD.FTZ R233, -R233, -RZ ;  /* 0x800000ffe9e9c221 */ /* 0x004fe20000010100 */
[----:B------:R-:W-:Y:S01]  /*4a20*/  ISETP.GT.U32.AND P4, PT, R237, UR8, PT ;  /* 0x00000008ed007c0c */ /* 0x000fe2000bf84070 */
[----:B------:R-:W-:Y:S01]  /*4a30*/  FFMA.FTZ R7, R28, UR9, -R5 ;  /* 0x000000091c077c23 */ /* 0x000fe20008010805 */
[----:B------:R-:W2:Y:S01]  /*4a40*/  MUFU.EX2 R234, R252 ;  /* 0x000000fc00ea7308 */ /* 0x000ea20000000800 */
[--C-:B------:R-:W-:Y:S01]  /*4a50*/  FFMA.FTZ R248, R36, UR9, -R106.reuse ;  /* 0x0000000924f87c23 */ /* 0x100fe2000801086a */
[--C-:B------:R-:W-:Y:S01]  /*4a60*/  FFMA.FTZ R53, R53, UR9, -R106.reuse ;  /* 0x0000000935357c23 */ /* 0x100fe2000801086a */
[----:B------:R-:W-:Y:S07]  /*4a70*/  FFMA.FTZ R54, R54, UR9, -R105 ;  /* 0x0000000936367c23 */ /* 0x000fee0008010869 */
[----:B------:R-:W3:Y:S01]  /*4a80*/  MUFU.EX2 R237, R251 ;  /* 0x000000fb00ed7308 */ /* 0x000ee20000000800 */
[----:B-1----:R-:W-:Y:S01]  /*4a90*/  @P0 FADD.FTZ R239, -R239, -RZ ;  /* 0x800000ffefef0221 */ /* 0x002fe20000010100 */
[----:B------:R-:W-:Y:S01]  /*4aa0*/  ISETP.LE.U32.AND P0, PT, R240, UR8, PT ;  /* 0x00000008f0007c0c */ /* 0x000fe2000bf03070 */
[----:B------:R-:W-:Y:S07]  /*4ab0*/  FFMA.FTZ R240, R33, UR9, -R106 ;  /* 0x0000000921f07c23 */ /* 0x000fee000801086a */
[----:B------:R-:W1:Y:S01]  /*4ac0*/  MUFU.EX2 R236, R7 ;  /* 0x0000000700ec7308 */ /* 0x000e620000000800 */
[----:B------:R-:W-:Y:S01]  /*4ad0*/  @!P6 FADD.FTZ R235, -R235, -RZ ;  /* 0x800000ffebebe221 */ /* 0x000fe20000010100 */
[----:B------:R-:W-:Y:S01]  /*4ae0*/  ISETP.GT.U32.AND P6, PT, R244, UR8, PT ;  /* 0x00000008f4007c0c */ /* 0x000fe2000bfc4070 */
[----:B------:R-:W-:Y:S01]  /*4af0*/  FFMA.FTZ R59, R59, UR9, -R6 ;  /* 0x000000093b3b7c23 */ /* 0x000fe20008010806 */
[----:B------:R-:W-:Y:S06]  /*4b00*/  LOP3.LUT R244, R242, UR11, R19, 0x96, !PT ;  /* 0x0000000bf2f47c12 */ /* 0x000fec000f8e9613 */
[----:B------:R-:W4:Y:S01]  /*4b10*/  MUFU.EX2 R240, R240 ;  /* 0x000000f000f07308 */ /* 0x000f220000000800 */
[----:B--2---:R-:W-:Y:S01]  /*4b20*/  @!P1 FADD.FTZ R234, -R234, -RZ ;  /* 0x800000ffeaea9221 */ /* 0x004fe20000010100 */
[----:B------:R-:W-:Y:S01]  /*4b30*/  ISETP.GT.U32.AND P1, PT, R245, UR8, PT ;  /* 0x00000008f5007c0c */ /* 0x000fe2000bf24070 */
[----:B------:R-:W-:Y:S01]  /*4b40*/  FFMA.FTZ R55, R55, UR9, -R105 ;  /* 0x0000000937377c23 */ /* 0x000fe20008010869 */
[C---:B------:R-:W-:Y:S01]  /*4b50*/  LOP3.LUT R245, R244.reuse, 0xff, RZ, 0xc0, !PT ;  /* 0x000000fff4f57812 */ /* 0x040fe200078ec0ff */
[----:B---3--:R-:W-:Y:S01]  /*4b60*/  @P4 FADD.FTZ R237, -R237, -RZ ;  /* 0x800000ffeded4221 */ /* 0x008fe20000010100 */
[----:B------:R-:W-:Y:S04]  /*4b70*/  ISETP.GT.U32.AND P4, PT, R247, UR8, PT ;  /* 0x00000008f7007c0c */ /* 0x000fe8000bf84070 */
[----:B------:R-:W2:Y:S01]  /*4b80*/  MUFU.EX2 R238, R238 ;  /* 0x000000ee00ee7308 */ /* 0x000ea20000000800 */
[----:B------:R-:W-:Y:S01]  /*4b90*/  LOP3.LUT R247, R244, 0xffff, RZ, 0xc0, !PT ;  /* 0x0000fffff4f77812 */ /* 0x000fe200078ec0ff */
[----:B-1----:R-:W-:Y:S01]  /*4ba0*/  @!P3 FADD.FTZ R236, -R236, -RZ ;  /* 0x800000ffececb221 */ /* 0x002fe20000010100 */
[----:B------:R-:W-:Y:S01]  /*4bb0*/  LOP3.LUT R7, R250, UR15, R11, 0x96, !PT ;  /* 0x0000000ffa077c12 */ /* 0x000fe2000f8e960b */
[----:B------:R-:W-:Y:S01]  /*4bc0*/  @!P0 FADD.FTZ R120, -R120, -RZ ;  /* 0x800000ff78788221 */ /* 0x000fe20000010100 */
[----:B------:R-:W-:Y:S05]  /*4bd0*/  ISETP.GT.U32.AND P3, PT, R243, UR8, PT ;  /* 0x00000008f3007c0c */ /* 0x000fea000bf64070 */
[----:B------:R-:W1:Y:S01]  /*4be0*/  MUFU.EX2 R241, R241 ;  /* 0x000000f100f17308 */ /* 0x000e620000000800 */
[----:B------:R-:W-:Y:S01]  /*4bf0*/  PRMT R11, R18, 0x7773, RZ ;  /* 0x00007773120b7816 */ /* 0x000fe200000000ff */
[----:B------:R-:W-:Y:S01]  /*4c00*/  IMAD.WIDE.U32 R242, R249, -0x326172a9, RZ ;  /* 0xcd9e8d57f9f27825 */ /* 0x000fe200078e00ff */
[----:B------:R-:W-:Y:S07]  /*4c10*/  SHF.R.U32.HI R247, RZ, 0x8, R247 ;  /* 0x00000008fff77819 */ /* 0x000fee00000116f7 */
[----:B------:R-:W-:Y:S01]  /*4c20*/  MUFU.EX2 R119, R45 ;  /* 0x0000002d00777308 */ /* 0x000fe20000000800 */
[----:B------:R-:W-:Y:S01]  /*4c30*/  FFMA.FTZ R251, R35, UR9, -R105 ;  /* 0x0000000923fb7c23 */ /* 0x000fe20008010869 */
[----:B----4-:R-:W-:Y:S01]  /*4c40*/  @P1 FADD.FTZ R240, -R240, -RZ ;  /* 0x800000fff0f01221 */ /* 0x010fe20000010100 */
[----:B------:R-:W-:Y:S01]  /*4c50*/  PRMT R18, R242, 0x7771, RZ ;  /* 0x00007771f2127816 */ /* 0x000fe200000000ff */
[----:B--2---:R-:W-:Y:S01]  /*4c60*/  @P4 FADD.FTZ R238, -R238, -RZ ;  /* 0x800000ffeeee4221 */ /* 0x004fe20000010100 */
[----:B------:R-:W-:Y:S01]  /*4c70*/  LOP3.LUT R252, R246, UR11, R243, 0x96, !PT ;  /* 0x0000000bf6fc7c12 */ /* 0x000fe2000f8e96f3 */
[----:B------:R-:W-:Y:S01]  /*4c80*/  FFMA.FTZ R246, R34, UR9, -R105 ;  /* 0x0000000922f67c23 */ /* 0x000fe20008010869 */
[C---:B------:R-:W-:Y:S01]  /*4c90*/  PRMT R17, R242.reuse, 0x7772, RZ ;  /* 0x00007772f2117816 */ /* 0x040fe200000000ff */
[--C-:B------:R-:W-:Y:S01]  /*4ca0*/  FFMA.FTZ R249, R37, UR9, -R106.reuse ;  /* 0x0000000925f97c23 */ /* 0x100fe2000801086a */
[C---:B------:R-:W-:Y:S01]  /*4cb0*/  PRMT R243, R242.reuse, 0x7770, RZ ;  /* 0x00007770f2f37816 */ /* 0x040fe200000000ff */
[----:B------:R-:W-:Y:S01]  /*4cc0*/  FFMA.FTZ R106, R65, UR9, -R106 ;  /* 0x00000009416a7c23 */ /* 0x000fe2000801086a */
[----:B------:R-:W-:Y:S01]  /*4cd0*/  PRMT R15, R242, 0x7773, RZ ;  /* 0x00007773f20f7816 */ /* 0x000fe200000000ff */
[----:B-1----:R-:W-:Y:S01]  /*4ce0*/  @!P5 FADD.FTZ R241, -R241, -RZ ;  /* 0x800000fff1f1d221 */ /* 0x002fe20000010100 */
[----:B------:R-:W-:Y:S01]  /*4cf0*/  SHF.R.U32.HI R242, RZ, 0x18, R244 ;  /* 0x00000018fff27819 */ /* 0x000fe200000116f4 */
[----:B------:R1:W-:Y:S01]  /*4d00*/  MUFU.EX2 R121, R47 ;  /* 0x0000002f00797308 */ /* 0x0003e20000000800 */
[----:B------:R-:W-:Y:S01]  /*4d10*/  ISETP.LE.U32.AND P1, PT, R243, UR8, PT ;  /* 0x00000008f3007c0c */ /* 0x000fe2000bf23070 */
[--C-:B------:R-:W-:Y:S01]  /*4d20*/  FFMA.FTZ R58, R58, UR9, -R6.reuse ;  /* 0x000000093a3a7c23 */ /* 0x100fe20008010806 */
[----:B------:R-:W-:Y:S07]  /*4d30*/  ISETP.LE.U32.AND P4, PT, R245, UR8, PT ;  /* 0x00000008f5007c0c */ /* 0x000fee000bf83070 */
[----:B------:R-:W2:Y:S01]  /*4d40*/  MUFU.EX2 R243, R251 ;  /* 0x000000fb00f37308 */ /* 0x000ea20000000800 */
[----:B------:R-:W-:Y:S01]  /*4d50*/  PRMT R245, R244, 0x7632, R245 ;  /* 0x00007632f4f57816 */ /* 0x000fe200000000f5 */
[--C-:B------:R-:W-:Y:S01]  /*4d60*/  FFMA.FTZ R56, R56, UR9, -R5.reuse ;  /* 0x0000000938387c23 */ /* 0x100fe20008010805 */
[----:B------:R-:W-:Y:S07]  /*4d70*/  ISETP.LE.U32.AND P5, PT, R242, UR8, PT ;  /* 0x00000008f2007c0c */ /* 0x000fee000bfa3070 */
[----:B------:R3:W4:Y:S01]  /*4d80*/  MUFU.EX2 R244, R248 ;  /* 0x000000f800f47308 */ /* 0x0007220000000800 */
[----:B------:R-:W-:Y:S01]  /*4d90*/  LOP3.LUT R250, R245, 0xff, RZ, 0xc0, !PT ;  /* 0x000000fff5fa7812 */ /* 0x000fe200078ec0ff */
[----:B------:R-:W-:Y:S01]  /*4da0*/  FFMA.FTZ R57, R57, UR9, -R5 ;  /* 0x0000000939397c23 */ /* 0x000fe20008010805 */
[----:B------:R-:W-:Y:S07]  /*4db0*/  LOP3.LUT R247, R247, 0xffff, RZ, 0xc0, !PT ;  /* 0x0000fffff7f77812 */ /* 0x000fee00078ec0ff */
[----:B------:R4:W4:Y:S01]  /*4dc0*/  MUFU.EX2 R242, R246 ;  /* 0x000000f600f27308 */ /* 0x0009220000000800 */
[----:B------:R-:W-:Y:S01]  /*4dd0*/  FFMA.FTZ R6, R63, UR9, -R6 ;  /* 0x000000093f067c23 */ /* 0x000fe20008010806 */
[----:B-1----:R-:W-:Y:S08]  /*4de0*/  F2FP.RELU.F16.F32.PACK_AB R47, R235, R234 ;  /* 0x000000eaeb2f723e */ /* 0x002ff000000008ff */
[----:B------:R1:W1:Y:S01]  /*4df0*/  MUFU.EX2 R245, R249 ;  /* 0x000000f900f57308 */ /* 0x0002620000000800 */
[----:B--2---:R-:W-:Y:S01]  /*4e00*/  @P3 FADD.FTZ R243, -R243, -RZ ;  /* 0x800000fff3f33221 */ /* 0x004fe20000010100 */
[----:B------:R-:W-:Y:S01]  /*4e10*/  ISETP.LE.U32.AND P3, PT, R247, UR8, PT ;  /* 0x00000008f7007c0c */ /* 0x000fe2000bf63070 */
[----:B------:R-:W-:Y:S07]  /*4e20*/  FFMA.FTZ R251, R39, UR9, -R105 ;  /* 0x0000000927fb7c23 */ /* 0x000fee0008010869 */
[----:B------:R-:W-:Y:S01]  /*4e30*/  MUFU.EX2 R123, R49 ;  /* 0x00000031007b7308 */ /* 0x000fe20000000800 */
[----:B---3--:R-:W-:Y:S01]  /*4e40*/  FFMA.FTZ R248, R40, UR9, -R5 ;  /* 0x0000000928f87c23 */ /* 0x008fe20008010805 */
[----:B------:R-:W-:Y:S01]  /*4e50*/  LOP3.LUT R40, R252, 0xffff, RZ, 0xc0, !PT ;  /* 0x0000fffffc287812 */ /* 0x000fe200078ec0ff */
[----:B----4-:R-:W-:Y:S07]  /*4e60*/  @!P4 FADD.FTZ R244, -R244, -RZ ;  /* 0x800000fff4f4c221 */ /* 0x010fee0000010100 */
[----:B------:R-:W2:Y:S01]  /*4e70*/  MUFU.EX2 R247, R251 ;  /* 0x000000fb00f77308 */ /* 0x000ea20000000800 */
[----:B------:R-:W-:Y:S01]  /*4e80*/  FFMA.FTZ R246, R38, UR9, -R105 ;  /* 0x0000000926f67c23 */ /* 0x000fe20008010869 */
[----:B------:R-:W-:Y:S01]  /*4e90*/  SHF.R.U32.HI R40, RZ, 0x8, R40 ;  /* 0x00000008ff287819 */ /* 0x000fe20000011628 */
[----:B------:R-:W-:Y:S01]  /*4ea0*/  @P6 FADD.FTZ R242, -R242, -RZ ;  /* 0x800000fff2f26221 */ /* 0x000fe20000010100 */
[----:B------:R-:W-:Y:S01]  /*4eb0*/  ISETP.LE.U32.AND P6, PT, R250, UR8, PT ;  /* 0x00000008fa007c0c */ /* 0x000fe2000bfc3070 */
[----:B-1----:R-:W-:Y:S01]  /*4ec0*/  FFMA.FTZ R249, R41, UR9, -R5 ;  /* 0x0000000929f97c23 */ /* 0x002fe20008010805 */
[----:B------:R-:W-:Y:S04]  /*4ed0*/  LOP3.LUT R40, R40, 0xffff, RZ, 0xc0, !PT ;  /* 0x0000ffff28287812 */ /* 0x000fe800078ec0ff */
[----:B------:R-:W1:Y:S01]  /*4ee0*/  MUFU.EX2 R246, R246 ;  /* 0x000000f600f67308 */ /* 0x000e620000000800 */
[----:B------:R-:W-:Y:S01]  /*4ef0*/  @!P3 FADD.FTZ R245, -R245, -RZ ;  /* 0x800000fff5f5b221 */ /* 0x000fe20000010100 */
[----:B------:R-:W-:Y:S01]  /*4f00*/  PRMT R41, R252, 0x7632, R41 ;  /* 0x00007632fc297816 */ /* 0x000fe20000000029 */
[----:B------:R-:W-:Y:S07]  /*4f10*/  FFMA.FTZ R105, R67, UR9, -R105 ;  /* 0x0000000943697c23 */ /* 0x000fee0008010869 */
[----:B------:R-:W3:Y:S01]  /*4f20*/  MUFU.EX2 R249, R249 ;  /* 0x000000f900f97308 */ /* 0x000ee20000000800 */
[----:B------:R-:W-:Y:S01]  /*4f30*/  ISETP.LE.U32.AND P3, PT, R40, UR8, PT ;  /* 0x0000000828007c0c */ /* 0x000fe2000bf63070 */
[----:B------:R-:W-:Y:S01]  /*4f40*/  FFMA.FTZ R5, R61, UR9, -R5 ;  /* 0x000000093d057c23 */ /* 0x000fe20008010805 */
[----:B------:R-:W-:Y:S01]  /*4f50*/  LOP3.LUT R250, R252, 0xff, RZ, 0xc0, !PT ;  /* 0x000000fffcfa7812 */ /* 0x000fe200078ec0ff */
[----:B--2---:R-:W-:Y:S01]  /*4f60*/  @!P5 FADD.FTZ R247, -R247, -RZ ;  /* 0x800000fff7f7d221 */ /* 0x004fe20000010100 */
[----:B------:R-:W-:Y:S05]  /*4f70*/  SHF.R.U32.HI R40, RZ, 0x18, R252 ;  /* 0x00000018ff287819 */ /* 0x000fea00000116fc */
[----:B------:R-:W2:Y:S01]  /*4f80*/  MUFU.EX2 R251, R43 ;  /* 0x0000002b00fb7308 */ /* 0x000ea20000000800 */
[----:B------:R-:W-:Y:S02]  /*4f90*/  LOP3.LUT R41, R41, 0xff, RZ, 0xc0, !PT ;  /* 0x000000ff29297812 */ /* 0x000fe400078ec0ff */
[----:B------:R-:W-:Y:S01]  /*4fa0*/  ISETP.LE.U32.AND P4, PT, R250, UR8, PT ;  /* 0x00000008fa007c0c */ /* 0x000fe2000bf83070 */
[----:B-1----:R-:W-:Y:S06]  /*4fb0*/  @!P6 FADD.FTZ R246, -R246, -RZ ;  /* 0x800000fff6f6e221 */ /* 0x002fec0000010100 */
[----:B------:R-:W1:Y:S01]  /*4fc0*/  MUFU.EX2 R248, R248 ;  /* 0x000000f800f87308 */ /* 0x000e620000000800 */
[----:B------:R-:W-:Y:S02]  /*4fd0*/  ISETP.LE.U32.AND P5, PT, R40, UR8, PT ;  /* 0x0000000828007c0c */ /* 0x000fe4000bfa3070 */
[----:B------:R-:W-:Y:S07]  /*4fe0*/  ISETP.LE.U32.AND P6, PT, R41, UR8, PT ;  /* 0x0000000829007c0c */ /* 0x000fee000bfc3070 */
[----:B------:R-:W4:Y:S01]  /*4ff0*/  MUFU.EX2 R250, R42 ;  /* 0x0000002a00fa7308 */ /* 0x000f220000000800 */
[----:B---3--:R-:W-:Y:S01]  /*5000*/  @!P3 FADD.FTZ R249, -R249, -RZ ;  /* 0x800000fff9f9b221 */ /* 0x008fe20000010100 */
[----:B------:R-:W-:Y:S08]  /*5010*/  ISETP.GT.U32.AND P3, PT, R17, UR8, PT ;  /* 0x0000000811007c0c */ /* 0x000ff0000bf64070 */
[----:B------:R-:W3:Y:S01]  /*5020*/  MUFU.EX2 R252, R44 ;  /* 0x0000002c00fc7308 */ /* 0x000ee20000000800 */
[----:B------:R-:W-:Y:S02]  /*5030*/  LOP3.LUT R41, R129, 0xff, RZ, 0xc0, !PT ;  /* 0x000000ff81297812 */ /* 0x000fe400078ec0ff */
[----:B------:R-:W-:Y:S07]  /*5040*/  SHF.R.U32.HI R40, RZ, 0x18, R129 ;  /* 0x00000018ff287819 */ /* 0x000fee0000011681 */
[----:B------:R-:W-:Y:S01]  /*5050*/  MUFU.EX2 R126, R51 ;  /* 0x00000033007e7308 */ /* 0x000fe20000000800 */
[----:B------:R-:W-:Y:S01]  /*5060*/  F2FP.RELU.F16.F32.PACK_AB R45, R243, R242 ;  /* 0x000000f2f32d723e */ /* 0x000fe200000008ff */
[----:B--2---:R-:W-:Y:S01]  /*5070*/  @!P5 FADD.FTZ R251, -R251, -RZ ;  /* 0x800000fffbfbd221 */ /* 0x004fe20000010100 */
[----:B-1----:R-:W-:Y:S01]  /*5080*/  @!P4 FADD.FTZ R248, -R248, -RZ ;  /* 0x800000fff8f8c221 */ /* 0x002fe20000010100 */
[----:B------:R-:W-:Y:S06]  /*5090*/  ISETP.LE.U32.AND P5, PT, R14, UR8, PT ;  /* 0x000000080e007c0c */ /* 0x000fec000bfa3070 */
[----:B------:R-:W-:Y:S01]  /*50a0*/  MUFU.EX2 R125, R50 ;  /* 0x00000032007d7308 */ /* 0x000fe20000000800 */
[----:B----4-:R-:W-:Y:S01]  /*50b0*/  @!P6 FADD.FTZ R250, -R250, -RZ ;  /* 0x800000fffafae221 */ /* 0x010fe20000010100 */
[----:B------:R-:W-:Y:S01]  /*50c0*/  ISETP.GT.U32.AND P4, PT, R18, UR8, PT ;  /* 0x0000000812007c0c */ /* 0x000fe2000bf84070 */
[----:B------:R-:W-:Y:S01]  /*50d0*/  @P3 FADD.FTZ R118, -R118, -RZ ;  /* 0x800000ff76763221 */ /* 0x000fe20000010100 */
[----:B------:R-:W-:Y:S01]  /*50e0*/  ISETP.GT.U32.AND P6, PT, R15, UR8, PT ;  /* 0x000000080f007c0c */ /* 0x000fe2000bfc4070 */
[----:B---3--:R-:W-:Y:S01]  /*50f0*/  @!P1 FADD.FTZ R252, -R252, -RZ ;  /* 0x800000fffcfc9221 */ /* 0x008fe20000010100 */
[----:B------:R-:W-:Y:S04]  /*5100*/  ISETP.GT.U32.AND P3, PT, R9, UR8, PT ;  /* 0x0000000809007c0c */ /* 0x000fe8000bf64070 */
[----:B------:R-:W1:Y:S01]  /*5110*/  MUFU.EX2 R127, R52 ;  /* 0x00000034007f7308 */ /* 0x000e620000000800 */
[----:B------:R-:W-:Y:S02]  /*5120*/  ISETP.LE.U32.AND P1, PT, R41, UR8, PT ;  /* 0x0000000829007c0c */ /* 0x000fe4000bf23070 */
[----:B------:R-:W-:Y:S07]  /*5130*/  PRMT R41, R129, 0x7632, R41 ;  /* 0x0000763281297816 */ /* 0x000fee0000000029 */
[----:B------:R-:W-:Y:S01]  /*5140*/  MUFU.EX2 R130, R53 ;  /* 0x0000003500827308 */ /* 0x000fe20000000800 */
[----:B------:R-:W-:Y:S01]  /*5150*/  @!P5 FADD.FTZ R122, -R122, -RZ ;  /* 0x800000ff7a7ad221 */ /* 0x000fe20000010100 */
[----:B------:R-:W-:Y:S01]  /*5160*/  ISETP.GT.U32.AND P5, PT, R11, UR8, PT ;  /* 0x000000080b007c0c */ /* 0x000fe2000bfa4070 */
[----:B------:R-:W-:Y:S01]  /*5170*/  @P4 FADD.FTZ R119, -R119, -RZ ;  /* 0x800000ff77774221 */ /* 0x000fe20000010100 */
[----:B------:R-:W-:Y:S01]  /*5180*/  ISETP.LE.U32.AND P4, PT, R40, UR8, PT ;  /* 0x0000000828007c0c */ /* 0x000fe2000bf83070 */
[----:B------:R-:W-:Y:S01]  /*5190*/  @P6 FADD.FTZ R121, -R121, -RZ ;  /* 0x800000ff79796221 */ /* 0x000fe20000010100 */
[----:B------:R-:W-:Y:S01]  /*51a0*/  ISETP.GT.U32.AND P6, PT, R13, UR8, PT ;  /* 0x000000080d007c0c */ /* 0x000fe2000bfc4070 */
[----:B------:R-:W-:Y:S01]  /*51b0*/  @P3 FADD.FTZ R123, -R123, -RZ ;  /* 0x800000ff7b7b3221 */ /* 0x000fe20000010100 */
[----:B------:R-:W-:Y:S01]  /*51c0*/  LOP3.LUT R41, R41, 0xff, RZ, 0xc0, !PT ;  /* 0x000000ff29297812 */ /* 0x000fe200078ec0ff */
[----:B-1----:R-:W-:Y:S01]  /*51d0*/  @!P1 FADD.FTZ R127, -R127, -RZ ;  /* 0x800000ff7f7f9221 */ /* 0x002fe20000010100 */
[----:B------:R-:W-:Y:S01]  /*51e0*/  LOP3.LUT R40, R129, 0xffff, RZ, 0xc0, !PT ;  /* 0x0000ffff81287812 */ /* 0x000fe200078ec0ff */
[----:B------:R-:W-:Y:S01]  /*51f0*/  MUFU.EX2 R113, R59 ;  /* 0x0000003b00717308 */ /* 0x000fe20000000800 */
[----:B------:R-:W-:Y:S02]  /*5200*/  ISETP.LE.U32.AND P3, PT, R41, UR8, PT ;  /* 0x0000000829007c0c */ /* 0x000fe4000bf63070 */
[----:B------:R-:W-:Y:S01]  /*5210*/  SHF.R.U32.HI R41, RZ, 0x8, R40 ;  /* 0x00000008ff297819 */ /* 0x000fe20000011628 */
[----:B------:R-:W-:Y:S01]  /*5220*/  @P5 FADD.FTZ R126, -R126, -RZ ;  /* 0x800000ff7e7e5221 */ /* 0x000fe20000010100 */
[----:B------:R-:W-:Y:S05]  /*5230*/  LOP3.LUT R40, R7, 0xff, RZ, 0xc0, !PT ;  /* 0x000000ff07287812 */ /* 0x000fea00078ec0ff */
[----:B------:R-:W1:Y:S01]  /*5240*/  MUFU.EX2 R129, R54 ;  /* 0x0000003600817308 */ /* 0x000e620000000800 */
[----:B------:R-:W-:Y:S01]  /*5250*/  LOP3.LUT R41, R41, 0xffff, RZ, 0xc0, !PT ;  /* 0x0000ffff29297812 */ /* 0x000fe200078ec0ff */
[----:B------:R-:W-:Y:S01]  /*5260*/  @P6 FADD.FTZ R125, -R125, -RZ ;  /* 0x800000ff7d7d6221 */ /* 0x000fe20000010100 */
[----:B------:R-:W-:Y:S07]  /*5270*/  ISETP.LE.U32.AND P6, PT, R40, UR8, PT ;  /* 0x0000000828007c0c */ /* 0x000fee000bfc3070 */
[----:B------:R-:W2:Y:S01]  /*5280*/  MUFU.EX2 R131, R55 ;  /* 0x0000003700837308 */ /* 0x000ea20000000800 */
[----:B------:R-:W-:Y:S02]  /*5290*/  ISETP.LE.U32.AND P5, PT, R41, UR8, PT ;  /* 0x0000000829007c0c */ /* 0x000fe4000bfa3070 */
[----:B------:R-:W-:Y:S07]  /*52a0*/  LOP3.LUT R40, R7, 0xffff, RZ, 0xc0, !PT ;  /* 0x0000ffff07287812 */ /* 0x000fee00078ec0ff */
[----:B------:R-:W-:Y:S01]  /*52b0*/  MUFU.EX2 R172, R58 ;  /* 0x0000003a00ac7308 */ /* 0x000fe20000000800 */
[--C-:B------:R-:W-:Y:S02]  /*52c0*/  SHF.R.U32.HI R41, RZ, 0x18, R7.reuse ;  /* 0x00000018ff297819 */ /* 0x100fe40000011607 */
[----:B------:R-:W-:Y:S07]  /*52d0*/  SHF.R.U32.HI R40, RZ, 0x8, R40 ;  /* 0x00000008ff287819 */ /* 0x000fee0000011628 */
[----:B------:R-:W3:Y:S01]  /*52e0*/  MUFU.EX2 R117, R56 ;  /* 0x0000003800757308 */ /* 0x000ee20000000800 */
[----:B------:R-:W-:Y:S01]  /*52f0*/  ISETP.LE.U32.AND P1, PT, R41, UR8, PT ;  /* 0x0000000829007c0c */ /* 0x000fe2000bf23070 */
[----:B-1----:R-:W-:Y:S01]  /*5300*/  @!P3 FADD.FTZ R129, -R129, -RZ ;  /* 0x800000ff8181b221 */ /* 0x002fe20000010100 */
[----:B------:R-:W-:Y:S07]  /*5310*/  LOP3.LUT R40, R40, 0xffff, RZ, 0xc0, !PT ;  /* 0x0000ffff28287812 */ /* 0x000fee00078ec0ff */
[----:B------:R-:W1:Y:S01]  /*5320*/  MUFU.EX2 R114, R57 ;  /* 0x0000003900727308 */ /* 0x000e620000000800 */
[----:B------:R-:W-:Y:S01]  /*5330*/  PRMT R7, R7, 0x7632, R7 ;  /* 0x0000763207077816 */ /* 0x000fe20000000007 */
[----:B------:R-:W-:Y:S01]  /*5340*/  @!P5 FADD.FTZ R130, -R130, -RZ ;  /* 0x800000ff8282d221 */ /* 0x000fe20000010100 */
[----:B------:R-:W-:Y:S01]  /*5350*/  ISETP.LE.U32.AND P5, PT, R40, UR8, PT ;  /* 0x0000000828007c0c */ /* 0x000fe2000bfa3070 */
[----:B--2---:R-:W-:Y:S01]  /*5360*/  @!P4 FADD.FTZ R131, -R131, -RZ ;  /* 0x800000ff8383c221 */ /* 0x004fe20000010100 */
[----:B------:R-:W-:Y:S05]  /*5370*/  LOP3.LUT R40, R7, 0xff, RZ, 0xc0, !PT ;  /* 0x000000ff07287812 */ /* 0x000fea00078ec0ff */
[----:B------:R-:W-:Y:S01]  /*5380*/  MUFU.EX2 R116, R105 ;  /* 0x0000006900747308 */ /* 0x000fe20000000800 */
[----:B------:R-:W-:Y:S02]  /*5390*/  F2FP.RELU.F16.F32.PACK_AB R52, R215, R214 ;  /* 0x000000d6d734723e */ /* 0x000fe400000008ff */
[----:B------:R-:W-:Y:S01]  /*53a0*/  ISETP.LE.U32.AND P3, PT, R40, UR8, PT ;  /* 0x0000000828007c0c */ /* 0x000fe2000bf63070 */
[----:B------:R-:W-:Y:S01]  /*53b0*/  @!P1 FADD.FTZ R113, -R113, -RZ ;  /* 0x800000ff71719221 */ /* 0x000fe20000010100 */
[----:B------:R-:W-:Y:S01]  /*53c0*/  PRMT R40, R10, 0x7771, RZ ;  /* 0x000077710a287816 */ /* 0x000fe200000000ff */
[----:B------:R-:W-:Y:S01]  /*53d0*/  STS [R175+0x400], R52 ;  /* 0x00040034af007388 */ /* 0x000fe20000000800 */
[----:B------:R-:W-:Y:S01]  /*53e0*/  F2FP.RELU.F16.F32.PACK_AB R44, R227, R226 ;  /* 0x000000e2e32c723e */ /* 0x000fe200000008ff */
[----:B---3--:R-:W-:Y:S01]  /*53f0*/  @!P6 FADD.FTZ R117, -R117, -RZ ;  /* 0x800000ff7575e221 */ /* 0x008fe20000010100 */
[----:B------:R-:W-:Y:S01]  /*5400*/  ISETP.GT.U32.AND P1, PT, R40, UR8, PT ;  /* 0x0000000828007c0c */ /* 0x000fe2000bf24070 */
[----:B-1----:R-:W-:Y:S01]  /*5410*/  @!P5 FADD.FTZ R114, -R114, -RZ ;  /* 0x800000ff7272d221 */ /* 0x002fe20000010100 */
[----:B------:R-:W-:Y:S01]  /*5420*/  F2FP.RELU.F16.F32.PACK_AB R40, R213, R212 ;  /* 0x000000d4d528723e */ /* 0x000fe200000008ff */
[----:B------:R-:W-:Y:S01]  /*5430*/  MUFU.EX2 R110, R6 ;  /* 0x00000006006e7308 */ /* 0x000fe20000000800 */
[----:B------:R-:W-:Y:S02]  /*5440*/  PRMT R42, R10, 0x7772, RZ ;  /* 0x000077720a2a7816 */ /* 0x000fe400000000ff */
[----:B------:R-:W-:Y:S01]  /*5450*/  F2FP.RELU.F16.F32.PACK_AB R50, R217, R216 ;  /* 0x000000d8d932723e */ /* 0x000fe200000008ff */
[----:B------:R1:W-:Y:S01]  /*5460*/  STS [R175], R40 ;  /* 0x00000028af007388 */ /* 0x0003e20000000800 */
[----:B------:R-:W-:Y:S01]  /*5470*/  ISETP.GT.U32.AND P4, PT, R115, UR8, PT ;  /* 0x0000000873007c0c */ /* 0x000fe2000bf84070 */
[----:B------:R-:W-:Y:S01]  /*5480*/  @!P3 FADD.FTZ R172, -R172, -RZ ;  /* 0x800000ffacacb221 */ /* 0x000fe20000010100 */
[----:B------:R-:W-:Y:S01]  /*5490*/  ISETP.GT.U32.AND P0, PT, R42, UR8, PT ;  /* 0x000000082a007c0c */ /* 0x000fe2000bf04070 */
[----:B------:R2:W-:Y:S02]  /*54a0*/  STS [R205], R46 ;  /* 0x0000002ecd007388 */ /* 0x0005e40000000800 */
[----:B------:R-:W3:Y:S01]  /*54b0*/  MUFU.EX2 R115, R106 ;  /* 0x0000006a00737308 */ /* 0x000ee20000000800 */
[----:B------:R-:W-:Y:S01]  /*54c0*/  F2FP.RELU.F16.F32.PACK_AB R42, R221, R220 ;  /* 0x000000dcdd2a723e */ /* 0x000fe200000008ff */
[----:B------:R-:W-:Y:S01]  /*54d0*/  STS [R205+0x400], R44 ;  /* 0x0004002ccd007388 */ /* 0x000fe20000000800 */
[----:B------:R-:W-:Y:S02]  /*54e0*/  F2FP.RELU.F16.F32.PACK_AB R55, R229, R228 ;  /* 0x000000e4e537723e */ /* 0x000fe400000008ff */
[----:B------:R-:W-:Y:S01]  /*54f0*/  F2FP.RELU.F16.F32.PACK_AB R53, R231, R230 ;  /* 0x000000e6e735723e */ /* 0x000fe200000008ff */
[----:B------:R4:W-:Y:S01]  /*5500*/  STS [R175+0x2000], R50 ;  /* 0x00200032af007388 */ /* 0x0009e20000000800 */
[----:B------:R-:W-:Y:S02]  /*5510*/  F2FP.RELU.F16.F32.PACK_AB R51, R240, R241 ;  /* 0x000000f1f033723e */ /* 0x000fe400000008ff */
[C---:B------:R-:W-:Y:S01]  /*5520*/  PRMT R41, R10.reuse, 0x7770, RZ ;  /* 0x000077700a297816 */ /* 0x040fe200000000ff */
[----:B------:R4:W-:Y:S01]  /*5530*/  STS [R175+0x2400], R48 ;  /* 0x00240030af007388 */ /* 0x0009e20000000800 */
[----:B------:R-:W-:Y:S01]  /*5540*/  PRMT R43, R10, 0x7773, RZ ;  /* 0x000077730a2b7816 */ /* 0x000fe200000000ff */
[----:B------:R-:W-:Y:S01]  /*5550*/  @P0 FADD.FTZ R111, -R111, -RZ ;  /* 0x800000ff6f6f0221 */ /* 0x000fe20000010100 */
[----:B------:R-:W-:Y:S01]  /*5560*/  F2FP.RELU.F16.F32.PACK_AB R49, R233, R232 ;  /* 0x000000e8e931723e */ /* 0x000fe200000008ff */
[----:B------:R4:W-:Y:S01]  /*5570*/  STS [R205+0x2000], R42 ;  /* 0x0020002acd007388 */ /* 0x0009e20000000800 */
[----:B---3--:R-:W-:Y:S01]  /*5580*/  @P4 FADD.FTZ R115, -R115, -RZ ;  /* 0x800000ff73734221 */ /* 0x008fe20000010100 */
[----:B------:R-:W-:Y:S02]  /*5590*/  ISETP.LE.U32.AND P3, PT, R41, UR8, PT ;  /* 0x0000000829007c0c */ /* 0x000fe4000bf63070 */
[----:B------:R-:W-:Y:S02]  /*55a0*/  ISETP.GT.U32.AND P4, PT, R43, UR8, PT ;  /* 0x000000082b007c0c */ /* 0x000fe4000bf84070 */
[----:B-1----:R-:W-:Y:S02]  /*55b0*/  F2FP.RELU.F16.F32.PACK_AB R40, R223, R222 ;  /* 0x000000dedf28723e */ /* 0x002fe400000008ff */
[----:B------:R-:W-:Y:S02]  /*55c0*/  F2FP.RELU.F16.F32.PACK_AB R43, R239, R236 ;  /* 0x000000ecef2b723e */ /* 0x000fe400000008ff */
[----:B------:R-:W-:Y:S01]  /*55d0*/  F2FP.RELU.F16.F32.PACK_AB R41, R238, R237 ;  /* 0x000000edee29723e */ /* 0x000fe200000008ff */
[----:B------:R1:W-:Y:S01]  /*55e0*/  STS [R205+0x2400], R40 ;  /* 0x00240028cd007388 */ /* 0x0003e20000000800 */
[----:B------:R-:W-:Y:S01]  /*55f0*/  ISETP.GT.U32.AND P6, PT, R109, UR8, PT ;  /* 0x000000086d007c0c */ /* 0x000fe2000bfc4070 */
[----:B------:R-:W-:Y:S01]  /*5600*/  IMAD.IADD R109, R174, 0x1, R197 ;  /* 0x00000001ae6d7824 */ /* 0x000fe200078e02c5 */
[----:B--2---:R-:W-:Y:S01]  /*5610*/  F2FP.RELU.F16.F32.PACK_AB R46, R123, R122 ;  /* 0x0000007a7b2e723e */ /* 0x004fe200000008ff */
[----:B------:R-:W-:Y:S01]  /*5620*/  STS [R176], R55 ;  /* 0x00000037b0007388 */ /* 0x000fe20000000800 */
[----:B------:R-:W-:Y:S01]  /*5630*/  ISETP.GT.U32.AND P5, PT, R128, UR8, PT ;  /* 0x0000000880007c0c */ /* 0x000fe2000bfa4070 */
[----:B------:R-:W-:Y:S01]  /*5640*/  @!P3 FADD.FTZ R124, -R124, -RZ ;  /* 0x800000ff7c7cb221 */ /* 0x000fe20000010100 */
[----:B----4-:R-:W-:Y:S01]  /*5650*/  F2FP.RELU.F16.F32.PACK_AB R50, R126, R125 ;  /* 0x0000007d7e32723e */ /* 0x010fe200000008ff */
[----:B------:R2:W-:Y:S01]  /*5660*/  STS [R176+0x400], R53 ;  /* 0x00040035b0007388 */ /* 0x0005e20000000800 */
[----:B------:R-:W3:Y:S01]  /*5670*/  MUFU.EX2 R128, R5 ;  /* 0x0000000500807308 */ /* 0x000ee20000000800 */
[----:B------:R-:W-:Y:S01]  /*5680*/  F2FP.RELU.F16.F32.PACK_AB R48, R130, R127 ;  /* 0x0000007f8230723e */ /* 0x000fe200000008ff */
[----:B------:R-:W-:Y:S01]  /*5690*/  @P4 FADD.FTZ R110, -R110, -RZ ;  /* 0x800000ff6e6e4221 */ /* 0x000fe20000010100 */
[----:B------:R4:W-:Y:S01]  /*56a0*/  STS [R204], R51 ;  /* 0x00000033cc007388 */ /* 0x0009e20000000800 */
[----:B------:R-:W-:Y:S01]  /*56b0*/  F2FP.RELU.F16.F32.PACK_AB R52, R131, R129 ;  /* 0x000000818334723e */ /* 0x000fe200000008ff */
[----:B------:R-:W-:Y:S01]  /*56c0*/  @P6 FADD.FTZ R112, -R112, -RZ ;  /* 0x800000ff70706221 */ /* 0x000fe20000010100 */
[----:B------:R-:W-:Y:S01]  /*56d0*/  F2FP.RELU.F16.F32.PACK_AB R42, R119, R252 ;  /* 0x000000fc772a723e */ /* 0x000fe200000008ff */
[----:B------:R-:W-:Y:S01]  /*56e0*/  STS [R204+0x400], R45 ;  /* 0x0004002dcc007388 */ /* 0x000fe20000000800 */
[----:B------:R-:W-:Y:S01]  /*56f0*/  F2FP.RELU.F16.F32.PACK_AB R44, R115, R120 ;  /* 0x00000078732c723e */ /* 0x000fe200000008ff */
[----:B------:R-:W-:Y:S01]  /*5700*/  @P5 FADD.FTZ R116, -R116, -RZ ;  /* 0x800000ff74745221 */ /* 0x000fe20000010100 */
[----:B------:R-:W-:Y:S01]  /*5710*/  FSETP.GE.FTZ.AND P5, PT, R213, RZ, PT ;  /* 0x000000ffd500720b */ /* 0x000fe20003fb6000 */
[----:B------:R-:W-:Y:S01]  /*5720*/  STS [R176+0x2000], R49 ;  /* 0x00200031b0007388 */ /* 0x000fe20000000800 */
[----:B------:R-:W-:Y:S01]  /*5730*/  FSETP.GE.FTZ.AND P4, PT, R224, RZ, PT ;  /* 0x000000ffe000720b */ /* 0x000fe20003f96000 */
[----:B---3--:R-:W-:Y:S02]  /*5740*/  @P1 FADD.FTZ R128, -R128, -RZ ;  /* 0x800000ff80801221 */ /* 0x008fe40000010100 */
[----:B------:R-:W-:Y:S01]  /*5750*/  STS [R176+0x2400], R47 ;  /* 0x0024002fb0007388 */ /* 0x000fe20000000800 */
[----:B-1----:R-:W-:Y:S02]  /*5760*/  F2FP.RELU.F16.F32.PACK_AB R40, R121, R118 ;  /* 0x000000767928723e */ /* 0x002fe400000008ff */
[----:B------:R-:W-:Y:S01]  /*5770*/  FSETP.GE.FTZ.AND P3, PT, R225, RZ, PT ;  /* 0x000000ffe100720b */ /* 0x000fe20003f76000 */
[----:B------:R1:W-:Y:S01]  /*5780*/  STS [R204+0x2000], R43 ;  /* 0x0020002bcc007388 */ /* 0x0003e20000000800 */
[----:B------:R-:W-:Y:S03]  /*5790*/  FSETP.GE.FTZ.AND P1, PT, R228, RZ, PT ;  /* 0x000000ffe400720b */ /* 0x000fe60003f36000 */
[----:B------:R3:W-:Y:S01]  /*57a0*/  STS [R204+0x2400], R41 ;  /* 0x00240029cc007388 */ /* 0x0007e20000000800 */
[----:B--2---:R-:W-:Y:S02]  /*57b0*/  F2FP.RELU.F16.F32.PACK_AB R53, R245, R244 ;  /* 0x000000f4f535723e */ /* 0x004fe400000008ff */
[----:B----4-:R-:W-:Y:S03]  /*57c0*/  F2FP.RELU.F16.F32.PACK_AB R51, R247, R246 ;  /* 0x000000f6f733723e */ /* 0x010fe600000008ff */
[----:B------:R-:W-:Y:S04]  /*57d0*/  STS [R174], R53 ;  /* 0x00000035ae007388 */ /* 0x000fe80000000800 */
[----:B------:R-:W-:Y:S04]  /*57e0*/  STS [R174+0x400], R51 ;  /* 0x00040033ae007388 */ /* 0x000fe80000000800 */
[----:B------:R2:W-:Y:S04]  /*57f0*/  STS [R109], R46 ;  /* 0x0000002e6d007388 */ /* 0x0005e80000000800 */
[----:B------:R4:W-:Y:S01]  /*5800*/  STS [R109+0x400], R50 ;  /* 0x000400326d007388 */ /* 0x0009e20000000800 */
[----:B-1----:R-:W-:Y:S02]  /*5810*/  F2FP.RELU.F16.F32.PACK_AB R43, R249, R248 ;  /* 0x000000f8f92b723e */ /* 0x002fe400000008ff */
[----:B---3--:R-:W-:Y:S03]  /*5820*/  F2FP.RELU.F16.F32.PACK_AB R41, R251, R250 ;  /* 0x000000fafb29723e */ /* 0x008fe600000008ff */
[----:B------:R-:W-:Y:S04]  /*5830*/  STS [R174+0x2000], R43 ;  /* 0x0020002bae007388 */ /* 0x000fe80000000800 */
[----:B------:R-:W-:Y:S04]  /*5840*/  STS [R174+0x2400], R41 ;  /* 0x00240029ae007388 */ /* 0x000fe80000000800 */
[----:B------:R1:W-:Y:S04]  /*5850*/  STS [R109+0x2000], R42 ;  /* 0x0020002a6d007388 */ /* 0x0003e80000000800 */
[----:B------:R3:W-:Y:S01]  /*5860*/  STS [R109+0x2400], R40 ;  /* 0x002400286d007388 */ /* 0x0007e20000000800 */
[----:B--2---:R-:W-:Y:S03]  /*5870*/  F2FP.RELU.F16.F32.PACK_AB R46, R116, R112 ;  /* 0x00000070742e723e */ /* 0x004fe600000008ff */
[----:B------:R2:W-:Y:S01]  /*5880*/  STS [R179], R48 ;  /* 0x00000030b3007388 */ /* 0x0005e20000000800 */
[----:B----4-:R-:W-:Y:S03]  /*5890*/  F2FP.RELU.F16.F32.PACK_AB R50, R114, R117 ;  /* 0x000000757232723e */ /* 0x010fe600000008ff */
[----:B------:R-:W-:Y:S04]  /*58a0*/  STS [R179+0x400], R52 ;  /* 0x00040034b3007388 */ /* 0x000fe80000000800 */
[----:B------:R4:W-:Y:S04]  /*58b0*/  STS [R201], R44 ;  /* 0x0000002cc9007388 */ /* 0x0009e80000000800 */
[----:B------:R-:W-:Y:S04]  /*58c0*/  STS [R201+0x400], R46 ;  /* 0x0004002ec9007388 */ /* 0x000fe80000000800 */
[----:B------:R-:W-:Y:S01]  /*58d0*/  STS [R179+0x2000], R50 ;  /* 0x00200032b3007388 */ /* 0x000fe20000000800 */
[----:B-1----:R-:W-:Y:S02]  /*58e0*/  F2FP.RELU.F16.F32.PACK_AB R42, R128, R124 ;  /* 0x0000007c802a723e */ /* 0x002fe400000008ff */
[----:B---3--:R-:W-:Y:S02]  /*58f0*/  F2FP.RELU.F16.F32.PACK_AB R40, R110, R111 ;  /* 0x0000006f6e28723e */ /* 0x008fe400000008ff */
[----:B--2---:R-:W-:Y:S05]  /*5900*/  F2FP.RELU.F16.F32.PACK_AB R48, R113, R172 ;  /* 0x000000ac7130723e */ /* 0x004fea00000008ff */
[----:B------:R-:W-:Y:S01]  /*5910*/  STS [R179+0x2400], R48 ;  /* 0x00240030b3007388 */ /* 0x000fe20000000800 */
[----:B----4-:R-:W-:Y:S03]  /*5920*/  VIADD R44, R171, 0x4020 ;  /* 0x00004020ab2c7836 */ /* 0x010fe60000000000 */
[----:B------:R-:W-:Y:S01]  /*5930*/  STS [R201+0x2000], R42 ;  /* 0x0020002ac9007388 */ /* 0x000fe20000000800 */
[----:B------:R-:W-:Y:S03]  /*5940*/  @P2 VIADD R44, R188, 0xffffffe0 ;  /* 0xffffffe0bc2c2836 */ /* 0x000fe60000000000 */
[----:B------:R-:W-:Y:S04]  /*5950*/  STS [R201+0x2400], R40 ;  /* 0x00240028c9007388 */ /* 0x000fe80000000800 */
[----:B------:R-:W1:Y:S08]  /*5960*/  LDSM.16.M88.4 R64, [R171+0x4000] ;  /* 0x00400000ab40783b */ /* 0x000e700000000200 */
[----:B------:R-:W2:Y:S08]  /*5970*/  LDSM.16.M88.4 R60, [R171+0x5000] ;  /* 0x00500000ab3c783b */ /* 0x000eb00000000200 */
[----:B------:R-:W3:Y:S08]  /*5980*/  LDSM.16.M88.4 R100, [R44] ;  /* 0x000000002c64783b */ /* 0x000ef00000000200 */
[----:B------:R4:W3:Y:S01]  /*5990*/  LDSM.16.M88.4 R104, [R44+0x1000] ;  /* 0x001000002c68783b */ /* 0x0008e20000000200 */
        /* <DEDUP_REMOVED lines=15> */
[----:B------:R-:W-:Y:S08]  /*5a90*/  HMMA.16816.F32 R64, R64, R146, RZ ;  /* 0x000000924040723c */ /* 0x000ff000000018ff */
[-C--:B---3--:R-:W-:Y:S08]  /*5aa0*/  HMMA.16816.F32 R4, R100, R148.reuse, R4 ;  /* 0x000000946404723c */ /* 0x088ff00000001804 */
        /* <DEDUP_REMOVED lines=14> */
[C---:B------:R-:W-:Y:S04]  /*5b90*/  LEA R104, P0, R173.reuse, R180, 0x2 ;  /* 0x000000b4ad687211 */ /* 0x040fe800078010ff */
[----:B------:R-:W-:Y:S01]  /*5ba0*/  LEA.HI.X R105, R173, R181, RZ, 0x2, P0 ;  /* 0x000000b5ad697211 */ /* 0x000fe200000f14ff */
[----:B------:R-:W-:Y:S04]  /*5bb0*/  HMMA.16816.F32 R64, R100, R162, R64 ;  /* 0x000000a26440723c */ /* 0x000fe80000001840 */
[----:B------:R-:W-:Y:S01]  /*5bc0*/  FSETP.GE.FTZ.AND P0, PT, R212, RZ, PT ;  /* 0x000000ffd400720b */ /* 0x000fe20003f16000 */
[----:B------:R-:W2:Y:S04]  /*5bd0*/  LDG.E R102, desc[UR24][R104.64] ;  /* 0x0000001868667981 */ /* 0x000ea8000c1e1900 */
[----:B------:R1:W5:Y:S04]  /*5be0*/  LDG.E R106, desc[UR24][R104.64+0x20] ;  /* 0x00002018686a7981 */ /* 0x000368000c1e1900 */
[----:B------:R1:W5:Y:S04]  /*5bf0*/  LDG.E R107, desc[UR24][R104.64+0x100] ;  /* 0x00010018686b7981 */ /* 0x000368000c1e1900 */
[----:B------:R1:W5:Y:S01]  /*5c00*/  LDG.E R105, desc[UR24][R104.64+0x120] ;  /* 0x0001201868697981 */ /* 0x000362000c1e1900 */
[C---:B--2---:R-:W-:Y:S01]  /*5c10*/  FADD.FTZ R5, -R102.reuse, R5 ;  /* 0x0000000566057221 */ /* 0x044fe20000010100 */
[C---:B------:R-:W-:Y:S01]  /*5c20*/  FADD.FTZ R4, -R102.reuse, R4 ;  /* 0x0000000466047221 */ /* 0x040fe20000010100 */
[C---:B------:R-:W-:Y:S01]  /*5c30*/  FADD.FTZ R16, -R102.reuse, R16 ;  /* 0x0000001066107221 */ /* 0x040fe20000010100 */
[C---:B------:R-:W-:Y:S01]  /*5c40*/  FADD.FTZ R17, -R102.reuse, R17 ;  /* 0x0000001166117221 */ /* 0x040fe20000010100 */
[C---:B------:R-:W-:Y:S01]  /*5c50*/  FADD.FTZ R20, -R102.reuse, R20 ;  /* 0x0000001466147221 */ /* 0x040fe20000010100 */
[-C--:B------:R-:W-:Y:S01]  /*5c60*/  FSEL R5, R5, R102.reuse, P5 ;  /* 0x0000006605057208 */ /* 0x080fe20002800000 */
[----:B------:R-:W-:Y:S01]  /*5c70*/  FADD.FTZ R21, -R102, R21 ;  /* 0x0000001566157221 */ /* 0x000fe20000010100 */
[-C--:B------:R-:W-:Y:S01]  /*5c80*/  FSEL R4, R4, R102.reuse, P0 ;  /* 0x0000006604047208 */ /* 0x080fe20000000000 */
[----:B------:R-:W-:Y:S01]  /*5c90*/  FADD.FTZ R37, -R102, R37 ;  /* 0x0000002566257221 */ /* 0x000fe20000010100 */
[-C--:B------:R-:W-:Y:S01]  /*5ca0*/  FSEL R16, R16, R102.reuse, P4 ;  /* 0x0000006610107208 */ /* 0x080fe20002000000 */
[----:B------:R-:W-:Y:S01]  /*5cb0*/  FMUL.FTZ R213, R213, R5 ;  /* 0x00000005d5d57220 */ /* 0x000fe20000410000 */
[----:B------:R-:W-:Y:S01]  /*5cc0*/  FSEL R17, R17, R102, P3 ;  /* 0x0000006611117208 */ /* 0x000fe20001800000 */
[----:B------:R-:W-:Y:S01]  /*5cd0*/  FMUL.FTZ R212, R212, R4 ;  /* 0x00000004d4d47220 */ /* 0x000fe20000410000 */
[----:B------:R-:W-:Y:S01]  /*5ce0*/  FSEL R5, R20, R102, P1 ;  /* 0x0000006614057208 */ /* 0x000fe20000800000 */
[----:B------:R-:W-:Y:S01]  /*5cf0*/  FMUL.FTZ R224, R224, R16 ;  /* 0x00000010e0e07220 */ /* 0x000fe20000410000 */
[----:B------:R-:W-:Y:S01]  /*5d00*/  FSETP.GE.FTZ.AND P0, PT, R229, RZ, PT ;  /* 0x000000ffe500720b */ /* 0x000fe20003f16000 */
[----:B------:R-:W-:Y:S01]  /*5d10*/  FMUL.FTZ R225, R225, R17 ;  /* 0x00000011e1e17220 */ /* 0x000fe20000410000 */
[----:B------:R-:W-:Y:S01]  /*5d20*/  F2FP.F16.F32.PACK_AB R212, R213, R212 ;  /* 0x000000d4d5d4723e */ /* 0x000fe200000000ff */
[----:B------:R-:W-:Y:S01]  /*5d30*/  FMUL.FTZ R228, R228, R5 ;  /* 0x00000005e4e47220 */ /* 0x000fe20000410000 */
[----:B------:R-:W-:Y:S01]  /*5d40*/  FSETP.GE.FTZ.AND P4, PT, R241, RZ, PT ;  /* 0x000000fff100720b */ /* 0x000fe20003f96000 */
[C---:B------:R-:W-:Y:S01]  /*5d50*/  FADD.FTZ R213, -R102.reuse, R32 ;  /* 0x0000002066d57221 */ /* 0x040fe20000010100 */
[----:B------:R-:W-:Y:S01]  /*5d60*/  F2FP.F16.F32.PACK_AB R224, R225, R224 ;  /* 0x000000e0e1e0723e */ /* 0x000fe200000000ff */
[----:B------:R-:W-:Y:S01]  /*5d70*/  FADD.FTZ R225, -R102, R33 ;  /* 0x0000002166e17221 */ /* 0x000fe20000010100 */
[----:B------:R-:W-:Y:S01]  /*5d80*/  FSETP.GE.FTZ.AND P3, PT, R240, RZ, PT ;  /* 0x000000fff000720b */ /* 0x000fe20003f76000 */
[----:B------:R-:W-:Y:S01]  /*5d90*/  FADD.FTZ R5, -R102, R36 ;  /* 0x0000002466057221 */ /* 0x000fe20000010100 */
[----:B------:R-:W-:Y:S01]  /*5da0*/  FSETP.GE.FTZ.AND P1, PT, R244, RZ, PT ;  /* 0x000000fff400720b */ /* 0x000fe20003f36000 */
[C---:B------:R-:W-:Y:S01]  /*5db0*/  FADD.FTZ R53, -R102.reuse, R53 ;  /* 0x0000003566357221 */ /* 0x040fe20000010100 */
[-C--:B------:R-:W-:Y:S01]  /*5dc0*/  FSEL R21, R21, R102.reuse, P0 ;  /* 0x0000006615157208 */ /* 0x080fe20000000000 */
[----:B------:R-:W-:Y:S01]  /*5dd0*/  FADD.FTZ R49, -R102, R49 ;  /* 0x0000003166317221 */ /* 0x000fe20000010100 */
[----:B------:R-:W-:Y:S02]  /*5de0*/  FSETP.GE.FTZ.AND P0, PT, R245, RZ, PT ;  /* 0x000000fff500720b */ /* 0x000fe40003f16000 */
[-C--:B------:R-:W-:Y:S01]  /*5df0*/  FSEL R213, R213, R102.reuse, P4 ;  /* 0x00000066d5d57208 */ /* 0x080fe20002000000 */
[----:B------:R-:W-:Y:S01]  /*5e00*/  FMUL.FTZ R229, R229, R21 ;  /* 0x00000015e5e57220 */ /* 0x000fe20000410000 */
[-C--:B------:R-:W-:Y:S02]  /*5e10*/  FSEL R225, R225, R102.reuse, P3 ;  /* 0x00000066e1e17208 */ /* 0x080fe40001800000 */
[-C--:B------:R-:W-:Y:S01]  /*5e20*/  FSEL R5, R5, R102.reuse, P1 ;  /* 0x0000006605057208 */ /* 0x080fe20000800000 */
[----:B------:R-:W-:Y:S01]  /*5e30*/  FMUL.FTZ R213, R241, R213 ;  /* 0x000000d5f1d57220 */ /* 0x000fe20000410000 */
[----:B------:R-:W-:Y:S01]  /*5e40*/  FSETP.GE.FTZ.AND P1, PT, R130, RZ, PT ;  /* 0x000000ff8200720b */ /* 0x000fe20003f36000 */
[----:B------:R-:W-:Y:S01]  /*5e50*/  FMUL.FTZ R240, R240, R225 ;  /* 0x000000e1f0f07220 */ /* 0x000fe20000410000 */
[-C--:B------:R-:W-:Y:S01]  /*5e60*/  FSEL R37, R37, R102.reuse, P0 ;  /* 0x0000006625257208 */ /* 0x080fe20000000000 */
[C---:B------:R-:W-:Y:S01]  /*5e70*/  FADD.FTZ R225, -R102.reuse, R48 ;  /* 0x0000003066e17221 */ /* 0x040fe20000010100 */
[----:B------:R-:W-:Y:S01]  /*5e80*/  FSETP.GE.FTZ.AND P0, PT, R115, RZ, PT ;  /* 0x000000ff7300720b */ /* 0x000fe20003f16000 */
[----:B------:R-:W-:Y:S01]  /*5e90*/  FADD.FTZ R241, -R102, R52 ;  /* 0x0000003466f17221 */ /* 0x000fe20000010100 */
[-C--:B------:R-:W-:Y:S01]  /*5ea0*/  FSEL R53, R53, R102.reuse, P1 ;  /* 0x0000006635357208 */ /* 0x080fe20000800000 */
[----:B------:R-:W-:Y:S01]  /*5eb0*/  FMUL.FTZ R244, R244, R5 ;  /* 0x00000005f4f47220 */ /* 0x000fe20000410000 */
[----:B------:R-:W-:Y:S01]  /*5ec0*/  FSETP.GE.FTZ.AND P4, PT, R123, RZ, PT ;  /* 0x000000ff7b00720b */ /* 0x000fe20003f96000 */
[----:B------:R-:W-:Y:S01]  /*5ed0*/  FMUL.FTZ R245, R245, R37 ;  /* 0x00000025f5f57220 */ /* 0x000fe20000410000 */
[----:B------:R-:W-:Y:S01]  /*5ee0*/  ISETP.NE.AND P1, PT, R194, RZ, PT ;  /* 0x000000ffc200720c */ /* 0x000fe20003f25270 */
[----:B------:R-:W-:Y:S01]  /*5ef0*/  FMUL.FTZ R53, R130, R53 ;  /* 0x0000003582357220 */ /* 0x000fe20000410000 */
[----:B------:R-:W-:Y:S02]  /*5f00*/  FSETP.GE.FTZ.AND P5, PT, R122, RZ, PT ;  /* 0x000000ff7a00720b */ /* 0x000fe40003fb6000 */
[----:B------:R-:W-:Y:S02]  /*5f10*/  FSETP.GE.FTZ.AND P3, PT, R127, RZ, PT ;  /* 0x000000ff7f00720b */ /* 0x000fe40003f76000 */
[-C--:B------:R-:W-:Y:S01]  /*5f20*/  FSEL R48, R49, R102.reuse, P4 ;  /* 0x0000006631307208 */ /* 0x080fe20002000000 */
[----:B------:R-:W-:Y:S01]  /*5f30*/  FADD.FTZ R49, -R102, R64 ;  /* 0x0000004066317221 */ /* 0x000fe20000010100 */
[-C--:B------:R-:W-:Y:S02]  /*5f40*/  FSEL R225, R225, R102.reuse, P5 ;  /* 0x00000066e1e17208 */ /* 0x080fe40002800000 */
[----:B------:R-:W-:Y:S01]  /*5f50*/  FSEL R52, R241, R102, P3 ;  /* 0x00000066f1347208 */ /* 0x000fe20001800000 */
[----:B------:R-:W-:Y:S01]  /*5f60*/  FMUL.FTZ R48, R123, R48 ;  /* 0x000000307b307220 */ /* 0x000fe20000410000 */
[----:B------:R-:W-:Y:S01]  /*5f70*/  FSETP.GE.FTZ.AND P3, PT, R120, RZ, PT ;  /* 0x000000ff7800720b */ /* 0x000fe20003f76000 */
[----:B------:R-:W-:Y:S01]  /*5f80*/  FMUL.FTZ R225, R122, R225 ;  /* 0x000000e17ae17220 */ /* 0x000fe20000410000 */
[----:B------:R-:W-:Y:S01]  /*5f90*/  F2FP.F16.F32.PACK_AB R229, R229, R228 ;  /* 0x000000e4e5e5723e */ /* 0x000fe200000000ff */
[----:B------:R-:W-:Y:S01]  /*5fa0*/  FMUL.FTZ R52, R127, R52 ;  /* 0x000000347f347220 */ /* 0x000fe20000410000 */
[----:B------:R-:W-:Y:S01]  /*5fb0*/  FSEL R49, R49, R102, P3 ;  /* 0x0000006631317208 */ /* 0x000fe20001800000 */
[----:B------:R-:W-:Y:S01]  /*5fc0*/  @P0 FADD.FTZ R102, -R102, R65 ;  /* 0x0000004166660221 */ /* 0x000fe20000010100 */
[----:B------:R-:W-:Y:S02]  /*5fd0*/  F2FP.F16.F32.PACK_AB R213, R240, R213 ;  /* 0x000000d5f0d5723e */ /* 0x000fe400000000ff */
[----:B------:R-:W-:Y:S01]  /*5fe0*/  F2FP.F16.F32.PACK_AB R245, R245, R244 ;  /* 0x000000f4f5f5723e */ /* 0x000fe200000000ff */
[----:B------:R-:W-:Y:S01]  /*5ff0*/  FMUL.FTZ R49, R120, R49 ;  /* 0x0000003178317220 */ /* 0x000fe20000410000 */
[----:B------:R-:W-:Y:S01]  /*6000*/  F2FP.F16.F32.PACK_AB R48, R48, R225 ;  /* 0x000000e13030723e */ /* 0x000fe200000000ff */
[----:B------:R-:W-:Y:S01]  /*6010*/  FMUL.FTZ R64, R115, R102 ;  /* 0x0000006673407220 */ /* 0x000fe20000410000 */
[----:B------:R-:W-:Y:S01]  /*6020*/  F2FP.F16.F32.PACK_AB R52, R53, R52 ;  /* 0x000000343534723e */ /* 0x000fe200000000ff */
[----:B-1----:R-:W-:Y:S06]  /*6030*/  @!P1 BRA `(.L_x_337) ;  /* 0x0000000000589947 */ /* 0x002fec0003800000 */
        /* <DEDUP_REMOVED lines=20> */
[----:B------:R1:W-:Y:S05]  /*6180*/  LDGSTS.E.BYPASS.LTC128B.128 [R193+0x1000], desc[UR24][R20.64] ;  /* 0x0100000014c17fae */ /* 0x0003ea000b981a18 */
[----:B------:R-:W0:Y:S02]  /*6190*/  LDGDEPBAR ;  /* 0x00000000000079af */ /* 0x000e240000000000 */
.L_x_337:
[C---:B-----5:R-:W-:Y:S01]  /*61a0*/  FADD.FTZ R7, -R106.reuse, R7 ;  /* 0x000000076a077221 */ /* 0x060fe20000010100 */
[C---:B------:R-:W-:Y:S01]  /*61b0*/  FADD.FTZ R5, -R106.reuse, R6 ;  /* 0x000000066a057221 */ /* 0x040fe20000010100 */
[----:B------:R-:W-:Y:S01]  /*61c0*/  FSETP.GE.FTZ.AND P4, PT, R215, RZ, PT ;  /* 0x000000ffd700720b */ /* 0x000fe20003f96000 */
[----:B-1----:R-:W-:Y:S01]  /*61d0*/  FADD.FTZ R21, -R106, R22 ;  /* 0x000000166a157221 */ /* 0x002fe20000010100 */
[----:B------:R-:W-:Y:S01]  /*61e0*/  FSETP.GE.FTZ.AND P0, PT, R214, RZ, PT ;  /* 0x000000ffd600720b */ /* 0x000fe20003f16000 */
[C---:B------:R-:W-:Y:S01]  /*61f0*/  FADD.FTZ R23, -R106.reuse, R23 ;  /* 0x000000176a177221 */ /* 0x040fe20000010100 */
[-C--:B------:R-:W-:Y:S01]  /*6200*/  FSEL R4, R7, R106.reuse, P4 ;  /* 0x0000006a07047208 */ /* 0x080fe20002000000 */
[C---:B------:R-:W-:Y:S01]  /*6210*/  FADD.FTZ R19, -R106.reuse, R19 ;  /* 0x000000136a137221 */ /* 0x040fe20000010100 */
[----:B------:R-:W-:Y:S01]  /*6220*/  FSEL R5, R5, R106, P0 ;  /* 0x0000006a05057208 */ /* 0x000fe20000000000 */
[----:B------:R-:W-:Y:S01]  /*6230*/  FADD.FTZ R39, -R106, R39 ;  /* 0x000000276a277221 */ /* 0x000fe20000010100 */
[----:B------:R-:W-:Y:S01]  /*6240*/  FSETP.GE.FTZ.AND P0, PT, R230, RZ, PT ;  /* 0x000000ffe600720b */ /* 0x000fe20003f16000 */
[----:B------:R-:W-:Y:S01]  /*6250*/  FMUL.FTZ R4, R215, R4 ;  /* 0x00000004d7047220 */ /* 0x000fe20000410000 */
[----:B------:R-:W-:Y:S01]  /*6260*/  FSETP.GE.FTZ.AND P5, PT, R231, RZ, PT ;  /* 0x000000ffe700720b */ /* 0x000fe20003fb6000 */
[----:B------:R-:W-:Y:S01]  /*6270*/  FMUL.FTZ R5, R214, R5 ;  /* 0x00000005d6057220 */ /* 0x000fe20000410000 */
[----:B------:R-:W-:Y:S01]  /*6280*/  FSETP.GE.FTZ.AND P1, PT, R227, RZ, PT ;  /* 0x000000ffe300720b */ /* 0x000fe20003f36000 */
[C---:B------:R-:W-:Y:S01]  /*6290*/  FADD.FTZ R17, -R106.reuse, R18 ;  /* 0x000000126a117221 */ /* 0x040fe20000010100 */
[-C--:B------:R-:W-:Y:S01]  /*62a0*/  FSEL R21, R21, R106.reuse, P0 ;  /* 0x0000006a15157208 */ /* 0x080fe20000000000 */
        /* <DEDUP_REMOVED lines=10> */
[----:B------:R-:W-:Y:S01]  /*6350*/  FMUL.FTZ R6, R227, R6 ;  /* 0x00000006e3067220 */ /* 0x000fe20000410000 */
[----:B------:R-:W-:Y:S01]  /*6360*/  F2FP.F16.F32.PACK_AB R4, R4, R5 ;  /* 0x000000050404723e */ /* 0x000fe200000000ff */
[C---:B------:R-:W-:Y:S01]  /*6370*/  FADD.FTZ R5, -R106.reuse, R50 ;  /* 0x000000326a057221 */ /* 0x040fe20000010100 */
[-C--:B------:R-:W-:Y:S01]  /*6380*/  FSEL R20, R39, R106.reuse, P0 ;  /* 0x0000006a27147208 */ /* 0x080fe20000000000 */
[C---:B------:R-:W-:Y:S01]  /*6390*/  FADD.FTZ R55, -R106.reuse, R55 ;  /* 0x000000376a377221 */ /* 0x040fe20000010100 */
[----:B------:R-:W-:Y:S01]  /*63a0*/  FSETP.GE.FTZ.AND P0, PT, R125, RZ, PT ;  /* 0x000000ff7d00720b */ /* 0x000fe20003f16000 */
[----:B------:R-:W-:Y:S01]  /*63b0*/  FADD.FTZ R51, -R106, R51 ;  /* 0x000000336a337221 */ /* 0x000fe20000010100 */
[----:B------:R-:W-:Y:S01]  /*63c0*/  FSEL R17, R17, R106, P3 ;  /* 0x0000006a11117208 */ /* 0x000fe20001800000 */
[----:B------:R-:W-:Y:S01]  /*63d0*/  FMUL.FTZ R20, R247, R20 ;  /* 0x00000014f7147220 */ /* 0x000fe20000410000 */
[-C--:B------:R-:W-:Y:S01]  /*63e0*/  FSEL R19, R19, R106.reuse, P1 ;  /* 0x0000006a13137208 */ /* 0x080fe20000800000 */
[----:B------:R-:W-:Y:S01]  /*63f0*/  FADD.FTZ R8, -R107, R8 ;  /* 0x000000086b087221 */ /* 0x000fe20000010100 */
[----:B------:R-:W-:Y:S01]  /*6400*/  FSETP.GE.FTZ.AND P3, PT, R243, RZ, PT ;  /* 0x000000fff300720b */ /* 0x000fe20003f76000 */
[----:B------:R-:W-:Y:S01]  /*6410*/  FMUL.FTZ R17, R226, R17 ;  /* 0x00000011e2117220 */ /* 0x000fe20000410000 */
[----:B------:R-:W-:Y:S01]  /*6420*/  FSETP.GE.FTZ.AND P4, PT, R242, RZ, PT ;  /* 0x000000fff200720b */ /* 0x000fe20003f96000 */
[----:B------:R-:W-:Y:S01]  /*6430*/  FMUL.FTZ R19, R246, R19 ;  /* 0x00000013f6137220 */ /* 0x000fe20000410000 */
[----:B------:R-:W-:Y:S01]  /*6440*/  F2FP.F16.F32.PACK_AB R21, R16, R21 ;  /* 0x000000151015723e */ /* 0x000fe200000000ff */
[----:B------:R1:W-:Y:S01]  /*6450*/  STS [R175+-0x7c00], R4 ;  /* 0xff840004af007388 */ /* 0x0003e20000000800 */
[-C--:B------:R-:W-:Y:S01]  /*6460*/  FSEL R16, R5, R106.reuse, P0 ;  /* 0x0000006a05107208 */ /* 0x080fe20000000000 */
[----:B------:R-:W-:Y:S01]  /*6470*/  FADD.FTZ R5, -R106, R66 ;  /* 0x000000426a057221 */ /* 0x000fe20000010100 */
[----:B------:R-:W-:Y:S01]  /*6480*/  FSETP.GE.FTZ.AND P0, PT, R116, RZ, PT ;  /* 0x000000ff7400720b */ /* 0x000fe20003f16000 */
[----:B------:R-:W-:Y:S01]  /*6490*/  STS [R175+-0x8000], R212 ;  /* 0xff8000d4af007388 */ /* 0x000fe20000000800 */
[-C--:B------:R-:W-:Y:S01]  /*64a0*/  FSEL R18, R35, R106.reuse, P3 ;  /* 0x0000006a23127208 */ /* 0x080fe20001800000 */
[----:B------:R-:W-:Y:S01]  /*64b0*/  FADD.FTZ R22, -R107, R13 ;  /* 0x0000000d6b167221 */ /* 0x000fe20000010100 */
[----:B------:R-:W-:Y:S01]  /*64c0*/  FSEL R7, R7, R106, P4 ;  /* 0x0000006a07077208 */ /* 0x000fe20002000000 */
[----:B------:R-:W-:Y:S01]  /*64d0*/  FADD.FTZ R12, -R107, R12 ;  /* 0x0000000c6b0c7221 */ /* 0x000fe20000010100 */
[----:B------:R-:W-:Y:S01]  /*64e0*/  FSETP.GE.FTZ.AND P1, PT, R131, RZ, PT ;  /* 0x000000ff8300720b */ /* 0x000fe20003f36000 */
[----:B------:R-:W-:Y:S01]  /*64f0*/  FMUL.FTZ R18, R243, R18 ;  /* 0x00000012f3127220 */ /* 0x000fe20000410000 */
[----:B------:R-:W-:Y:S01]  /*6500*/  F2FP.F16.F32.PACK_AB R6, R6, R17 ;  /* 0x000000110606723e */ /* 0x000fe200000000ff */
[----:B------:R-:W-:Y:S01]  /*6510*/  FMUL.FTZ R7, R242, R7 ;  /* 0x00000007f2077220 */ /* 0x000fe20000410000 */
[----:B------:R-:W-:Y:S01]  /*6520*/  F2FP.F16.F32.PACK_AB R19, R20, R19 ;  /* 0x000000131413723e */ /* 0x000fe200000000ff */
[----:B------:R-:W-:Y:S01]  /*6530*/  FADD.FTZ R17, -R106, R54 ;  /* 0x000000366a117221 */ /* 0x000fe20000010100 */
[----:B------:R-:W-:Y:S01]  /*6540*/  FSEL R20, R55, R106, P1 ;  /* 0x0000006a37147208 */ /* 0x000fe20000800000 */
[C---:B------:R-:W-:Y:S01]  /*6550*/  FADD.FTZ R24, -R107.reuse, R24 ;  /* 0x000000186b187221 */ /* 0x040fe20000010100 */
[----:B------:R-:W-:Y:S01]  /*6560*/  FSETP.GE.FTZ.AND P4, PT, R126, RZ, PT ;  /* 0x000000ff7e00720b */ /* 0x000fe20003f96000 */
[----:B------:R-:W-:Y:S01]  /*6570*/  FADD.FTZ R40, -R107, R40 ;  /* 0x000000286b287221 */ /* 0x000fe20000010100 */
[----:B------:R-:W-:Y:S01]  /*6580*/  FSETP.GE.FTZ.AND P3, PT, R129, RZ, PT ;  /* 0x000000ff8100720b */ /* 0x000fe20003f76000 */
[----:B------:R-:W-:Y:S01]  /*6590*/  FMUL.FTZ R131, R131, R20 ;  /* 0x0000001483837220 */ /* 0x000fe20000410000 */
[----:B------:R-:W-:Y:S01]  /*65a0*/  FSETP.GE.FTZ.AND P1, PT, R112, RZ, PT ;  /* 0x000000ff7000720b */ /* 0x000fe20003f36000 */
[C---:B------:R-:W-:Y:S01]  /*65b0*/  FADD.FTZ R20, -R107.reuse, R9 ;  /* 0x000000096b147221 */ /* 0x040fe20000010100 */
[----:B------:R-:W-:Y:S01]  /*65c0*/  F2FP.F16.F32.PACK_AB R7, R18, R7 ;  /* 0x000000071207723e */ /* 0x000fe200000000ff */
[----:B------:R-:W-:Y:S01]  /*65d0*/  FADD.FTZ R28, -R107, R28 ;  /* 0x0000001c6b1c7221 */ /* 0x000fe20000010100 */
[-C--:B------:R-:W-:Y:S01]  /*65e0*/  FSEL R51, R51, R106.reuse, P4 ;  /* 0x0000006a33337208 */ /* 0x080fe20002000000 */
[----:B-1----:R-:W-:Y:S01]  /*65f0*/  FADD.FTZ R4, -R107, R25 ;  /* 0x000000196b047221 */ /* 0x002fe20000010100 */
[-C--:B------:R-:W-:Y:S01]  /*6600*/  FSEL R18, R17, R106.reuse, P3 ;  /* 0x0000006a11127208 */ /* 0x080fe20001800000 */
[----:B------:R-:W-:Y:S01]  /*6610*/  FADD.FTZ R56, -R107, R56 ;  /* 0x000000386b387221 */ /* 0x000fe20000010100 */
[----:B------:R-:W-:Y:S01]  /*6620*/  FSEL R5, R5, R106, P1 ;  /* 0x0000006a05057208 */ /* 0x000fe20000800000 */
[----:B------:R-:W-:Y:S01]  /*6630*/  @P0 FADD.FTZ R106, -R106, R67 ;  /* 0x000000436a6a0221 */ /* 0x000fe20000010100 */
[----:B------:R-:W-:Y:S01]  /*6640*/  FSETP.GE.FTZ.AND P0, PT, R216, RZ, PT ;  /* 0x000000ffd800720b */ /* 0x000fe20003f16000 */
[----:B------:R-:W-:Y:S01]  /*6650*/  FADD.FTZ R44, -R107, R44 ;  /* 0x0000002c6b2c7221 */ /* 0x000fe20000010100 */
[----:B------:R-:W-:Y:S01]  /*6660*/  FSETP.GE.FTZ.AND P3, PT, R217, RZ, PT ;  /* 0x000000ffd900720b */ /* 0x000fe20003f76000 */
[----:B------:R-:W-:Y:S01]  /*6670*/  FMUL.FTZ R5, R112, R5 ;  /* 0x0000000570057220 */ /* 0x000fe20000410000 */
[-C--:B------:R-:W-:Y:S01]  /*6680*/  FSEL R17, R8, R107.reuse, P0 ;  /* 0x0000006b08117208 */ /* 0x080fe20000000000 */
[----:B------:R-:W-:Y:S02]  /*6690*/  IMAD.MOV.U32 R8, RZ, RZ, 0x10 ;  /* 0x00000010ff087424 */ /* 0x000fe400078e00ff */
[----:B------:R-:W-:Y:S01]  /*66a0*/  FMUL.FTZ R106, R116, R106 ;  /* 0x0000006a746a7220 */ /* 0x000fe20000410000 */
[----:B------:R-:W-:Y:S01]  /*66b0*/  FSETP.GE.FTZ.AND P0, PT, R221, RZ, PT ;  /* 0x000000ffdd00720b */ /* 0x000fe20003f16000 */
[----:B------:R-:W-:Y:S01]  /*66c0*/  FADD.FTZ R60, -R107, R60 ;  /* 0x0000003c6b3c7221 */ /* 0x000fe20000010100 */
[----:B------:R-:W-:Y:S01]  /*66d0*/  FSEL R20, R20, R107, P3 ;  /* 0x0000006b14147208 */ /* 0x000fe20001800000 */
[----:B------:R-:W-:Y:S01]  /*66e0*/  FMUL.FTZ R17, R216, R17 ;  /* 0x00000011d8117220 */ /* 0x000fe20000410000 */
[----:B------:R-:W-:Y:S01]  /*66f0*/  SEL R8, R8, 0xfffffff0, !P2 ;  /* 0xfffffff008087807 */ /* 0x000fe20005000000 */
[----:B------:R-:W-:Y:S01]  /*6700*/  FADD.FTZ R10, -R105, R10 ;  /* 0x0000000a690a7221 */ /* 0x000fe20000010100 */
[----:B------:R-:W-:Y:S01]  /*6710*/  F2FP.F16.F32.PACK_AB R106, R106, R5 ;  /* 0x000000056a6a723e */ /* 0x000fe200000000ff */
[----:B------:R-:W-:Y:S01]  /*6720*/  FMUL.FTZ R20, R217, R20 ;  /* 0x00000014d9147220 */ /* 0x000fe20000410000 */
[-C--:B------:R-:W-:Y:S01]  /*6730*/  FSEL R22, R22, R107.reuse, P0 ;  /* 0x0000006b16167208 */ /* 0x080fe20000000000 */
[----:B------:R-:W-:Y:S01]  /*6740*/  IMAD.IADD R5, R175, 0x1, R8 ;  /* 0x00000001af057824 */ /* 0x000fe200078e0208 */
[----:B------:R-:W-:Y:S01]  /*6750*/  FSETP.GE.FTZ.AND P1, PT, R220, RZ, PT ;  /* 0x000000ffdc00720b */ /* 0x000fe20003f36000 */
[----:B------:R-:W-:Y:S01]  /*6760*/  FADD.FTZ R14, -R105, R14 ;  /* 0x0000000e690e7221 */ /* 0x000fe20000010100 */
[----:B------:R-:W-:Y:S01]  /*6770*/  FSETP.GE.FTZ.AND P0, PT, R232, RZ, PT ;  /* 0x000000ffe800720b */ /* 0x000fe20003f16000 */
[----:B------:R-:W-:Y:S01]  /*6780*/  FMUL.FTZ R22, R221, R22 ;  /* 0x00000016dd167220 */ /* 0x000fe20000410000 */
[----:B------:R1:W-:Y:S01]  /*6790*/  STS [R5+-0x7c00], R6 ;  /* 0xff84000605007388 */ /* 0x0003e20000000800 */
[-C--:B------:R-:W-:Y:S01]  /*67a0*/  FSEL R9, R12, R107.reuse, P1 ;  /* 0x0000006b0c097208 */ /* 0x080fe20000800000 */
[----:B------:R-:W-:Y:S01]  /*67b0*/  FADD.FTZ R12, -R107, R41 ;  /* 0x000000296b0c7221 */ /* 0x000fe20000010100 */
[----:B------:R-:W-:Y:S01]  /*67c0*/  FSETP.GE.FTZ.AND P5, PT, R233, RZ, PT ;  /* 0x000000ffe900720b */ /* 0x000fe20003fb6000 */
[----:B------:R-:W-:Y:S01]  /*67d0*/  FADD.FTZ R26, -R105, R26 ;  /* 0x0000001a691a7221 */ /* 0x000fe20000010100 */
[----:B------:R-:W-:Y:S01]  /*67e0*/  FSEL R13, R24, R107, P0 ;  /* 0x0000006b180d7208 */ /* 0x000fe20000000000 */
[----:B------:R-:W-:Y:S01]  /*67f0*/  FMUL.FTZ R9, R220, R9 ;  /* 0x00000009dc097220 */ /* 0x000fe20000410000 */
[----:B------:R-:W-:Y:S01]  /*6800*/  FSETP.GE.FTZ.AND P1, PT, R248, RZ, PT ;  /* 0x000000fff800720b */ /* 0x000fe20003f36000 */
[----:B------:R-:W-:Y:S01]  /*6810*/  FADD.FTZ R24, -R107, R57 ;  /* 0x000000396b187221 */ /* 0x000fe20000010100 */
[----:B------:R-:W-:Y:S01]  /*6820*/  FSETP.GE.FTZ.AND P0, PT, R249, RZ, PT ;  /* 0x000000fff900720b */ /* 0x000fe20003f16000 */
[----:B------:R-:W-:Y:S01]  /*6830*/  FMUL.FTZ R13, R232, R13 ;  /* 0x0000000de80d7220 */ /* 0x000fe20000410000 */
[----:B------:R-:W-:Y:S01]  /*6840*/  FSEL R4, R4, R107, P5 ;  /* 0x0000006b04047208 */ /* 0x000fe20002800000 */
[C---:B------:R-:W-:Y:S01]  /*6850*/  FADD.FTZ R30, -R105.reuse, R30 ;  /* 0x0000001e691e7221 */ /* 0x040fe20000010100 */
[----:B------:R-:W-:Y:S01]  /*6860*/  F2FP.F16.F32.PACK_AB R20, R20, R17 ;  /* 0x000000111414723e */ /* 0x000fe200000000ff */
[----:B------:R-:W-:Y:S01]  /*6870*/  FADD.FTZ R42, -R105, R42 ;  /* 0x0000002a692a7221 */ /* 0x000fe20000010100 */
[-C--:B------:R-:W-:Y:S01]  /*6880*/  FSEL R17, R40, R107.reuse, P1 ;  /* 0x0000006b28117208 */ /* 0x080fe20000800000 */
[----:B------:R-:W-:Y:S01]  /*6890*/  FMUL.FTZ R4, R233, R4 ;  /* 0x00000004e9047220 */ /* 0x000fe20000410000 */
[----:B------:R-:W-:Y:S01]  /*68a0*/  FSEL R12, R12, R107, P0 ;  /* 0x0000006b0c0c7208 */ /* 0x000fe20000000000 */
[----:B------:R-:W-:Y:S01]  /*68b0*/  STS [R5+-0x8000], R224 ;  /* 0xff8000e005007388 */ /* 0x000fe20000000800 */
[----:B------:R-:W-:Y:S01]  /*68c0*/  FSETP.GE.FTZ.AND P4, PT, R236, RZ, PT ;  /* 0x000000ffec00720b */ /* 0x000fe20003f96000 */
[----:B------:R-:W-:Y:S01]  /*68d0*/  FMUL.FTZ R17, R248, R17 ;  /* 0x00000011f8117220 */ /* 0x000fe20000410000 */
[----:B------:R-:W-:Y:S01]  /*68e0*/  FSETP.GE.FTZ.AND P3, PT, R239, RZ, PT ;  /* 0x000000ffef00720b */ /* 0x000fe20003f76000 */
[----:B------:R-:W-:Y:S01]  /*68f0*/  FMUL.FTZ R12, R249, R12 ;  /* 0x0000000cf90c7220 */ /* 0x000fe20000410000 */
[----:B------:R-:W-:Y:S01]  /*6900*/  FSETP.GE.FTZ.AND P0, PT, R128, RZ, PT ;  /* 0x000000ff8000720b */ /* 0x000fe20003f16000 */
[----:B------:R2:W-:Y:S01]  /*6910*/  STS [R175+-0x6000], R20 ;  /* 0xffa00014af007388 */ /* 0x0005e20000000800 */
[----:B-1----:R-:W-:Y:S01]  /*6920*/  FADD.FTZ R6, -R107, R29 ;  /* 0x0000001d6b067221 */ /* 0x002fe20000010100 */
[----:B------:R-:W-:Y:S01]  /*6930*/  F2FP.F16.F32.PACK_AB R22, R22, R9 ;  /* 0x000000091616723e */ /* 0x000fe200000000ff */
[----:B------:R-:W-:Y:S01]  /*6940*/  FADD.FTZ R46, -R105, R46 ;  /* 0x0000002e692e7221 */ /* 0x000fe20000010100 */
[-C--:B------:R-:W-:Y:S01]  /*6950*/  FSEL R9, R28, R107.reuse, P4 ;  /* 0x0000006b1c097208 */ /* 0x080fe20002000000 */
[----:B------:R-:W-:Y:S01]  /*6960*/  FMUL.FTZ R16, R125, R16 ;  /* 0x000000107d107220 */ /* 0x000fe20000410000 */
[----:B------:R-:W-:Y:S01]  /*6970*/  FSEL R6, R6, R107, P3 ;  /* 0x0000006b06067208 */ /* 0x000fe20001800000 */
[----:B------:R-:W-:Y:S01]  /*6980*/  FMUL.FTZ R51, R126, R51 ;  /* 0x000000337e337220 */ /* 0x000fe20000410000 */
[----:B------:R-:W-:Y:S01]  /*6990*/  FSETP.GE.FTZ.AND P4, PT, R117, RZ, PT ;  /* 0x000000ff7500720b */ /* 0x000fe20003f96000 */
[----:B------:R-:W-:Y:S01]  /*69a0*/  FMUL.FTZ R9, R236, R9 ;  /* 0x00000009ec097220 */ /* 0x000fe20000410000 */
[----:B------:R-:W-:Y:S01]  /*69b0*/  FSETP.GE.FTZ.AND P3, PT, R114, RZ, PT ;  /* 0x000000ff7200720b */ /* 0x000fe20003f76000 */
[----:B------:R-:W-:Y:S01]  /*69c0*/  FMUL.FTZ R6, R239, R6 ;  /* 0x00000006ef067220 */ /* 0x000fe20000410000 */
[----:B------:R-:W-:Y:S01]  /*69d0*/  F2FP.F16.F32.PACK_AB R13, R4, R13 ;  /* 0x0000000d040d723e */ /* 0x000fe200000000ff */
[----:B------:R-:W-:Y:S01]  /*69e0*/  FADD.FTZ R4, -R107, R45 ;  /* 0x0000002d6b047221 */ /* 0x000fe20000010100 */
[----:B------:R-:W-:Y:S01]  /*69f0*/  F2FP.F16.F32.PACK_AB R17, R12, R17 ;  /* 0x000000110c11723e */ /* 0x000fe200000000ff */
[C---:B------:R-:W-:Y:S01]  /*6a00*/  FADD.FTZ R12, -R105.reuse, R11 ;  /* 0x0000000b690c7221 */ /* 0x040fe20000010100 */
[----:B------:R-:W-:Y:S01]  /*6a10*/  FSETP.GE.FTZ.AND P6, PT, R252, RZ, PT ;  /* 0x000000fffc00720b */ /* 0x000fe20003fd6000 */
[----:B------:R-:W-:Y:S01]  /*6a20*/  FADD.FTZ R58, -R105, R58 ;  /* 0x0000003a693a7221 */ /* 0x000fe20000010100 */
[----:B------:R-:W-:Y:S01]  /*6a30*/  FSETP.GE.FTZ.AND P5, PT, R119, RZ, PT ;  /* 0x000000ff7700720b */ /* 0x000fe20003fb6000 */
[----:B------:R-:W-:Y:S01]  /*6a40*/  FMUL.FTZ R18, R129, R18 ;  /* 0x0000001281127220 */ /* 0x000fe20000410000 */
[----:B------:R-:W-:Y:S01]  /*6a50*/  FSETP.GE.FTZ.AND P1, PT, R124, RZ, PT ;  /* 0x000000ff7c00720b */ /* 0x000fe20003f36000 */
[----:B------:R-:W-:Y:S01]  /*6a60*/  FADD.FTZ R62, -R105, R62 ;  /* 0x0000003e693e7221 */ /* 0x000fe20000010100 */
[-C--:B------:R-:W-:Y:S01]  /*6a70*/  FSEL R56, R56, R107.reuse, P4 ;  /* 0x0000006b38387208 */ /* 0x080fe20002000000 */
[--C-:B------:R-:W-:Y:S01]  /*6a80*/  IMAD.IADD R32, R179, 0x1, R8.reuse ;  /* 0x00000001b3207824 */ /* 0x100fe200078e0208 */
[----:B------:R-:W-:Y:S01]  /*6a90*/  FSEL R25, R24, R107, P3 ;  /* 0x0000006b18197208 */ /* 0x000fe20001800000 */
[----:B------:R-:W-:Y:S01]  /*6aa0*/  FADD.FTZ R24, -R105, R15 ;  /* 0x0000000f69187221 */ /* 0x000fe20000010100 */
[----:B------:R-:W-:Y:S01]  /*6ab0*/  FSETP.GE.FTZ.AND P4, PT, R218, RZ, PT ;  /* 0x000000ffda00720b */ /* 0x000fe20003f96000 */
[----:B------:R-:W-:Y:S01]  /*6ac0*/  FMUL.FTZ R56, R117, R56 ;  /* 0x0000003875387220 */ /* 0x000fe20000410000 */
[----:B------:R-:W-:Y:S01]  /*6ad0*/  FSETP.GE.FTZ.AND P3, PT, R219, RZ, PT ;  /* 0x000000ffdb00720b */ /* 0x000fe20003f76000 */
[----:B------:R-:W-:Y:S01]  /*6ae0*/  FMUL.FTZ R25, R114, R25 ;  /* 0x0000001972197220 */ /* 0x000fe20000410000 */
[-C--:B------:R-:W-:Y:S01]  /*6af0*/  FSEL R23, R44, R107.reuse, P6 ;  /* 0x0000006b2c177208 */ /* 0x080fe20003000000 */
[----:B--2---:R-:W-:Y:S01]  /*6b00*/  FADD.FTZ R20, -R105, R59 ;  /* 0x0000003b69147221 */ /* 0x004fe20000010100 */
[-C--:B------:R-:W-:Y:S01]  /*6b10*/  FSEL R4, R4, R107.reuse, P5 ;  /* 0x0000006b04047208 */ /* 0x080fe20002800000 */
[----:B------:R-:W-:Y:S01]  /*6b20*/  IMAD.SHL.U32 R57, R178, 0x8, RZ ;  /* 0x00000008b2397824 */ /* 0x000fe200078e00ff */
[----:B------:R-:W-:Y:S01]  /*6b30*/  FSEL R29, R60, R107, P1 ;  /* 0x0000006b3c1d7208 */ /* 0x000fe20000800000 */
[----:B------:R-:W-:Y:S01]  /*6b40*/  @P0 FADD.FTZ R107, -R107, R61 ;  /* 0x0000003d6b6b0221 */ /* 0x000fe20000010100 */
[----:B------:R-:W-:Y:S01]  /*6b50*/  F2FP.F16.F32.PACK_AB R6, R6, R9 ;  /* 0x000000090606723e */ /* 0x000fe200000000ff */
[----:B------:R-:W-:Y:S01]  /*6b60*/  FMUL.FTZ R23, R252, R23 ;  /* 0x00000017fc177220 */ /* 0x000fe20000410000 */
[-C--:B------:R-:W-:Y:S01]  /*6b70*/  FSEL R9, R10, R105.reuse, P4 ;  /* 0x000000690a097208 */ /* 0x080fe20002000000 */
[----:B------:R-:W-:Y:S01]  /*6b80*/  FADD.FTZ R10, -R105, R27 ;  /* 0x0000001b690a7221 */ /* 0x000fe20000010100 */
[----:B------:R-:W-:Y:S01]  /*6b90*/  FSETP.GE.FTZ.AND P1, PT, R222, RZ, PT ;  /* 0x000000ffde00720b */ /* 0x000fe20003f36000 */
[----:B------:R-:W-:Y:S01]  /*6ba0*/  FMUL.FTZ R4, R119, R4 ;  /* 0x0000000477047220 */ /* 0x000fe20000410000 */
[----:B------:R-:W-:Y:S01]  /*6bb0*/  FSEL R12, R12, R105, P3 ;  /* 0x000000690c0c7208 */ /* 0x000fe20001800000 */
[----:B------:R-:W-:Y:S01]  /*6bc0*/  FMUL.FTZ R9, R218, R9 ;  /* 0x00000009da097220 */ /* 0x000fe20000410000 */
[----:B------:R-:W-:Y:S01]  /*6bd0*/  FSETP.GE.FTZ.AND P0, PT, R223, RZ, PT ;  /* 0x000000ffdf00720b */ /* 0x000fe20003f16000 */
[----:B------:R-:W-:Y:S01]  /*6be0*/  FMUL.FTZ R29, R124, R29 ;  /* 0x0000001d7c1d7220 */ /* 0x000fe20000410000 */
[-C--:B------:R-:W-:Y:S01]  /*6bf0*/  FSEL R11, R14, R105.reuse, P1 ;  /* 0x000000690e0b7208 */ /* 0x080fe20000800000 */
[----:B------:R-:W-:Y:S01]  /*6c00*/  FMUL.FTZ R12, R219, R12 ;  /* 0x0000000cdb0c7220 */ /* 0x000fe20000410000 */
[----:B------:R-:W-:Y:S01]  /*6c10*/  FSEL R24, R24, R105, P0 ;  /* 0x0000006918187208 */ /* 0x000fe20000000000 */
[----:B------:R-:W-:Y:S01]  /*6c20*/  FADD.FTZ R14, -R105, R31 ;  /* 0x0000001f690e7221 */ /* 0x000fe20000010100 */
[----:B------:R-:W-:Y:S01]  /*6c30*/  FSETP.GE.FTZ.AND P0, PT, R235, RZ, PT ;  /* 0x000000ffeb00720b */ /* 0x000fe20003f16000 */
[----:B------:R-:W-:Y:S01]  /*6c40*/  FMUL.FTZ R11, R222, R11 ;  /* 0x0000000bde0b7220 */ /* 0x000fe20000410000 */
[----:B------:R-:W-:Y:S01]  /*6c50*/  FSETP.GE.FTZ.AND P1, PT, R234, RZ, PT ;  /* 0x000000ffea00720b */ /* 0x000fe20003f36000 */
[----:B------:R-:W-:Y:S01]  /*6c60*/  FMUL.FTZ R24, R223, R24 ;  /* 0x00000018df187220 */ /* 0x000fe20000410000 */
[----:B------:R-:W-:Y:S01]  /*6c70*/  F2FP.F16.F32.PACK_AB R12, R12, R9 ;  /* 0x000000090c0c723e */ /* 0x000fe200000000ff */
[----:B------:R-:W-:Y:S01]  /*6c80*/  FMUL.FTZ R128, R128, R107 ;  /* 0x0000006b80807220 */ /* 0x000fe20000410000 */
[-C--:B------:R-:W-:Y:S01]  /*6c90*/  FSEL R10, R10, R105.reuse, P0 ;  /* 0x000000690a0a7208 */ /* 0x080fe20000000000 */
[----:B------:R-:W-:Y:S01]  /*6ca0*/  IMAD R60, R177, UR4, RZ ;  /* 0x00000004b13c7c24 */ /* 0x000fe2000f8e02ff */
[----:B------:R-:W-:Y:S01]  /*6cb0*/  FSEL R9, R26, R105, P1 ;  /* 0x000000691a097208 */ /* 0x000fe20000800000 */
[----:B------:R-:W-:Y:S01]  /*6cc0*/  STS [R175+-0x5c00], R12 ;  /* 0xffa4000caf007388 */ /* 0x000fe20000000800 */
[----:B------:R-:W-:Y:S01]  /*6cd0*/  FSETP.GE.FTZ.AND P0, PT, R238, RZ, PT ;  /* 0x000000ffee00720b */ /* 0x000fe20003f16000 */
[----:B------:R-:W-:Y:S01]  /*6ce0*/  FMUL.FTZ R10, R235, R10 ;  /* 0x0000000aeb0a7220 */ /* 0x000fe20000410000 */
[----:B------:R-:W-:Y:S01]  /*6cf0*/  FSETP.GE.FTZ.AND P1, PT, R237, RZ, PT ;  /* 0x000000ffed00720b */ /* 0x000fe20003f36000 */
[----:B------:R-:W-:Y:S01]  /*6d00*/  STS [R5+-0x6000], R22 ;  /* 0xffa0001605007388 */ /* 0x000fe20000000800 */
[----:B------:R-:W-:Y:S01]  /*6d10*/  F2FP.F16.F32.PACK_AB R24, R24, R11 ;  /* 0x0000000b1818723e */ /* 0x000fe200000000ff */
[----:B------:R-:W-:Y:S01]  /*6d20*/  FMUL.FTZ R9, R234, R9 ;  /* 0x00000009ea097220 */ /* 0x000fe20000410000 */
[-C--:B------:R-:W-:Y:S01]  /*6d30*/  FSEL R11, R14, R105.reuse, P0 ;  /* 0x000000690e0b7208 */ /* 0x080fe20000000000 */
[----:B------:R-:W-:Y:S01]  /*6d40*/  FADD.FTZ R14, -R105, R43 ;  /* 0x0000002b690e7221 */ /* 0x000fe20000010100 */
[----:B------:R-:W-:Y:S01]  /*6d50*/  FSEL R30, R30, R105, P1 ;  /* 0x000000691e1e7208 */ /* 0x000fe20000800000 */
[----:B------:R-:W-:Y:S01]  /*6d60*/  STS [R5+-0x5c00], R24 ;  /* 0xffa4001805007388 */ /* 0x000fe20000000800 */
[----:B------:R-:W-:Y:S01]  /*6d70*/  FSETP.GE.FTZ.AND P1, PT, R250, RZ, PT ;  /* 0x000000fffa00720b */ /* 0x000fe20003f36000 */
[----:B------:R-:W-:Y:S01]  /*6d80*/  FMUL.FTZ R11, R238, R11 ;  /* 0x0000000bee0b7220 */ /* 0x000fe20000410000 */
[----:B------:R-:W-:Y:S01]  /*6d90*/  FSETP.GE.FTZ.AND P0, PT, R251, RZ, PT ;  /* 0x000000fffb00720b */ /* 0x000fe20003f16000 */
[----:B------:R-:W-:Y:S01]  /*6da0*/  STS [R176+-0x8000], R229 ;  /* 0xff8000e5b0007388 */ /* 0x000fe20000000800 */
[-C--:B------:R-:W-:Y:S01]  /*6db0*/  FSEL R15, R42, R105.reuse, P1 ;  /* 0x000000692a0f7208 */ /* 0x080fe20000800000 */
[----:B------:R-:W-:Y:S01]  /*6dc0*/  FMUL.FTZ R30, R237, R30 ;  /* 0x0000001eed1e7220 */ /* 0x000fe20000410000 */
[----:B------:R-:W-:Y:S01]  /*6dd0*/  FSEL R14, R14, R105, P0 ;  /* 0x000000690e0e7208 */ /* 0x000fe20000000000 */
[----:B------:R-:W-:Y:S01]  /*6de0*/  STS [R176+-0x7c00], R21 ;  /* 0xff840015b0007388 */ /* 0x000fe20000000800 */
[----:B------:R-:W-:Y:S01]  /*6df0*/  F2FP.F16.F32.PACK_AB R9, R10, R9 ;  /* 0x000000090a09723e */ /* 0x000fe200000000ff */
[----:B------:R-:W-:Y:S01]  /*6e00*/  FMUL.FTZ R15, R250, R15 ;  /* 0x0000000ffa0f7220 */ /* 0x000fe20000410000 */
[----:B------:R-:W-:Y:S01]  /*6e10*/  F2FP.F16.F32.PACK_AB R11, R11, R30 ;  /* 0x0000001e0b0b723e */ /* 0x000fe200000000ff */
[----:B------:R-:W-:Y:S01]  /*6e20*/  FMUL.FTZ R14, R251, R14 ;  /* 0x0000000efb0e7220 */ /* 0x000fe20000410000 */
[----:B------:R-:W-:Y:S01]  /*6e30*/  FADD.FTZ R10, -R105, R47 ;  /* 0x0000002f690a7221 */ /* 0x000fe20000010100 */
[----:B------:R-:W-:Y:S02]  /*6e40*/  FSETP.GE.FTZ.AND P1, PT, R118, RZ, PT ;  /* 0x000000ff7600720b */ /* 0x000fe40003f36000 */
[----:B------:R-:W-:Y:S02]  /*6e50*/  FSETP.GE.FTZ.AND P5, PT, R121, RZ, PT ;  /* 0x000000ff7900720b */ /* 0x000fe40003fb6000 */
[----:B------:R-:W-:Y:S01]  /*6e60*/  F2FP.F16.F32.PACK_AB R15, R14, R15 ;  /* 0x0000000f0e0f723e */ /* 0x000fe200000000ff */
[----:B------:R-:W-:Y:S01]  /*6e70*/  IMAD.IADD R14, R176, 0x1, R8 ;  /* 0x00000001b00e7824 */ /* 0x000fe200078e0208 */
[----:B------:R-:W-:Y:S02]  /*6e80*/  F2FP.F16.F32.PACK_AB R4, R4, R23 ;  /* 0x000000170404723e */ /* 0x000fe400000000ff */
[-C--:B------:R-:W-:Y:S02]  /*6e90*/  FSEL R23, R46, R105.reuse, P1 ;  /* 0x000000692e177208 */ /* 0x080fe40000800000 */
[----:B------:R-:W-:Y:S01]  /*6ea0*/  STS [R14+-0x8000], R213 ;  /* 0xff8000d50e007388 */ /* 0x000fe20000000800 */
[----:B------:R-:W-:Y:S02]  /*6eb0*/  FSEL R10, R10, R105, P5 ;  /* 0x000000690a0a7208 */ /* 0x000fe40002800000 */
[----:B------:R-:W-:Y:S01]  /*6ec0*/  F2FP.F16.F32.PACK_AB R16, R51, R16 ;  /* 0x000000103310723e */ /* 0x000fe200000000ff */
[----:B------:R-:W-:Y:S01]  /*6ed0*/  STS [R14+-0x7c00], R7 ;  /* 0xff8400070e007388 */ /* 0x000fe20000000800 */
[----:B------:R-:W-:Y:S01]  /*6ee0*/  FSETP.GE.FTZ.AND P0, PT, R110, RZ, PT ;  /* 0x000000ff6e00720b */ /* 0x000fe20003f16000 */
[----:B------:R-:W-:Y:S01]  /*6ef0*/  FMUL.FTZ R23, R118, R23 ;  /* 0x0000001776177220 */ /* 0x000fe20000410000 */
[----:B------:R-:W-:Y:S01]  /*6f00*/  FMUL.FTZ R10, R121, R10 ;  /* 0x0000000a790a7220 */ /* 0x000fe20000410000 */
[----:B------:R-:W-:Y:S01]  /*6f10*/  STS [R176+-0x6000], R13 ;  /* 0xffa0000db0007388 */ /* 0x000fe20000000800 */
[----:B------:R-:W-:Y:S02]  /*6f20*/  FSETP.GE.FTZ.AND P4, PT, R172, RZ, PT ;  /* 0x000000ffac00720b */ /* 0x000fe40003f96000 */
[----:B------:R-:W-:Y:S01]  /*6f30*/  FSETP.GE.FTZ.AND P3, PT, R113, RZ, PT ;  /* 0x000000ff7100720b */ /* 0x000fe20003f76000 */
[----:B------:R-:W-:Y:S01]  /*6f40*/  STS [R176+-0x5c00], R9 ;  /* 0xffa40009b0007388 */ /* 0x000fe20000000800 */
[----:B------:R-:W-:Y:S02]  /*6f50*/  F2FP.F16.F32.PACK_AB R10, R10, R23 ;  /* 0x000000170a0a723e */ /* 0x000fe400000000ff */
[----:B------:R-:W-:Y:S01]  /*6f60*/  F2FP.F16.F32.PACK_AB R56, R25, R56 ;  /* 0x000000381938723e */ /* 0x000fe200000000ff */
[----:B------:R-:W-:Y:S01]  /*6f70*/  STS [R14+-0x6000], R6 ;  /* 0xffa000060e007388 */ /* 0x000fe20000000800 */
[-C--:B------:R-:W-:Y:S02]  /*6f80*/  FSEL R25, R58, R105.reuse, P4 ;  /* 0x000000693a197208 */ /* 0x080fe40002000000 */
[----:B------:R-:W-:Y:S01]  /*6f90*/  FSEL R20, R20, R105, P3 ;  /* 0x0000006914147208 */ /* 0x000fe20001800000 */
[----:B------:R-:W-:Y:S01]  /*6fa0*/  STS [R14+-0x5c00], R11 ;  /* 0xffa4000b0e007388 */ /* 0x000fe20000000800 */
[----:B------:R-:W-:Y:S01]  /*6fb0*/  FSETP.GE.FTZ.AND P1, PT, R111, RZ, PT ;  /* 0x000000ff6f00720b */ /* 0x000fe20003f36000 */
[----:B------:R-:W-:Y:S01]  /*6fc0*/  FMUL.FTZ R25, R172, R25 ;  /* 0x00000019ac197220 */ /* 0x000fe20000410000 */
[----:B------:R-:W-:Y:S01]  /*6fd0*/  F2FP.F16.F32.PACK_AB R18, R131, R18 ;  /* 0x000000128312723e */ /* 0x000fe200000000ff */
[----:B------:R-:W-:Y:S01]  /*6fe0*/  STS [R174+-0x8000], R245 ;  /* 0xff8000f5ae007388 */ /* 0x000fe20000000800 */
[----:B------:R-:W-:Y:S01]  /*6ff0*/  FSEL R62, R62, R105, P1 ;  /* 0x000000693e3e7208 */ /* 0x000fe20000800000 */
[----:B------:R-:W-:Y:S01]  /*7000*/  FMUL.FTZ R20, R113, R20 ;  /* 0x0000001471147220 */ /* 0x000fe20000410000 */
[----:B------:R-:W-:Y:S01]  /*7010*/  @P0 FADD.FTZ R105, -R105, R63 ;  /* 0x0000003f69690221 */ /* 0x000fe20000010100 */
[----:B------:R-:W-:Y:S01]  /*7020*/  STS [R174+-0x7c00], R19 ;  /* 0xff840013ae007388 */ /* 0x000fe20000000800 */
[----:B------:R-:W-:Y:S01]  /*7030*/  F2FP.F16.F32.PACK_AB R49, R64, R49 ;  /* 0x000000314031723e */ /* 0x000fe200000000ff */
[----:B------:R-:W-:Y:S01]  /*7040*/  FMUL.FTZ R62, R111, R62 ;  /* 0x0000003e6f3e7220 */ /* 0x000fe20000410000 */
[----:B------:R-:W-:Y:S01]  /*7050*/  FMUL.FTZ R105, R110, R105 ;  /* 0x000000696e697220 */ /* 0x000fe20000410000 */
[----:B------:R-:W-:Y:S01]  /*7060*/  STS [R109+-0x8000], R48 ;  /* 0xff8000306d007388 */ /* 0x000fe20000000800 */
[----:B------:R-:W-:Y:S02]  /*7070*/  F2FP.F16.F32.PACK_AB R28, R20, R25 ;  /* 0x00000019141c723e */ /* 0x000fe400000000ff */
        /* <DEDUP_REMOVED lines=69> */
[----:B------:R-:W-:Y:S01]  /*74d0*/  VIADD R6, R194, 0x1 ;  /* 0x00000001c2067836 */ /* 0x000fe20000000000 */
[----:B------:R-:W-:Y:S01]  /*74e0*/  LOP3.LUT R7, R57, 0xd8, RZ, 0xc0, !PT ;  /* 0x000000d839077812 */ /* 0x000fe200078ec0ff */
[----:B------:R-:W-:Y:S02]  /*74f0*/  IMAD.U32 R5, R60, -0x80, RZ ;  /* 0xffffff803c057824 */ /* 0x000fe400078e00ff */
[-C--:B--2---:R-:W-:Y:S05]  /*7500*/  HMMA.16816.F32 R68, R16, R20.reuse, R68 ;  /* 0x000000141044723c */ /* 0x084fea0000001844 */
[----:B------:R-:W-:Y:S02]  /*7510*/  ISETP.NE.AND P0, PT, R6, 0x1, PT ;  /* 0x000000010600780c */ /* 0x000fe40003f05270 */
[----:B------:R-:W-:Y:S01]  /*7520*/  LOP3.LUT R4, R7, 0x18, R178, 0x78, !PT ;  /* 0x0000001807047812 */ /* 0x000fe200078e78b2 */
[C---:B------:R-:W-:Y:S04]  /*7530*/  HMMA.16816.F32 R72, R24.reuse, R20, R72 ;  /* 0x000000141848723c */ /* 0x040fe80000001848 */
[C---:B------:R-:W-:Y:S02]  /*7540*/  LEA R198, P1, R5.reuse, R198, 0x2 ;  /* 0x000000c605c67211 */ /* 0x040fe400078210ff */
[----:B------:R-:W-:Y:S02]  /*7550*/  LOP3.LUT R4, R4, 0x1f20, R57, 0xf8, !PT ;  /* 0x00001f2004047812 */ /* 0x000fe400078ef839 */
[-C--:B------:R-:W-:Y:S03]  /*7560*/  HMMA.16816.F32 R76, R24, R22.reuse, R76 ;  /* 0x00000016184c723c */ /* 0x080fe6000000184c */
[----:B------:R-:W-:Y:S02]  /*7570*/  LEA.HI.X.SX32 R199, R5, R199, 0x2, P1 ;  /* 0x000000c705c77211 */ /* 0x000fe400008f16ff */
[----:B------:R-:W-:Y:S03]  /*7580*/  LEA R59, R4, UR28, 0x1 ;  /* 0x0000001c043b7c11 */ /* 0x000fe6000f8e08ff */
[----:B------:R-:W-:Y:S01]  /*7590*/  HMMA.16816.F32 R80, R16, R22, R80 ;  /* 0x000000161050723c */ /* 0x000fe20000001850 */
[----:B------:R-:W-:Y:S08]  /*75a0*/  @!UPT UIADD3 URZ, UPT, UPT, URZ, URZ, URZ ;  /* 0x000000fffffff290 */ /* 0x000ff0000fffe0ff */
[----:B------:R-:W-:Y:S11]  /*75b0*/  @!P0 BRA `(.L_x_338) ;  /* 0x0000000000408947 */ /* 0x000ff60003800000 */
[----:B------:R-:W-:Y:S01]  /*75c0*/  IADD3 R5, P1, PT, RZ, -UR32, RZ ;  /* 0x80000020ff057c10 */ /* 0x000fe2000ff3e0ff */
[----:B------:R-:W-:Y:S04]  /*75d0*/  IMAD.U32 R7, RZ, RZ, UR36 ;  /* 0x00000024ff077e24 */ /* 0x000fe8000f8e00ff */
[----:B------:R-:W-:Y:S05]  /*75e0*/  IMAD.X R4, RZ, RZ, ~UR10, P1 ;  /* 0x8000000aff047e24 */ /* 0x000fea00088e06ff */
[----:B------:R-:W-:Y:S04]  /*75f0*/  SHF.R.S64 R5, R5, 0x1f, R4 ;  /* 0x0000001f05057819 */ /* 0x000fe80000001004 */
[----:B------:R-:W-:Y:S01]  /*7600*/  IADD3 R184, P1, PT, R5, R184, RZ ;  /* 0x000000b805b87210 */ /* 0x000fe20007f3e0ff */
[----:B------:R-:W-:Y:S03]  /*7610*/  IMAD.U32 R5, RZ, RZ, UR36 ;  /* 0x00000024ff057e24 */ /* 0x000fe6000f8e00ff */
[----:B------:R-:W-:Y:S01]  /*7620*/  LEA.HI.X.SX32 R185, R4, R185, 0x1, P1 ;  /* 0x000000b904b97211 */ /* 0x000fe200008f0eff */
[----:B------:R-:W-:Y:S01]  /*7630*/  IMAD.U32 R4, RZ, RZ, UR35 ;  /* 0x00000023ff047e24 */ /* 0x000fe2000f8e00ff */
[----:B------:R-:W-:Y:S03]  /*7640*/  LEA R8, P1, R7, R184, 0x1 ;  /* 0x000000b807087211 */ /* 0x000fe600078208ff */
[----:B------:R-:W-:Y:S01]  /*7650*/  @!PT LDS RZ, [RZ] ;  /* 0x00000000fffff984 */ /* 0x000fe20000000800 */
[----:B------:R-:W-:Y:S01]  /*7660*/  @!PT LDS RZ, [RZ] ;  /* 0x00000000fffff984 */ /* 0x000fe20000000800 */
[----:B------:R-:W-:Y:S01]  /*7670*/  @!PT LDS RZ, [RZ] ;  /* 0x00000000fffff984 */ /* 0x000fe20000000800 */
[----:B------:R1:W-:Y:S01]  /*7680*/  LDGSTS.E.BYPASS.LTC128B.128 [R59+0x4000], desc[UR24][R184.64] ;  /* 0x04000000b83b7fae */ /* 0x0003e2000b981a18 */
[----:B------:R-:W-:Y:S05]  /*7690*/  LEA.HI.X R9, R5, R185, R4, 0x1, P1 ;  /* 0x000000b905097211 */ /* 0x000fea00008f0c04 */
[----:B------:R1:W-:Y:S04]  /*76a0*/  LDGSTS.E.BYPASS.LTC128B.128 [R59+0x5000], desc[UR24][R8.64] ;  /* 0x05000000083b7fae */ /* 0x0003e8000b981a18 */
[----:B------:R-:W0:Y:S02]  /*76b0*/  LDGDEPBAR ;  /* 0x00000000000079af */ /* 0x000e240000000000 */
.L_x_338:
[----:B------:R-:W-:Y:S01]  /*76c0*/  LDSM.16.M88.4 R20, [R166] ;  /* 0x00000000a614783b */ /* 0x000fe20000000200 */
[----:B------:R-:W-:Y:S01]  /*76d0*/  VIADD R58, R166, 0x40 ;  /* 0x00000040a63a7836 */ /* 0x000fe20000000000 */
[----:B------:R-:W-:Y:S01]  /*76e0*/  ISETP.GT.AND P4, PT, R194, RZ, PT ;  /* 0x000000ffc200720c */ /* 0x000fe20003f84270 */
[----:B------:R-:W-:Y:S01]  /*76f0*/  @P2 VIADD R58, R166, 0xffffffc0 ;  /* 0xffffffc0a63a2836 */ /* 0x000fe20000000000 */
[----:B------:R-:W2:Y:S01]  /*7700*/  LDSM.16.MT88.4 R16, [R170+0x6000] ;  /* 0x00600000aa10783b */ /* 0x000ea20000004200 */
[----:B------:R-:W-:Y:S02]  /*7710*/  VIADD R200, R200, 0xfffffff8 ;  /* 0xfffffff8c8c87836 */ /* 0x000fe40000000000 */
[----:B------:R-:W-:Y:S01]  /*7720*/  IMAD.IADD R56, R3, 0x1, R58 ;  /* 0x0000000103387824 */ /* 0x000fe200078e023a */
[----:B------:R-:W1:Y:S04]  /*7730*/  LDSM.16.M88.4 R12, [R166+0x2000] ;  /* 0x00200000a60c783b */ /* 0x000e680000000200 */
[----:B------:R-:W-:Y:S04]  /*7740*/  LDSM.16.M88.4 R24, [R2] ;  /* 0x000000000218783b */ /* 0x000fe80000000200 */
[----:B------:R-:W3:Y:S04]  /*7750*/  LDSM.16.MT88.4 R28, [R170+0x6400] ;  /* 0x00640000aa1c783b */ /* 0x000ee80000004200 */
[----:B------:R-:W4:Y:S04]  /*7760*/  LDSM.16.M88.4 R32, [R2+0x2000] ;  /* 0x002000000220783b */ /* 0x000f280000000200 */
[----:B------:R-:W-:Y:S04]  /*7770*/  LDSM.16.MT88.4 R40, [R170+0x6800] ;  /* 0x00680000aa28783b */ /* 0x000fe80000004200 */
[----:B------:R-:W4:Y:S04]  /*7780*/  LDSM.16.M88.4 R36, [R58] ;  /* 0x000000003a24783b */ /* 0x000f280000000200 */
[----:B------:R-:W4:Y:S04]  /*7790*/  LDSM.16.M88.4 R44, [R58+0x2000] ;  /* 0x002000003a2c783b */ /* 0x000f280000000200 */
[----:B------:R-:W-:Y:S04]  /*77a0*/  LDSM.16.MT88.4 R48, [R170+0x6c00] ;  /* 0x006c0000aa30783b */ /* 0x000fe80000004200 */
[----:B------:R-:W-:Y:S01]  /*77b0*/  LDSM.16.M88.4 R52, [R56+0x2000] ;  /* 0x002000003834783b */ /* 0x000fe20000000200 */
        /* <DEDUP_REMOVED lines=20> */
[C---:B------:R-:W-:Y:S04]  /*7900*/  HMMA.16816.F32 R8, R52.reuse, R48, R8 ;  /* 0x000000303408723c */ /* 0x040fe80000001808 */
[C---:B------:R-:W-:Y:S04]  /*7910*/  LEA R48, P1, R187.reuse, R198, 0x2 ;  /* 0x000000c6bb307211 */ /* 0x040fe800078210ff */
[-C--:B------:R-:W-:Y:S03]  /*7920*/  HMMA.16816.F32 R12, R52, R50.reuse, R12 ;  /* 0x00000032340c723c */ /* 0x080fe6000000180c */
[----:B------:R-:W-:Y:S05]  /*7930*/  LEA.HI.X.SX32 R49, R187, R199, 0x2, P1 ;  /* 0x000000c7bb317211 */ /* 0x000fea00008f16ff */
        /* <DEDUP_REMOVED lines=11> */
[C---:B------:R-:W-:Y:S02]  /*79f0*/  LEA.HI.X.SX32 R55, R60.reuse, R53, 0x5, P1 ;  /* 0x000000353c377211 */ /* 0x040fe400008f2eff */
[C---:B------:R-:W-:Y:S03]  /*7a00*/  LEA R62, P1, R60.reuse, R54, 0x5 ;  /* 0x000000363c3e7211 */ /* 0x040fe600078228ff */
[----:B------:R-:W-:Y:S01]  /*7a10*/  HMMA.16816.F32 R16, R24, R30, R16 ;  /* 0x0000001e1810723c */ /* 0x000fe20000001810 */
[----:B------:R-:W4:Y:S03]  /*7a20*/  LDSM.16.M88.4 R24, [R58+0x6000] ;  /* 0x006000003a18783b */ /* 0x000f260000000200 */
[C---:B------:R-:W-:Y:S01]  /*7a30*/  LEA.HI.X.SX32 R63, R60.reuse, R55, 0x5, P1 ;  /* 0x000000373c3f7211 */ /* 0x040fe200008f2eff */
[----:B------:R-:W-:Y:S03]  /*7a40*/  LDSM.16.MT88.4 R28, [R170+0x7c00] ;  /* 0x007c0000aa1c783b */ /* 0x000fe60000004200 */
[-C--:B---3--:R-:W-:Y:S08]  /*7a50*/  HMMA.16816.F32 R4, R36, R40.reuse, R4 ;  /* 0x000000282404723c */ /* 0x088ff00000001804 */
[C---:B-1----:R-:W-:Y:S04]  /*7a60*/  HMMA.16816.F32 R8, R20.reuse, R40, R8 ;  /* 0x000000281408723c */ /* 0x042fe80000001808 */
[C---:B------:R-:W-:Y:S04]  /*7a70*/  LEA R40, P1, R60.reuse, R62, 0x5 ;  /* 0x0000003e3c287211 */ /* 0x040fe800078228ff */
[-C--:B------:R-:W-:Y:S01]  /*7a80*/  HMMA.16816.F32 R12, R20, R42.reuse, R12 ;  /* 0x0000002a140c723c */ /* 0x080fe2000000180c */
[----:B------:R-:W1:Y:S02]  /*7a90*/  LDSM.16.M88.4 R20, [R56+0x4000] ;  /* 0x004000003814783b */ /* 0x000e640000000200 */
[C---:B------:R-:W-:Y:S02]  /*7aa0*/  LEA.HI.X.SX32 R41, R60.reuse, R63, 0x5, P1 ;  /* 0x0000003f3c297211 */ /* 0x040fe400008f2eff */
[C---:B------:R-:W-:Y:S03]  /*7ab0*/  LEA R64, P1, R60.reuse, R40, 0x5 ;  /* 0x000000283c407211 */ /* 0x040fe600078228ff */
[----:B------:R-:W-:Y:S01]  /*7ac0*/  HMMA.16816.F32 R16, R36, R42, R16 ;  /* 0x0000002a2410723c */ /* 0x000fe20000001810 */
[----:B------:R-:W3:Y:S03]  /*7ad0*/  LDSM.16.M88.4 R36, [R56+0x6000] ;  /* 0x006000003824783b */ /* 0x000ee60000000200 */
[C---:B------:R-:W-:Y:S02]  /*7ae0*/  LEA.HI.X.SX32 R65, R60.reuse, R41, 0x5, P1 ;  /* 0x000000293c417211 */ /* 0x040fe400008f2eff */
[C---:B------:R-:W-:Y:S02]  /*7af0*/  LEA R42, P1, R60.reuse, R64, 0x5 ;  /* 0x000000403c2a7211 */ /* 0x040fe400078228ff */
[-C--:B--2---:R-:W-:Y:S05]  /*7b00*/  HMMA.16816.F32 R4, R32, R44.reuse, R4 ;  /* 0x0000002c2004723c */ /* 0x084fea0000001804 */
[C---:B------:R-:W-:Y:S03]  /*7b10*/  LEA.HI.X.SX32 R43, R60.reuse, R65, 0x5, P1 ;  /* 0x000000413c2b7211 */ /* 0x040fe600008f2eff */
[C---:B----4-:R-:W-:Y:S04]  /*7b20*/  HMMA.16816.F32 R8, R24.reuse, R44, R8 ;  /* 0x0000002c1808723c */ /* 0x050fe80000001808 */
[C---:B------:R-:W-:Y:S04]  /*7b30*/  LEA R44, P1, R60.reuse, R42, 0x5 ;  /* 0x0000002a3c2c7211 */ /* 0x040fe800078228ff */
[-C--:B------:R-:W-:Y:S03]  /*7b40*/  HMMA.16816.F32 R12, R24, R46.reuse, R12 ;  /* 0x0000002e180c723c */ /* 0x080fe6000000180c */
[----:B------:R-:W-:Y:S01]  /*7b50*/  @P0 IMAD.WIDE.U32 R24, R173, 0x4, R202 ;  /* 0x00000004ad180825 */ /* 0x000fe200078e00ca */
[C---:B------:R-:W-:Y:S02]  /*7b60*/  LEA.HI.X.SX32 R45, R60.reuse, R43, 0x5, P1 ;  /* 0x0000002b3c2d7211 */ /* 0x040fe400008f2eff */
[C---:B------:R-:W-:Y:S02]  /*7b70*/  LEA R66, P1, R60.reuse, R44, 0x5 ;  /* 0x0000002c3c427211 */ /* 0x040fe400078228ff */
[----:B------:R-:W-:Y:S01]  /*7b80*/  HMMA.16816.F32 R16, R32, R46, R16 ;  /* 0x0000002e2010723c */ /* 0x000fe20000001810 */
[----:B------:R-:W-:Y:S03]  /*7b90*/  LDSM.16.MT88.4 R32, [R168+UR5+0xc800] ;  /* 0x00c80005a820783b */ /* 0x000fe60008004200 */
[C---:B------:R-:W-:Y:S01]  /*7ba0*/  LEA.HI.X.SX32 R67, R60.reuse, R45, 0x5, P1 ;  /* 0x0000002d3c437211 */ /* 0x040fe200008f2eff */
[----:B------:R-:W5:Y:S01]  /*7bb0*/  @P0 LDG.E R192, desc[UR24][R24.64+-0x200] ;  /* 0xfffe001818c00981 */ /* 0x000f62000c1e1900 */
[C---:B------:R-:W-:Y:S02]  /*7bc0*/  LEA R46, P1, R60.reuse, R66, 0x5 ;  /* 0x000000423c2e7211 */ /* 0x040fe400078228ff */
[-C--:B-1----:R-:W-:Y:S01]  /*7bd0*/  HMMA.16816.F32 R4, R20, R28.reuse, R4 ;  /* 0x0000001c1404723c */ /* 0x082fe20000001804 */
[----:B------:R-:W5:Y:S04]  /*7be0*/  @P0 LDG.E R191, desc[UR24][R24.64+-0x1e0] ;  /* 0xfffe201818bf0981 */ /* 0x000f68000c1e1900 */
[----:B------:R-:W5:Y:S01]  /*7bf0*/  @P0 LDG.E R190, desc[UR24][R24.64+-0x100] ;  /* 0xffff001818be0981 */ /* 0x000f62000c1e1900 */
[C---:B------:R-:W-:Y:S02]  /*7c00*/  LEA.HI.X.SX32 R47, R60.reuse, R67, 0x5, P1 ;  /* 0x000000433c2f7211 */ /* 0x040fe400008f2eff */
[C---:B---3--:R-:W-:Y:S01]  /*7c10*/  HMMA.16816.F32 R8, R36.reuse, R28, R8 ;  /* 0x0000001c2408723c */ /* 0x048fe20000001808 */
[----:B------:R1:W5:Y:S03]  /*7c20*/  @P0 LDG.E R189, desc[UR24][R24.64+-0xe0] ;  /* 0xffff201818bd0981 */ /* 0x000366000c1e1900 */
[C---:B------:R-:W-:Y:S04]  /*7c30*/  LEA R100, P1, R60.reuse, R46, 0x5 ;  /* 0x0000002e3c647211 */ /* 0x040fe800078228ff */
[-C--:B------:R-:W-:Y:S03]  /*7c40*/  HMMA.16816.F32 R12, R36, R30.reuse, R12 ;  /* 0x0000001e240c723c */ /* 0x080fe6000000180c */
[----:B------:R-:W-:Y:S01]  /*7c50*/  REDG.E.ADD.F32.FTZ.RN.STRONG.GPU desc[UR24][R198.64], R4 ;  /* 0x00000004c60079a6 */ /* 0x000fe2000c12f318 */
[C---:B------:R-:W-:Y:S02]  /*7c60*/  LEA.HI.X.SX32 R101, R60.reuse, R47, 0x5, P1 ;  /* 0x0000002f3c657211 */ /* 0x040fe400008f2eff */
[C---:B------:R-:W-:Y:S01]  /*7c70*/  LEA R36, P1, R60.reuse, R100, 0x5 ;  /* 0x000000643c247211 */ /* 0x040fe200078228ff */
[----:B------:R-:W-:Y:S01]  /*7c80*/  REDG.E.ADD.F32.FTZ.RN.STRONG.GPU desc[UR24][R48.64], R5 ;  /* 0x00000005300079a6 */ /* 0x000fe2000c12f318 */
[----:B------:R-:W-:Y:S03]  /*7c90*/  HMMA.16816.F32 R16, R20, R30, R16 ;  /* 0x0000001e1410723c */ /* 0x000fe60000001810 */
        /* <DEDUP_REMOVED lines=8> */
[----:B------:R-:W-:Y:S03]  /*7d20*/  LEA.HI.X.SX32 R105, R60, R103, 0x5, P1 ;  /* 0x000000673c697211 */ /* 0x000fe600008f2eff */
[----:B------:R-:W-:Y:S04]  /*7d30*/  REDG.E.ADD.F32.FTZ.RN.STRONG.GPU desc[UR24][R40.64], R10 ;  /* 0x0000000a280079a6 */ /* 0x000fe8000c12f318 */
[----:B------:R-:W-:Y:S04]  /*7d40*/  REDG.E.ADD.F32.FTZ.RN.STRONG.GPU desc[UR24][R64.64], R11 ;  /* 0x0000000b400079a6 */ /* 0x000fe8000c12f318 */
[----:B------:R-:W-:Y:S04]  /*7d50*/  REDG.E.ADD.F32.FTZ.RN.STRONG.GPU desc[UR24][R42.64], R16 ;  /* 0x000000102a0079a6 */ /* 0x000fe8000c12f318 */
[----:B------:R-:W-:Y:S04]  /*7d60*/  REDG.E.ADD.F32.FTZ.RN.STRONG.GPU desc[UR24][R44.64], R17 ;  /* 0x000000112c0079a6 */ /* 0x000fe8000c12f318 */
        /* <DEDUP_REMOVED lines=57> */
[----:B------:R-:W-:Y:S01]  /*8100*/  LOP3.LUT R4, R194, 0x1, RZ, 0xc0, !PT ;  /* 0x00000001c2047812 */ /* 0x000fe200078ec0ff */
[----:B------:R-:W-:Y:S01]  /*8110*/  VIADD R6, R165, 0xffffe000 ;  /* 0xffffe000a5067836 */ /* 0x000fe20000000000 */
[----:B------:R-:W-:Y:S01]  /*8120*/  @P0 IADD3 R5, P3, PT, R202, -0x200, RZ ;  /* 0xfffffe00ca050810 */ /* 0x000fe20007f7e0ff */
[----:B------:R-:W-:Y:S01]  /*8130*/  VIADD R194, R194, 0xffffffff ;  /* 0xffffffffc2c27836 */ /* 0x000fe20000000000 */
[-C--:B-1----:R-:W-:Y:S05]  /*8140*/  HMMA.16816.F32 R84, R24, R28.reuse, R84 ;  /* 0x0000001c1854723c */ /* 0x082fea0000001854 */
[----:B------:R-:W-:Y:S01]  /*8150*/  ISETP.NE.U32.AND P1, PT, R4, 0x1, PT ;  /* 0x000000010400780c */ /* 0x000fe20003f25070 */
[----:B------:R-:W-:Y:S01]  /*8160*/  @P0 IMAD.MOV.U32 R202, RZ, RZ, R5 ;  /* 0x000000ffffca0224 */ /* 0x000fe200078e0005 */
[----:B------:R-:W-:Y:S01]  /*8170*/  @P0 IADD3.X R4, PT, PT, R203, -0x1, RZ, P3, !PT ;  /* 0xffffffffcb040810 */ /* 0x000fe20001ffe4ff */
[C---:B------:R-:W-:Y:S04]  /*8180*/  HMMA.16816.F32 R88, R32.reuse, R28, R88 ;  /* 0x0000001c2058723c */ /* 0x040fe80000001858 */
[----:B------:R-:W-:Y:S04]  /*8190*/  @P0 IMAD.MOV.U32 R203, RZ, RZ, R4 ;  /* 0x000000ffffcb0224 */ /* 0x000fe800078e0004 */
[-C--:B------:R-:W-:Y:S03]  /*81a0*/  HMMA.16816.F32 R92, R32, R30.reuse, R92 ;  /* 0x0000001e205c723c */ /* 0x080fe6000000185c */
[----:B------:R-:W-:Y:S01]  /*81b0*/  @P1 VIADD R6, R165, 0x2000 ;  /* 0x00002000a5061836 */ /* 0x000fe20000000000 */
[----:B------:R-:W-:Y:S03]  /*81c0*/  @P0 IADD3 R180, P1, PT, R180, -0x200, RZ ;  /* 0xfffffe00b4b40810 */ /* 0x000fe60007f3e0ff */
[----:B------:R-:W-:Y:S01]  /*81d0*/  IMAD.MOV.U32 R165, RZ, RZ, R6 ;  /* 0x000000ffffa57224 */ /* 0x000fe200078e0006 */
[----:B------:R-:W-:Y:S04]  /*81e0*/  HMMA.16816.F32 R96, R24, R30, R96 ;  /* 0x0000001e1860723c */ /* 0x000fe80000001860 */
[----:B------:R-:W-:Y:S04]  /*81f0*/  @P0 IADD3.X R181, PT, PT, R181, -0x1, RZ, P1, !PT ;  /* 0xffffffffb5b50810 */ /* 0x000fe80000ffe4ff */
[----:B------:R-:W-:Y:S01]  /*8200*/  @!UPT UIADD3 URZ, UPT, UPT, URZ, URZ, URZ ;  /* 0x000000fffffff290 */ /* 0x000fe2000fffe0ff */
[----:B------:R-:W-:Y:S11]  /*8210*/  @P4 BRA `(.L_x_339) ;  /* 0xffffffa400bc4947 */ /* 0x000ff6000383ffff */
[----:B------:R-:W1:Y:S01]  /*8220*/  S2R R0, SR_TID.X ;  /* 0x0000000000007919 */ /* 0x000e620000002100 */
[----:B------:R-:W2:Y:S01]  /*8230*/  LDCU UR4, c[0x0][0x500] ;  /* 0x0000a000ff0477ac */ /* 0x000ea20008000800 */
[----:B------:R-:W-:Y:S01]  /*8240*/  ISETP.NE.AND P0, PT, R196, -0x1, PT ;  /* 0xffffffffc400780c */ /* 0x000fe20003f05270 */
[----:B------:R-:W3:Y:S01]  /*8250*/  LDCU UR8, c[0x0][0x4fc] ;  /* 0x00009f80ff0877ac */ /* 0x000ee20008000800 */
        /* <DEDUP_REMOVED lines=13> */
[C---:B-1----:R-:W-:Y:S01]  /*8330*/  SHF.L.U32 R2, R0.reuse, 0x4, RZ ;  /* 0x0000000400027819 */ /* 0x042fe200000006ff */
[----:B------:R-:W-:Y:S01]  /*8340*/  FMUL.FTZ R93, R93, UR4 ;  /* 0x000000045d5d7c20 */ /* 0x000fe20008410000 */
[----:B------:R-:W-:Y:S01]  /*8350*/  SHF.L.U32 R3, R0, 0x1, RZ ;  /* 0x0000000100037819 */ /* 0x000fe200000006ff */
[----:B------:R-:W-:Y:S01]  /*8360*/  FMUL.FTZ R94, R94, UR4 ;  /* 0x000000045e5e7c20 */ /* 0x000fe20008410000 */
[----:B------:R-:W-:Y:S01]  /*8370*/  LOP3.LUT R2, R2, 0x600, RZ, 0xc0, !PT ;  /* 0x0000060002027812 */ /* 0x000fe200078ec0ff */
[----:B------:R-:W-:Y:S01]  /*8380*/  FMUL.FTZ R95, R95, UR4 ;  /* 0x000000045f5f7c20 */ /* 0x000fe20008410000 */
[----:B------:R-:W-:Y:S01]  /*8390*/  SHF.L.U32 R4, R0, 0x3, RZ ;  /* 0x0000000300047819 */ /* 0x000fe200000006ff */
[----:B---3--:R-:W-:Y:S01]  /*83a0*/  FMUL.FTZ R68, R68, UR8 ;  /* 0x0000000844447c20 */ /* 0x008fe20008410000 */
[----:B------:R-:W-:Y:S01]  /*83b0*/  LOP3.LUT R3, R2, 0x6, R3, 0xf8, !PT ;  /* 0x0000000602037812 */ /* 0x000fe200078ef803 */
[----:B------:R-:W-:Y:S01]  /*83c0*/  FMUL.FTZ R69, R69, UR8 ;  /* 0x0000000845457c20 */ /* 0x000fe20008410000 */
[----:B------:R-:W-:Y:S01]  /*83d0*/  SHF.R.U32.HI R2, RZ, 0x4, R0 ;  /* 0x00000004ff027819 */ /* 0x000fe20000011600 */
[----:B------:R-:W-:Y:S01]  /*83e0*/  FMUL.FTZ R70, R70, UR8 ;  /* 0x0000000846467c20 */ /* 0x000fe20008410000 */
[----:B------:R-:W-:Y:S01]  /*83f0*/  LOP3.LUT R5, R4, 0xc0, RZ, 0xc0, !PT ;  /* 0x000000c004057812 */ /* 0x000fe200078ec0ff */
[----:B------:R-:W-:Y:S01]  /*8400*/  FMUL.FTZ R71, R71, UR8 ;  /* 0x0000000847477c20 */ /* 0x000fe20008410000 */
[----:B------:R-:W-:Y:S01]  /*8410*/  LOP3.LUT R3, R3, 0x20, R4, 0xf8, !PT ;  /* 0x0000002003037812 */ /* 0x000fe200078ef804 */
[----:B------:R-:W-:Y:S01]  /*8420*/  FMUL.FTZ R80, R80, UR8 ;  /* 0x0000000850507c20 */ /* 0x000fe20008410000 */
[----:B------:R-:W-:Y:S01]  /*8430*/  LOP3.LUT R2, R2, 0x8, RZ, 0xc0, !PT ;  /* 0x0000000802027812 */ /* 0x000fe200078ec0ff */
[----:B------:R-:W-:Y:S01]  /*8440*/  FMUL.FTZ R81, R81, UR8 ;  /* 0x0000000851517c20 */ /* 0x000fe20008410000 */
[----:B------:R-:W-:Y:S01]  /*8450*/  LOP3.LUT R5, R5, 0x18, R0, 0xf8, !PT ;  /* 0x0000001805057812 */ /* 0x000fe200078ef800 */
[----:B------:R-:W-:Y:S01]  /*8460*/  FMUL.FTZ R82, R82, UR8 ;  /* 0x0000000852527c20 */ /* 0x000fe20008410000 */
[----:B------:R-:W-:Y:S01]  /*8470*/  FMUL.FTZ R83, R83, UR8 ;  /* 0x0000000853537c20 */ /* 0x000fe20008410000 */
[----:B------:R-:W-:Y:S01]  /*8480*/  F2FP.F16.F32.PACK_AB R84, R85, R84 ;  /* 0x000000545554723e */ /* 0x000fe200000000ff */
[----:B------:R-:W-:Y:S01]  /*8490*/  FMUL.FTZ R72, R72, UR8 ;  /* 0x0000000848487c20 */ /* 0x000fe20008410000 */
[----:B------:R-:W-:Y:S01]  /*84a0*/  LOP3.LUT R2, R3, R5, R2, 0xf6, !PT ;  /* 0x0000000503027212 */ /* 0x000fe200078ef602 */
[----:B------:R-:W-:Y:S01]  /*84b0*/  FMUL.FTZ R73, R73, UR8 ;  /* 0x0000000849497c20 */ /* 0x000fe20008410000 */
[----:B------:R-:W-:Y:S01]  /*84c0*/  SHF.L.U32 R3, R178, 0x2, RZ ;  /* 0x00000002b2037819 */ /* 0x000fe200000006ff */
[----:B------:R-:W-:Y:S01]  /*84d0*/  FMUL.FTZ R74, R74, UR8 ;  /* 0x000000084a4a7c20 */ /* 0x000fe20008410000 */
[----:B------:R-:W-:Y:S01]  /*84e0*/  LEA R5, R2, UR23, 0x1 ;  /* 0x0000001702057c11 */ /* 0x000fe2000f8e08ff */
[----:B------:R-:W-:Y:S01]  /*84f0*/  BAR.SYNC.DEFER_BLOCKING 0x0 ;  /* 0x0000000000007b1d */ /* 0x000fe20000010000 */
[----:B------:R-:W-:Y:S01]  /*8500*/  LOP3.LUT R3, R3, 0x40, RZ, 0xc0, !PT ;  /* 0x0000004003037812 */ /* 0x000fe200078ec0ff */
[----:B------:R-:W-:Y:S01]  /*8510*/  FMUL.FTZ R75, R75, UR8 ;  /* 0x000000084b4b7c20 */ /* 0x000fe20008410000 */
[----:B------:R-:W-:Y:S01]  /*8520*/  IADD3 R2, PT, PT, R5, 0x6000, RZ ;  /* 0x0000600005027810 */ /* 0x000fe20007ffe0ff */
[----:B------:R-:W-:Y:S01]  /*8530*/  FMUL.FTZ R76, R76, UR8 ;  /* 0x000000084c4c7c20 */ /* 0x000fe20008410000 */
[----:B------:R-:W-:Y:S01]  /*8540*/  F2FP.F16.F32.PACK_AB R86, R87, R86 ;  /* 0x000000565756723e */ /* 0x000fe200000000ff */
[----:B------:R-:W-:Y:S01]  /*8550*/  FMUL.FTZ R77, R77, UR8 ;  /* 0x000000084d4d7c20 */ /* 0x000fe20008410000 */
[----:B------:R-:W-:Y:S01]  /*8560*/  F2FP.F16.F32.PACK_AB R96, R97, R96 ;  /* 0x000000606160723e */ /* 0x000fe200000000ff */
[----:B------:R-:W-:Y:S01]  /*8570*/  FMUL.FTZ R78, R78, UR8 ;  /* 0x000000084e4e7c20 */ /* 0x000fe20008410000 */
[----:B------:R-:W-:Y:S01]  /*8580*/  F2FP.F16.F32.PACK_AB R98, R99, R98 ;  /* 0x000000626362723e */ /* 0x000fe200000000ff */
[----:B------:R-:W-:Y:S01]  /*8590*/  FMUL.FTZ R79, R79, UR8 ;  /* 0x000000084f4f7c20 */ /* 0x000fe20008410000 */
[----:B------:R-:W-:-:S02]  /*85a0*/  IADD3 R3, PT, PT, R2, -R3, RZ ;  /* 0x8000000302037210 */ /* 0x000fc40007ffe0ff */
[----:B------:R-:W-:Y:S02]  /*85b0*/  F2FP.F16.F32.PACK_AB R88, R89, R88 ;  /* 0x000000585958723e */ /* 0x000fe400000000ff */
[----:B------:R-:W-:Y:S02]  /*85c0*/  F2FP.F16.F32.PACK_AB R90, R91, R90 ;  /* 0x0000005a5b5a723e */ /* 0x000fe400000000ff */
[----:B------:R-:W-:Y:S02]  /*85d0*/  F2FP.F16.F32.PACK_AB R92, R93, R92 ;  /* 0x0000005c5d5c723e */ /* 0x000fe400000000ff */
[----:B------:R-:W-:Y:S02]  /*85e0*/  F2FP.F16.F32.PACK_AB R94, R95, R94 ;  /* 0x0000005e5f5e723e */ /* 0x000fe400000000ff */
[----:B------:R-:W-:Y:S02]  /*85f0*/  F2FP.F16.F32.PACK_AB R68, R69, R68 ;  /* 0x000000444544723e */ /* 0x000fe400000000ff */
[----:B------:R-:W-:Y:S01]  /*8600*/  F2FP.F16.F32.PACK_AB R70, R71, R70 ;  /* 0x000000464746723e */ /* 0x000fe200000000ff */
[----:B------:R1:W-:Y:S01]  /*8610*/  STS [R5+0x6000], R84 ;  /* 0x0060005405007388 */ /* 0x0003e20000000800 */
[----:B------:R-:W-:-:S02]  /*8620*/  F2FP.F16.F32.PACK_AB R80, R81, R80 ;  /* 0x000000505150723e */ /* 0x000fc400000000ff */
[----:B------:R-:W-:Y:S01]  /*8630*/  F2FP.F16.F32.PACK_AB R82, R83, R82 ;  /* 0x000000525352723e */ /* 0x000fe200000000ff */
[----:B------:R1:W-:Y:S01]  /*8640*/  STS [R5+0x6200], R86 ;  /* 0x0062005605007388 */ /* 0x0003e20000000800 */
[----:B------:R-:W-:Y:S02]  /*8650*/  F2FP.F16.F32.PACK_AB R72, R73, R72 ;  /* 0x000000484948723e */ /* 0x000fe400000000ff */
[----:B------:R-:W-:Y:S01]  /*8660*/  F2FP.F16.F32.PACK_AB R74, R75, R74 ;  /* 0x0000004a4b4a723e */ /* 0x000fe200000000ff */
[----:B------:R1:W-:Y:S01]  /*8670*/  STS [R3+0x20], R96 ;  /* 0x0000206003007388 */ /* 0x0003e20000000800 */
[----:B------:R-:W-:Y:S02]  /*8680*/  F2FP.F16.F32.PACK_AB R76, R77, R76 ;  /* 0x0000004c4d4c723e */ /* 0x000fe400000000ff */
        /* <DEDUP_REMOVED lines=24> */
[----:B------:R-:W-:Y:S05]  /*8810*/  BRA `(.L_x_341) ;  /* 0x0000000000147947 */ /* 0x000fea0003800000 */
.L_x_340:
[----:B------:R-:W2:Y:S01]  /*8820*/  LDCU.64 UR10, c[0x0][0x5c0] ;  /* 0x0000b800ff0a77ac */ /* 0x000ea20008000a00 */
[----:B------:R-:W-:-:S05]  /*8830*/  IADD3 R16, PT, PT, R195, R196, RZ ;  /* 0x000000c4c3107210 */ /* 0x000fca0007ffe0ff */
[C---:B--2---:R-:W-:Y:S02]  /*8840*/  IMAD R6, R16.reuse, UR11, RZ ;  /* 0x0000000b10067c24 */ /* 0x044fe4000f8e02ff */
[----:B------:R-:W-:-:S05]  /*8850*/  IMAD.WIDE.U32 R16, R16, UR10, RZ ;  /* 0x0000000a10107c25 */ /* 0x000fca000f8e00ff */
[----:B------:R-:W-:Y:S02]  /*8860*/  IADD3 R6, PT, PT, R17, R6, RZ ;  /* 0x0000000611067210 */ /* 0x000fe40007ffe0ff */
.L_x_341:
        /* <DEDUP_REMOVED lines=10> */
[----:B------:R-:W-:Y:S06]  /*8910*/  BRA `(.L_x_343) ;  /* 0x0000000000147947 */ /* 0x000fec0003800000 */
.L_x_342:
[----:B------:R-:W2:Y:S01]  /*8920*/  LDCU.64 UR8, c[0x0][0x5c8] ;  /* 0x0000b900ff0877ac */ /* 0x000ea20008000a00 */
[----:B------:R-:W-:-:S05]  /*8930*/  IADD3 R14, PT, PT, R195, R196, RZ ;  /* 0x000000c4c30e7210 */ /* 0x000fca0007ffe0ff */
[C---:B--2---:R-:W-:Y:S02]  /*8940*/  IMAD R12, R14.reuse, UR9, RZ ;  /* 0x000000090e0c7c24 */ /* 0x044fe4000f8e02ff */
[----:B------:R-:W-:-:S05]  /*8950*/  IMAD.WIDE.U32 R14, R14, UR8, RZ ;  /* 0x000000080e0e7c25 */ /* 0x000fca000f8e00ff */
[----:B------:R-:W-:Y:S02]  /*8960*/  IADD3 R12, PT, PT, R15, R12, RZ ;  /* 0x0000000c0f0c7210 */ /* 0x000fe40007ffe0ff */
.L_x_343:
[----:B------:R-:W-:Y:S01]  /*8970*/  BAR.SYNC.DEFER_BLOCKING 0x0 ;  /* 0x0000000000007b1d */ /* 0x000fe20000010000 */
[----:B------:R-:W-:Y:S01]  /*8980*/  USHF.L.U32 UR4, UR22, 0x7, URZ ;  /* 0x0000000716047899 */ /* 0x000fe200080006ff */
[----:B------:R-:W-:Y:S01]  /*8990*/  SHF.R.U32.HI R0, RZ, 0x2, R0 ;  /* 0x00000002ff007819 */ /* 0x000fe20000011600 */
[----:B------:R-:W-:Y:S01]  /*89a0*/  USHF.L.U32 UR15, UR22, 0x7, URZ ;  /* 0x00000007160f7899 */ /* 0x000fe200080006ff */
[----:B------:R-:W-:Y:S01]  /*89b0*/  LOP3.LUT R22, R57, 0x18, RZ, 0xc0, !PT ;  /* 0x0000001839167812 */ /* 0x000fe200078ec0ff */
[----:B------:R-:W-:-:S03]  /*89c0*/  UIMAD.WIDE.U32 UR18, UR4, UR10, URZ ;  /* 0x0000000a041272a5 */ /* 0x000fc6000f8e00ff */
[----:B-1----:R-:W1:Y:S01]  /*89d0*/  LDC.64 R4, c[0x0][0x5d8] ;  /* 0x00017600ff047b82 */ /* 0x002e620000000a00 */
[----:B------:R-:W-:Y:S01]  /*89e0*/  USHF.R.S32.HI UR16, URZ, 0x1f, UR4 ;  /* 0x0000001fff107899 */ /* 0x000fe20008011404 */
[----:B------:R-:W-:Y:S01]  /*89f0*/  LEA.HI R178, R178, 0x40, RZ, 0x1e ;  /* 0x00000040b2b27811 */ /* 0x000fe200078ff0ff */
[----:B------:R-:W-:Y:S01]  /*8a00*/  UIADD3 UR34, UPT, UPT, -UR15, UR34, URZ ;  /* 0x000000220f227290 */ /* 0x000fe2000fffe1ff */
[----:B------:R-:W-:Y:S01]  /*8a10*/  IMAD.MOV.U32 R23, RZ, RZ, RZ ;  /* 0x000000ffff177224 */ /* 0x000fe200078e00ff */
[----:B------:R-:W-:Y:S01]  /*8a20*/  UIMAD UR14, UR16, UR10, URZ ;  /* 0x0000000a100e72a4 */ /* 0x000fe2000f8e02ff */
[----:B------:R-:W-:Y:S01]  /*8a30*/  IMAD.U32 R2, RZ, RZ, UR18 ;  /* 0x00000012ff027e24 */ /* 0x000fe2000f8e00ff */
[----:B------:R-:W-:Y:S01]  /*8a40*/  BSSY.RECONVERGENT B0, `(.L_x_344) ;  /* 0x000001b000007945 */ /* 0x000fe20003800200 */
[----:B------:R-:W-:Y:S01]  /*8a50*/  IMAD.U32 R3, RZ, RZ, UR19 ;  /* 0x00000013ff037e24 */ /* 0x000fe2000f8e00ff */
[----:B------:R-:W-:Y:S01]  /*8a60*/  UIMAD UR14, UR4, UR11, UR14 ;  /* 0x0000000b040e72a4 */ /* 0x000fe2000f8e020e */
[----:B------:R-:W-:-:S02]  /*8a70*/  ISETP.GE.AND P1, PT, R0, UR34, PT ;  /* 0x0000002200007c0c */ /* 0x000fc4000bf26270 */
[----:B------:R-:W-:Y:S02]  /*8a80*/  LOP3.LUT R19, R2, 0x18, R57, 0xf8, !PT ;  /* 0x0000001802137812 */ /* 0x000fe400078ef839 */
[----:B------:R-:W2:Y:S01]  /*8a90*/  LDC.64 R2, c[0x0][0x5e0] ;  /* 0x00017800ff027b82 */ /* 0x000ea20000000a00 */
[----:B------:R-:W-:Y:S01]  /*8aa0*/  IMAD.U32 R7, RZ, RZ, UR14 ;  /* 0x0000000eff077e24 */ /* 0x000fe2000f8e00ff */
[----:B------:R-:W-:Y:S01]  /*8ab0*/  IADD3 R18, P0, PT, R16, R19, RZ ;  /* 0x0000001310127210 */ /* 0x000fe20007f1e0ff */
[----:B------:R3:W4:Y:S01]  /*8ac0*/  LDS.128 R8, [R59+0x7000] ;  /* 0x007000003b087984 */ /* 0x0007220000000c00 */
[----:B------:R-:W-:Y:S02]  /*8ad0*/  ISETP.GE.AND P2, PT, R178, UR34, PT ;  /* 0x00000022b2007c0c */ /* 0x000fe4000bf46270 */
[----:B------:R-:W-:Y:S01]  /*8ae0*/  IADD3.X R19, PT, PT, R6, UR19, R7, P0, !PT ;  /* 0x0000001306137c10 */ /* 0x000fe200087fe407 */
[----:B------:R-:W-:Y:S01]  /*8af0*/  IMAD.U32 R6, RZ, RZ, UR8 ;  /* 0x00000008ff067e24 */ /* 0x000fe2000f8e00ff */
[----:B------:R-:W-:Y:S01]  /*8b00*/  IADD3 R16, P0, PT, R0, 0x40, RZ ;  /* 0x0000004000107810 */ /* 0x000fe20007f1e0ff */
[----:B-1----:R-:W-:-:S04]  /*8b10*/  IMAD.WIDE.U32 R20, R4, UR26, R18 ;  /* 0x0000001a04147c25 */ /* 0x002fc8000f8e0012 */
[----:B------:R-:W-:-:S04]  /*8b20*/  IMAD.WIDE.U32 R18, R6, UR4, R22 ;  /* 0x0000000406127c25 */ /* 0x000fc8000f8e0016 */
[----:B------:R-:W-:Y:S02]  /*8b30*/  IMAD.X R17, RZ, RZ, RZ, P0 ;  /* 0x000000ffff117224 */ /* 0x000fe400000e06ff */
[----:B------:R-:W-:Y:S01]  /*8b40*/  IMAD R13, R5, UR26, R21 ;  /* 0x0000001a050d7c24 */ /* 0x000fe2000f8e0215 */
[----:B---34-:R-:W-:Y:S06]  /*8b50*/  @P1 BRA `(.L_x_345) ;  /* 0x0000000000241947 */ /* 0x018fec0003800000 */
[----:B------:R-:W1:Y:S01]  /*8b60*/  LDS.128 R4, [R59+0x6000] ;  /* 0x006000003b047984 */ /* 0x000e620000000c00 */
[----:B------:R-:W3:Y:S01]  /*8b70*/  LDCU.64 UR14, c[0x0][0x560] ;  /* 0x0000ac00ff0e77ac */ /* 0x000ee20008000a00 */
[----:B------:R-:W-:Y:S02]  /*8b80*/  MOV R22, R20 ;  /* 0x0000001400167202 */ /* 0x000fe40000000f00 */
[----:B------:R-:W-:-:S03]  /*8b90*/  MOV R23, R13 ;  /* 0x0000000d00177202 */ /* 0x000fc60000000f00 */
[----:B------:R-:W-:-:S04]  /*8ba0*/  IMAD.WIDE.U32 R24, R0, UR10, R22 ;  /* 0x0000000a00187c25 */ /* 0x000fc8000f8e0016 */
[----:B------:R-:W-:Y:S01]  /*8bb0*/  IMAD R15, R0, UR11, R25 ;  /* 0x0000000b000f7c24 */ /* 0x000fe2000f8e0219 */
[----:B---3--:R-:W-:-:S04]  /*8bc0*/  LEA R22, P0, R24, UR14, 0x1 ;  /* 0x0000000e18167c11 */ /* 0x008fc8000f8008ff */
[----:B------:R-:W-:-:S05]  /*8bd0*/  LEA.HI.X R23, R24, UR15, R15, 0x1, P0 ;  /* 0x0000000f18177c11 */ /* 0x000fca00080f0c0f */
[----:B-1----:R1:W-:Y:S04]  /*8be0*/  STG.E.128 desc[UR24][R22.64], R4 ;  /* 0x0000000416007986 */ /* 0x0023e8000c101d18 */
.L_x_345:
[----:B------:R-:W-:Y:S05]  /*8bf0*/  BSYNC.RECONVERGENT B0 ;  /* 0x0000000000007941 */ /* 0x000fea0003800200 */
.L_x_344:
[----:B------:R-:W-:Y:S04]  /*8c00*/  BSSY.RECONVERGENT B0, `(.L_x_346) ;  /* 0x000000c000007945 */ /* 0x000fe80003800200 */
[----:B------:R-:W-:Y:S05]  /*8c10*/  @P2 BRA `(.L_x_347) ;  /* 0x0000000000282947 */ /* 0x000fea0003800000 */
[----:B------:R-:W3:Y:S01]  /*8c20*/  LDCU.64 UR14, c[0x0][0x560] ;  /* 0x0000ac00ff0e77ac */ /* 0x000ee20008000a00 */
[----:B-1----:R-:W-:Y:S01]  /*8c30*/  MOV R6, R20 ;  /* 0x0000001400067202 */ /* 0x002fe20000000f00 */
[----:B------:R-:W-:Y:S01]  /*8c40*/  IMAD R5, R17, UR10, RZ ;  /* 0x0000000a11057c24 */ /* 0x000fe2000f8e02ff */
[----:B------:R-:W-:-:S03]  /*8c50*/  MOV R7, R13 ;  /* 0x0000000d00077202 */ /* 0x000fc60000000f00 */
[C---:B------:R-:W-:Y:S02]  /*8c60*/  IMAD R5, R16.reuse, UR11, R5 ;  /* 0x0000000b10057c24 */ /* 0x040fe4000f8e0205 */
[----:B------:R-:W-:-:S05]  /*8c70*/  IMAD.WIDE.U32 R6, R16, UR10, R6 ;  /* 0x0000000a10067c25 */ /* 0x000fca000f8e0006 */
[----:B------:R-:W-:Y:S02]  /*8c80*/  IADD3 R5, PT, PT, R5, R7, RZ ;  /* 0x0000000705057210 */ /* 0x000fe40007ffe0ff */
[----:B---3--:R-:W-:-:S04]  /*8c90*/  LEA R4, P0, R6, UR14, 0x1 ;  /* 0x0000000e06047c11 */ /* 0x008fc8000f8008ff */
[----:B------:R-:W-:-:S05]  /*8ca0*/  LEA.HI.X R5, R6, UR15, R5, 0x1, P0 ;  /* 0x0000000f06057c11 */ /* 0x000fca00080f0c05 */
[----:B------:R3:W-:Y:S04]  /*8cb0*/  STG.E.128 desc[UR24][R4.64], R8 ;  /* 0x0000000804007986 */ /* 0x0007e8000c101d18 */
.L_x_347:
[----:B------:R-:W-:Y:S05]  /*8cc0*/  BSYNC.RECONVERGENT B0 ;  /* 0x0000000000007941 */ /* 0x000fea0003800200 */
.L_x_346:
[----:B---3--:R-:W3:Y:S01]  /*8cd0*/  LDS.128 R8, [R59+0x8000] ;  /* 0x008000003b087984 */ /* 0x008ee20000000c00 */
[----:B------:R-:W-:Y:S01]  /*8ce0*/  UIMAD UR16, UR16, UR8, URZ ;  /* 0x00000008101072a4 */ /* 0x000fe2000f8e02ff */
[----:B-1----:R-:W-:Y:S01]  /*8cf0*/  IADD3 R6, P0, PT, R14, R18, RZ ;  /* 0x000000120e067210 */ /* 0x002fe20007f1e0ff */
[----:B------:R-:W1:Y:S02]  /*8d00*/  @!P1 LDC.64 R4, c[0x0][0x568] ;  /* 0x00015a00ff049b82 */ /* 0x000e640000000a00 */
[----:B------:R-:W-:-:S06]  /*8d10*/  UIMAD UR16, UR4, UR9, UR16 ;  /* 0x00000009041072a4 */ /* 0x000fcc000f8e0210 */
[----:B------:R-:W-:Y:S02]  /*8d20*/  IADD3.X R7, PT, PT, R12, UR16, R19, P0, !PT ;  /* 0x000000100c077c10 */ /* 0x000fe400087fe413 */
[----:B------:R4:W3:Y:S01]  /*8d30*/  LDS.128 R12, [R59+0x9000] ;  /* 0x009000003b0c7984 */ /* 0x0008e20000000c00 */
[----:B--2---:R-:W-:-:S04]  /*8d40*/  IMAD.WIDE.U32 R6, R2, UR26, R6 ;  /* 0x0000001a02067c25 */ /* 0x004fc8000f8e0006 */
[----:B------:R-:W-:Y:S01]  /*8d50*/  IMAD R3, R3, UR26, R7 ;  /* 0x0000001a03037c24 */ /* 0x000fe2000f8e0207 */
[----:B------:R-:W-:-:S05]  /*8d60*/  @!P1 MOV R2, R6 ;  /* 0x0000000600029202 */ /* 0x000fca0000000f00 */
[----:B------:R-:W-:-:S04]  /*8d70*/  @!P1 IMAD.WIDE.U32 R18, R0, UR8, R2 ;  /* 0x0000000800129c25 */ /* 0x000fc8000f8e0002 */
[----:B------:R-:W-:Y:S01]  /*8d80*/  @!P1 IMAD R0, R0, UR9, R19 ;  /* 0x0000000900009c24 */ /* 0x000fe2000f8e0213 */
[----:B-1----:R-:W-:-:S04]  /*8d90*/  @!P1 LEA R4, P0, R18, R4, 0x1 ;  /* 0x0000000412049211 */ /* 0x002fc800078008ff */
[----:B------:R-:W-:-:S05]  /*8da0*/  @!P1 LEA.HI.X R5, R18, R5, R0, 0x1, P0 ;  /* 0x0000000512059211 */ /* 0x000fca00000f0c00 */
[----:B---3--:R4:W-:Y:S01]  /*8db0*/  @!P1 STG.E.128 desc[UR24][R4.64], R8 ;  /* 0x0000000804009986 */ /* 0x0089e2000c101d18 */
[----:B------:R-:W-:Y:S05]  /*8dc0*/  @P2 BRA `(.L_x_336) ;  /* 0x0000000000242947 */ /* 0x000fea0003800000 */
[----:B------:R-:W4:Y:S01]  /*8dd0*/  LDCU.64 UR10, c[0x0][0x568] ;  /* 0x0000ad00ff0a77ac */ /* 0x000f220008000a00 */
[----:B------:R-:W-:Y:S01]  /*8de0*/  MOV R2, R6 ;  /* 0x0000000600027202 */ /* 0x000fe20000000f00 */
[----:B------:R-:W-:-:S04]  /*8df0*/  IMAD R17, R17, UR8, RZ ;  /* 0x0000000811117c24 */ /* 0x000fc8000f8e02ff */
[----:B------:R-:W-:-:S04]  /*8e00*/  IMAD.WIDE.U32 R2, R16, UR8, R2 ;  /* 0x0000000810027c25 */ /* 0x000fc8000f8e0002 */
[----:B------:R-:W-:-:S05]  /*8e10*/  IMAD R17, R16, UR9, R17 ;  /* 0x0000000910117c24 */ /* 0x000fca000f8e0211 */
[----:B------:R-:W-:Y:S02]  /*8e20*/  IADD3 R17, PT, PT, R17, R3, RZ ;  /* 0x0000000311117210 */ /* 0x000fe40007ffe0ff */
[----:B----4-:R-:W-:-:S04]  /*8e30*/  LEA R4, P0, R2, UR10, 0x1 ;  /* 0x0000000a02047c11 */ /* 0x010fc8000f8008ff */
[----:B------:R-:W-:-:S05]  /*8e40*/  LEA.HI.X R5, R2, UR11, R17, 0x1, P0 ;  /* 0x0000000b02057c11 */ /* 0x000fca00080f0c11 */
[----:B------:R1:W-:Y:S04]  /*8e50*/  STG.E.128 desc[UR24][R4.64], R12 ;  /* 0x0000000c04007986 */ /* 0x0003e8000c101d18 */
.L_x_336:
[----:B------:R-:W-:Y:S05]  /*8e60*/  BSYNC.RECONVERGENT B1 ;  /* 0x0000000000017941 */ /* 0x000fea0003800200 */
.L_x_318:
[----:B------:R-:W2:Y:S01]  /*8e70*/  LDCU UR8, c[0x0][0x438] ;  /* 0x00008700ff0877ac */ /* 0x000ea20008000800 */
[----:B------:R-:W1:Y:S01]  /*8e80*/  LDC R6, c[0x0][0x438] ;  /* 0x00010e00ff067b82 */ /* 0x000e620000000800 */
        /* <DEDUP_REMOVED lines=9> */
.L_x_349:
        /* <DEDUP_REMOVED lines=14> */
.L_x_1585:


//--------------------- .text._ZN5flash44flash_bwd_dq_dk_dv_loop_seqk_parallel_kernelI23Flash_bwd_kernel_traitsILi32ELi128ELi128ELi8ELi4ELi4ELi4ELb1ELb0EN7cutlass6half_tE19Flash_kernel_traitsILi32ELi128ELi128ELi8ES3_EELb0ELb0ELb0ELb0ELb0ELb1ELb1EEEvNS_16Flash_bwd_paramsE --------------------------
	.section	.text._ZN5flash44flash_bwd_dq_dk_dv_loop_seqk_parallel_kernelI23Flash_bwd_kernel_traitsILi32ELi128ELi128ELi8ELi4ELi4ELi4ELb1ELb0EN7cutlass6half_tE19Flash_kernel_traitsILi32ELi128ELi128ELi8ES3_EELb0ELb0ELb0ELb0ELb0ELb1ELb1EEEvNS_16Flash_bwd_paramsE,"ax",@progbits
	.align	128
        .global         _ZN5flash44flash_bwd_dq_dk_dv_loop_seqk_parallel_kernelI23Flash_bwd_kernel_traitsILi32ELi128ELi128ELi8ELi4ELi4ELi4ELb1ELb0EN7cutlass6half_tE19Flash_kernel_traitsILi32ELi128ELi128ELi8ES3_EELb0ELb0ELb0ELb0ELb0ELb1ELb1EEEvNS_16Flash_bwd_paramsE
        .type           _ZN5flash44flash_bwd_dq_dk_dv_loop_seqk_parallel_kernelI23Flash_bwd_kernel_traitsILi32ELi128ELi128ELi8ELi4ELi4ELi4ELb1ELb0EN7cutlass6half_tE19Flash_kernel_traitsILi32ELi128ELi128ELi8ES3_EELb0ELb0ELb0ELb0ELb0ELb1ELb1EEEvNS_16Flash_bwd_paramsE,@function
        .size           _ZN5flash44flash_bwd_dq_dk_dv_loop_seqk_parallel_kernelI23Flash_bwd_kernel_traitsILi32ELi128ELi128ELi8ELi4ELi4ELi4ELb1ELb0EN7cutlass6half_tE19Flash_kernel_traitsILi32ELi128ELi128ELi8ES3_EELb0ELb0ELb0ELb0ELb0ELb1ELb1EEEvNS_16Flash_bwd_paramsE,(.L_x_1586 - _ZN5flash44flash_bwd_dq_dk_dv_loop_seqk_parallel_kernelI23Flash_bwd_kernel_traitsILi32ELi128ELi128ELi8ELi4ELi4ELi4ELb1ELb0EN7cutlass6half_tE19Flash_kernel_traitsILi32ELi128ELi128ELi8ES3_EELb0ELb0ELb0ELb0ELb0ELb1ELb1EEEvNS_16Flash_bwd_paramsE)
        .other          _ZN5flash44flash_bwd_dq_dk_dv_loop_seqk_parallel_kernelI23Flash_bwd_kernel_traitsILi32ELi128ELi128ELi8ELi4ELi4ELi4ELb1ELb0EN7cutlass6half_tE19Flash_kernel_traitsILi32ELi128ELi128ELi8ES3_EELb0ELb0ELb0ELb0ELb0ELb1ELb1EEEvNS_16Flash_bwd_paramsE,@"STO_CUDA_ENTRY STV_DEFAULT"
_ZN5flash44flash_bwd_dq_dk_dv_loop_seqk_parallel_kernelI23Flash_bwd_kernel_traitsILi32ELi128ELi128ELi8ELi4ELi4ELi4ELb1ELb0EN7cutlass6half_tE19Flash_kernel_traitsILi32ELi128ELi128ELi8ES3_EELb0ELb0ELb0ELb0ELb0ELb1ELb1EEEvNS_16Flash_bwd_paramsE:
.text._ZN5flash44flash_bwd_dq_dk_dv_loop_seqk_parallel_kernelI23Flash_bwd_kernel_traitsILi32ELi128ELi128ELi8ELi4ELi4ELi4ELb1ELb0EN7cutlass6half_tE19Flash_kernel_traitsILi32ELi128ELi128ELi8ES3_EELb0ELb0ELb0ELb0ELb0ELb1ELb1EEEvNS_16Flash_bwd_paramsE:
        /* <DEDUP_REMOVED lines=10> */
[----:B------:R-:W1:Y:S01]  /*00a0*/  S2R R0, SR_CTAID.Y ;  /* 0x0000000000007919 */ /* 0x000e620000002600 */
[----:B------:R-:W2:Y:S01]  /*00b0*/  LDC R2, c[0x0][0x438] ;  /* 0x00010e00ff027b82 */ /* 0x000ea20000000800 */
[----:B------:R-:W3:Y:S01]  /*00c0*/  LDCU.64 UR8, c[0x0][0x460] ;  /* 0x00008c00ff0877ac */ /* 0x000ee20008000a00 */
[----:B------:R-:W4:Y:S06]  /*00d0*/  LDCU.64 UR36, c[0x0][0x468] ;  /* 0x00008d00ff2477ac */ /* 0x000f2c0008000a00 */
[----:B------:R-:W4:Y:S01]  /*00e0*/  S2UR UR39, SR_CTAID.Y ;  /* 0x00000000002779c3 */ /* 0x000f220000002600 */
[----:B------:R-:W5:Y:S01]  /*00f0*/  LDCU.64 UR12, c[0x0][0x468] ;  /* 0x00008d00ff0c77ac */ /* 0x000f620008000a00 */
[----:B------:R-:W-:Y:S01]  /*0100*/  UMOV UR5, 0x400 ;  /* 0x0000040000057882 */ /* 0x000fe20000000000 */
[----:B------:R-:W1:Y:S05]  /*0110*/  LDCU UR10, c[0x0][0x438] ;  /* 0x00008700ff0a77ac */ /* 0x000e6a0008000800 */
[----:B------:R-:W4:Y:S01]  /*0120*/  S2UR UR6, SR_CgaCtaId ;  /* 0x00000000000679c3 */ /* 0x000f220000008800 */
[----:B------:R-:W1:Y:S01]  /*0130*/  LDCU.64 UR30, c[0x0][0x358] ;  /* 0x00006b00ff1e77ac */ /* 0x000e620008000a00 */
[----:B---3--:R-:W-:-:S06]  /*0140*/  UISETP.NE.U32.AND UP5, UPT, UR8, URZ, UPT ;  /* 0x000000ff0800728c */ /* 0x008fcc000bfa5070 */
[----:B------:R-:W3:Y:S01]  /*0150*/  S2UR UR4, SR_CgaCtaId ;  /* 0x00000000000479c3 */ /* 0x000ee20000008800 */
[----:B--2---:R-:W-:Y:S01]  /*0160*/  R2UR UR7, R2 ;  /* 0x00000000020772ca */ /* 0x004fe200000e0000 */
[----:B------:R-:W-:Y:S02]  /*0170*/  UISETP.NE.AND.EX UP5, UPT, UR9, URZ, UPT, UP5 ;  /* 0x000000ff0900728c */ /* 0x000fe4000bfa5350 */
[----:B------:R-:W-:Y:S02]  /*0180*/  UISETP.NE.U32.AND UP6, UPT, UR8, URZ, UPT ;  /* 0x000000ff0800728c */ /* 0x000fe4000bfc5070 */
[----:B-----5:R-:W-:Y:S01]  /*0190*/  UISETP.NE.U32.AND UP4, UPT, UR12, URZ, UPT ;  /* 0x000000ff0c00728c */ /* 0x020fe2000bf85070 */
[----:B-1----:R-:W-:Y:S01]  /*01a0*/  R2UR UR24, R0 ;  /* 0x00000000001872ca */ /* 0x002fe200000e0000 */
[----:B------:R-:W1:Y:S01]  /*01b0*/  S2UR UR28, SR_CTAID.Z ;  /* 0x00000000001c79c3 */ /* 0x000e620000002700 */
[----:B----4-:R-:W-:Y:S01]  /*01c0*/  ULEA UR36, UP0, UR39, UR36, 0x2 ;  /* 0x0000002427247291 */ /* 0x010fe2000f8010ff */
[----:B------:R-:W-:Y:S01]  /*01d0*/  UMOV UR8, 0x400 ;  /* 0x0000040000087882 */ /* 0x000fe20000000000 */
[----:B------:R-:W-:-:S02]  /*01e0*/  UISETP.NE.AND.EX UP6, UPT, UR9, URZ, UPT, UP6 ;  /* 0x000000ff0900728c */ /* 0x000fc4000bfc5360 */
[----:B------:R-:W-:-:S03]  /*01f0*/  ULEA.HI.X UR37, UR39, UR37, URZ, 0x2, UP0 ;  /* 0x0000002527257291 */ /* 0x000fc600080f14ff */
[----:B------:R-:W2:Y:S01]  /*0200*/  S2UR UR26, SR_CTAID.X ;  /* 0x00000000001a79c3 */ /* 0x000ea20000002500 */
[----:B------:R-:W4:Y:S01]  /*0210*/  @!UP5 LDCU UR27, c[0x0][0x434] ;  /* 0x00008680ff1bd7ac */ /* 0x000f220008000800 */
[----:B------:R-:W-:Y:S02]  /*0220*/  ULEA UR6, UR6, UR8, 0x18 ;  /* 0x0000000806067291 */ /* 0x000fe4000f8ec0ff */
[----:B------:R-:W-:-:S04]  /*0230*/  UISETP.NE.AND.EX UP4, UPT, UR13, URZ, UPT, UP4 ;  /* 0x000000ff0d00728c */ /* 0x000fc8000bf85340 */
[----:B------:R-:W1:Y:S01]  /*0240*/  S2UR UR25, SR_CTAID.Z ;  /* 0x00000000001979c3 */ /* 0x000e620000002700 */
[----:B---3--:R-:W-:Y:S01]  /*0250*/  ULEA UR4, UR4, UR5, 0x18 ;  /* 0x0000000504047291 */ /* 0x008fe2000f8ec0ff */
[----:B------:R-:W-:Y:S01]  /*0260*/  UMOV UR29, 0xffffe000 ;  /* 0xffffe000001d7882 */ /* 0x000fe20000000000 */
[----:B------:R-:W-:Y:S01]  /*0270*/  UMOV UR32, URZ ;  /* 0x000000ff00207c82 */ /* 0x000fe20008000000 */
[----:B------:R-:W-:-:S09]  /*0280*/  UMOV UR33, URZ ;  /* 0x000000ff00217c82 */ /* 0x000fd20008000000 */
.L_x_381:
[----:B---3--:R-:W3:Y:S01]  /*0290*/  LDC.64 R2, c[0x0][0x470] ;  /* 0x00011c00ff027b82 */ /* 0x008ee20000000a00 */
[----:B------:R-:W5:Y:S01]  /*02a0*/  LDCU.64 UR8, c[0x0][0x478] ;  /* 0x00008f00ff0877ac */ /* 0x000f620008000a00 */
[----:B------:R-:W-:Y:S01]  /*02b0*/  IMAD.U32 R0, RZ, RZ, UR39 ;  /* 0x00000027ff007e24 */ /* 0x000fe2000f8e00ff */
[----:B------:R-:W-:-:S05]  /*02c0*/  PLOP3.LUT P2, PT, PT, PT, UP6, 0x80, 0x8 ;  /* 0x000000000008781c */ /* 0x000fca0003f4f068 */
[----:B------:R-:W4:Y:S08]  /*02d0*/  LDC.U8 R7, c[0x0][0x532] ;  /* 0x00014c80ff077b82 */ /* 0x000f300000000000 */
[----:B-12---:R-:W2:Y:S01]  /*02e0*/  LDC.64 R8, c[0x0][0x460] ;  /* 0x00011800ff087b82 */ /* 0x006ea20000000a00 */
[----:B-----5:R-:W-:-:S04]  /*02f0*/  UISETP.NE.U32.AND UP1, UPT, UR8, URZ, UPT ;  /* 0x000000ff0800728c */ /* 0x020fc8000bf25070 */
[----:B------:R-:W-:Y:S01]  /*0300*/  UISETP.NE.AND.EX UP1, UPT, UR9, URZ, UPT, UP1 ;  /* 0x000000ff0900728c */ /* 0x000fe2000bf25310 */
[----:B---3--:R-:W-:-:S04]  /*0310*/  ISETP.NE.U32.AND P4, PT, R2, RZ, PT ;  /* 0x000000ff0200720c */ /* 0x008fc80003f85070 */
[----:B------:R-:W-:Y:S02]  /*0320*/  ISETP.NE.AND.EX P4, PT, R3, RZ, PT, P4 ;  /* 0x000000ff0300720c */ /* 0x000fe40003f85340 */
[----:B------:R-:W-:-:S04]  /*0330*/  PLOP3.LUT P0, PT, PT, PT, UP1, 0x80, 0x8 ;  /* 0x000000000008781c */ /* 0x000fc80003f0f018 */
[----:B------:R-:W-:Y:S01]  /*0340*/  @UP1 ULEA UR8, UP0, UR39, UR8, 0x2 ;  /* 0x0000000827081291 */ /* 0x000fe2000f8010ff */
[----:B----4-:R-:W-:Y:S02]  /*0350*/  ISETP.NE.AND P5, PT, R7, RZ, PT ;  /* 0x000000ff0700720c */ /* 0x010fe40003fa5270 */
[----:B------:R-:W-:Y:S01]  /*0360*/  ISETP.EQ.U32.AND P3, PT, RZ, UR12, PT ;  /* 0x0000000cff007c0c */ /* 0x000fe2000bf62070 */
[----:B------:R-:W-:Y:S01]  /*0370*/  @UP1 ULEA.HI.X UR9, UR39, UR9, URZ, 0x2, UP0 ;  /* 0x0000000927091291 */ /* 0x000fe200080f14ff */
[----:B------:R-:W-:Y:S01]  /*0380*/  IMAD.MOV.U32 R28, RZ, RZ, -0x1 ;  /* 0xffffffffff1c7424 */ /* 0x000fe200078e00ff */
[----:B------:R-:W3:Y:S01]  /*0390*/  @!UP1 LDCU UR11, c[0x0][0x43c] ;  /* 0x00008780ff0b97ac */ /* 0x000ee20008000800 */
[----:B------:R-:W-:Y:S01]  /*03a0*/  @P4 LEA R4, P1, R0, R2, 0x2 ;  /* 0x0000000200044211 */ /* 0x000fe200078210ff */
[----:B------:R-:W-:-:S03]  /*03b0*/  IMAD.U32 R2, RZ, RZ, UR8 ;  /* 0x00000008ff027e24 */ /* 0x000fc6000f8e00ff */
[C---:B------:R-:W-:Y:S01]  /*03c0*/  @P4 LEA.HI.X R5, R0.reuse, R3, RZ, 0x2, P1 ;  /* 0x0000000300054211 */ /* 0x040fe200008f14ff */
[----:B------:R-:W-:Y:S01]  /*03d0*/  IMAD.U32 R3, RZ, RZ, UR9 ;  /* 0x00000009ff037e24 */ /* 0x000fe2000f8e00ff */
[----:B------:R-:W-:Y:S02]  /*03e0*/  PLOP3.LUT P1, PT, PT, PT, UP5, 0x80, 0x8 ;  /* 0x000000000008781c */ /* 0x000fe40003f2f058 */
[----:B------:R-:W-:Y:S01]  /*03f0*/  ISETP.EQ.OR.EX P3, PT, RZ, UR13, !P5, P3 ;  /* 0x0000000dff007c0c */ /* 0x000fe2000ef62730 */
[----:B------:R-:W4:Y:S01]  /*0400*/  @P4 LDG.E R6, desc[UR30][R4.64] ;  /* 0x0000001e04064981 */ /* 0x000f22000c1e1900 */
[----:B------:R-:W5:Y:S03]  /*0410*/  @!UP1 LDCU.64 UR8, c[0x0][0x488] ;  /* 0x00009100ff0897ac */ /* 0x000f660008000a00 */
[----:B------:R2:W4:Y:S02]  /*0420*/  @P0 LDG.E R5, desc[UR30][R2.64] ;  /* 0x0000001e02050981 */ /* 0x000524000c1e1900 */
[----:B--2---:R-:W-:-:S05]  /*0430*/  IMAD.WIDE.U32 R2, R0, 0x4, R8 ;  /* 0x0000000400027825 */ /* 0x004fca00078e0008 */
[----:B------:R-:W2:Y:S04]  /*0440*/  @P2 LDG.E R4, desc[UR30][R2.64] ;  /* 0x0000001e02042981 */ /* 0x000ea8000c1e1900 */
[----:B------:R1:W2:Y:S02]  /*0450*/  @P1 LDG.E R0, desc[UR30][R2.64+0x4] ;  /* 0x0000041e02001981 */ /* 0x0002a4000c1e1900 */
[----:B-1----:R-:W-:Y:S02]  /*0460*/  IMAD.U32 R2, RZ, RZ, UR36 ;  /* 0x00000024ff027e24 */ /* 0x002fe4000f8e00ff */
[----:B------:R-:W-:-:S05]  /*0470*/  IMAD.U32 R3, RZ, RZ, UR37 ;  /* 0x00000025ff037e24 */ /* 0x000fca000f8e00ff */
[----:B------:R-:W2:Y:S01]  /*0480*/  @!P3 LDG.E R28, desc[UR30][R2.64] ;  /* 0x0000001e021cb981 */ /* 0x000ea2000c1e1900 */
[----:B------:R-:W-:Y:S01]  /*0490*/  UMOV UR35, URZ ;  /* 0x000000ff00237c82 */ /* 0x000fe20008000000 */
[----:B-----5:R-:W-:Y:S01]  /*04a0*/  @!UP1 UISETP.NE.U32.AND UP0, UPT, UR8, URZ, UPT ;  /* 0x000000ff0800928c */ /* 0x020fe2000bf05070 */
[----:B------:R-:W-:Y:S01]  /*04b0*/  UMOV UR21, 0xffffffff ;  /* 0xffffffff00157882 */ /* 0x000fe20000000000 */
[----:B------:R-:W-:Y:S02]  /*04c0*/  USHF.L.U32 UR5, UR38, 0x7, URZ ;  /* 0x0000000726057899 */ /* 0x000fe400080006ff */
[----:B------:R-:W-:-:S04]  /*04d0*/  @!UP1 UISETP.NE.AND.EX UP0, UPT, UR9, URZ, UPT, UP0 ;  /* 0x000000ff0900928c */ /* 0x000fc8000bf05300 */
[----:B---3--:R-:W-:Y:S01]  /*04e0*/  @!UP1 USEL UR11, UR11, URZ, UP0 ;  /* 0x000000ff0b0b9287 */ /* 0x008fe20008000000 */
[----:B----4-:R-:W-:Y:S02]  /*04f0*/  @P4 R2UR UR35, R6 ;  /* 0x00000000062342ca */ /* 0x010fe400000e0000 */
[----:B------:R-:W-:-:S13]  /*0500*/  @P0 R2UR UR34, R5 ;  /* 0x00000000052202ca */ /* 0x000fda00000e0000 */
[----:B------:R-:W-:Y:S01]  /*0510*/  @UP1 UIADD3 UR34, UPT, UPT, UR34, -UR35, URZ ;  /* 0x8000002322221290 */ /* 0x000fe2000fffe0ff */
[----:B--2---:R-:W-:Y:S02]  /*0520*/  @P2 R2UR UR21, R4 ;  /* 0x00000000041522ca */ /* 0x004fe400000e0000 */
[----:B------:R-:W-:Y:S01]  /*0530*/  @P1 R2UR UR8, R0 ;  /* 0x00000000000812ca */ /* 0x000fe200000e0000 */
[----:B------:R1:W-:Y:S01]  /*0540*/  STL [R1+0x4c], R28 ;  /* 0x00004c1c01007387 */ /* 0x0003e20000100800 */
[----:B------:R-:W-:-:S13]  /*0550*/  BRA.U !UP4, `(.L_x_350) ;  /* 0x000000010c247547 */ /* 0x000fda000b800000 */
[----:B------:R-:W-:Y:S01]  /*0560*/  IMAD.U32 R4, RZ, RZ, UR36 ;  /* 0x00000024ff047e24 */ /* 0x000fe2000f8e00ff */
[----:B------:R-:W-:Y:S01]  /*0570*/  MOV R5, UR37 ;  /* 0x0000002500057c02 */ /* 0x000fe20008000f00 */
[----:B------:R-:W-:Y:S01]  /*0580*/  IMAD.U32 R2, RZ, RZ, UR36 ;  /* 0x00000024ff027e24 */ /* 0x000fe2000f8e00ff */
[----:B------:R-:W-:-:S03]  /*0590*/  MOV R3, UR37 ;  /* 0x0000002500037c02 */ /* 0x000fc60008000f00 */
[----:B------:R-:W2:Y:S04]  /*05a0*/  @P5 LDG.E R0, desc[UR30][R4.64+0x4] ;  /* 0x0000041e04005981 */ /* 0x000ea8000c1e1900 */
[----:B------:R-:W3:Y:S01]  /*05b0*/  @!P5 LDG.E R2, desc[UR30][R2.64] ;  /* 0x0000001e0202d981 */ /* 0x000ee2000c1e1900 */
[----:B--2---:R-:W-:-:S05]  /*05c0*/  @P5 IMAD.IADD R0, R0, 0x1, -R28 ;  /* 0x0000000100005824 */ /* 0x004fca00078e0a1c */
[----:B------:R-:W-:Y:S02]  /*05d0*/  @P5 R2UR UR10, R0 ;  /* 0x00000000000a52ca */ /* 0x000fe400000e0000 */
[----:B---3--:R-:W-:-:S15]  /*05e0*/  @!P5 R2UR UR10, R2 ;  /* 0x00000000020ad2ca */ /* 0x008fde00000e0000 */
.L_x_350:
[----:B------:R-:W-:Y:S01]  /*05f0*/  @!UP1 UIADD3 UR34, UPT, UPT, UR11, UR10, -UR35 ;  /* 0x0000000a0b229290 */ /* 0x000fe2000fffe823 */
[----:B------:R-:W-:Y:S01]  /*0600*/  @!UP5 UMOV UR41, UR27 ;  /* 0x0000001b0029dc82 */ /* 0x000fe20008000000 */
[----:B------:R-:W-:Y:S02]  /*0610*/  @UP5 UIADD3 UR41, UPT, UPT, UR8, -UR21, URZ ;  /* 0x8000001508295290 */ /* 0x000fe4000fffe0ff */
[----:B------:R-:W-:-:S09]  /*0620*/  UISETP.GT.AND UP0, UPT, UR34, UR5, UPT ;  /* 0x000000052200728c */ /* 0x000fd2000bf04270 */
[----:B------:R-:W-:Y:S05]  /*0630*/  BRA.U !UP0, `(.L_x_351) ;  /* 0x0000008d08c87547 */ /* 0x000fea000b800000 */
[----:B------:R-:W-:Y:S01]  /*0640*/  UISETP.NE.AND UP0, UPT, UR21, -0x1, UPT ;  /* 0xffffffff1500788c */ /* 0x000fe2000bf05270 */
[----:B------:R-:W-:Y:S01]  /*0650*/  ISETP.NE.AND P3, PT, R28, -0x1, PT ;  /* 0xffffffff1c00780c */ /* 0x000fe20003f65270 */
[----:B------:R-:W-:-:S04]  /*0660*/  UIADD3 UR14, UPT, UPT, UR41, 0x7f, URZ ;  /* 0x0000007f290e7890 */ /* 0x000fc8000fffe0ff */
[----:B------:R-:W-:-:S04]  /*0670*/  USHF.R.S32.HI UR43, URZ, 0x1f, UR14 ;  /* 0x0000001fff2b7899 */ /* 0x000fc8000801140e */
[----:B------:R-:W-:Y:S01]  /*0680*/  ULEA.HI UR43, UR43, UR14, URZ, 0x7 ;  /* 0x0000000e2b2b7291 */ /* 0x000fe2000f8f38ff */
[----:B------:R-:W2:Y:S01]  /*0690*/  @!UP0 LDCU.64 UR10, c[0x0][0x398] ;  /* 0x00007300ff0a87ac */ /* 0x000ea20008000a00 */
[----:B------:R-:W3:Y:S02]  /*06a0*/  @UP0 LDCU.64 UR8, c[0x0][0x3b0] ;  /* 0x00007600ff0807ac */ /* 0x000ee40008000a00 */
[----:B------:R-:W-:-:S04]  /*06b0*/  USHF.R.S32.HI UR43, URZ, 0x7, UR43 ;  /* 0x00000007ff2b7899 */ /* 0x000fc8000801142b */
[----:B------:R-:W-:-:S04]  /*06c0*/  ULEA UR18, UR43, 0xffffff80, 0x7 ;  /* 0xffffff802b127891 */ /* 0x000fc8000f8e38ff */
[----:B------:R-:W-:Y:S02]  /*06d0*/  USHF.R.S32.HI UR20, URZ, 0x1f, UR18 ;  /* 0x0000001fff147899 */ /* 0x000fe40008011412 */
[----:B--2---:R-:W-:Y:S02]  /*06e0*/  @!UP0 UIMAD.WIDE.U32 UR44, UR39, UR10, URZ ;  /* 0x0000000a272c82a5 */ /* 0x004fe4000f8e00ff */
[----:B---3--:R-:W-:Y:S02]  /*06f0*/  @UP0 UIMAD.WIDE.U32 UR14, UR21, UR8, URZ ;  /* 0x00000008150e02a5 */ /* 0x008fe4000f8e00ff */
[----:B------:R-:W-:Y:S02]  /*0700*/  @!UP0 UIMAD UR19, UR39, UR11, UR45 ;  /* 0x0000000b271382a4 */ /* 0x000fe4000f8e022d */
[----:B------:R-:W-:-:S03]  /*0710*/  @UP0 UIMAD UR19, UR21, UR9, UR15 ;  /* 0x00000009151302a4 */ /* 0x000fc6000f8e020f */
[----:B------:R-:W-:Y:S01]  /*0720*/  @UP0 UMOV UR44, UR14 ;  /* 0x0000000e002c0c82 */ /* 0x000fe20008000000 */
[----:B------:R-:W-:Y:S08]  /*0730*/  @P3 BRA `(.L_x_352) ;  /* 0x0000000000403947 */ /* 0x000ff00003800000 */
[----:B------:R-:W2:Y:S01]  /*0740*/  LDCU.64 UR16, c[0x0][0x3b8] ;  /* 0x00007700ff1077ac */ /* 0x000ea20008000a00 */
[----:B------:R-:W-:Y:S01]  /*0750*/  MOV R0, UR35 ;  /* 0x0000002300007c02 */ /* 0x000fe20008000f00 */
[----:B------:R-:W3:Y:S03]  /*0760*/  LDCU.64 UR8, c[0x0][0x3a0] ;  /* 0x00007400ff0877ac */ /* 0x000ee60008000a00 */
[----:B------:R-:W-:Y:S02]  /*0770*/  SHF.R.S32.HI R0, RZ, 0x1f, R0 ;  /* 0x0000001fff007819 */ /* 0x000fe40000011400 */
[----:B--2---:R-:W-:-:S03]  /*0780*/  MOV R2, UR16 ;  /* 0x0000001000027c02 */ /* 0x004fc60008000f00 */
[----:B------:R-:W-:Y:S01]  /*0790*/  IMAD R0, R0, UR16, RZ ;  /* 0x0000001000007c24 */ /* 0x000fe2000f8e02ff */
[----:B------:R-:W-:Y:S01]  /*07a0*/  MOV R4, UR17 ;  /* 0x0000001100047c02 */ /* 0x000fe20008000f00 */
[----:B------:R-:W-:-:S04]  /*07b0*/  IMAD.WIDE.U32 R2, R2, UR35, RZ ;  /* 0x0000002302027c25 */ /* 0x000fc8000f8e00ff */
[----:B------:R-:W-:Y:S01]  /*07c0*/  IMAD R0, R4, UR35, R0 ;  /* 0x0000002304007c24 */ /* 0x000fe2000f8e0200 */
[----:B---3--:R-:W-:-:S04]  /*07d0*/  MOV R4, UR9 ;  /* 0x0000000900047c02 */ /* 0x008fc80008000f00 */
[----:B------:R-:W-:Y:S02]  /*07e0*/  IADD3 R3, PT, PT, R3, R0, RZ ;  /* 0x0000000003037210 */ /* 0x000fe40007ffe0ff */
[----:B------:R-:W-:-:S05]  /*07f0*/  MOV R0, UR8 ;  /* 0x0000000800007c02 */ /* 0x000fca0008000f00 */
[----:B------:R-:W-:-:S04]  /*0800*/  IMAD.WIDE.U32 R2, R0, UR39, R2 ;  /* 0x0000002700027c25 */ /* 0x000fc8000f8e0002 */
[----:B------:R-:W-:Y:S01]  /*0810*/  IMAD R22, R4, UR39, R3 ;  /* 0x0000002704167c24 */ /* 0x000fe2000f8e0203 */
[----:B------:R-:W-:Y:S01]  /*0820*/  MOV R21, R2 ;  /* 0x0000000200157202 */ /* 0x000fe20000000f00 */
[----:B------:R-:W-:Y:S06]  /*0830*/  BRA `(.L_x_353) ;  /* 0x0000000000187947 */ /* 0x000fec0003800000 */
.L_x_352:
[----:B------:R-:W2:Y:S01]  /*0840*/  LDCU.64 UR16, c[0x0][0x3b8] ;  /* 0x00007700ff1077ac */ /* 0x000ea20008000a00 */
[----:B------:R-:W-:-:S05]  /*0850*/  IADD3 R2, PT, PT, R28, UR35, RZ ;  /* 0x000000231c027c10 */ /* 0x000fca000fffe0ff */
[C---:B--2---:R-:W-:Y:S02]  /*0860*/  IMAD R0, R2.reuse, UR17, RZ ;  /* 0x0000001102007c24 */ /* 0x044fe4000f8e02ff */
[----:B------:R-:W-:-:S05]  /*0870*/  IMAD.WIDE.U32 R2, R2, UR16, RZ ;  /* 0x0000001002027c25 */ /* 0x000fca000f8e00ff */
[----:B------:R-:W-:Y:S02]  /*0880*/  IADD3 R22, PT, PT, R3, R0, RZ ;  /* 0x0000000003167210 */ /* 0x000fe40007ffe0ff */
[----:B------:R-:W-:-:S07]  /*0890*/  MOV R21, R2 ;  /* 0x0000000200157202 */ /* 0x000fce0000000f00 */
.L_x_353:
[----:B------:R-:W2:Y:S01]  /*08a0*/  LDC R5, c[0x0][0x3e8] ;  /* 0x0000fa00ff057b82 */ /* 0x000ea20000000800 */
[----:B------:R-:W3:Y:S01]  /*08b0*/  S2R R6, SR_CTAID.Z ;  /* 0x0000000000067919 */ /* 0x000ee20000002700 */
[----:B------:R-:W-:Y:S01]  /*08c0*/  USHF.R.S32.HI UR40, URZ, 0x1f, UR5 ;  /* 0x0000001fff287899 */ /* 0x000fe20008011405 */
[----:B--2---:R-:W-:-:S04]  /*08d0*/  IABS R4, R5 ;  /* 0x0000000500047213 */ /* 0x004fc80000000000 */
[----:B------:R-:W2:Y:S01]  /*08e0*/  I2F.RP R2, R4 ;  /* 0x0000000400027306 */ /* 0x000ea20000209400 */
[----:B---3--:R-:W-:-:S07]  /*08f0*/  IABS R6, R6 ;  /* 0x0000000600067213 */ /* 0x008fce0000000000 */
[----:B--2---:R-:W2:Y:S02]  /*0900*/  MUFU.RCP R2, R2 ;  /* 0x0000000200027308 */ /* 0x004ea40000001000 */
[----:B--2---:R-:W-:-:S06]  /*0910*/  VIADD R2, R2, 0xffffffe ;  /* 0x0ffffffe02027836 */ /* 0x004fcc0000000000 */
[----:B------:R-:W2:Y:S02]  /*0920*/  F2I.FTZ.U32.TRUNC.NTZ R3, R2 ;  /* 0x0000000200037305 */ /* 0x000ea4000021f000 */
[----:B--2---:R-:W-:Y:S01]  /*0930*/  IMAD.MOV R0, RZ, RZ, -R3 ;  /* 0x000000ffff007224 */ /* 0x004fe200078e0a03 */
[----:B------:R-:W-:-:S03]  /*0940*/  MOV R2, RZ ;  /* 0x000000ff00027202 */ /* 0x000fc60000000f00 */
[----:B------:R-:W-:-:S04]  /*0950*/  IMAD R0, R0, R4, RZ ;  /* 0x0000000400007224 */ /* 0x000fc800078e02ff */
        /* <DEDUP_REMOVED lines=8> */
[C---:B------:R-:W-:Y:S02]  /*09e0*/  ISETP.NE.AND P1, PT, R5.reuse, RZ, PT ;  /* 0x000000ff0500720c */ /* 0x040fe40003f25270 */
[----:B------:R-:W-:Y:S02]  /*09f0*/  ISETP.GE.U32.AND P2, PT, R2, R4, PT ;  /* 0x000000040200720c */ /* 0x000fe40003f46070 */
[----:B------:R-:W-:-:S04]  /*0a00*/  LOP3.LUT R2, R5, UR28, RZ, 0x3c, !PT ;  /* 0x0000001c05027c12 */ /* 0x000fc8000f8e3cff */
[----:B------:R-:W-:-:S07]  /*0a10*/  ISETP.GE.AND P0, PT, R2, RZ, PT ;  /* 0x000000ff0200720c */ /* 0x000fce0003f06270 */
[----:B------:R-:W-:-:S05]  /*0a20*/  @P2 IADD3 R0, PT, PT, R0, 0x1, RZ ;  /* 0x0000000100002810 */ /* 0x000fca0007ffe0ff */
[----:B------:R-:W-:-:S05]  /*0a30*/  IMAD.MOV.U32 R12, RZ, RZ, R0 ;  /* 0x000000ffff0c7224 */ /* 0x000fca00078e0000 */
[----:B------:R-:W-:Y:S02]  /*0a40*/  @!P0 IADD3 R12, PT, PT, -R12, RZ, RZ ;  /* 0x000000ff0c0c8210 */ /* 0x000fe40007ffe1ff */
[----:B------:R-:W-:-:S04]  /*0a50*/  @!P1 LOP3.LUT R12, RZ, R5, RZ, 0x33, !PT ;  /* 0x00000005ff0c9212 */ /* 0x000fc800078e33ff */
[----:B------:R-:W-:Y:S01]  /*0a60*/  SHF.R.S32.HI R25, RZ, 0x1f, R12 ;  /* 0x0000001fff197819 */ /* 0x000fe2000001140c */
[----:B------:R-:W-:Y:S06]  /*0a70*/  @P3 BRA `(.L_x_354) ;  /* 0x0000000000403947 */ /* 0x000fec0003800000 */
        /* <DEDUP_REMOVED lines=16> */
.L_x_354:
[----:B------:R-:W2:Y:S01]  /*0b80*/  LDCU.64 UR14, c[0x0][0x3c0] ;  /* 0x00007800ff0e77ac */ /* 0x000ea20008000a00 */
[----:B------:R-:W-:-:S05]  /*0b90*/  IADD3 R0, PT, PT, R28, UR35, RZ ;  /* 0x000000231c007c10 */ /* 0x000fca000fffe0ff */
[C---:B--2---:R-:W-:Y:S02]  /*0ba0*/  IMAD R4, R0.reuse, UR15, RZ ;  /* 0x0000000f00047c24 */ /* 0x044fe4000f8e02ff */
[----:B------:R-:W-:-:S05]  /*0bb0*/  IMAD.WIDE.U32 R2, R0, UR14, RZ ;  /* 0x0000000e00027c25 */ /* 0x000fca000f8e00ff */
[----:B------:R-:W-:Y:S02]  /*0bc0*/  IADD3 R20, PT, PT, R3, R4, RZ ;  /* 0x0000000403147210 */ /* 0x000fe40007ffe0ff */
[----:B------:R-:W-:Y:S02]  /*0bd0*/  MOV R18, R2 ;  /* 0x0000000200127202 */ /* 0x000fe40000000f00 */
.L_x_355:
[----:B------:R-:W2:Y:S01]  /*0be0*/  @!UP0 LDCU.64 UR10, c[0x0][0x588] ;  /* 0x0000b100ff0a87ac */ /* 0x000ea20008000a00 */
[----:B------:R-:W3:Y:S01]  /*0bf0*/  @UP0 LDCU.64 UR8, c[0x0][0x590] ;  /* 0x0000b200ff0807ac */ /* 0x000ee20008000a00 */
[----:B------:R-:W4:Y:S01]  /*0c00*/  LDCU UR22, c[0x0][0x3e0] ;  /* 0x00007c00ff1677ac */ /* 0x000f220008000800 */
[----:B------:R-:W4:Y:S01]  /*0c10*/  LDCU UR42, c[0x0][0x44c] ;  /* 0x00008980ff2a77ac */ /* 0x000f220008000800 */
[----:B--2---:R-:W-:-:S04]  /*0c20*/  @!UP0 UIMAD.WIDE.U32 UR50, UR39, UR10, URZ ;  /* 0x0000000a273282a5 */ /* 0x004fc8000f8e00ff */
[----:B------:R-:W-:Y:S02]  /*0c30*/  @!UP0 UIMAD UR23, UR39, UR11, UR51 ;  /* 0x0000000b271782a4 */ /* 0x000fe4000f8e0233 */
[----:B---3--:R-:W-:-:S04]  /*0c40*/  @UP0 UIMAD.WIDE.U32 UR10, UR21, UR8, URZ ;  /* 0x00000008150a02a5 */ /* 0x008fc8000f8e00ff */
[----:B------:R-:W-:Y:S02]  /*0c50*/  @UP0 UIMAD UR23, UR21, UR9, UR11 ;  /* 0x00000009151702a4 */ /* 0x000fe4000f8e020b */
[----:B----4-:R-:W-:Y:S01]  /*0c60*/  UIMAD.WIDE UR52, UR22, UR42, URZ ;  /* 0x0000002a163472a5 */ /* 0x010fe2000f8e02ff */
[----:B------:R-:W-:Y:S01]  /*0c70*/  @UP0 UMOV UR50, UR10 ;  /* 0x0000000a00320c82 */ /* 0x000fe20008000000 */
[----:B------:R-:W-:Y:S10]  /*0c80*/  BRA.U UP0, `(.L_x_356) ;  /* 0x0000000100407547 */ /* 0x000ff4000b800000 */
[----:B------:R-:W2:Y:S01]  /*0c90*/  LDCU UR46, c[0x0][0x444] ;  /* 0x00008880ff2e77ac */ /* 0x000ea20008000800 */
[----:B------:R-:W-:Y:S02]  /*0ca0*/  USHF.R.S32.HI UR9, URZ, 0x1f, UR22 ;  /* 0x0000001fff097899 */ /* 0x000fe40008011416 */
[----:B--2---:R-:W-:Y:S02]  /*0cb0*/  USHF.R.S32.HI UR8, URZ, 0x1f, UR46 ;  /* 0x0000001fff087899 */ /* 0x004fe4000801142e */
[----:B------:R-:W-:Y:S02]  /*0cc0*/  UIMAD.WIDE.U32 UR46, UR39, UR46, URZ ;  /* 0x0000002e272e72a5 */ /* 0x000fe4000f8e00ff */
[----:B------:R-:W-:Y:S02]  /*0cd0*/  UIMAD UR8, UR8, UR39, URZ ;  /* 0x00000027080872a4 */ /* 0x000fe4000f8e02ff */
[----:B------:R-:W-:Y:S02]  /*0ce0*/  UIMAD.WIDE.U32 UR10, UR46, UR22, URZ ;  /* 0x000000162e0a72a5 */ /* 0x000fe4000f8e00ff */
[----:B------:R-:W-:-:S02]  /*0cf0*/  UIADD3 UR8, UPT, UPT, UR47, UR8, URZ ;  /* 0x000000082f087290 */ /* 0x000fc4000fffe0ff */
[----:B------:R-:W-:Y:S02]  /*0d00*/  UIMAD.WIDE.U32 UR54, UR10, UR42, URZ ;  /* 0x0000002a0a3672a5 */ /* 0x000fe4000f8e00ff */
[----:B------:R-:W-:-:S04]  /*0d10*/  UIMAD UR8, UR8, UR22, URZ ;  /* 0x00000016080872a4 */ /* 0x000fc8000f8e02ff */
[----:B------:R-:W-:Y:S02]  /*0d20*/  UIMAD UR8, UR9, UR46, UR8 ;  /* 0x0000002e090872a4 */ /* 0x000fe4000f8e0208 */
[----:B------:R-:W-:Y:S02]  /*0d30*/  USHF.R.S32.HI UR9, URZ, 0x1f, UR42 ;  /* 0x0000001fff097899 */ /* 0x000fe4000801142a */
[----:B------:R-:W-:-:S04]  /*0d40*/  UIADD3 UR8, UPT, UPT, UR11, UR8, URZ ;  /* 0x000000080b087290 */ /* 0x000fc8000fffe0ff */
[----:B------:R-:W-:-:S04]  /*0d50*/  UIMAD UR8, UR8, UR42, URZ ;  /* 0x0000002a080872a4 */ /* 0x000fc8000f8e02ff */
[----:B------:R-:W-:-:S04]  /*0d60*/  UIMAD UR8, UR9, UR10, UR8 ;  /* 0x0000000a090872a4 */ /* 0x000fc8000f8e0208 */
[----:B------:R-:W-:Y:S01]  /*0d70*/  UIADD3 UR46, UPT, UPT, UR55, UR8, URZ ;  /* 0x00000008372e7290 */ /* 0x000fe2000fffe0ff */
[----:B------:R-:W-:Y:S11]  /*0d80*/  BRA `(.L_x_357) ;  /* 0x00000000000c7947 */ /* 0x000ff60003800000 */
.L_x_356:
[----:B------:R-:W-:Y:S02]  /*0d90*/  UIMAD.WIDE.U32 UR54, UR52, UR21, URZ ;  /* 0x00000015343672a5 */ /* 0x000fe4000f8e00ff */
[----:B------:R-:W-:-:S04]  /*0da0*/  UIMAD UR46, UR53, UR21, URZ ;  /* 0x00000015352e72a4 */ /* 0x000fc8000f8e02ff */
[----:B------:R-:W-:Y:S02]  /*0db0*/  UIADD3 UR46, UPT, UPT, UR55, UR46, URZ ;  /* 0x0000002e372e7290 */ /* 0x000fe4000fffe0ff */
.L_x_357:
[----:B------:R-:W2:Y:S01]  /*0dc0*/  LDCU.U8 UR9, c[0x0][0x548] ;  /* 0x0000a900ff0977ac */ /* 0x000ea20008000000 */
[----:B------:R-:W-:Y:S01]  /*0dd0*/  USHF.L.U32 UR8, UR39, 0x7, URZ ;  /* 0x0000000727087899 */ /* 0x000fe200080006ff */
[----:B------:R-:W3:Y:S03]  /*0de0*/  LDCU.U8 UR49, c[0x0][0x5f0] ;  /* 0x0000be00ff3177ac */ /* 0x000ee60008000000 */
[----:B------:R-:W-:Y:S02]  /*0df0*/  USEL UR10, UR8, URZ, UP6 ;  /* 0x000000ff080a7287 */ /* 0x000fe4000b000000 */
[----:B------:R-:W-:Y:S02]  /*0e00*/  UIMAD UR51, UR28, UR42, URZ ;  /* 0x0000002a1c3372a4 */ /* 0x000fe4000f8e02ff */
[----:B------:R-:W-:Y:S02]  /*0e10*/  UIADD3 UR10, UP0, UPT, UR18, UR10, URZ ;  /* 0x0000000a120a7290 */ /* 0x000fe4000ff1e0ff */
[----:B--2---:R-:W-:-:S02]  /*0e20*/  UISETP.NE.AND UP1, UPT, UR9, URZ, UPT ;  /* 0x000000ff0900728c */ /* 0x004fc4000bf25270 */
[----:B------:R-:W-:Y:S02]  /*0e30*/  UIADD3.X UR45, UPT, UPT, URZ, UR20, URZ, UP0, !UPT ;  /* 0x00000014ff2d7290 */ /* 0x000fe400087fe4ff */
[----:B------:R-:W-:Y:S02]  /*0e40*/  UIMAD.WIDE.U32 UR56, UR10, UR52, URZ ;  /* 0x000000340a3872a5 */ /* 0x000fe4000f8e00ff */
[----:B------:R-:W-:-:S04]  /*0e50*/  UIMAD UR45, UR45, UR52, URZ ;  /* 0x000000342d2d72a4 */ /* 0x000fc8000f8e02ff */
[----:B------:R-:W-:-:S04]  /*0e60*/  UIMAD UR45, UR53, UR10, UR45 ;  /* 0x0000000a352d72a4 */ /* 0x000fc8000f8e022d */
[----:B------:R-:W-:Y:S01]  /*0e70*/  UIADD3 UR45, UPT, UPT, UR57, UR45, URZ ;  /* 0x0000002d392d7290 */ /* 0x000fe2000fffe0ff */
[----:B---3--:R-:W-:Y:S11]  /*0e80*/  BRA.U !UP1, `(.L_x_358) ;  /* 0x00000001091c7547 */ /* 0x008ff6000b800000 */
[----:B------:R-:W2:Y:S01]  /*0e90*/  LDCU UR9, c[0x0][0x434] ;  /* 0x00008680ff0977ac */ /* 0x000ea20008000800 */
[----:B------:R-:W3:Y:S01]  /*0ea0*/  LDCU UR48, c[0x0][0x454] ;  /* 0x00008a80ff3077ac */ /* 0x000ee20008000800 */
[----:B------:R-:W-:Y:S02]  /*0eb0*/  UISETP.NE.AND UP0, UPT, UR21, -0x1, UPT ;  /* 0xffffffff1500788c */ /* 0x000fe4000bf05270 */
[----:B--2---:R-:W-:-:S04]  /*0ec0*/  UIMAD UR9, UR39, UR9, URZ ;  /* 0x00000009270972a4 */ /* 0x004fc8000f8e02ff */
[----:B------:R-:W-:-:S04]  /*0ed0*/  USEL UR9, UR9, UR21, !UP0 ;  /* 0x0000001509097287 */ /* 0x000fc8000c000000 */
[----:B---3--:R-:W-:Y:S01]  /*0ee0*/  UIMAD UR48, UR28, UR48, UR9 ;  /* 0x000000301c3072a4 */ /* 0x008fe2000f8e0209 */
[----:B------:R-:W-:Y:S05]  /*0ef0*/  BRA `(.L_x_359) ;  /* 0x00000000000c7947 */ /* 0x000fea0003800000 */
.L_x_358:
[----:B------:R-:W2:Y:S01]  /*0f00*/  LDCU UR48, c[0x0][0x434] ;  /* 0x00008680ff3077ac */ /* 0x000ea20008000800 */
[----:B------:R-:W-:-:S04]  /*0f10*/  UIMAD UR9, UR39, UR22, UR28 ;  /* 0x00000016270972a4 */ /* 0x000fc8000f8e021c */
[----:B--2---:R-:W-:Y:S02]  /*0f20*/  UIMAD UR48, UR9, UR48, URZ ;  /* 0x00000030093072a4 */ /* 0x004fe4000f8e02ff */
.L_x_359:
[----:B------:R-:W-:Y:S01]  /*0f30*/  UIADD3 UR43, UPT, UPT, UR43, -0x1, URZ ;  /* 0xffffffff2b2b7890 */ /* 0x000fe2000fffe0ff */
[----:B------:R-:W-:Y:S09]  /*0f40*/  BRA.U !UP1, `(.L_x_360) ;  /* 0x0000000109247547 */ /* 0x000ff2000b800000 */
[----:B------:R-:W2:Y:S01]  /*0f50*/  LDCU UR9, c[0x0][0x444] ;  /* 0x00008880ff0977ac */ /* 0x000ea20008000800 */
[----:B------:R-:W3:Y:S01]  /*0f60*/  LDCU UR11, c[0x0][0x430] ;  /* 0x00008600ff0b77ac */ /* 0x000ee20008000800 */
[----:B------:R-:W3:Y:S01]  /*0f70*/  LDCU UR10, c[0x0][0x454] ;  /* 0x00008a80ff0a77ac */ /* 0x000ee20008000800 */
[----:B------:R-:W-:-:S11]  /*0f80*/  UISETP.NE.AND UP0, UPT, UR21, -0x1, UPT ;  /* 0xffffffff1500788c */ /* 0x000fd6000bf05270 */
[----:B--2---:R-:W-:Y:S02]  /*0f90*/  @!UP0 UIMAD UR21, UR39, UR9, URZ ;  /* 0x00000009271582a4 */ /* 0x004fe4000f8e02ff */
[----:B---3--:R-:W-:Y:S02]  /*0fa0*/  ULEA UR10, UR11, UR10, 0x7 ;  /* 0x0000000a0b0a7291 */ /* 0x008fe4000f8e38ff */
[----:B------:R-:W-:-:S04]  /*0fb0*/  UIADD3 UR8, UPT, UPT, UR8, UR21, URZ ;  /* 0x0000001508087290 */ /* 0x000fc8000fffe0ff */
[----:B------:R-:W-:Y:S01]  /*0fc0*/  UIMAD UR47, UR10, UR28, UR8 ;  /* 0x0000001c0a2f72a4 */ /* 0x000fe2000f8e0208 */
[----:B------:R-:W-:Y:S11]  /*0fd0*/  BRA `(.L_x_361) ;  /* 0x00000000000c7947 */ /* 0x000ff60003800000 */
.L_x_360:
[----:B------:R-:W2:Y:S01]  /*0fe0*/  LDCU UR47, c[0x0][0x444] ;  /* 0x00008880ff2f77ac */ /* 0x000ea20008000800 */
[----:B------:R-:W-:-:S04]  /*0ff0*/  UIMAD UR8, UR39, UR22, UR28 ;  /* 0x00000016270872a4 */ /* 0x000fc8000f8e021c */
[----:B--2---:R-:W-:-:S12]  /*1000*/  UIMAD UR47, UR8, UR47, URZ ;  /* 0x0000002f082f72a4 */ /* 0x004fd8000f8e02ff */
.L_x_361:
[----:B------:R-:W2:Y:S01]  /*1010*/  S2R R27, SR_TID.X ;  /* 0x00000000001b7919 */ /* 0x000ea20000002100 */
[----:B------:R-:W3:Y:S01]  /*1020*/  LDCU.128 UR8, c[0x0][0x590] ;  /* 0x0000b200ff0877ac */ /* 0x000ee20008000c00 */
[----:B------:R-:W4:Y:S01]  /*1030*/  LDC.64 R10, c[0x0][0x3b0] ;  /* 0x0000ec00ff0a7b82 */ /* 0x000f220000000a00 */
[----:B------:R-:W-:Y:S01]  /*1040*/  IMAD.MOV.U32 R15, RZ, RZ, RZ ;  /* 0x000000ffff0f7224 */ /* 0x000fe200078e00ff */
[----:B------:R-:W-:Y:S01]  /*1050*/  BSSY.RECONVERGENT B1, `(.L_x_351) ;  /* 0x0000850000017945 */ /* 0x000fe20003800200 */
[----:B------:R-:W-:Y:S02]  /*1060*/  UIMAD UR42, UR22, UR42, URZ ;  /* 0x0000002a162a72a4 */ /* 0x000fe4000f8e02ff */
[----:B------:R-:W-:Y:S01]  /*1070*/  UIADD3 UR54, UP1, UP0, UR56, UR54, UR51 ;  /* 0x0000003638367290 */ /* 0x000fe2000f83e033 */
[----:B------:R-:W5:Y:S02]  /*1080*/  LDCU.64 UR52, c[0x0][0x420] ;  /* 0x00008400ff3477ac */ /* 0x000f640008000a00 */
[----:B------:R-:W1:Y:S01]  /*1090*/  LDC.64 R16, c[0x0][0x5f8] ;  /* 0x00017e00ff107b82 */ /* 0x000e620000000a00 */
[----:B------:R-:W-:-:S02]  /*10a0*/  ULEA UR47, UR43, UR47, 0x7 ;  /* 0x0000002f2b2f7291 */ /* 0x000fc4000f8e38ff */
[----:B------:R-:W-:Y:S02]  /*10b0*/  ULEA UR48, UR43, UR48, 0x7 ;  /* 0x000000302b307291 */ /* 0x000fe4000f8e38ff */
[----:B---3--:R-:W-:Y:S01]  /*10c0*/  UIMAD UR21, UR20, UR8, URZ ;  /* 0x00000008141572a4 */ /* 0x008fe2000f8e02ff */
[----:B------:R-:W-:Y:S01]  /*10d0*/  IMAD.U32 R0, RZ, RZ, UR8 ;  /* 0x00000008ff007e24 */ /* 0x000fe2000f8e00ff */
[----:B------:R-:W-:Y:S01]  /*10e0*/  MOV R6, UR11 ;  /* 0x0000000b00067c02 */ /* 0x000fe20008000f00 */
[----:B------:R-:W-:Y:S01]  /*10f0*/  IMAD.U32 R4, RZ, RZ, UR10 ;  /* 0x0000000aff047e24 */ /* 0x000fe2000f8e00ff */
[----:B------:R-:W-:Y:S01]  /*1100*/  UIMAD UR21, UR18, UR9, UR21 ;  /* 0x00000009121572a4 */ /* 0x000fe2000f8e0215 */
[----:B------:R-:W3:Y:S01]  /*1110*/  LDCU.64 UR10, c[0x0][0x570] ;  /* 0x0000ae00ff0a77ac */ /* 0x000ee20008000a00 */
[----:B-----5:R-:W-:Y:S01]  /*1120*/  UIMAD.WIDE UR52, UR48, 0x4, UR52 ;  /* 0x00000004303478a5 */ /* 0x020fe2000f8e0234 */
[----:B--2---:R-:W-:Y:S01]  /*1130*/  IMAD.SHL.U32 R23, R27, 0x8, RZ ;  /* 0x000000081b177824 */ /* 0x004fe200078e00ff */
[----:B------:R-:W-:-:S02]  /*1140*/  SHF.R.U32.HI R9, RZ, 0x5, R27 ;  /* 0x00000005ff097819 */ /* 0x000fc4000001161b */
[----:B------:R-:W-:Y:S02]  /*1150*/  LOP3.LUT R8, R27, 0x1f, RZ, 0xc0, !PT ;  /* 0x0000001f1b087812 */ /* 0x000fe400078ec0ff */
[----:B------:R-:W-:Y:S02]  /*1160*/  LOP3.LUT R14, R23, 0x18, RZ, 0xc0, !PT ;  /* 0x00000018170e7812 */ /* 0x000fe400078ec0ff */
[----:B------:R-:W-:Y:S01]  /*1170*/  SHF.R.U32.HI R26, RZ, 0x2, R27 ;  /* 0x00000002ff1a7819 */ /* 0x000fe2000001161b */
[----:B------:R-:W-:Y:S01]  /*1180*/  IMAD R8, R9, UR42, R8 ;  /* 0x0000002a09087c24 */ /* 0x000fe2000f8e0208 */
[----:B------:R-:W-:Y:S01]  /*1190*/  IADD3 R2, P0, PT, R14, UR50, RZ ;  /* 0x000000320e027c10 */ /* 0x000fe2000ff1e0ff */
[----:B------:R-:W-:-:S04]  /*11a0*/  USHF.R.S32.HI UR50, URZ, 0x1f, UR51 ;  /* 0x0000001fff327899 */ /* 0x000fc80008011433 */
[----:B------:R-:W-:Y:S01]  /*11b0*/  IMAD.X R3, RZ, RZ, UR23, P0 ;  /* 0x00000017ff037e24 */ /* 0x000fe200080e06ff */
[----:B------:R-:W2:Y:S01]  /*11c0*/  LDCU.64 UR22, c[0x0][0x3c8] ;  /* 0x00007900ff1677ac */ /* 0x000ea20008000a00 */
[----:B------:R-:W-:Y:S01]  /*11d0*/  IMAD.WIDE.U32 R2, R0, UR18, R2 ;  /* 0x0000001200027c25 */ /* 0x000fe2000f8e0002 */
[----:B------:R-:W-:-:S04]  /*11e0*/  UIADD3.X UR45, UPT, UPT, UR45, UR46, UR50, UP1, UP0 ;  /* 0x0000002e2d2d7290 */ /* 0x000fc80008fe0432 */
[----:B------:R-:W5:Y:S01]  /*11f0*/  LDCU.64 UR50, c[0x0][0x5e8] ;  /* 0x0000bd00ff3277ac */ /* 0x000f620008000a00 */
[----:B----4-:R-:W-:Y:S01]  /*1200*/  IMAD R0, R10, UR20, RZ ;  /* 0x000000140a007c24 */ /* 0x010fe2000f8e02ff */
[----:B------:R-:W-:Y:S01]  /*1210*/  IADD3 R3, PT, PT, R3, UR21, RZ ;  /* 0x0000001503037c10 */ /* 0x000fe2000fffe0ff */
[----:B------:R-:W4:Y:S02]  /*1220*/  LDCU.64 UR20, c[0x0][0x380] ;  /* 0x00007000ff1477ac */ /* 0x000f240008000a00 */
[----:B------:R-:W-:Y:S02]  /*1230*/  IMAD R0, R11, UR18, R0 ;  /* 0x000000120b007c24 */ /* 0x000fe4000f8e0200 */
[----:B------:R-:W-:Y:S01]  /*1240*/  IMAD.WIDE.U32 R4, R4, UR28, R2 ;  /* 0x0000001c04047c25 */ /* 0x000fe2000f8e0002 */
[----:B------:R-:W-:-:S03]  /*1250*/  UISETP.GT.AND UP0, UPT, UR41, URZ, UPT ;  /* 0x000000ff2900728c */ /* 0x000fc6000bf04270 */
[----:B------:R-:W-:-:S04]  /*1260*/  IMAD.WIDE.U32 R2, R10, UR18, R14 ;  /* 0x000000120a027c25 */ /* 0x000fc8000f8e000e */
[----:B------:R-:W-:Y:S01]  /*1270*/  IMAD R7, R6, UR28, R5 ;  /* 0x0000001c06077c24 */ /* 0x000fe2000f8e0205 */
[----:B------:R-:W-:Y:S01]  /*1280*/  IADD3 R2, P0, PT, R2, UR44, RZ ;  /* 0x0000002c02027c10 */ /* 0x000fe2000ff1e0ff */
[----:B--2---:R-:W-:Y:S01]  /*1290*/  IMAD.U32 R5, RZ, RZ, UR22 ;  /* 0x00000016ff057e24 */ /* 0x004fe2000f8e00ff */
[----:B------:R-:W-:Y:S01]  /*12a0*/  USHF.L.U64.HI UR22, UR8, 0x6, UR9 ;  /* 0x0000000608167899 */ /* 0x000fe20008010209 */
[----:B------:R-:W-:Y:S01]  /*12b0*/  IMAD.MOV.U32 R6, RZ, RZ, R4 ;  /* 0x000000ffff067224 */ /* 0x000fe200078e0004 */
[----:B------:R-:W-:Y:S01]  /*12c0*/  IADD3.X R3, PT, PT, R3, UR19, R0, P0, !PT ;  /* 0x0000001303037c10 */ /* 0x000fe200087fe400 */
[----:B------:R-:W2:Y:S01]  /*12d0*/  LDCU.64 UR18, c[0x0][0x550] ;  /* 0x0000aa00ff1277ac */ /* 0x000ea20008000a00 */
[----:B------:R-:W-:Y:S02]  /*12e0*/  ISETP.NE.AND P0, PT, RZ, UR49, PT ;  /* 0x00000031ff007c0c */ /* 0x000fe4000bf05270 */
[----:B------:R-:W-:Y:S01]  /*12f0*/  MOV R0, UR23 ;  /* 0x0000001700007c02 */ /* 0x000fe20008000f00 */
[----:B------:R-:W-:Y:S01]  /*1300*/  IMAD.WIDE.U32 R4, R5, UR28, R2 ;  /* 0x0000001c05047c25 */ /* 0x000fe2000f8e0002 */
[----:B------:R-:W-:-:S03]  /*1310*/  USHF.L.U32 UR23, UR42, 0x7, URZ ;  /* 0x000000072a177899 */ /* 0x000fc600080006ff */
[----:B-1----:R-:W-:-:S04]  /*1320*/  IMAD.WIDE.U32 R2, R16, UR26, RZ ;  /* 0x0000001a10027c25 */ /* 0x002fc8000f8e00ff */
[----:B------:R-:W-:Y:S01]  /*1330*/  IMAD R9, R17, UR26, R3 ;  /* 0x0000001a11097c24 */ /* 0x000fe2000f8e0203 */
[----:B------:R-:W-:Y:S01]  /*1340*/  SEL R2, R2, RZ, P0 ;  /* 0x000000ff02027207 */ /* 0x000fe20000000000 */
[----:B------:R-:W-:-:S03]  /*1350*/  IMAD R3, R0, UR28, R5 ;  /* 0x0000001c00037c24 */ /* 0x000fc6000f8e0205 */
[----:B------:R-:W-:Y:S01]  /*1360*/  IADD3 R13, P2, P1, R8, UR54, R2 ;  /* 0x00000036080d7c10 */ /* 0x000fe2000f95e002 */
[----:B------:R-:W-:Y:S01]  /*1370*/  IMAD.MOV.U32 R2, RZ, RZ, R4 ;  /* 0x000000ffff027224 */ /* 0x000fe200078e0004 */
[----:B------:R-:W-:Y:S01]  /*1380*/  SHF.R.S32.HI R8, RZ, 0x1f, R8 ;  /* 0x0000001fff087819 */ /* 0x000fe20000011408 */
[----:B------:R-:W-:Y:S01]  /*1390*/  IMAD.WIDE.U32 R4, R26, UR8, R6 ;  /* 0x000000081a047c25 */ /* 0x000fe2000f8e0006 */
[----:B------:R-:W-:-:S03]  /*13a0*/  SEL R0, R9, RZ, P0 ;  /* 0x000000ff09007207 */ /* 0x000fc60000000000 */
[----:B------:R-:W-:Y:S01]  /*13b0*/  IMAD R6, R26, UR9, R5 ;  /* 0x000000091a067c24 */ /* 0x000fe2000f8e0205 */
[----:B------:R-:W-:Y:S01]  /*13c0*/  IADD3.X R7, PT, PT, R8, UR45, R0, P2, P1 ;  /* 0x0000002d08077c10 */ /* 0x000fe200097e2400 */
[----:B------:R-:W-:Y:S01]  /*13d0*/  IMAD.U32 R0, RZ, RZ, UR23 ;  /* 0x00000017ff007e24 */ /* 0x000fe2000f8e00ff */
[----:B--2---:R-:W-:Y:S01]  /*13e0*/  LEA R31, P2, R4, UR18, 0x1 ;  /* 0x00000012041f7c11 */ /* 0x004fe2000f8408ff */
[----:B------:R-:W-:Y:S01]  /*13f0*/  IMAD.WIDE.U32 R2, R26, R10, R2 ;  /* 0x0000000a1a027225 */ /* 0x000fe200078e0002 */
[----:B------:R-:W-:Y:S01]  /*1400*/  IADD3 R5, P1, PT, R13, UR23, RZ ;  /* 0x000000170d057c10 */ /* 0x000fe2000ff3e0ff */
[----:B------:R-:W-:Y:S01]  /*1410*/  USHF.L.U32 UR18, UR8, 0x6, URZ ;  /* 0x0000000608127899 */ /* 0x000fe200080006ff */
[----:B------:R-:W-:Y:S01]  /*1420*/  LEA.HI.X R32, R4, UR19, R6, 0x1, P2 ;  /* 0x0000001304207c11 */ /* 0x000fe200090f0c06 */
[----:B------:R1:W-:Y:S01]  /*1430*/  STL [R1+0x2c], R31 ;  /* 0x00002c1f01007387 */ /* 0x0003e20000100800 */
[----:B------:R-:W-:Y:S01]  /*1440*/  LEA.HI.X.SX32 R4, R0, R7, 0x1, P1 ;  /* 0x0000000700047211 */ /* 0x000fe200008f0eff */
[----:B------:R-:W-:Y:S01]  /*1450*/  IMAD R0, R26, R11, R3 ;  /* 0x0000000b1a007224 */ /* 0x000fe200078e0203 */
[----:B----4-:R-:W-:Y:S01]  /*1460*/  LEA R29, P2, R2, UR20, 0x1 ;  /* 0x00000014021d7c11 */ /* 0x010fe2000f8408ff */
[----:B------:R1:W-:Y:S01]  /*1470*/  STL [R1+0x28], R32 ;  /* 0x0000282001007387 */ /* 0x0003e20000100800 */
[C---:B---3--:R-:W-:Y:S01]  /*1480*/  LEA R34, P1, R5.reuse, UR10, 0x2 ;  /* 0x0000000a05227c11 */ /* 0x048fe2000f8210ff */
[----:B------:R-:W-:Y:S01]  /*1490*/  VIADD R13, R26, 0x40 ;  /* 0x000000401a0d7836 */ /* 0x000fe20000000000 */
[----:B------:R-:W-:Y:S01]  /*14a0*/  LEA.HI.X R30, R2, UR21, R0, 0x1, P2 ;  /* 0x00000015021e7c11 */ /* 0x000fe200090f0c00 */
[----:B------:R1:W-:Y:S01]  /*14b0*/  STL [R1+0x24], R29 ;  /* 0x0000241d01007387 */ /* 0x0003e20000100800 */
[----:B------:R-:W-:Y:S01]  /*14c0*/  LEA.HI.X R35, R5, UR11, R4, 0x2, P1 ;  /* 0x0000000b05237c11 */ /* 0x000fe200088f1404 */
[----:B-----5:R-:W-:Y:S01]  /*14d0*/  UIMAD.WIDE UR20, UR47, 0x4, UR50 ;  /* 0x000000042f1478a5 */ /* 0x020fe2000f8e0232 */
[----:B------:R-:W-:Y:S01]  /*14e0*/  IADD3 R19, P1, PT, R26, 0x40, RZ ;  /* 0x000000401a137810 */ /* 0x000fe20007f3e0ff */
[----:B------:R1:W-:Y:S01]  /*14f0*/  STL [R1+0x20], R30 ;  /* 0x0000201e01007387 */ /* 0x0003e20000100800 */
[----:B------:R-:W-:-:S02]  /*1500*/  SHF.L.U64.HI R11, R10, 0x6, R11 ;  /* 0x000000060a0b7819 */ /* 0x000fc4000001020b */
[----:B------:R-:W-:Y:S01]  /*1510*/  SHF.L.U32 R8, R10, 0x6, RZ ;  /* 0x000000060a087819 */ /* 0x000fe200000006ff */
[----:B------:R1:W-:Y:S01]  /*1520*/  STL.64 [R1+0x10], R34 ;  /* 0x0000102201007387 */ /* 0x0003e20000100a00 */
[----:B------:R-:W-:Y:S01]  /*1530*/  IADD3.X R24, PT, PT, RZ, RZ, RZ, P1, !PT ;  /* 0x000000ffff187210 */ /* 0x000fe20000ffe4ff */
[----:B------:R-:W-:Y:S01]  /*1540*/  UMOV UR19, UR21 ;  /* 0x0000001500137c82 */ /* 0x000fe20008000000 */
[----:B------:R-:W-:Y:S05]  /*1550*/  BRA.U UP0, `(.L_x_362) ;  /* 0x0000000500b07547 */ /* 0x000fea000b800000 */
[----:B------:R-:W-:Y:S05]  /*1560*/  @P3 BRA `(.L_x_363) ;  /* 0x0000000000403947 */ /* 0x000fea0003800000 */
        /* <DEDUP_REMOVED lines=15> */
[----:B------:R-:W-:Y:S05]  /*1660*/  BRA `(.L_x_364) ;  /* 0x0000000000187947 */ /* 0x000fea0003800000 */
.L_x_363:
[----:B------:R-:W2:Y:S01]  /*1670*/  LDCU.64 UR14, c[0x0][0x5c0] ;  /* 0x0000b800ff0e77ac */ /* 0x000ea20008000a00 */
[----:B------:R-:W-:-:S05]  /*1680*/  IADD3 R0, PT, PT, R28, UR35, RZ ;  /* 0x000000231c007c10 */ /* 0x000fca000fffe0ff */
[C---:B--2---:R-:W-:Y:S02]  /*1690*/  IMAD R4, R0.reuse, UR15, RZ ;  /* 0x0000000f00047c24 */ /* 0x044fe4000f8e02ff */
[----:B------:R-:W-:-:S05]  /*16a0*/  IMAD.WIDE.U32 R2, R0, UR14, RZ ;  /* 0x0000000e00027c25 */ /* 0x000fca000f8e00ff */
[----:B------:R-:W-:Y:S02]  /*16b0*/  IADD3 R6, PT, PT, R3, R4, RZ ;  /* 0x0000000403067210 */ /* 0x000fe40007ffe0ff */
[----:B------:R-:W-:Y:S02]  /*16c0*/  MOV R5, R2 ;  /* 0x0000000200057202 */ /* 0x000fe40000000f00 */
.L_x_364:
        /* <DEDUP_REMOVED lines=17> */
.L_x_365:
[----:B------:R-:W2:Y:S01]  /*17e0*/  LDCU.64 UR10, c[0x0][0x5c8] ;  /* 0x0000b900ff0a77ac */ /* 0x000ea20008000a00 */
[----:B------:R-:W-:-:S05]  /*17f0*/  IADD3 R0, PT, PT, R28, UR35, RZ ;  /* 0x000000231c007c10 */ /* 0x000fca000fffe0ff */
[C---:B--2---:R-:W-:Y:S02]  /*1800*/  IMAD R4, R0.reuse, UR11, RZ ;  /* 0x0000000b00047c24 */ /* 0x044fe4000f8e02ff */
[----:B------:R-:W-:-:S05]  /*1810*/  IMAD.WIDE.U32 R2, R0, UR10, RZ ;  /* 0x0000000a00027c25 */ /* 0x000fca000f8e00ff */
[----:B------:R-:W-:Y:S02]  /*1820*/  IADD3 R11, PT, PT, R3, R4, RZ ;  /* 0x00000004030b7210 */ /* 0x000fe40007ffe0ff */
[----:B------:R-:W-:-:S07]  /*1830*/  MOV R10, R2 ;  /* 0x00000002000a7202 */ /* 0x000fce0000000f00 */
.L_x_366:
[----:B------:R-:W-:Y:S01]  /*1840*/  UIADD3 UR34, UPT, UPT, -UR5, UR34, URZ ;  /* 0x0000002205227290 */ /* 0x000fe2000fffe1ff */
[----:B------:R-:W-:Y:S01]  /*1850*/  IMAD.U32 R2, RZ, RZ, UR14 ;  /* 0x0000000eff027e24 */ /* 0x000fe2000f8e00ff */
[----:B------:R-:W2:Y:S01]  /*1860*/  LDCU.64 UR8, c[0x0][0x5d8] ;  /* 0x0000bb00ff0877ac */ /* 0x000ea20008000a00 */
        /* <DEDUP_REMOVED lines=8> */
[----:B------:R-:W3:Y:S01]  /*18f0*/  @!P2 LDC.64 R8, c[0x0][0x560] ;  /* 0x00015800ff08ab82 */ /* 0x000ee20000000a00 */
[----:B--2---:R-:W-:Y:S01]  /*1900*/  IMAD.U32 R4, RZ, RZ, UR8 ;  /* 0x00000008ff047e24 */ /* 0x004fe2000f8e00ff */
[----:B------:R-:W-:-:S03]  /*1910*/  MOV R0, UR9 ;  /* 0x0000000900007c02 */ /* 0x000fc60008000f00 */
[----:B------:R-:W-:-:S04]  /*1920*/  IMAD.WIDE.U32 R4, R4, UR28, R2 ;  /* 0x0000001c04047c25 */ /* 0x000fc8000f8e0002 */
[----:B------:R-:W-:Y:S01]  /*1930*/  IMAD R3, R0, UR28, R5 ;  /* 0x0000001c00037c24 */ /* 0x000fe2000f8e0205 */
[----:B------:R-:W-:-:S05]  /*1940*/  @!P2 MOV R2, R4 ;  /* 0x000000040002a202 */ /* 0x000fca0000000f00 */
[----:B------:R-:W-:-:S04]  /*1950*/  @!P2 IMAD.WIDE.U32 R6, R26, UR14, R2 ;  /* 0x0000000e1a06ac25 */ /* 0x000fc8000f8e0002 */
[----:B------:R-:W-:Y:S01]  /*1960*/  @!P2 IMAD R0, R26, UR15, R7 ;  /* 0x0000000f1a00ac24 */ /* 0x000fe2000f8e0207 */
[----:B---3--:R-:W-:-:S04]  /*1970*/  @!P2 LEA R8, P0, R6, R8, 0x1 ;  /* 0x000000080608a211 */ /* 0x008fc800078008ff */
        /* <DEDUP_REMOVED lines=11> */
[----:B------:R3:W-:Y:S04]  /*1a30*/  STG.E.128 desc[UR30][R4.64], RZ ;  /* 0x000000ff04007986 */ /* 0x0007e8000c101d1e */
.L_x_368:
[----:B------:R-:W-:Y:S05]  /*1a40*/  BSYNC.RECONVERGENT B0 ;  /* 0x0000000000007941 */ /* 0x000fea0003800200 */
.L_x_367:
[----:B------:R-:W3:Y:S01]  /*1a50*/  LDCU.64 UR8, c[0x0][0x5e0] ;  /* 0x0000bc00ff0877ac */ /* 0x000ee20008000a00 */
[----:B------:R-:W-:Y:S01]  /*1a60*/  MOV R2, UR10 ;  /* 0x0000000a00027c02 */ /* 0x000fe20008000f00 */
[----:B--2---:R-:W2:Y:S01]  /*1a70*/  @!P2 LDC.64 R8, c[0x0][0x568] ;  /* 0x00015a00ff08ab82 */ /* 0x004ea20000000a00 */
[----:B------:R-:W-:-:S03]  /*1a80*/  UIMAD UR40, UR40, UR10, URZ ;  /* 0x0000000a282872a4 */ /* 0x000fc6000f8e02ff */
[----:B------:R-:W-:Y:S01]  /*1a90*/  IMAD.WIDE.U32 R2, R2, UR5, R14 ;  /* 0x0000000502027c25 */ /* 0x000fe2000f8e000e */
[----:B------:R-:W-:Y:S02]  /*1aa0*/  UIMAD UR40, UR5, UR11, UR40 ;  /* 0x0000000b052872a4 */ /* 0x000fe4000f8e0228 */
[----:B------:R-:W-:-:S04]  /*1ab0*/  IADD3 R2, P0, PT, R10, R2, RZ ;  /* 0x000000020a027210 */ /* 0x000fc80007f1e0ff */
[----:B------:R-:W-:Y:S02]  /*1ac0*/  IADD3.X R3, PT, PT, R11, UR40, R3, P0, !PT ;  /* 0x000000280b037c10 */ /* 0x000fe400087fe403 */
[----:B---3--:R-:W-:Y:S02]  /*1ad0*/  MOV R4, UR8 ;  /* 0x0000000800047c02 */ /* 0x008fe40008000f00 */
[----:B------:R-:W-:-:S03]  /*1ae0*/  MOV R0, UR9 ;  /* 0x0000000900007c02 */ /* 0x000fc60008000f00 */
[----:B------:R-:W-:-:S04]  /*1af0*/  IMAD.WIDE.U32 R4, R4, UR28, R2 ;  /* 0x0000001c04047c25 */ /* 0x000fc8000f8e0002 */
        /* <DEDUP_REMOVED lines=18> */
.L_x_362:
[----:B------:R-:W-:Y:S01]  /*1c20*/  UIADD3 UR21, UPT, UPT, -UR5, UR34, URZ ;  /* 0x0000002205157290 */ /* 0x000fe2000fffe1ff */
[----:B------:R-:W-:Y:S01]  /*1c30*/  IMAD.U32 R2, RZ, RZ, UR14 ;  /* 0x0000000eff027e24 */ /* 0x000fe2000f8e00ff */
[----:B------:R-:W2:Y:S01]  /*1c40*/  LDCU.64 UR10, c[0x0][0x3d8] ;  /* 0x00007b00ff0a77ac */ /* 0x000ea20008000a00 */
[----:B------:R-:W-:Y:S01]  /*1c50*/  IMAD.U32 R4, RZ, RZ, UR16 ;  /* 0x00000010ff047e24 */ /* 0x000fe2000f8e00ff */
[----:B------:R-:W-:Y:S01]  /*1c60*/  LOP3.LUT R0, R23, 0xd8, RZ, 0xc0, !PT ;  /* 0x000000d817007812 */ /* 0x000fe200078ec0ff */
[--C-:B------:R-:W-:Y:S01]  /*1c70*/  IMAD.WIDE.U32 R2, R2, UR5, R14.reuse ;  /* 0x0000000502027c25 */ /* 0x100fe2000f8e000e */
[----:B------:R-:W-:Y:S01]  /*1c80*/  ISETP.GE.AND P6, PT, R26, UR21, PT ;  /* 0x000000151a007c0c */ /* 0x000fe2000bfc6270 */
[----:B------:R-:W-:Y:S01]  /*1c90*/  UIMAD UR23, UR40, UR14, URZ ;  /* 0x0000000e281772a4 */ /* 0x000fe2000f8e02ff */
[C---:B------:R-:W-:Y:S01]  /*1ca0*/  ISETP.GE.AND P5, PT, R13.reuse, UR21, PT ;  /* 0x000000150d007c0c */ /* 0x040fe2000bfa6270 */
[----:B------:R-:W-:Y:S01]  /*1cb0*/  UIMAD UR39, UR43, -0x80, UR41 ;  /* 0xffffff802b2778a4 */ /* 0x000fe2000f8e0229 */
[----:B------:R-:W-:Y:S01]  /*1cc0*/  IMAD.WIDE.U32 R4, R4, UR5, R14 ;  /* 0x0000000504047c25 */ /* 0x000fe2000f8e000e */
[----:B------:R-:W-:Y:S01]  /*1cd0*/  UIMAD UR40, UR40, UR16, URZ ;  /* 0x00000010282872a4 */ /* 0x000fe2000f8e02ff */
[----:B------:R-:W-:Y:S01]  /*1ce0*/  IADD3 R2, P2, PT, R18, R2, RZ ;  /* 0x0000000212027210 */ /* 0x000fe20007f5e0ff */
[----:B------:R-:W3:Y:S01]  /*1cf0*/  LDCU.64 UR8, c[0x0][0x3d0] ;  /* 0x00007a00ff0877ac */ /* 0x000ee20008000a00 */
[----:B------:R-:W-:Y:S01]  /*1d00*/  LOP3.LUT R0, R0, 0x18, R27, 0x78, !PT ;  /* 0x0000001800007812 */ /* 0x000fe200078e781b */
[----:B------:R-:W-:Y:S01]  /*1d10*/  IMAD.U32 R10, RZ, RZ, UR18 ;  /* 0x00000012ff0a7e24 */ /* 0x000fe2000f8e00ff */
[----:B------:R-:W-:Y:S01]  /*1d20*/  ISETP.GE.AND P3, PT, R13, UR39, PT ;  /* 0x000000270d007c0c */ /* 0x000fe2000bf66270 */
[----:B------:R-:W-:Y:S01]  /*1d30*/  UIMAD UR23, UR5, UR15, UR23 ;  /* 0x0000000f051772a4 */ /* 0x000fe2000f8e0217 */
[----:B------:R-:W-:Y:S01]  /*1d40*/  IADD3 R6, P1, PT, R21, R4, RZ ;  /* 0x0000000415067210 */ /* 0x000fe20007f3e0ff */
[----:B------:R-:W-:Y:S01]  /*1d50*/  UIMAD UR40, UR5, UR17, UR40 ;  /* 0x00000011052872a4 */ /* 0x000fe2000f8e0228 */
[----:B------:R-:W-:Y:S01]  /*1d60*/  LOP3.LUT R18, R0, 0x1f20, R23, 0xf8, !PT ;  /* 0x00001f2000127812 */ /* 0x000fe200078ef817 */
[----:B--2---:R-:W-:Y:S01]  /*1d70*/  IMAD R0, R25, UR10, RZ ;  /* 0x0000000a19007c24 */ /* 0x004fe2000f8e02ff */
[----:B------:R-:W-:Y:S01]  /*1d80*/  ISETP.GE.AND P4, PT, R26, UR39, PT ;  /* 0x000000271a007c0c */ /* 0x000fe2000bf86270 */
[----:B------:R-:W-:Y:S01]  /*1d90*/  IMAD.U32 R9, RZ, RZ, UR22 ;  /* 0x00000016ff097e24 */ /* 0x000fe2000f8e00ff */
[----:B------:R-:W-:Y:S01]  /*1da0*/  IADD3.X R3, PT, PT, R20, UR23, R3, P2, !PT ;  /* 0x0000001714037c10 */ /* 0x000fe200097fe403 */
[----:B------:R-:W-:Y:S01]  /*1db0*/  IMAD R4, R12, UR11, R0 ;  /* 0x0000000b0c047c24 */ /* 0x000fe2000f8e0200 */
[----:B------:R-:W2:Y:S01]  /*1dc0*/  @!P6 LDC.64 R20, c[0x0][0x390] ;  /* 0x0000e400ff14eb82 */ /* 0x000ea20000000a00 */
[----:B------:R-:W-:Y:S01]  /*1dd0*/  IADD3.X R7, PT, PT, R22, UR40, R5, P1, !PT ;  /* 0x0000002816077c10 */ /* 0x000fe20008ffe405 */
[----:B------:R-:W-:Y:S01]  /*1de0*/  IMAD.U32 R5, RZ, RZ, UR18 ;  /* 0x00000012ff057e24 */ /* 0x000fe2000f8e00ff */
[----:B------:R-:W-:Y:S01]  /*1df0*/  @!P3 LEA R16, P1, R8, R29, 0x1 ;  /* 0x0000001d0810b211 */ /* 0x000fe200078208ff */
[----:B------:R-:W-:-:S04]  /*1e00*/  IMAD.WIDE.U32 R2, R12, UR10, R2 ;  /* 0x0000000a0c027c25 */ /* 0x000fc8000f8e0002 */
[----:B------:R-:W-:Y:S01]  /*1e10*/  @P0 BAR.SYNC.DEFER_BLOCKING 0x0 ;  /* 0x0000000000000b1d */ /* 0x000fe20000010000 */
[----:B------:R-:W-:Y:S01]  /*1e20*/  @!P3 LEA R14, P2, R5, R31, 0x1 ;  /* 0x0000001f050eb211 */ /* 0x000fe200078408ff */
[----:B---3--:R-:W-:Y:S01]  /*1e30*/  IMAD R0, R25, UR8, RZ ;  /* 0x0000000819007c24 */ /* 0x008fe2000f8e02ff */
[----:B------:R-:W-:Y:S01]  /*1e40*/  SHF.R.U32.HI R25, RZ, 0x1, R27 ;  /* 0x00000001ff197819 */ /* 0x000fe2000001161b */
[----:B------:R-:W-:-:S04]  /*1e50*/  IMAD.IADD R3, R3, 0x1, R4 ;  /* 0x0000000103037824 */ /* 0x000fc800078e0204 */
[----:B------:R-:W3:Y:S01]  /*1e60*/  @!P5 LDC.64 R22, c[0x0][0x390] ;  /* 0x0000e400ff16db82 */ /* 0x000ee20000000a00 */
[----:B------:R-:W-:Y:S01]  /*1e70*/  @!P3 LEA.HI.X R15, R10, R32, R9, 0x1, P2 ;  /* 0x000000200a0fb211 */ /* 0x000fe200010f0c09 */
[----:B------:R-:W-:Y:S01]  /*1e80*/  IMAD.WIDE.U32 R6, R12, UR8, R6 ;  /* 0x000000080c067c25 */ /* 0x000fe2000f8e0006 */
[----:B------:R-:W-:Y:S01]  /*1e90*/  @!P3 LEA.HI.X R17, R8, R30, R11, 0x1, P1 ;  /* 0x0000001e0811b211 */ /* 0x000fe200008f0c0b */
[----:B------:R-:W-:Y:S01]  /*1ea0*/  ULOP3.LUT UR8, UR43, 0x80000001, URZ, 0xc0, !UPT ;  /* 0x800000012b087892 */ /* 0x000fe2000f8ec0ff */
[----:B------:R-:W-:Y:S01]  /*1eb0*/  LOP3.LUT R10, R25, 0x30, RZ, 0xc0, !PT ;  /* 0x00000030190a7812 */ /* 0x000fe200078ec0ff */
[----:B------:R-:W-:Y:S01]  /*1ec0*/  IMAD R11, R12, UR9, R0 ;  /* 0x000000090c0b7c24 */ /* 0x000fe2000f8e0200 */
[----:B------:R-:W4:Y:S01]  /*1ed0*/  S2R R156, SR_TID.X ;  /* 0x00000000009c7919 */ /* 0x000f220000002100 */
[----:B------:R-:W-:Y:S01]  /*1ee0*/  @!P5 IMAD R0, R24, UR14, RZ ;  /* 0x0000000e1800dc24 */ /* 0x000fe2000f8e02ff */
[----:B------:R-:W-:Y:S01]  /*1ef0*/  LOP3.LUT R28, R10, 0x7, R26, 0xf8, !PT ;  /* 0x000000070a1c7812 */ /* 0x000fe200078ef81a */
[--C-:B------:R-:W-:Y:S01]  /*1f00*/  @!P5 IMAD.MOV.U32 R8, RZ, RZ, R2.reuse ;  /* 0x000000ffff08d224 */ /* 0x100fe200078e0002 */
[----:B------:R-:W-:Y:S01]  /*1f10*/  UISETP.NE.AND UP0, UPT, UR8, 0x1, UPT ;  /* 0x000000010800788c */ /* 0x000fe2000bf05270 */
[--C-:B------:R-:W-:Y:S01]  /*1f20*/  @!P5 IMAD.MOV.U32 R9, RZ, RZ, R3.reuse ;  /* 0x000000ffff09d224 */ /* 0x100fe200078e0003 */
[----:B------:R-:W-:Y:S01]  /*1f30*/  LOP3.LUT R12, R28, 0x40, RZ, 0xfc, !PT ;  /* 0x000000401c0c7812 */ /* 0x000fe200078efcff */
[----:B------:R-:W-:Y:S01]  /*1f40*/  @!P6 IMAD.WIDE.U32 R4, R26, UR14, R2 ;  /* 0x0000000e1a04ec25 */ /* 0x000fe2000f8e0002 */
[----:B------:R-:W-:Y:S01]  /*1f50*/  USEL UR8, URZ, 0x2000, UP0 ;  /* 0x00002000ff087887 */ /* 0x000fe20008000000 */
[----:B------:R-:W-:Y:S02]  /*1f60*/  STL [R1+0x18], R28 ;  /* 0x0000181c01007387 */ /* 0x000fe40000100800 */
[----:B------:R-:W-:Y:S01]  /*1f70*/  IMAD.MOV.U32 R153, RZ, RZ, 0x20 ;  /* 0x00000020ff997424 */ /* 0x000fe200078e00ff */
[----:B--2---:R-:W-:Y:S01]  /*1f80*/  @!P6 LEA R10, P2, R4, R20, 0x1 ;  /* 0x00000014040ae211 */ /* 0x004fe200078408ff */
[C---:B------:R-:W-:Y:S01]  /*1f90*/  @!P5 IMAD R0, R19.reuse, UR15, R0 ;  /* 0x0000000f1300dc24 */ /* 0x040fe2000f8e0200 */
[----:B------:R-:W-:Y:S01]  /*1fa0*/  UIADD3 UR11, UPT, UPT, UR5, 0x80, URZ ;  /* 0x00000080050b7890 */ /* 0x000fe2000fffe0ff */
[----:B------:R-:W-:Y:S01]  /*1fb0*/  @!P5 IMAD.WIDE.U32 R2, R19, UR14, R8 ;  /* 0x0000000e1302dc25 */ /* 0x000fe2000f8e0008 */
[----:B------:R-:W2:Y:S03]  /*1fc0*/  LDCU UR14, c[0x0][0x590] ;  /* 0x0000b200ff0e77ac */ /* 0x000ea60008000800 */
[----:B------:R-:W-:Y:S01]  /*1fd0*/  @!P6 IMAD R5, R26, UR15, R5 ;  /* 0x0000000f1a05ec24 */ /* 0x000fe2000f8e0205 */
[----:B---3--:R-:W-:Y:S01]  /*1fe0*/  @!P5 LEA R8, P1, R2, R22, 0x1 ;  /* 0x000000160208d211 */ /* 0x008fe200078208ff */
[----:B------:R-:W-:Y:S01]  /*1ff0*/  VIADD R9, R28, 0x8 ;  /* 0x000000081c097836 */ /* 0x000fe20000000000 */
[----:B------:R-:W-:Y:S01]  /*2000*/  CS2R R94, SRZ ;  /* 0x00000000005e7805 */ /* 0x000fe2000001ff00 */
[----:B------:R-:W-:Y:S01]  /*2010*/  @!P5 IMAD.IADD R0, R3, 0x1, R0 ;  /* 0x000000010300d824 */ /* 0x000fe200078e0200 */
[----:B------:R-:W-:Y:S01]  /*2020*/  CS2R R92, SRZ ;  /* 0x00000000005c7805 */ /* 0x000fe2000001ff00 */
[----:B------:R-:W-:Y:S01]  /*2030*/  IMAD.IADD R3, R7, 0x1, R11 ;  /* 0x0000000107037824 */ /* 0x000fe200078e020b */
[----:B------:R-:W-:Y:S01]  /*2040*/  @!P6 LEA.HI.X R11, R4, R21, R5, 0x1, P2 ;  /* 0x00000015040be211 */ /* 0x000fe200010f0c05 */
[----:B------:R-:W-:Y:S01]  /*2050*/  @!P5 IMAD.MOV.U32 R4, RZ, RZ, R6 ;  /* 0x000000ffff04d224 */ /* 0x000fe200078e0006 */
[----:B------:R-:W-:Y:S01]  /*2060*/  ISETP.GE.AND P2, PT, R9, UR39, PT ;  /* 0x0000002709007c0c */ /* 0x000fe2000bf46270 */
[----:B------:R-:W-:Y:S01]  /*2070*/  @!P5 IMAD.MOV.U32 R5, RZ, RZ, R3 ;  /* 0x000000ffff05d224 */ /* 0x000fe200078e0003 */
[----:B------:R-:W-:Y:S01]  /*2080*/  @!P5 LEA.HI.X R9, R2, R23, R0, 0x1, P1 ;  /* 0x000000170209d211 */ /* 0x000fe200008f0c00 */
[----:B------:R-:W-:Y:S01]  /*2090*/  @!P6 IMAD.MOV.U32 R2, RZ, RZ, R6 ;  /* 0x000000ffff02e224 */ /* 0x000fe200078e0006 */
[----:B------:R-:W-:Y:S01]  /*20a0*/  ISETP.GE.AND P1, PT, R12, UR39, PT ;  /* 0x000000270c007c0c */ /* 0x000fe2000bf26270 */
[----:B------:R-:W-:Y:S01]  /*20b0*/  @!P5 IMAD R6, R24, UR16, RZ ;  /* 0x000000101806dc24 */ /* 0x000fe2000f8e02ff */
[----:B------:R-:W3:Y:S01]  /*20c0*/  @!P6 LDC.64 R12, c[0x0][0x388] ;  /* 0x0000e200ff0ceb82 */ /* 0x000ee20000000a00 */
[----:B------:R-:W-:Y:S01]  /*20d0*/  LEA R0, R18, UR6, 0x1 ;  /* 0x0000000612007c11 */ /* 0x000fe2000f8e08ff */
[----:B------:R-:W-:Y:S01]  /*20e0*/  @!P4 IMAD.MOV.U32 R7, RZ, RZ, R32 ;  /* 0x000000ffff07c224 */ /* 0x000fe200078e0020 */
[----:B------:R-:W-:Y:S01]  /*20f0*/  CS2R R98, SRZ ;  /* 0x0000000000627805 */ /* 0x000fe2000001ff00 */
[----:B------:R-:W-:Y:S01]  /*2100*/  @!P5 IMAD R18, R19, UR17, R6 ;  /* 0x000000111312dc24 */ /* 0x000fe2000f8e0206 */
[----:B------:R-:W-:Y:S01]  /*2110*/  CS2R R96, SRZ ;  /* 0x0000000000607805 */ /* 0x000fe2000001ff00 */
[----:B------:R-:W-:Y:S01]  /*2120*/  @!PT LDS RZ, [RZ] ;  /* 0x00000000fffff984 */ /* 0x000fe20000000800 */
[----:B------:R-:W-:Y:S01]  /*2130*/  @!PT LDS RZ, [RZ] ;  /* 0x00000000fffff984 */ /* 0x000fe20000000800 */
[----:B------:R-:W-:Y:S01]  /*2140*/  @!PT LDS RZ, [RZ] ;  /* 0x00000000fffff984 */ /* 0x000fe20000000800 */
[----:B------:R5:W-:Y:S01]  /*2150*/  @!P6 LDGSTS.E.BYPASS.LTC128B.128 [R0+0x8000], desc[UR30][R10.64] ;  /* 0x080000000a00efae */ /* 0x000be2000b981a1e */
[----:B------:R-:W-:Y:S01]  /*2160*/  @!P4 IMAD.MOV.U32 R6, RZ, RZ, R31 ;  /* 0x000000ffff06c224 */ /* 0x000fe200078e001f */
[----:B------:R-:W-:Y:S01]  /*2170*/  CS2R R90, SRZ ;  /* 0x00000000005a7805 */ /* 0x000fe2000001ff00 */
[----:B------:R-:W-:Y:S01]  /*2180*/  @!P6 IMAD.WIDE.U32 R2, R26, UR16, R2 ;  /* 0x000000101a02ec25 */ /* 0x000fe2000f8e0002 */
[----:B------:R-:W-:Y:S01]  /*2190*/  @P6 STS.128 [R0+0x8000], RZ ;  /* 0x008000ff00006388 */ /* 0x000fe20000000c00 */
[----:B------:R-:W-:-:S02]  /*21a0*/  CS2R R88, SRZ ;  /* 0x0000000000587805 */ /* 0x000fc4000001ff00 */
[----:B------:R-:W-:Y:S01]  /*21b0*/  CS2R R86, SRZ ;  /* 0x0000000000567805 */ /* 0x000fe2000001ff00 */
[----:B------:R-:W-:Y:S01]  /*21c0*/  @!P5 IMAD.WIDE.U32 R4, R19, UR16, R4 ;  /* 0x000000101304dc25 */ /* 0x000fe2000f8e0004 */
[----:B------:R-:W-:Y:S01]  /*21d0*/  @P5 STS.128 [R0+0x9000], RZ ;  /* 0x009000ff00005388 */ /* 0x000fe20000000c00 */
[----:B------:R-:W-:Y:S02]  /*21e0*/  CS2R R84, SRZ ;  /* 0x0000000000547805 */ /* 0x000fe4000001ff00 */
[----:B------:R-:W-:Y:S01]  /*21f0*/  CS2R R78, SRZ ;  /* 0x00000000004e7805 */ /* 0x000fe2000001ff00 */
[----:B------:R-:W-:Y:S01]  /*2200*/  VIADD R19, R0, UR8 ;  /* 0x0000000800137c36 */ /* 0x000fe20008000000 */
[----:B------:R-:W-:Y:S01]  /*2210*/  @!PT LDS RZ, [RZ] ;  /* 0x00000000fffff984 */ /* 0x000fe20000000800 */
[----:B------:R-:W-:Y:S01]  /*2220*/  @!PT LDS RZ, [RZ] ;  /* 0x00000000fffff984 */ /* 0x000fe20000000800 */
[----:B------:R-:W-:Y:S01]  /*2230*/  @!PT LDS RZ, [RZ] ;  /* 0x00000000fffff984 */ /* 0x000fe20000000800 */
[----:B------:R1:W-:Y:S01]  /*2240*/  @!P5 LDGSTS.E.BYPASS.LTC128B.128 [R0+0x9000], desc[UR30][R8.64] ;  /* 0x090000000800dfae */ /* 0x0003e2000b981a1e */
[----:B------:R-:W-:Y:S01]  /*2250*/  @!P6 IMAD R3, R26, UR17, R3 ;  /* 0x000000111a03ec24 */ /* 0x000fe2000f8e0203 */
[----:B------:R-:W-:Y:S01]  /*2260*/  CS2R R76, SRZ ;  /* 0x00000000004c7805 */ /* 0x000fe2000001ff00 */
[C---:B----4-:R-:W-:Y:S01]  /*2270*/  IMAD.SHL.U32 R158, R156.reuse, 0x20, RZ ;  /* 0x000000209c9e7824 */ /* 0x050fe200078e00ff */
[----:B------:R-:W0:Y:S01]  /*2280*/  LDGDEPBAR ;  /* 0x00000000000079af */ /* 0x000e220000000000 */
[----:B------:R-:W-:Y:S01]  /*2290*/  IMAD.SHL.U32 R157, R156, 0x40, RZ ;  /* 0x000000409c9d7824 */ /* 0x000fe200078e00ff */
[----:B------:R-:W-:-:S02]  /*22a0*/  CS2R R82, SRZ ;  /* 0x0000000000527805 */ /* 0x000fc4000001ff00 */
[----:B------:R-:W-:Y:S01]  /*22b0*/  CS2R R80, SRZ ;  /* 0x0000000000507805 */ /* 0x000fe2000001ff00 */
[----:B------:R3:W-:Y:S01]  /*22c0*/  @!P4 LDGSTS.E.BYPASS.LTC128B.128 [R0+0x4000], desc[UR30][R6.64] ;  /* 0x040000000600cfae */ /* 0x0007e2000b981a1e */
[----:B------:R-:W-:Y:S02]  /*22d0*/  CS2R R74, SRZ ;  /* 0x00000000004a7805 */ /* 0x000fe4000001ff00 */
[----:B------:R-:W-:Y:S02]  /*22e0*/  CS2R R72, SRZ ;  /* 0x0000000000487805 */ /* 0x000fe4000001ff00 */
[----:B------:R-:W-:Y:S01]  /*22f0*/  CS2R R70, SRZ ;  /* 0x0000000000467805 */ /* 0x000fe2000001ff00 */
[----:B------:R-:W-:Y:S01]  /*2300*/  @P4 STS.128 [R0+0x4000], RZ ;  /* 0x004000ff00004388 */ /* 0x000fe20000000c00 */
[----:B------:R-:W-:Y:S01]  /*2310*/  CS2R R68, SRZ ;  /* 0x0000000000447805 */ /* 0x000fe2000001ff00 */
[----:B------:R-:W-:Y:S01]  /*2320*/  USHF.L.U32 UR42, UR42, 0x3, URZ ;  /* 0x000000032a2a7899 */ /* 0x000fe200080006ff */
[----:B-----5:R-:W4:Y:S01]  /*2330*/  @!P5 LDC.64 R10, c[0x0][0x388] ;  /* 0x0000e200ff0adb82 */ /* 0x020f220000000a00 */
[----:B------:R-:W-:Y:S01]  /*2340*/  @P3 STS.128 [R0+0x5000], RZ ;  /* 0x005000ff00003388 */ /* 0x000fe20000000c00 */
[----:B------:R-:W2:Y:S03]  /*2350*/  LDCU UR5, c[0x0][0x3e0] ;  /* 0x00007c00ff0577ac */ /* 0x000ea60008000800 */
[----:B------:R-:W-:Y:S01]  /*2360*/  @!PT LDS RZ, [RZ] ;  /* 0x00000000fffff984 */ /* 0x000fe20000000800 */
[----:B------:R-:W-:Y:S01]  /*2370*/  @!PT LDS RZ, [RZ] ;  /* 0x00000000fffff984 */ /* 0x000fe20000000800 */
[----:B------:R-:W-:Y:S01]  /*2380*/  @!PT LDS RZ, [RZ] ;  /* 0x00000000fffff984 */ /* 0x000fe20000000800 */
[----:B------:R-:W-:Y:S01]  /*2390*/  @!P3 LDGSTS.E.BYPASS.LTC128B.128 [R0+0x5000], desc[UR30][R14.64] ;  /* 0x050000000e00bfae */ /* 0x000fe2000b981a1e */
[----:B------:R-:W2:Y:S03]  /*23a0*/  LDCU UR10, c[0x0][0x50c] ;  /* 0x0000a180ff0a77ac */ /* 0x000ea60008000800 */
[----:B------:R-:W-:Y:S01]  /*23b0*/  STL [R1+0x1c], R19 ;  /* 0x00001c1301007387 */ /* 0x000fe20000100800 */
[----:B------:R-:W2:Y:S01]  /*23c0*/  LDCU UR9, c[0x0][0x45c] ;  /* 0x00008b80ff0977ac */ /* 0x000ea20008000800 */
[----:B-1----:R-:W-:-:S02]  /*23d0*/  @!P4 IMAD.MOV.U32 R8, RZ, RZ, R29 ;  /* 0x000000ffff08c224 */ /* 0x002fc400078e001d */
[----:B------:R-:W-:-:S05]  /*23e0*/  @!P4 IMAD.MOV.U32 R9, RZ, RZ, R30 ;  /* 0x000000ffff09c224 */ /* 0x000fca00078e001e */
[----:B------:R1:W-:Y:S01]  /*23f0*/  @!P4 LDGSTS.E.BYPASS.LTC128B.128 [R19], desc[UR30][R8.64] ;  /* 0x000000000813cfae */ /* 0x0003e2000b981a1e */
[----:B---3--:R-:W-:-:S03]  /*2400*/  @!P6 LEA R6, P0, R2, R12, 0x1 ;  /* 0x0000000c0206e211 */ /* 0x008fc600078008ff */
[----:B------:R-:W-:Y:S01]  /*2410*/  @P4 STS.128 [R19], RZ ;  /* 0x000000ff13004388 */ /* 0x000fe20000000c00 */
[----:B------:R-:W-:Y:S01]  /*2420*/  @!P6 LEA.HI.X R7, R2, R13, R3, 0x1, P0 ;  /* 0x0000000d0207e211 */ /* 0x000fe200000f0c03 */
[----:B------:R-:W-:Y:S01]  /*2430*/  @!P5 IMAD.IADD R3, R5, 0x1, R18 ;  /* 0x000000010503d824 */ /* 0x000fe200078e0212 */
[C---:B----4-:R-:W-:Y:S01]  /*2440*/  @!P5 LEA R2, P0, R4.reuse, R10, 0x1 ;  /* 0x0000000a0402d211 */ /* 0x050fe200078008ff */
[----:B------:R-:W-:Y:S01]  /*2450*/  @P3 STS.128 [R19+0x1000], RZ ;  /* 0x001000ff13003388 */ /* 0x000fe20000000c00 */
[----:B------:R-:W-:Y:S02]  /*2460*/  IMAD.MOV.U32 R5, RZ, RZ, 0x7f800000 ;  /* 0x7f800000ff057424 */ /* 0x000fe400078e00ff */
[----:B------:R-:W-:Y:S01]  /*2470*/  @!P5 LEA.HI.X R3, R4, R11, R3, 0x1, P0 ;  /* 0x0000000b0403d211 */ /* 0x000fe200000f0c03 */
[----:B------:R-:W-:Y:S01]  /*2480*/  @!PT LDS RZ, [RZ] ;  /* 0x00000000fffff984 */ /* 0x000fe20000000800 */
[----:B------:R-:W-:Y:S01]  /*2490*/  @!PT LDS RZ, [RZ] ;  /* 0x00000000fffff984 */ /* 0x000fe20000000800 */
[----:B------:R-:W-:Y:S01]  /*24a0*/  @!PT LDS RZ, [RZ] ;  /* 0x00000000fffff984 */ /* 0x000fe20000000800 */
[----:B------:R-:W-:Y:S01]  /*24b0*/  @!P3 LDGSTS.E.BYPASS.LTC128B.128 [R19+0x1000], desc[UR30][R16.64] ;  /* 0x010000001013bfae */ /* 0x000fe2000b981a1e */
[----:B------:R-:W-:Y:S01]  /*24c0*/  IMAD.MOV.U32 R4, RZ, RZ, 0x4 ;  /* 0x00000004ff047424 */ /* 0x000fe200078e00ff */
[----:B------:R-:W-:-:S02]  /*24d0*/  ISETP.GE.AND P0, PT, R28, UR39, PT ;  /* 0x000000271c007c0c */ /* 0x000fc4000bf06270 */
[----:B------:R3:W-:Y:S04]  /*24e0*/  @!P6 LDGSTS.E.BYPASS.LTC128B.128 [R0+0x6000], desc[UR30][R6.64] ;  /* 0x060000000600efae */ /* 0x0007e8000b981a1e */
[----:B------:R-:W-:Y:S04]  /*24f0*/  @P6 STS.128 [R0+0x6000], RZ ;  /* 0x006000ff00006388 */ /* 0x000fe80000000c00 */
[----:B------:R4:W-:Y:S01]  /*2500*/  @P5 STS.128 [R0+0x7000], RZ ;  /* 0x007000ff00005388 */ /* 0x0009e20000000c00 */
[----:B-1----:R-:W-:-:S03]  /*2510*/  VIADD R8, R28, 0x48 ;  /* 0x000000481c087836 */ /* 0x002fc60000000000 */
[----:B------:R-:W-:Y:S01]  /*2520*/  @!PT LDS RZ, [RZ] ;  /* 0x00000000fffff984 */ /* 0x000fe20000000800 */
[----:B------:R-:W-:Y:S01]  /*2530*/  @!PT LDS RZ, [RZ] ;  /* 0x00000000fffff984 */ /* 0x000fe20000000800 */
[----:B------:R-:W-:Y:S01]  /*2540*/  @!PT LDS RZ, [RZ] ;  /* 0x00000000fffff984 */ /* 0x000fe20000000800 */
[----:B------:R4:W-:Y:S01]  /*2550*/  @!P5 LDGSTS.E.BYPASS.LTC128B.128 [R0+0x7000], desc[UR30][R2.64] ;  /* 0x070000000200dfae */ /* 0x0009e2000b981a1e */
[----:B------:R-:W-:Y:S01]  /*2560*/  IMAD.MOV.U32 R9, RZ, RZ, 0x7f800000 ;  /* 0x7f800000ff097424 */ /* 0x000fe200078e00ff */
[----:B------:R-:W-:Y:S01]  /*2570*/  ISETP.GE.AND P3, PT, R8, UR39, PT ;  /* 0x0000002708007c0c */ /* 0x000fe2000bf66270 */
[----:B---3--:R-:W-:Y:S01]  /*2580*/  IMAD.MOV.U32 R6, RZ, RZ, 0x7f800000 ;  /* 0x7f800000ff067424 */ /* 0x008fe200078e00ff */
[----:B------:R-:W0:Y:S01]  /*2590*/  LDGDEPBAR ;  /* 0x00000000000079af */ /* 0x000e220000000000 */
[----:B----4-:R-:W-:Y:S02]  /*25a0*/  IMAD.MOV.U32 R0, RZ, RZ, 0x7f800000 ;  /* 0x7f800000ff007424 */ /* 0x010fe400078e00ff */
[----:B------:R-:W-:-:S08]  /*25b0*/  IMAD.WIDE.U32 R2, R28, R4, UR52 ;  /* 0x000000341c027e25 */ /* 0x000fd0000f8e0004 */
[----:B------:R-:W3:Y:S04]  /*25c0*/  @!P3 LDG.E R0, desc[UR30][R2.64+0x120] ;  /* 0x0001201e0200b981 */ /* 0x000ee8000c1e1900 */
[----:B------:R-:W4:Y:S01]  /*25d0*/  @!P1 LDG.E R5, desc[UR30][R2.64+0x100] ;  /* 0x0001001e02059981 */ /* 0x000f22000c1e1900 */
[----:B------:R-:W-:Y:S01]  /*25e0*/  IMAD.SHL.U32 R8, R27, 0x20, RZ ;  /* 0x000000201b087824 */ /* 0x000fe200078e00ff */
[----:B------:R-:W-:-:S04]  /*25f0*/  DEPBAR.LE SB0, 0x1 ;  /* 0x000080400000791a */ /* 0x000fc80000000000 */
[----:B------:R-:W5:Y:S04]  /*2600*/  @!P0 LDG.E R9, desc[UR30][R2.64] ;  /* 0x0000001e02098981 */ /* 0x000f68000c1e1900 */
[----:B------:R1:W5:Y:S01]  /*2610*/  @!P2 LDG.E R6, desc[UR30][R2.64+0x20] ;  /* 0x0000201e0206a981 */ /* 0x000362000c1e1900 */
[----:B------:R-:W-:-:S05]  /*2620*/  IMAD.SHL.U32 R7, R27, 0x4, RZ ;  /* 0x000000041b077824 */ /* 0x000fca00078e00ff */
[----:B------:R-:W-:Y:S02]  /*2630*/  LOP3.LUT R7, R7, 0x18, RZ, 0xc0, !PT ;  /* 0x0000001807077812 */ /* 0x000fe400078ec0ff */
[----:B------:R-:W-:Y:S01]  /*2640*/  SHF.R.U32.HI R4, RZ, 0x4, R27 ;  /* 0x00000004ff047819 */ /* 0x000fe2000001161b */
[----:B-1----:R-:W-:-:S03]  /*2650*/  IMAD.SHL.U32 R2, R27, 0x10, RZ ;  /* 0x000000101b027824 */ /* 0x002fc600078e00ff */
[----:B------:R-:W-:Y:S01]  /*2660*/  LOP3.LUT R4, R4, 0x8, RZ, 0xc0, !PT ;  /* 0x0000000804047812 */ /* 0x000fe200078ec0ff */
[----:B------:R-:W-:-:S03]  /*2670*/  IMAD.SHL.U32 R10, R156, 0x2, RZ ;  /* 0x000000029c0a7824 */ /* 0x000fc600078e00ff */
[----:B------:R-:W-:Y:S01]  /*2680*/  LOP3.LUT R4, R4, 0x10, R27, 0xf8, !PT ;  /* 0x0000001004047812 */ /* 0x000fe200078ef81b */
[----:B------:R-:W-:Y:S01]  /*2690*/  BAR.SYNC.DEFER_BLOCKING 0x0 ;  /* 0x0000000000007b1d */ /* 0x000fe20000010000 */
[----:B------:R-:W-:Y:S02]  /*26a0*/  LOP3.LUT P1, RZ, R27, 0x4, RZ, 0xc0, !PT ;  /* 0x000000041bff7812 */ /* 0x000fe4000782c0ff */
[C---:B------:R-:W-:Y:S02]  /*26b0*/  LOP3.LUT P2, RZ, R156.reuse, 0x4, RZ, 0xc0, !PT ;  /* 0x000000049cff7812 */ /* 0x040fe4000784c0ff */
[----:B------:R-:W-:-:S04]  /*26c0*/  LOP3.LUT P0, RZ, R156, 0x2, RZ, 0xc0, !PT ;  /* 0x000000029cff7812 */ /* 0x000fc8000780c0ff */
[----:B------:R-:W-:Y:S02]  /*26d0*/  R2P PR, R156, 0x18 ;  /* 0x000000189c007804 */ /* 0x000fe40000000000 */
[----:B------:R-:W-:Y:S02]  /*26e0*/  SEL R153, R153, 0xffffffe0, !P1 ;  /* 0xffffffe099997807 */ /* 0x000fe40004800000 */
[----:B------:R-:W-:Y:S01]  /*26f0*/  LOP3.LUT R154, R157, 0x200, RZ, 0xc0, !PT ;  /* 0x000002009d9a7812 */ /* 0x000fe200078ec0ff */
[----:B------:R-:W-:-:S03]  /*2700*/  UISETP.GE.AND UP1, UPT, UR11, UR34, UPT ;  /* 0x000000220b00728c */ /* 0x000fc6000bf26270 */
[----:B------:R-:W-:Y:S01]  /*2710*/  LOP3.LUT R154, R154, 0xc00, R158, 0xf8, !PT ;  /* 0x00000c009a9a7812 */ /* 0x000fe200078ef89e */
[----:B--2---:R-:W-:Y:S01]  /*2720*/  USHF.L.U32 UR11, UR14, 0x7, URZ ;  /* 0x000000070e0b7899 */ /* 0x004fe200080006ff */
[----:B---3--:R1:W-:Y:S04]  /*2730*/  STL [R1+0x34], R0 ;  /* 0x0000340001007387 */ /* 0x0083e80000100800 */
[----:B----4-:R2:W-:Y:S01]  /*2740*/  STL [R1+0x38], R5 ;  /* 0x0000380501007387 */ /* 0x0105e20000100800 */
[C---:B-1----:R-:W-:Y:S02]  /*2750*/  LOP3.LUT R0, R8.reuse, 0x20, RZ, 0xc0, !PT ;  /* 0x0000002008007812 */ /* 0x042fe400078ec0ff */
[----:B--2---:R-:W-:Y:S02]  /*2760*/  LOP3.LUT R5, R8, 0x120, RZ, 0xc0, !PT ;  /* 0x0000012008057812 */ /* 0x004fe400078ec0ff */
[----:B------:R-:W-:-:S02]  /*2770*/  LOP3.LUT R0, R0, 0x3800, R2, 0xf8, !PT ;  /* 0x0000380000007812 */ /* 0x000fc400078ef802 */
[--C-:B------:R-:W-:Y:S02]  /*2780*/  LOP3.LUT R5, R5, 0x600, R2.reuse, 0xf8, !PT ;  /* 0x0000060005057812 */ /* 0x100fe400078ef802 */
[----:B------:R-:W-:Y:S02]  /*2790*/  LOP3.LUT R2, R0, 0x100, R2, 0xf8, !PT ;  /* 0x0000010000027812 */ /* 0x000fe400078ef802 */
[----:B------:R-:W-:Y:S01]  /*27a0*/  LOP3.LUT R0, R7, 0xc0, R8, 0xf8, !PT ;  /* 0x000000c007007812 */ /* 0x000fe200078ef808 */
[----:B-----5:R1:W-:Y:S03]  /*27b0*/  STL [R1+0x40], R9 ;  /* 0x0000400901007387 */ /* 0x0203e60000100800 */
[C---:B------:R-:W-:Y:S01]  /*27c0*/  LOP3.LUT R3, R0.reuse, 0x8, R25, 0x78, !PT ;  /* 0x0000000800037812 */ /* 0x040fe200078e7819 */
[----:B------:R2:W-:Y:S01]  /*27d0*/  STL [R1+0x3c], R6 ;  /* 0x00003c0601007387 */ /* 0x0005e20000100800 */
[----:B------:R-:W-:-:S02]  /*27e0*/  LOP3.LUT R0, R0, 0x8, R27, 0x78, !PT ;  /* 0x0000000800007812 */ /* 0x000fc400078e781b */
[----:B------:R-:W-:Y:S01]  /*27f0*/  LOP3.LUT R149, R5, R3, RZ, 0xfc, !PT ;  /* 0x0000000305957212 */ /* 0x000fe200078efcff */
[----:B------:R-:W-:Y:S01]  /*2800*/  IMAD.SHL.U32 R5, R156, 0x10, RZ ;  /* 0x000000109c057824 */ /* 0x000fe200078e00ff */
[----:B------:R-:W-:Y:S02]  /*2810*/  LOP3.LUT R0, R2, R0, RZ, 0xfc, !PT ;  /* 0x0000000002007212 */ /* 0x000fe400078efcff */
[----:B------:R-:W-:Y:S02]  /*2820*/  LOP3.LUT R2, R158, 0x120, RZ, 0xc0, !PT ;  /* 0x000001209e027812 */ /* 0x000fe400078ec0ff */
[----:B------:R-:W-:Y:S02]  /*2830*/  LOP3.LUT R3, R4, 0xc0, R8, 0xf8, !PT ;  /* 0x000000c004037812 */ /* 0x000fe400078ef808 */
[----:B------:R-:W-:Y:S02]  /*2840*/  LOP3.LUT R4, R10, 0xe006, R157, 0xc8, !PT ;  /* 0x0000e0060a047812 */ /* 0x000fe400078ec89d */
[----:B------:R-:W-:Y:S01]  /*2850*/  LOP3.LUT R2, R2, 0x600, R5, 0xf8, !PT ;  /* 0x0000060002027812 */ /* 0x000fe200078ef805 */
[----:B-1----:R-:W-:Y:S01]  /*2860*/  IMAD.SHL.U32 R9, R156, 0x4, RZ ;  /* 0x000000049c097824 */ /* 0x002fe200078e00ff */
[----:B--2---:R-:W-:-:S04]  /*2870*/  LOP3.LUT R6, R158, 0xc0, RZ, 0xc0, !PT ;  /* 0x000000c09e067812 */ /* 0x004fc800078ec0ff */
[----:B------:R-:W-:Y:S02]  /*2880*/  LOP3.LUT R6, R6, 0x18, R9, 0xf8, !PT ;  /* 0x0000001806067812 */ /* 0x000fe400078ef809 */
[----:B------:R-:W-:Y:S02]  /*2890*/  LOP3.LUT R9, R5, 0x1c0, RZ, 0xc0, !PT ;  /* 0x000001c005097812 */ /* 0x000fe400078ec0ff */
[----:B------:R-:W-:Y:S02]  /*28a0*/  LOP3.LUT R5, R3, R7, RZ, 0x3c, !PT ;  /* 0x0000000703057212 */ /* 0x000fe400078e3cff */
[----:B------:R-:W-:Y:S02]  /*28b0*/  LOP3.LUT R3, R9, 0x38, R10, 0xf8, !PT ;  /* 0x0000003809037812 */ /* 0x000fe400078ef80a */
[----:B------:R-:W-:Y:S02]  /*28c0*/  LOP3.LUT R4, R4, 0xc00, R158, 0xf8, !PT ;  /* 0x00000c0004047812 */ /* 0x000fe400078ef89e */
[----:B------:R-:W-:-:S02]  /*28d0*/  LEA R150, R0, UR6, 0x1 ;  /* 0x0000000600967c11 */ /* 0x000fc4000f8e08ff */
[----:B------:R-:W-:Y:S02]  /*28e0*/  LOP3.LUT R3, R4, R3, RZ, 0xfc, !PT ;  /* 0x0000000304037212 */ /* 0x000fe400078efcff */
[----:B------:R-:W-:Y:S01]  /*28f0*/  SHF.R.U32.HI R7, RZ, 0x1, R156 ;  /* 0x00000001ff077819 */ /* 0x000fe2000001169c */
[----:B------:R-:W1:Y:S04]  /*2900*/  LDSM.16.M88.4 R116, [R150+0x8000] ;  /* 0x008000009674783b */ /* 0x000e680000000200 */
[----:B------:R2:W-:Y:S01]  /*2910*/  STL [R1+0x48], R3 ;  /* 0x0000480301007387 */ /* 0x0005e20000100800 */
[----:B------:R-:W-:Y:S01]  /*2920*/  VIADD R144, R150, 0x8020 ;  /* 0x0000802096907836 */ /* 0x000fe20000000000 */
[----:B------:R-:W-:Y:S02]  /*2930*/  LOP3.LUT R0, R6, 0x8, R7, 0x78, !PT ;  /* 0x0000000806007812 */ /* 0x000fe400078e7807 */
[----:B------:R3:W4:Y:S04]  /*2940*/  LDSM.16.M88.4 R120, [R150+0x8400] ;  /* 0x008400009678783b */ /* 0x0007280000000200 */
[----:B------:R3:W1:Y:S04]  /*2950*/  LDSM.16.M88.4 R124, [R150+0x8800] ;  /* 0x00880000967c783b */ /* 0x0006680000000200 */
[----:B------:R3:W1:Y:S01]  /*2960*/  LDSM.16.M88.4 R128, [R150+0x8c00] ;  /* 0x008c00009680783b */ /* 0x0006620000000200 */
[----:B--2---:R-:W-:-:S04]  /*2970*/  VIADD R3, R150, 0x8000 ;  /* 0x0000800096037836 */ /* 0x004fc80000000000 */
[----:B------:R-:W-:-:S05]  /*2980*/  @P1 VIADD R144, R3, 0xffffffe0 ;  /* 0xffffffe003901836 */ /* 0x000fca0000000000 */
[----:B------:R3:W2:Y:S04]  /*2990*/  LDSM.16.M88.4 R132, [R144] ;  /* 0x000000009084783b */ /* 0x0006a80000000200 */
[----:B------:R3:W1:Y:S04]  /*29a0*/  LDSM.16.M88.4 R136, [R144+0x400] ;  /* 0x000400009088783b */ /* 0x0006680000000200 */
[----:B------:R3:W1:Y:S04]  /*29b0*/  LDSM.16.M88.4 R140, [R144+0x800] ;  /* 0x00080000908c783b */ /* 0x0006680000000200 */
[----:B------:R-:W1:Y:S01]  /*29c0*/  LDSM.16.M88.4 R144, [R144+0xc00] ;  /* 0x000c00009090783b */ /* 0x000e620000000200 */
[----:B------:R-:W-:Y:S01]  /*29d0*/  LOP3.LUT R155, R2, R0, RZ, 0xfc, !PT ;  /* 0x00000000029b7212 */ /* 0x000fe200078efcff */
[----:B------:R-:W-:-:S05]  /*29e0*/  IMAD.MOV.U32 R0, RZ, RZ, 0x20 ;  /* 0x00000020ff007424 */ /* 0x000fca00078e00ff */
[C---:B------:R-:W-:Y:S02]  /*29f0*/  SEL R152, R0.reuse, 0xffffffe0, !P0 ;  /* 0xffffffe000987807 */ /* 0x040fe40004000000 */
[----:B------:R-:W-:-:S05]  /*2a00*/  SEL R0, R0, 0xffffffe0, !P3 ;  /* 0xffffffe000007807 */ /* 0x000fca0005800000 */
[----:B------:R3:W-:Y:S01]  /*2a10*/  STL [R1+0x44], R0 ;  /* 0x0000440001007387 */ /* 0x0007e20000100800 */
[----:B------:R-:W-:Y:S01]  /*2a20*/  LOP3.LUT R5, R5, 0x120, R8, 0xf8, !PT ;  /* 0x0000012005057812 */ /* 0x000fe200078ef808 */
[----:B------:R-:W-:Y:S01]  /*2a30*/  IMAD.MOV.U32 R2, RZ, RZ, 0x10 ;  /* 0x00000010ff027424 */ /* 0x000fe200078e00ff */
[----:B------:R-:W-:Y:S02]  /*2a40*/  LEA R149, R149, UR6, 0x1 ;  /* 0x0000000695957c11 */ /* 0x000fe4000f8e08ff */
[----:B------:R-:W-:Y:S01]  /*2a50*/  LEA R148, R5, UR6, 0x1 ;  /* 0x0000000605947c11 */ /* 0x000fe2000f8e08ff */
[----:B------:R-:W-:Y:S01]  /*2a60*/  IMAD.IADD R151, R150, 0x1, R153 ;  /* 0x0000000196977824 */ /* 0x000fe200078e0299 */
[----:B------:R-:W-:Y:S01]  /*2a70*/  SEL R2, R2, 0xfffffff0, !P2 ;  /* 0xfffffff002027807 */ /* 0x000fe20005000000 */
[----:B------:R-:W-:Y:S02]  /*2a80*/  VIADD R149, R149, UR8 ;  /* 0x0000000895957c36 */ /* 0x000fe40008000000 */
[----:B----4-:R-:W-:-:S07]  /*2a90*/  VIADD R148, R148, UR8 ;  /* 0x0000000894947c36 */ /* 0x010fce0008000000 */
.L_x_372:
[----:B------:R-:W0:Y:S01]  /*2aa0*/  LDGDEPBAR ;  /* 0x00000000000079af */ /* 0x000e220000000000 */
[----:B------:R-:W-:Y:S01]  /*2ab0*/  IMAD.IADD R112, R149, 0x1, R153 ;  /* 0x0000000195707824 */ /* 0x000fe200078e0299 */
[----:B------:R-:W-:Y:S01]  /*2ac0*/  PLOP3.LUT P3, PT, PT, PT, UP1, 0x80, 0x8 ;  /* 0x000000000008781c */ /* 0x000fe20003f6f018 */
[----:B---3--:R-:W-:Y:S05]  /*2ad0*/  IMAD.SHL.U32 R0, R156, 0x2, RZ ;  /* 0x000000029c007824 */ /* 0x008fea00078e00ff */
[----:B------:R-:W3:Y:S01]  /*2ae0*/  LDL R157, [R1+0x40] ;  /* 0x00004000019d7983 */ /* 0x000ee20000100800 */
[----:B------:R-:W-:Y:S01]  /*2af0*/  PLOP3.LUT P1, PT, PT, PT, UP1, 0x80, 0x8 ;  /* 0x000000000008781c */ /* 0x000fe20003f2f018 */
[----:B------:R-:W-:Y:S01]  /*2b00*/  UIADD3 UR8, UPT, UPT, UR43, 0x1, URZ ;  /* 0x000000012b087890 */ /* 0x000fe2000fffe0ff */
[----:B------:R-:W-:Y:S01]  /*2b10*/  PLOP3.LUT P0, PT, PT, PT, UP1, 0x80, 0x8 ;  /* 0x000000000008781c */ /* 0x000fe20003f0f018 */
[----:B------:R-:W4:Y:S01]  /*2b20*/  LDL R2, [R1+0x3c] ;  /* 0x00003c0001027983 */ /* 0x000f220000100800 */
[----:B------:R-:W-:Y:S01]  /*2b30*/  SHF.R.U32.HI R158, RZ, 0x1, R156 ;  /* 0x00000001ff9e7819 */ /* 0x000fe2000001169c */
[----:B------:R-:W-:Y:S01]  /*2b40*/  UISETP.NE.AND UP0, UPT, UR8, 0x1, UPT ;  /* 0x000000010800788c */ /* 0x000fe2000bf05270 */
[----:B------:R-:W-:Y:S01]  /*2b50*/  PLOP3.LUT P6, PT, PT, PT, UP1, 0x80, 0x8 ;  /* 0x000000000008781c */ /* 0x000fe20003fcf018 */
[----:B------:R-:W-:Y:S01]  /*2b60*/  STL [R1+0xc8], R98 ;  /* 0x0000c86201007387 */ /* 0x000fe20000100800 */
[----:B------:R-:W-:Y:S03]  /*2b70*/  @P3 LOP3.LUT R3, R0, 0x6, RZ, 0xc0, !PT ;  /* 0x0000000600033812 */ /* 0x000fe600078ec0ff */
[----:B------:R-:W-:Y:S01]  /*2b80*/  STL [R1+0xc4], R97 ;  /* 0x0000c46101007387 */ /* 0x000fe20000100800 */
[----:B------:R-:W-:Y:S02]  /*2b90*/  MOV R0, UR38 ;  /* 0x0000002600007c02 */ /* 0x000fe40008000f00 */
[----:B------:R-:W-:Y:S01]  /*2ba0*/  @P1 LOP3.LUT R3, R3, 0x1c0, R158, 0xf8, !PT ;  /* 0x000001c003031812 */ /* 0x000fe200078ef89e */
[----:B------:R-:W-:Y:S01]  /*2bb0*/  STL [R1+0xc0], R96 ;  /* 0x0000c06001007387 */ /* 0x000fe20000100800 */
[----:B------:R-:W-:Y:S02]  /*2bc0*/  PLOP3.LUT P3, PT, PT, PT, UP1, 0x80, 0x8 ;  /* 0x000000000008781c */ /* 0x000fe40003f6f018 */
[----:B------:R-:W-:Y:S01]  /*2bd0*/  PLOP3.LUT P1, PT, PT, PT, UP1, 0x80, 0x8 ;  /* 0x000000000008781c */ /* 0x000fe20003f2f018 */
[----:B------:R-:W-:Y:S01]  /*2be0*/  STL [R1+0xbc], R95 ;  /* 0x0000bc5f01007387 */ /* 0x000fe20000100800 */
[----:B------:R-:W-:Y:S03]  /*2bf0*/  @P0 IMAD R3, R0, 0x80, R3 ;  /* 0x0000008000030824 */ /* 0x000fe600078e0203 */
[----:B------:R-:W-:Y:S02]  /*2c00*/  STL [R1+0xb8], R94 ;  /* 0x0000b85e01007387 */ /* 0x000fe40000100800 */
[C---:B------:R-:W-:Y:S02]  /*2c10*/  @P6 ISETP.GE.AND P6, PT, R3.reuse, UR34, PT ;  /* 0x0000002203006c0c */ /* 0x040fe4000bfc6270 */
[----:B------:R-:W-:Y:S02]  /*2c20*/  STL [R1+0xb4], R93 ;  /* 0x0000b45d01007387 */ /* 0x000fe40000100800 */
[----:B------:R-:W-:Y:S02]  /*2c30*/  @P3 IADD3 R0, PT, PT, R3, 0x1, RZ ;  /* 0x0000000103003810 */ /* 0x000fe40007ffe0ff */
[----:B------:R-:W-:Y:S01]  /*2c40*/  STL [R1+0xb0], R92 ;  /* 0x0000b05c01007387 */ /* 0x000fe20000100800 */
[----:B------:R-:W-:Y:S03]  /*2c50*/  PLOP3.LUT P3, PT, PT, PT, UP1, 0x80, 0x8 ;  /* 0x000000000008781c */ /* 0x000fe60003f6f018 */
[----:B------:R-:W-:Y:S04]  /*2c60*/  STL [R1+0xac], R91 ;  /* 0x0000ac5b01007387 */ /* 0x000fe80000100800 */
        /* <DEDUP_REMOVED lines=22> */
[----:B------:R-:W-:Y:S01]  /*2dd0*/  STL [R1+0x50], R68 ;  /* 0x0000504401007387 */ /* 0x000fe20000100800 */
[----:B----4-:R-:W-:Y:S01]  /*2de0*/  FSETP.NEU.FTZ.AND P0, PT, R2, -INF , PT ;  /* 0xff8000000200780b */ /* 0x010fe20003f1d000 */
[----:B------:R-:W-:Y:S04]  /*2df0*/  DEPBAR.LE SB0, 0x0 ;  /* 0x000080000000791a */ /* 0x000fe80000000000 */
[----:B------:R-:W-:Y:S01]  /*2e00*/  BAR.SYNC.DEFER_BLOCKING 0x0 ;  /* 0x0000000000007b1d */ /* 0x000fe20000010000 */
[----:B---3--:R-:W-:Y:S05]  /*2e10*/  FSETP.NEU.FTZ.AND P5, PT, R157, -INF , PT ;  /* 0xff8000009d00780b */ /* 0x008fea0003fbd000 */
[----:B------:R-:W-:Y:S08]  /*2e20*/  LDSM.16.M88.4 R64, [R149] ;  /* 0x000000009540783b */ /* 0x000ff00000000200 */
[----:B------:R-:W3:Y:S08]  /*2e30*/  LDSM.16.M88.4 R16, [R150+0x6000] ;  /* 0x006000009610783b */ /* 0x000ef00000000200 */
[----:B------:R-:W4:Y:S08]  /*2e40*/  LDSM.16.M88.4 R60, [R149+0x1000] ;  /* 0x00100000953c783b */ /* 0x000f300000000200 */
[----:B------:R-:W2:Y:S08]  /*2e50*/  LDSM.16.M88.4 R32, [R150+0x6400] ;  /* 0x006400009620783b */ /* 0x000eb00000000200 */
[----:B------:R-:W1:Y:S08]  /*2e60*/  LDSM.16.M88.4 R48, [R150+0x6800] ;  /* 0x006800009630783b */ /* 0x000e700000000200 */
[----:B------:R-:W1:Y:S01]  /*2e70*/  LDSM.16.M88.4 R100, [R150+0x6c00] ;  /* 0x006c00009664783b */ /* 0x000e620000000200 */
[-C--:B---3--:R-:W-:Y:S07]  /*2e80*/  HMMA.16816.F32 R4, R64, R16.reuse, RZ ;  /* 0x000000104004723c */ /* 0x088fee00000018ff */
[----:B------:R-:W-:Y:S01]  /*2e90*/  LDSM.16.M88.4 R104, [R112] ;  /* 0x000000007068783b */ /* 0x000fe20000000200 */
[C---:B----4-:R-:W-:Y:S07]  /*2ea0*/  HMMA.16816.F32 R8, R60.reuse, R16, RZ ;  /* 0x000000103c08723c */ /* 0x050fee00000018ff */
[----:B------:R-:W3:Y:S01]  /*2eb0*/  LDSM.16.M88.4 R108, [R151+0x6000] ;  /* 0x00600000976c783b */ /* 0x000ee20000000200 */
[-C--:B------:R-:W-:Y:S07]  /*2ec0*/  HMMA.16816.F32 R12, R60, R18.reuse, RZ ;  /* 0x000000123c0c723c */ /* 0x080fee00000018ff */
[----:B------:R-:W4:Y:S01]  /*2ed0*/  LDSM.16.M88.4 R112, [R112+0x1000] ;  /* 0x001000007070783b */ /* 0x000f220000000200 */
[C---:B------:R-:W-:Y:S08]  /*2ee0*/  HMMA.16816.F32 R16, R64.reuse, R18, RZ ;  /* 0x000000124010723c */ /* 0x040ff000000018ff */
[-C--:B--2---:R-:W-:Y:S08]  /*2ef0*/  HMMA.16816.F32 R20, R64, R32.reuse, RZ ;  /* 0x000000204014723c */ /* 0x084ff000000018ff */
        /* <DEDUP_REMOVED lines=12> */
[C---:B----4-:R-:W-:Y:S04]  /*2fc0*/  HMMA.16816.F32 R8, R112.reuse, R108, R8 ;  /* 0x0000006c7008723c */ /* 0x050fe80000001808 */
[----:B------:R-:W-:Y:S04]  /*2fd0*/  SHF.R.U32.HI R108, RZ, 0x1, R156 ;  /* 0x00000001ff6c7819 */ /* 0x000fe8000001169c */
[-C--:B------:R-:W-:Y:S03]  /*2fe0*/  HMMA.16816.F32 R12, R112, R110.reuse, R12 ;  /* 0x0000006e700c723c */ /* 0x080fe6000000180c */
[----:B------:R-:W-:Y:S01]  /*2ff0*/  FMUL.FTZ R4, R4, UR10 ;  /* 0x0000000a04047c20 */ /* 0x000fe20008410000 */
[----:B------:R-:W-:Y:S01]  /*3000*/  FMUL.FTZ R5, R5, UR10 ;  /* 0x0000000a05057c20 */ /* 0x000fe20008410000 */
[----:B------:R-:W-:Y:S01]  /*3010*/  FMUL.FTZ R6, R6, UR10 ;  /* 0x0000000a06067c20 */ /* 0x000fe20008410000 */
[----:B------:R-:W-:Y:S01]  /*3020*/  FMUL.FTZ R7, R7, UR10 ;  /* 0x0000000a07077c20 */ /* 0x000fe20008410000 */
[----:B------:R-:W-:Y:S01]  /*3030*/  MUFU.TANH R98, R4 ;  /* 0x0000000400627308 */ /* 0x000fe20000002400 */
[C---:B------:R-:W-:Y:S04]  /*3040*/  HMMA.16816.F32 R16, R104.reuse, R110, R16 ;  /* 0x0000006e6810723c */ /* 0x040fe80000001810 */
[----:B------:R-:W-:Y:S01]  /*3050*/  FMUL.FTZ R11, R11, UR10 ;  /* 0x0000000a0b0b7c20 */ /* 0x000fe20008410000 */
[----:B------:R-:W-:Y:S01]  /*3060*/  FMUL.FTZ R10, R10, UR10 ;  /* 0x0000000a0a0a7c20 */ /* 0x000fe20008410000 */
[----:B------:R-:W-:Y:S03]  /*3070*/  FMUL.FTZ R8, R8, UR10 ;  /* 0x0000000a08087c20 */ /* 0x000fe60008410000 */
[----:B------:R-:W1:Y:S01]  /*3080*/  MUFU.TANH R97, R5 ;  /* 0x0000000500617308 */ /* 0x000e620000002400 */
[----:B------:R-:W-:Y:S01]  /*3090*/  FMUL.FTZ R9, R9, UR10 ;  /* 0x0000000a09097c20 */ /* 0x000fe20008410000 */
[----:B------:R-:W-:Y:S01]  /*30a0*/  FMUL.FTZ R12, R12, UR10 ;  /* 0x0000000a0c0c7c20 */ /* 0x000fe20008410000 */
[----:B------:R-:W-:Y:S01]  /*30b0*/  FMUL.FTZ R15, R15, UR10 ;  /* 0x0000000a0f0f7c20 */ /* 0x000fe20008410000 */
[----:B------:R-:W-:Y:S01]  /*30c0*/  FMUL.FTZ R14, R14, UR10 ;  /* 0x0000000a0e0e7c20 */ /* 0x000fe20008410000 */
[----:B------:R-:W-:Y:S05]  /*30d0*/  FMUL.FTZ R13, R13, UR10 ;  /* 0x0000000a0d0d7c20 */ /* 0x000fea0008410000 */
[----:B------:R2:W-:Y:S01]  /*30e0*/  MUFU.TANH R217, R12 ;  /* 0x0000000c00d97308 */ /* 0x0005e20000002400 */
[----:B------:R-:W-:Y:S01]  /*30f0*/  FMUL.FTZ R16, R16, UR10 ;  /* 0x0000000a10107c20 */ /* 0x000fe20008410000 */
[----:B------:R-:W-:Y:S01]  /*3100*/  FMUL.FTZ R17, R17, UR10 ;  /* 0x0000000a11117c20 */ /* 0x000fe20008410000 */
[----:B------:R-:W-:Y:S01]  /*3110*/  FMUL.FTZ R18, R18, UR10 ;  /* 0x0000000a12127c20 */ /* 0x000fe20008410000 */
[----:B------:R-:W-:Y:S06]  /*3120*/  FMUL.FTZ R19, R19, UR10 ;  /* 0x0000000a13137c20 */ /* 0x000fec0008410000 */
[----:B------:R-:W-:Y:S10]  /*3130*/  MUFU.TANH R69, R6 ;  /* 0x0000000600457308 */ /* 0x000ff40000002400 */
[----:B------:R3:W-:Y:S01]  /*3140*/  MUFU.TANH R237, R11 ;  /* 0x0000000b00ed7308 */ /* 0x0007e20000002400 */
[----:B--2---:R-:W2:Y:S09]  /*3150*/  LDL R12, [R1+0x38] ;  /* 0x00003800010c7983 */ /* 0x004eb20000100800 */
[----:B------:R4:W1:Y:S10]  /*3160*/  MUFU.TANH R68, R7 ;  /* 0x0000000700447308 */ /* 0x0008740000002400 */
[----:B------:R1:W-:Y:S01]  /*3170*/  MUFU.TANH R221, R9 ;  /* 0x0000000900dd7308 */ /* 0x0003e20000002400 */
[----:B---3--:R-:W3:Y:S09]  /*3180*/  LDL R11, [R1+0x34] ;  /* 0x00003400010b7983 */ /* 0x008ef20000100800 */
[----:B------:R1:W-:Y:S01]  /*3190*/  MUFU.TANH R222, R8 ;  /* 0x0000000800de7308 */ /* 0x0003e20000002400 */
[----:B----4-:R-:W4:Y:S09]  /*31a0*/  LDSM.16.M88.4 R4, [R151+0x6400] ;  /* 0x006400009704783b */ /* 0x010f320000000200 */
[----:B------:R-:W-:Y:S01]  /*31b0*/  MUFU.TANH R235, R15 ;  /* 0x0000000f00eb7308 */ /* 0x000fe20000002400 */
[----:B-1----:R-:W-:Y:S05]  /*31c0*/  FMUL.FTZ R9, R157, 1.4426950216293334961 ;  /* 0x3fb8aa3b9d097820 */ /* 0x002fea0000410000 */
[----:B------:R-:W-:Y:S04]  /*31d0*/  FSEL R9, R9, RZ, P5 ;  /* 0x000000ff09097208 */ /* 0x000fe80002800000 */
[----:B------:R1:W4:Y:S01]  /*31e0*/  MUFU.TANH R238, R10 ;  /* 0x0000000a00ee7308 */ /* 0x0003220000002400 */
[----:B------:R-:W-:Y:S01]  /*31f0*/  PLOP3.LUT P5, PT, PT, PT, UP1, 0x80, 0x8 ;  /* 0x000000000008781c */ /* 0x000fe20003faf018 */
[----:B------:R-:W-:Y:S01]  /*3200*/  FMUL.FTZ R8, R2, 1.4426950216293334961 ;  /* 0x3fb8aa3b02087820 */ /* 0x000fe20000410000 */
[----:B------:R-:W-:Y:S04]  /*3210*/  IMAD.MOV.U32 R2, RZ, RZ, R97 ;  /* 0x000000ffff027224 */ /* 0x000fe800078e0061 */
[----:B------:R-:W-:Y:S03]  /*3220*/  FSEL R8, R8, RZ, P0 ;  /* 0x000000ff08087208 */ /* 0x000fe60000000000 */
[----:B------:R4:W-:Y:S01]  /*3230*/  MUFU.TANH R216, R13 ;  /* 0x0000000d00d87308 */ /* 0x0009e20000002400 */
[----:B------:R-:W-:Y:S03]  /*3240*/  PLOP3.LUT P0, PT, PT, PT, UP1, 0x80, 0x8 ;  /* 0x000000000008781c */ /* 0x000fe60003f0f018 */
[----:B------:R-:W-:Y:S06]  /*3250*/  @P5 ISETP.GE.AND P5, PT, R0, UR34, PT ;  /* 0x0000002200005c0c */ /* 0x000fec000bfa6270 */
[----:B------:R-:W-:Y:S01]  /*3260*/  MUFU.TANH R92, R16 ;  /* 0x00000010005c7308 */ /* 0x000fe20000002400 */
[----:B------:R-:W-:Y:S01]  /*3270*/  MOV R0, R68 ;  /* 0x0000004400007202 */ /* 0x000fe20000000f00 */
[----:B-1----:R-:W-:Y:S01]  /*3280*/  IMAD.MOV.U32 R10, RZ, RZ, R98 ;  /* 0x000000ffff0a7224 */ /* 0x002fe200078e0062 */
[----:B------:R-:W-:Y:S02]  /*3290*/  @P1 FSEL R10, R98, -INF , !P6 ;  /* 0xff800000620a1808 */ /* 0x000fe40007000000 */
[----:B------:R-:W-:Y:S02]  /*32a0*/  PLOP3.LUT P1, PT, PT, PT, UP1, 0x80, 0x8 ;  /* 0x000000000008781c */ /* 0x000fe40003f2f018 */
[----:B------:R-:W-:Y:S03]  /*32b0*/  @P0 FSEL R2, R97, -INF , !P5 ;  /* 0xff80000061020808 */ /* 0x000fe60006800000 */
[----:B------:R-:W-:Y:S01]  /*32c0*/  MUFU.TANH R91, R17 ;  /* 0x00000011005b7308 */ /* 0x000fe20000002400 */
[--C-:B------:R-:W-:Y:S01]  /*32d0*/  FFMA.FTZ R10, R10, UR9, -R9.reuse ;  /* 0x000000090a0a7c23 */ /* 0x100fe20008010809 */
[-C--:B----4-:R-:W-:Y:S03]  /*32e0*/  HMMA.16816.F32 R20, R104, R4.reuse, R20 ;  /* 0x000000046814723c */ /* 0x090fe60000001814 */
[----:B------:R-:W-:Y:S05]  /*32f0*/  MOV R13, R217 ;  /* 0x000000d9000d7202 */ /* 0x000fea0000000f00 */
[----:B------:R-:W-:Y:S01]  /*3300*/  MUFU.EX2 R157, R10 ;  /* 0x0000000a009d7308 */ /* 0x000fe20000000800 */
[C---:B------:R-:W-:Y:S09]  /*3310*/  HMMA.16816.F32 R24, R112.reuse, R4, R24 ;  /* 0x000000047018723c */ /* 0x040ff20000001818 */
[----:B------:R-:W-:Y:S01]  /*3320*/  MUFU.TANH R236, R14 ;  /* 0x0000000e00ec7308 */ /* 0x000fe20000002400 */
[----:B------:R-:W-:Y:S01]  /*3330*/  FFMA.FTZ R5, R2, UR9, -R9 ;  /* 0x0000000902057c23 */ /* 0x000fe20008010809 */
[----:B------:R-:W-:Y:S01]  /*3340*/  @P1 FSEL R0, R68, -INF , !P5 ;  /* 0xff80000044001808 */ /* 0x000fe20006800000 */
[----:B------:R-:W-:Y:S01]  /*3350*/  IMAD.MOV.U32 R4, RZ, RZ, R69 ;  /* 0x000000ffff047224 */ /* 0x000fe200078e0045 */
[----:B------:R-:W-:Y:S01]  /*3360*/  @P3 FSEL R4, R69, -INF , !P6 ;  /* 0xff80000045043808 */ /* 0x000fe20007000000 */
[-C--:B------:R-:W-:Y:S01]  /*3370*/  HMMA.16816.F32 R28, R112, R6.reuse, R28 ;  /* 0x00000006701c723c */ /* 0x080fe2000000181c */
[----:B------:R-:W-:Y:S04]  /*3380*/  PLOP3.LUT P1, PT, PT, PT, UP1, 0x80, 0x8 ;  /* 0x000000000008781c */ /* 0x000fe80003f2f018 */
[----:B------:R-:W1:Y:S01]  /*3390*/  MUFU.EX2 R79, R5 ;  /* 0x00000005004f7308 */ /* 0x000e620000000800 */
[--C-:B------:R-:W-:Y:S01]  /*33a0*/  FFMA.FTZ R0, R0, UR9, -R8.reuse ;  /* 0x0000000900007c23 */ /* 0x100fe20008010808 */
[----:B------:R-:W-:Y:S01]  /*33b0*/  FFMA.FTZ R2, R4, UR9, -R8 ;  /* 0x0000000904027c23 */ /* 0x000fe20008010808 */
[----:B------:R-:W-:Y:S07]  /*33c0*/  FMUL.FTZ R20, R20, UR10 ;  /* 0x0000000a14147c20 */ /* 0x000fee0008410000 */
[----:B------:R-:W-:Y:S01]  /*33d0*/  MUFU.TANH R191, R19 ;  /* 0x0000001300bf7308 */ /* 0x000fe20000002400 */
[----:B------:R-:W-:Y:S01]  /*33e0*/  FMUL.FTZ R21, R21, UR10 ;  /* 0x0000000a15157c20 */ /* 0x000fe20008410000 */
[C---:B------:R-:W-:Y:S04]  /*33f0*/  HMMA.16816.F32 R32, R104.reuse, R6, R32 ;  /* 0x000000066820723c */ /* 0x040fe80000001820 */
[----:B------:R-:W-:Y:S01]  /*3400*/  FMUL.FTZ R25, R25, UR10 ;  /* 0x0000000a19197c20 */ /* 0x000fe20008410000 */
[----:B------:R-:W-:Y:S03]  /*3410*/  FMUL.FTZ R23, R23, UR10 ;  /* 0x0000000a17177c20 */ /* 0x000fe60008410000 */
[----:B------:R2:W-:Y:S01]  /*3420*/  MUFU.EX2 R70, R2 ;  /* 0x0000000200467308 */ /* 0x0005e20000000800 */
[----:B------:R-:W-:Y:S01]  /*3430*/  FMUL.FTZ R26, R26, UR10 ;  /* 0x0000000a1a1a7c20 */ /* 0x000fe20008410000 */
[----:B-1----:R-:W-:Y:S01]  /*3440*/  STL [R1+0x30], R79 ;  /* 0x0000304f01007387 */ /* 0x002fe20000100800 */
[----:B------:R-:W-:Y:S07]  /*3450*/  MOV R5, R238 ;  /* 0x000000ee00057202 */ /* 0x000fee0000000f00 */
[----:B------:R-:W-:Y:S01]  /*3460*/  MUFU.TANH R194, R18 ;  /* 0x0000001200c27308 */ /* 0x000fe20000002400 */
[----:B------:R-:W-:Y:S01]  /*3470*/  FMUL.FTZ R29, R29, UR10 ;  /* 0x0000000a1d1d7c20 */ /* 0x000fe20008410000 */
[----:B------:R-:W4:Y:S01]  /*3480*/  LDL R15, [R1+0x18] ;  /* 0x00001800010f7983 */ /* 0x000f220000100800 */
[----:B------:R-:W-:Y:S01]  /*3490*/  FMUL.FTZ R27, R27, UR10 ;  /* 0x0000000a1b1b7c20 */ /* 0x000fe20008410000 */
[----:B------:R-:W-:Y:S01]  /*34a0*/  FMUL.FTZ R30, R30, UR10 ;  /* 0x0000000a1e1e7c20 */ /* 0x000fe20008410000 */
[----:B------:R-:W-:Y:S01]  /*34b0*/  FMUL.FTZ R31, R31, UR10 ;  /* 0x0000000a1f1f7c20 */ /* 0x000fe20008410000 */
[----:B------:R-:W-:Y:S01]  /*34c0*/  FMUL.FTZ R28, R28, UR10 ;  /* 0x0000000a1c1c7c20 */ /* 0x000fe20008410000 */
[----:B------:R-:W-:Y:S03]  /*34d0*/  IMAD.MOV.U32 R4, RZ, RZ, R222 ;  /* 0x000000ffff047224 */ /* 0x000fe600078e00de */
[----:B------:R3:W-:Y:S01]  /*34e0*/  MUFU.EX2 R158, R0 ;  /* 0x00000000009e7308 */ /* 0x0007e20000000800 */
[----:B------:R-:W-:Y:S01]  /*34f0*/  @P1 FSEL R4, R222, -INF , !P6 ;  /* 0xff800000de041808 */ /* 0x000fe20007000000 */
[----:B------:R-:W-:Y:S01]  /*3500*/  IMAD.MOV.U32 R10, RZ, RZ, R221 ;  /* 0x000000ffff0a7224 */ /* 0x000fe200078e00dd */
[----:B------:R-:W-:Y:S07]  /*3510*/  PLOP3.LUT P1, PT, PT, PT, UP1, 0x80, 0x8 ;  /* 0x000000000008781c */ /* 0x000fee0003f2f018 */
[----:B------:R-:W-:Y:S01]  /*3520*/  MUFU.TANH R90, R20 ;  /* 0x00000014005a7308 */ /* 0x000fe20000002400 */
[----:B------:R-:W-:Y:S01]  /*3530*/  FMUL.FTZ R22, R22, UR10 ;  /* 0x0000000a16167c20 */ /* 0x000fe20008410000 */
[----:B------:R-:W-:Y:S01]  /*3540*/  FMUL.FTZ R32, R32, UR10 ;  /* 0x0000000a20207c20 */ /* 0x000fe20008410000 */
[----:B------:R-:W-:Y:S01]  /*3550*/  FMUL.FTZ R33, R33, UR10 ;  /* 0x0000000a21217c20 */ /* 0x000fe20008410000 */
[----:B------:R-:W-:Y:S01]  /*3560*/  FMUL.FTZ R24, R24, UR10 ;  /* 0x0000000a18187c20 */ /* 0x000fe20008410000 */
[----:B------:R-:W-:Y:S01]  /*3570*/  FMUL.FTZ R34, R34, UR10 ;  /* 0x0000000a22227c20 */ /* 0x000fe20008410000 */
[----:B------:R-:W-:Y:S04]  /*3580*/  FMUL.FTZ R35, R35, UR10 ;  /* 0x0000000a23237c20 */ /* 0x000fe80008410000 */
[----:B------:R-:W-:Y:S10]  /*3590*/  MUFU.TANH R228, R30 ;  /* 0x0000001e00e47308 */ /* 0x000ff40000002400 */
[----:B------:R-:W-:Y:S10]  /*35a0*/  MUFU.TANH R89, R21 ;  /* 0x0000001500597308 */ /* 0x000ff40000002400 */
[----:B------:R-:W-:Y:S10]  /*35b0*/  MUFU.TANH R205, R28 ;  /* 0x0000001c00cd7308 */ /* 0x000ff40000002400 */
[----:B------:R-:W-:Y:S10]  /*35c0*/  MUFU.TANH R189, R22 ;  /* 0x0000001600bd7308 */ /* 0x000ff40000002400 */
[----:B------:R-:W-:Y:S10]  /*35d0*/  MUFU.TANH R203, R29 ;  /* 0x0000001d00cb7308 */ /* 0x000ff40000002400 */
[----:B------:R-:W-:Y:S10]  /*35e0*/  MUFU.TANH R187, R23 ;  /* 0x0000001700bb7308 */ /* 0x000ff40000002400 */
[----:B------:R-:W-:Y:S10]  /*35f0*/  MUFU.TANH R210, R24 ;  /* 0x0000001800d27308 */ /* 0x000ff40000002400 */
[----:B------:R-:W-:Y:S10]  /*3600*/  MUFU.TANH R208, R25 ;  /* 0x0000001900d07308 */ /* 0x000ff40000002400 */
[----:B------:R1:W-:Y:S10]  /*3610*/  MUFU.TANH R230, R26 ;  /* 0x0000001a00e67308 */ /* 0x0003f40000002400 */
[----:B------:R-:W-:Y:S10]  /*3620*/  MUFU.TANH R229, R27 ;  /* 0x0000001b00e57308 */ /* 0x000ff40000002400 */
[----:B------:R-:W2:Y:S01]  /*3630*/  MUFU.TANH R86, R32 ;  /* 0x0000002000567308 */ /* 0x000ea20000002400 */
[----:B-1----:R-:W-:Y:S04]  /*3640*/  MOV R26, 0x10 ;  /* 0x00000010001a7802 */ /* 0x002fe80000000f00 */
[----:B------:R-:W-:Y:S05]  /*3650*/  SEL R26, R26, 0xfffffff0, !P2 ;  /* 0xfffffff01a1a7807 */ /* 0x000fea0005000000 */
[----:B------:R-:W-:Y:S10]  /*3660*/  MUFU.TANH R182, R34 ;  /* 0x0000002200b67308 */ /* 0x000ff40000002400 */
[----:B------:R-:W-:Y:S01]  /*3670*/  MUFU.TANH R224, R31 ;  /* 0x0000001f00e07308 */ /* 0x000fe20000002400 */
[----:B--2---:R-:W-:Y:S09]  /*3680*/  IMAD.MOV.U32 R18, RZ, RZ, R86 ;  /* 0x000000ffff127224 */ /* 0x004ff200078e0056 */
[----:B------:R-:W-:Y:S10]  /*3690*/  MUFU.TANH R85, R33 ;  /* 0x0000002100557308 */ /* 0x000ff40000002400 */
[----:B------:R-:W-:Y:S01]  /*36a0*/  MUFU.TANH R181, R35 ;  /* 0x0000002300b57308 */ /* 0x000fe20000002400 */
[C---:B------:R-:W-:Y:S01]  /*36b0*/  FMUL.FTZ R2, R12.reuse, 1.4426950216293334961 ;  /* 0x3fb8aa3b0c027820 */ /* 0x040fe20000410000 */
[----:B------:R-:W-:Y:S01]  /*36c0*/  FSETP.NEU.FTZ.AND P0, PT, R12, -INF , PT ;  /* 0xff8000000c00780b */ /* 0x000fe20003f1d000 */
[----:B------:R-:W-:Y:S03]  /*36d0*/  IMAD.MOV.U32 R12, RZ, RZ, R235 ;  /* 0x000000ffff0c7224 */ /* 0x000fe600078e00eb */
[----:B------:R-:W-:Y:S02]  /*36e0*/  FSEL R2, R2, RZ, P0 ;  /* 0x000000ff02027208 */ /* 0x000fe40000000000 */
[----:B------:R-:W-:Y:S01]  /*36f0*/  PLOP3.LUT P0, PT, PT, PT, UP1, 0x80, 0x8 ;  /* 0x000000000008781c */ /* 0x000fe20003f0f018 */
[C---:B---3--:R-:W-:Y:S01]  /*3700*/  FMUL.FTZ R0, R11.reuse, 1.4426950216293334961 ;  /* 0x3fb8aa3b0b007820 */ /* 0x048fe20000410000 */
[----:B------:R-:W-:Y:S01]  /*3710*/  FSETP.NEU.FTZ.AND P3, PT, R11, -INF , PT ;  /* 0xff8000000b00780b */ /* 0x000fe20003f7d000 */
[----:B------:R-:W-:Y:S01]  /*3720*/  FFMA.FTZ R11, R4, UR9, -R2 ;  /* 0x00000009040b7c23 */ /* 0x000fe20008010802 */
[----:B------:R-:W-:Y:S01]  /*3730*/  IMAD.MOV.U32 R4, RZ, RZ, R237 ;  /* 0x000000ffff047224 */ /* 0x000fe200078e00ed */
[----:B------:R-:W-:Y:S02]  /*3740*/  @P1 FSEL R4, R237, -INF , !P5 ;  /* 0xff800000ed041808 */ /* 0x000fe40006800000 */
[----:B------:R1:W-:Y:S01]  /*3750*/  MUFU.EX2 R250, R11 ;  /* 0x0000000b00fa7308 */ /* 0x0003e20000000800 */
[----:B------:R-:W-:Y:S02]  /*3760*/  FSEL R0, R0, RZ, P3 ;  /* 0x000000ff00007208 */ /* 0x000fe40001800000 */
[----:B------:R-:W-:Y:S03]  /*3770*/  PLOP3.LUT P3, PT, PT, PT, UP1, 0x80, 0x8 ;  /* 0x000000000008781c */ /* 0x000fe60003f6f018 */
[----:B------:R-:W-:Y:S01]  /*3780*/  @P0 FSEL R10, R221, -INF , !P5 ;  /* 0xff800000dd0a0808 */ /* 0x000fe20006800000 */
[----:B------:R-:W-:Y:S01]  /*3790*/  FFMA.FTZ R4, R4, UR9, -R0 ;  /* 0x0000000904047c23 */ /* 0x000fe20008010800 */
[----:B------:R-:W-:Y:S02]  /*37a0*/  PLOP3.LUT P5, PT, PT, PT, UP1, 0x80, 0x8 ;  /* 0x000000000008781c */ /* 0x000fe40003faf018 */
[----:B------:R-:W-:Y:S01]  /*37b0*/  PLOP3.LUT P0, PT, PT, PT, UP1, 0x80, 0x8 ;  /* 0x000000000008781c */ /* 0x000fe20003f0f018 */
[----:B------:R2:W-:Y:S01]  /*37c0*/  MUFU.EX2 R76, R4 ;  /* 0x00000004004c7308 */ /* 0x0005e20000000800 */
[----:B------:R-:W-:Y:S01]  /*37d0*/  FFMA.FTZ R10, R10, UR9, -R2 ;  /* 0x000000090a0a7c23 */ /* 0x000fe20008010802 */
[----:B------:R-:W-:Y:S02]  /*37e0*/  PLOP3.LUT P1, PT, PT, PT, UP1, 0x80, 0x8 ;  /* 0x000000000008781c */ /* 0x000fe40003f2f018 */
[----:B-1----:R-:W-:Y:S06]  /*37f0*/  MOV R11, R236 ;  /* 0x000000ec000b7202 */ /* 0x002fec0000000f00 */
[----:B------:R1:W-:Y:S01]  /*3800*/  MUFU.EX2 R249, R10 ;  /* 0x0000000a00f97308 */ /* 0x0003e20000000800 */
[----:B------:R-:W-:Y:S02]  /*3810*/  @P3 FSEL R5, R238, -INF , !P6 ;  /* 0xff800000ee053808 */ /* 0x000fe40007000000 */
[----:B------:R-:W-:Y:S02]  /*3820*/  PLOP3.LUT P3, PT, PT, PT, UP1, 0x80, 0x8 ;  /* 0x000000000008781c */ /* 0x000fe40003f6f018 */
[----:B------:R-:W-:Y:S01]  /*3830*/  PLOP3.LUT P6, PT, PT, PT, UP1, 0x80, 0x8 ;  /* 0x000000000008781c */ /* 0x000fe20003fcf018 */
[----:B------:R-:W-:Y:S01]  /*3840*/  FFMA.FTZ R5, R5, UR9, -R0 ;  /* 0x0000000905057c23 */ /* 0x000fe20008010800 */
[C---:B--2---:R-:W-:Y:S03]  /*3850*/  @P0 VIADD R4, R3.reuse, 0x8 ;  /* 0x0000000803040836 */ /* 0x044fe60000000000 */
[----:B------:R2:W3:Y:S01]  /*3860*/  MUFU.EX2 R75, R5 ;  /* 0x00000005004b7308 */ /* 0x0004e20000000800 */
[----:B------:R-:W-:Y:S02]  /*3870*/  PLOP3.LUT P0, PT, PT, PT, UP1, 0x80, 0x8 ;  /* 0x000000000008781c */ /* 0x000fe40003f0f018 */
[----:B------:R-:W-:Y:S01]  /*3880*/  @P5 ISETP.GE.AND P5, PT, R4, UR34, PT ;  /* 0x0000002204005c0c */ /* 0x000fe2000bfa6270 */
[----:B-1----:R-:W-:Y:S02]  /*3890*/  IMAD.MOV.U32 R10, RZ, RZ, R216 ;  /* 0x000000ffff0a7224 */ /* 0x002fe400078e00d8 */
[----:B------:R-:W-:Y:S01]  /*38a0*/  @P3 VIADD R4, R3, 0x9 ;  /* 0x0000000903043836 */ /* 0x000fe20000000000 */
[----:B------:R-:W-:Y:S02]  /*38b0*/  @P1 FSEL R13, R217, -INF , !P5 ;  /* 0xff800000d90d1808 */ /* 0x000fe40006800000 */
[----:B------:R-:W-:Y:S02]  /*38c0*/  PLOP3.LUT P1, PT, PT, PT, UP1, 0x80, 0x8 ;  /* 0x000000000008781c */ /* 0x000fe40003f2f018 */
[----:B------:R-:W-:Y:S01]  /*38d0*/  @P6 ISETP.GE.AND P6, PT, R4, UR34, PT ;  /* 0x0000002204006c0c */ /* 0x000fe2000bfc6270 */
[--C-:B------:R-:W-:Y:S01]  /*38e0*/  FFMA.FTZ R13, R13, UR9, -R2.reuse ;  /* 0x000000090d0d7c23 */ /* 0x100fe20008010802 */
[----:B--2---:R-:W1:Y:S01]  /*38f0*/  LDSM.16.M88.4 R4, [R151+0x6800] ;  /* 0x006800009704783b */ /* 0x004e620000000200 */
[----:B------:R-:W-:Y:S02]  /*3900*/  PLOP3.LUT P3, PT, PT, PT, UP1, 0x80, 0x8 ;  /* 0x000000000008781c */ /* 0x000fe40003f6f018 */
[----:B------:R2:W-:Y:S01]  /*3910*/  MUFU.EX2 R246, R13 ;  /* 0x0000000d00f67308 */ /* 0x0005e20000000800 */
[----:B------:R-:W-:Y:S02]  /*3920*/  @P0 FSEL R10, R216, -INF , !P6 ;  /* 0xff800000d80a0808 */ /* 0x000fe40007000000 */
[----:B------:R-:W-:Y:S02]  /*3930*/  PLOP3.LUT P0, PT, PT, PT, UP1, 0x80, 0x8 ;  /* 0x000000000008781c */ /* 0x000fe40003f0f018 */
[----:B---3--:R-:W-:Y:S01]  /*3940*/  STL [R1+0xc], R75 ;  /* 0x00000c4b01007387 */ /* 0x008fe20000100800 */
[----:B------:R-:W-:Y:S01]  /*3950*/  FFMA.FTZ R10, R10, UR9, -R2 ;  /* 0x000000090a0a7c23 */ /* 0x000fe20008010802 */
[----:B------:R-:W-:Y:S02]  /*3960*/  @P1 FSEL R12, R235, -INF , !P6 ;  /* 0xff800000eb0c1808 */ /* 0x000fe40007000000 */
[----:B------:R-:W-:Y:S01]  /*3970*/  STL [R1+0x8], R76 ;  /* 0x0000084c01007387 */ /* 0x000fe20000100800 */
[----:B------:R3:W-:Y:S01]  /*3980*/  MUFU.EX2 R245, R10 ;  /* 0x0000000a00f57308 */ /* 0x0007e20000000800 */
[----:B------:R-:W-:Y:S02]  /*3990*/  PLOP3.LUT P1, PT, PT, PT, UP1, 0x80, 0x8 ;  /* 0x000000000008781c */ /* 0x000fe40003f2f018 */
[----:B------:R-:W-:Y:S02]  /*39a0*/  @P3 FSEL R11, R236, -INF , !P5 ;  /* 0xff800000ec0b3808 */ /* 0x000fe40006800000 */
[----:B--2---:R-:W-:Y:S02]  /*39b0*/  MOV R13, R91 ;  /* 0x0000005b000d7202 */ /* 0x004fe40000000f00 */
[----:B------:R-:W-:Y:S01]  /*39c0*/  @P0 FSEL R13, R91, -INF , !P6 ;  /* 0xff8000005b0d0808 */ /* 0x000fe20007000000 */
[--C-:B------:R-:W-:Y:S01]  /*39d0*/  FFMA.FTZ R11, R11, UR9, -R0.reuse ;  /* 0x000000090b0b7c23 */ /* 0x100fe20008010800 */
[----:B------:R-:W-:Y:S02]  /*39e0*/  PLOP3.LUT P3, PT, PT, PT, UP1, 0x80, 0x8 ;  /* 0x000000000008781c */ /* 0x000fe40003f6f018 */
[----:B------:R-:W-:Y:S01]  /*39f0*/  PLOP3.LUT P0, PT, PT, PT, UP1, 0x80, 0x8 ;  /* 0x000000000008781c */ /* 0x000fe20003f0f018 */
[----:B------:R2:W1:Y:S01]  /*3a00*/  MUFU.EX2 R71, R11 ;  /* 0x0000000b00477308 */ /* 0x0004620000000800 */
[----:B---3--:R-:W-:Y:S01]  /*3a10*/  FFMA.FTZ R10, R12, UR9, -R0 ;  /* 0x000000090c0a7c23 */ /* 0x008fe20008010800 */
[----:B------:R-:W-:Y:S08]  /*3a20*/  IMAD.MOV.U32 R12, RZ, RZ, R191 ;  /* 0x000000ffff0c7224 */ /* 0x000ff000078e00bf */
[----:B------:R3:W3:Y:S01]  /*3a30*/  MUFU.EX2 R72, R10 ;  /* 0x0000000a00487308 */ /* 0x0006e20000000800 */
[----:B--2---:R-:W-:Y:S01]  /*3a40*/  IMAD.MOV.U32 R11, RZ, RZ, R194 ;  /* 0x000000ffff0b7224 */ /* 0x004fe200078e00c2 */
[----:B------:R-:W-:Y:S01]  /*3a50*/  @P3 FSEL R11, R194, -INF , !P5 ;  /* 0xff800000c20b3808 */ /* 0x000fe20006800000 */
[-C--:B-1----:R-:W-:Y:S01]  /*3a60*/  HMMA.16816.F32 R36, R104, R4.reuse, R36 ;  /* 0x000000046824723c */ /* 0x082fe20000001824 */
[----:B------:R-:W-:Y:S01]  /*3a70*/  PLOP3.LUT P3, PT, PT, PT, UP1, 0x80, 0x8 ;  /* 0x000000000008781c */ /* 0x000fe20003f6f018 */
[----:B------:R-:W-:Y:S01]  /*3a80*/  STL [R1+0x4], R71 ;  /* 0x0000044701007387 */ /* 0x000fe20000100800 */
[----:B---3--:R-:W-:Y:S01]  /*3a90*/  IMAD.MOV.U32 R10, RZ, RZ, R92 ;  /* 0x000000ffff0a7224 */ /* 0x008fe200078e005c */
[----:B------:R-:W-:Y:S01]  /*3aa0*/  @P1 FSEL R10, R92, -INF , !P5 ;  /* 0xff8000005c0a1808 */ /* 0x000fe20006800000 */
[----:B------:R-:W-:Y:S01]  /*3ab0*/  FFMA.FTZ R11, R11, UR9, -R8 ;  /* 0x000000090b0b7c23 */ /* 0x000fe20008010808 */
[----:B------:R-:W-:Y:S01]  /*3ac0*/  PLOP3.LUT P1, PT, PT, PT, UP1, 0x80, 0x8 ;  /* 0x000000000008781c */ /* 0x000fe20003f2f018 */
[----:B------:R-:W-:Y:S01]  /*3ad0*/  STL [R1], R72 ;  /* 0x0000004801007387 */ /* 0x000fe20000100800 */
[C---:B------:R-:W-:Y:S01]  /*3ae0*/  HMMA.16816.F32 R40, R112.reuse, R4, R40 ;  /* 0x000000047028723c */ /* 0x040fe20000001828 */
[----:B------:R1:W-:Y:S01]  /*3af0*/  MUFU.EX2 R223, R11 ;  /* 0x0000000b00df7308 */ /* 0x0003e20000000800 */
[----:B------:R-:W-:Y:S01]  /*3b00*/  PLOP3.LUT P5, PT, PT, PT, UP1, 0x80, 0x8 ;  /* 0x000000000008781c */ /* 0x000fe20003faf018 */
[----:B------:R-:W2:Y:S01]  /*3b10*/  LDL R25, [R1+0x48] ;  /* 0x0000480001197983 */ /* 0x000ea20000100800 */
[--C-:B------:R-:W-:Y:S01]  /*3b20*/  FFMA.FTZ R14, R10, UR9, -R9.reuse ;  /* 0x000000090a0e7c23 */ /* 0x100fe20008010809 */
[----:B------:R-:W-:Y:S01]  /*3b30*/  FFMA.FTZ R10, R13, UR9, -R9 ;  /* 0x000000090d0a7c23 */ /* 0x000fe20008010809 */
[----:B------:R-:W-:Y:S01]  /*3b40*/  MOV R5, R89 ;  /* 0x0000005900057202 */ /* 0x000fe20000000f00 */
[----:B------:R-:W-:Y:S04]  /*3b50*/  IMAD.MOV.U32 R4, RZ, RZ, R187 ;  /* 0x000000ffff047224 */ /* 0x000fe800078e00bb */
[----:B------:R-:W-:Y:S01]  /*3b60*/  MUFU.EX2 R96, R14 ;  /* 0x0000000e00607308 */ /* 0x000fe20000000800 */
[-C--:B------:R-:W-:Y:S09]  /*3b70*/  HMMA.16816.F32 R44, R112, R6.reuse, R44 ;  /* 0x00000006702c723c */ /* 0x080ff2000000182c */
[----:B------:R3:W-:Y:S01]  /*3b80*/  MUFU.EX2 R95, R10 ;  /* 0x0000000a005f7308 */ /* 0x0007e20000000800 */
[----:B------:R-:W-:Y:S01]  /*3b90*/  @P1 FSEL R12, R191, -INF , !P6 ;  /* 0xff800000bf0c1808 */ /* 0x000fe20007000000 */
[----:B------:R-:W-:Y:S01]  /*3ba0*/  IMAD.MOV.U32 R13, RZ, RZ, R230 ;  /* 0x000000ffff0d7224 */ /* 0x000fe200078e00e6 */
[----:B------:R-:W-:Y:S01]  /*3bb0*/  PLOP3.LUT P1, PT, PT, PT, UP1, 0x80, 0x8 ;  /* 0x000000000008781c */ /* 0x000fe20003f2f018 */
[----:B-1----:R-:W-:Y:S01]  /*3bc0*/  IMAD.MOV.U32 R11, RZ, RZ, R90 ;  /* 0x000000ffff0b7224 */ /* 0x002fe200078e005a */
[----:B------:R-:W-:Y:S01]  /*3bd0*/  PLOP3.LUT P6, PT, PT, PT, UP1, 0x80, 0x8 ;  /* 0x000000000008781c */ /* 0x000fe20003fcf018 */
[----:B------:R-:W-:Y:S01]  /*3be0*/  FMUL.FTZ R36, R36, UR10 ;  /* 0x0000000a24247c20 */ /* 0x000fe20008410000 */
[C---:B------:R-:W-:Y:S03]  /*3bf0*/  HMMA.16816.F32 R48, R104.reuse, R6, R48 ;  /* 0x000000066830723c */ /* 0x040fe60000001830 */
[----:B------:R-:W1:Y:S01]  /*3c00*/  MUFU.TANH R82, R36 ;  /* 0x0000002400527308 */ /* 0x000e620000002400 */
[----:B------:R-:W-:Y:S01]  /*3c10*/  FMUL.FTZ R38, R38, UR10 ;  /* 0x0000000a26267c20 */ /* 0x000fe20008410000 */
[----:B------:R-:W-:Y:S01]  /*3c20*/  FMUL.FTZ R37, R37, UR10 ;  /* 0x0000000a25257c20 */ /* 0x000fe20008410000 */
[----:B------:R-:W-:Y:S01]  /*3c30*/  FMUL.FTZ R40, R40, UR10 ;  /* 0x0000000a28287c20 */ /* 0x000fe20008410000 */
[----:B---3--:R-:W-:Y:S01]  /*3c40*/  FFMA.FTZ R10, R12, UR9, -R8 ;  /* 0x000000090c0a7c23 */ /* 0x008fe20008010808 */
[----:B------:R-:W-:Y:S01]  /*3c50*/  FMUL.FTZ R42, R42, UR10 ;  /* 0x0000000a2a2a7c20 */ /* 0x000fe20008410000 */
[----:B------:R-:W-:Y:S01]  /*3c60*/  FMUL.FTZ R41, R41, UR10 ;  /* 0x0000000a29297c20 */ /* 0x000fe20008410000 */
[----:B------:R-:W-:Y:S03]  /*3c70*/  FMUL.FTZ R43, R43, UR10 ;  /* 0x0000000a2b2b7c20 */ /* 0x000fe60008410000 */
[----:B------:R3:W-:Y:S01]  /*3c80*/  MUFU.EX2 R225, R10 ;  /* 0x0000000a00e17308 */ /* 0x0007e20000000800 */
[----:B------:R-:W-:Y:S01]  /*3c90*/  FMUL.FTZ R46, R46, UR10 ;  /* 0x0000000a2e2e7c20 */ /* 0x000fe20008410000 */
[----:B------:R-:W-:Y:S01]  /*3ca0*/  FMUL.FTZ R44, R44, UR10 ;  /* 0x0000000a2c2c7c20 */ /* 0x000fe20008410000 */
[----:B------:R-:W-:Y:S07]  /*3cb0*/  FMUL.FTZ R45, R45, UR10 ;  /* 0x0000000a2d2d7c20 */ /* 0x000fee0008410000 */
[----:B------:R-:W4:Y:S01]  /*3cc0*/  MUFU.TANH R212, R42 ;  /* 0x0000002a00d47308 */ /* 0x000f220000002400 */
[----:B------:R-:W-:Y:S01]  /*3cd0*/  FMUL.FTZ R47, R47, UR10 ;  /* 0x0000000a2f2f7c20 */ /* 0x000fe20008410000 */
[----:B------:R-:W-:Y:S01]  /*3ce0*/  FMUL.FTZ R39, R39, UR10 ;  /* 0x0000000a27277c20 */ /* 0x000fe20008410000 */
[----:B------:R-:W-:Y:S01]  /*3cf0*/  FMUL.FTZ R48, R48, UR10 ;  /* 0x0000000a30307c20 */ /* 0x000fe20008410000 */
[----:B------:R-:W-:Y:S01]  /*3d00*/  FMUL.FTZ R49, R49, UR10 ;  /* 0x0000000a31317c20 */ /* 0x000fe20008410000 */
[----:B-1----:R-:W-:Y:S02]  /*3d10*/  IMAD.MOV.U32 R17, RZ, RZ, R82 ;  /* 0x000000ffff117224 */ /* 0x002fe400078e0052 */
[----:B------:R-:W-:Y:S03]  /*3d20*/  FMUL.FTZ R51, R51, UR10 ;  /* 0x0000000a33337c20 */ /* 0x000fe60008410000 */
[----:B------:R-:W-:Y:S01]  /*3d30*/  MUFU.TANH R178, R38 ;  /* 0x0000002600b27308 */ /* 0x000fe20000002400 */
[----:B------:R-:W-:Y:S01]  /*3d40*/  FMUL.FTZ R50, R50, UR10 ;  /* 0x0000000a32327c20 */ /* 0x000fe20008410000 */
[C---:B---3--:R-:W-:Y:S02]  /*3d50*/  @P0 IADD3 R10, PT, PT, R3.reuse, 0x10, RZ ;  /* 0x00000010030a0810 */ /* 0x048fe40007ffe0ff */
[----:B------:R-:W-:Y:S02]  /*3d60*/  PLOP3.LUT P0, PT, PT, PT, UP1, 0x80, 0x8 ;  /* 0x000000000008781c */ /* 0x000fe40003f0f018 */
[----:B------:R-:W-:Y:S01]  /*3d70*/  @P1 ISETP.GE.AND P1, PT, R10, UR34, PT ;  /* 0x000000220a001c0c */ /* 0x000fe2000bf26270 */
[----:B------:R-:W-:Y:S03]  /*3d80*/  @P6 VIADD R10, R3, 0x11 ;  /* 0x00000011030a6836 */ /* 0x000fe60000000000 */
[----:B------:R-:W-:Y:S01]  /*3d90*/  MUFU.TANH R211, R43 ;  /* 0x0000002b00d37308 */ /* 0x000fe20000002400 */
[----:B------:R-:W-:Y:S02]  /*3da0*/  PLOP3.LUT P6, PT, PT, PT, UP1, 0x80, 0x8 ;  /* 0x000000000008781c */ /* 0x000fe40003fcf018 */
[----:B------:R-:W-:Y:S02]  /*3db0*/  @P3 FSEL R11, R90, -INF , !P1 ;  /* 0xff8000005a0b3808 */ /* 0x000fe40004800000 */
[----:B------:R-:W-:Y:S01]  /*3dc0*/  @P5 ISETP.GE.AND P5, PT, R10, UR34, PT ;  /* 0x000000220a005c0c */ /* 0x000fe2000bfa6270 */
[----:B------:R-:W-:Y:S01]  /*3dd0*/  IMAD.MOV.U32 R10, RZ, RZ, R189 ;  /* 0x000000ffff0a7224 */ /* 0x000fe200078e00bd */
[----:B------:R-:W-:Y:S03]  /*3de0*/  PLOP3.LUT P3, PT, PT, PT, UP1, 0x80, 0x8 ;  /* 0x000000000008781c */ /* 0x000fe60003f6f018 */
[----:B------:R-:W1:Y:S01]  /*3df0*/  MUFU.TANH R196, R40 ;  /* 0x0000002800c47308 */ /* 0x000e620000002400 */
[--C-:B------:R-:W-:Y:S01]  /*3e00*/  FFMA.FTZ R12, R11, UR9, -R9.reuse ;  /* 0x000000090b0c7c23 */ /* 0x100fe20008010809 */
[----:B------:R-:W-:Y:S02]  /*3e10*/  @P0 FSEL R5, R89, -INF , !P5 ;  /* 0xff80000059050808 */ /* 0x000fe40006800000 */
[----:B------:R-:W-:Y:S02]  /*3e20*/  PLOP3.LUT P0, PT, PT, PT, UP1, 0x80, 0x8 ;  /* 0x000000000008781c */ /* 0x000fe40003f0f018 */
[----:B----4-:R-:W-:Y:S01]  /*3e30*/  MOV R20, R212 ;  /* 0x000000d400147202 */ /* 0x010fe20000000f00 */
[----:B------:R-:W-:Y:S03]  /*3e40*/  FFMA.FTZ R11, R5, UR9, -R9 ;  /* 0x00000009050b7c23 */ /* 0x000fe60008010809 */
[----:B------:R3:W-:Y:S01]  /*3e50*/  MUFU.EX2 R94, R12 ;  /* 0x0000000c005e7308 */ /* 0x0007e20000000800 */
[----:B------:R-:W-:Y:S02]  /*3e60*/  @P6 FSEL R10, R189, -INF , !P1 ;  /* 0xff800000bd0a6808 */ /* 0x000fe40004800000 */
[----:B------:R-:W-:Y:S07]  /*3e70*/  PLOP3.LUT P6, PT, PT, PT, UP1, 0x80, 0x8 ;  /* 0x000000000008781c */ /* 0x000fee0003fcf018 */
[----:B------:R-:W-:Y:S01]  /*3e80*/  MUFU.TANH R81, R37 ;  /* 0x0000002500517308 */ /* 0x000fe20000002400 */
[----:B------:R-:W-:Y:S01]  /*3e90*/  @P3 FSEL R4, R187, -INF , !P5 ;  /* 0xff800000bb043808 */ /* 0x000fe20006800000 */
[--C-:B------:R-:W-:Y:S01]  /*3ea0*/  FFMA.FTZ R5, R10, UR9, -R8.reuse ;  /* 0x000000090a057c23 */ /* 0x100fe20008010808 */
[----:B------:R-:W-:Y:S02]  /*3eb0*/  PLOP3.LUT P3, PT, PT, PT, UP1, 0x80, 0x8 ;  /* 0x000000000008781c */ /* 0x000fe40003f6f018 */
[----:B------:R-:W-:Y:S01]  /*3ec0*/  MOV R10, R210 ;  /* 0x000000d2000a7202 */ /* 0x000fe20000000f00 */
[----:B------:R-:W-:Y:S01]  /*3ed0*/  FFMA.FTZ R4, R4, UR9, -R8 ;  /* 0x0000000904047c23 */ /* 0x000fe20008010808 */
[----:B------:R-:W-:Y:S03]  /*3ee0*/  @P0 FSEL R10, R210, -INF , !P1 ;  /* 0xff800000d20a0808 */ /* 0x000fe60004800000 */
[----:B------:R4:W2:Y:S01]  /*3ef0*/  MUFU.EX2 R93, R11 ;  /* 0x0000000b005d7308 */ /* 0x0008a20000000800 */
[----:B------:R-:W-:Y:S01]  /*3f00*/  PLOP3.LUT P0, PT, PT, PT, UP1, 0x80, 0x8 ;  /* 0x000000000008781c */ /* 0x000fe20003f0f018 */
[----:B---3--:R-:W-:Y:S08]  /*3f10*/  IMAD.MOV.U32 R12, RZ, RZ, R208 ;  /* 0x000000ffff0c7224 */ /* 0x008ff000078e00d0 */
[----:B------:R3:W-:Y:S01]  /*3f20*/  MUFU.EX2 R213, R4 ;  /* 0x0000000400d57308 */ /* 0x0007e20000000800 */
[----:B------:R-:W-:Y:S01]  /*3f30*/  @P6 FSEL R12, R208, -INF , !P5 ;  /* 0xff800000d00c6808 */ /* 0x000fe20006800000 */
[----:B------:R-:W-:Y:S01]  /*3f40*/  FFMA.FTZ R14, R10, UR9, -R2 ;  /* 0x000000090a0e7c23 */ /* 0x000fe20008010802 */
[----:B-1----:R-:W-:Y:S07]  /*3f50*/  IMAD.MOV.U32 R19, RZ, RZ, R196 ;  /* 0x000000ffff137224 */ /* 0x002fee00078e00c4 */
[----:B------:R-:W-:Y:S01]  /*3f60*/  MUFU.TANH R186, R44 ;  /* 0x0000002c00ba7308 */ /* 0x000fe20000002400 */
[----:B------:R-:W-:Y:S01]  /*3f70*/  @P3 FSEL R13, R230, -INF , !P1 ;  /* 0xff800000e60d3808 */ /* 0x000fe20004800000 */
[----:B------:R-:W-:Y:S01]  /*3f80*/  FFMA.FTZ R10, R12, UR9, -R2 ;  /* 0x000000090c0a7c23 */ /* 0x000fe20008010802 */
[----:B------:R-:W-:Y:S02]  /*3f90*/  PLOP3.LUT P1, PT, PT, PT, UP1, 0x80, 0x8 ;  /* 0x000000000008781c */ /* 0x000fe40003f2f018 */
[----:B------:R-:W-:Y:S01]  /*3fa0*/  PLOP3.LUT P3, PT, PT, PT, UP1, 0x80, 0x8 ;  /* 0x000000000008781c */ /* 0x000fe20003f6f018 */
[--C-:B------:R-:W-:Y:S01]  /*3fb0*/  FFMA.FTZ R13, R13, UR9, -R0.reuse ;  /* 0x000000090d0d7c23 */ /* 0x100fe20008010800 */
[----:B----4-:R-:W-:Y:S03]  /*3fc0*/  IMAD.MOV.U32 R11, RZ, RZ, R229 ;  /* 0x000000ffff0b7224 */ /* 0x010fe600078e00e5 */
[----:B------:R1:W-:Y:S01]  /*3fd0*/  MUFU.EX2 R239, R10 ;  /* 0x0000000a00ef7308 */ /* 0x0003e20000000800 */
[----:B------:R-:W-:Y:S02]  /*3fe0*/  @P0 FSEL R11, R229, -INF , !P5 ;  /* 0xff800000e50b0808 */ /* 0x000fe40006800000 */
[----:B---3--:R-:W-:Y:S07]  /*3ff0*/  MOV R4, UR20 ;  /* 0x0000001400047c02 */ /* 0x008fee0008000f00 */
[----:B------:R3:W-:Y:S01]  /*4000*/  MUFU.EX2 R252, R13 ;  /* 0x0000000d00fc7308 */ /* 0x0007e20000000800 */
[----:B------:R-:W-:Y:S01]  /*4010*/  PLOP3.LUT P5, PT, PT, PT, UP1, 0x80, 0x8 ;  /* 0x000000000008781c */ /* 0x000fe20003faf018 */
[----:B------:R-:W-:Y:S01]  /*4020*/  FFMA.FTZ R12, R11, UR9, -R0 ;  /* 0x000000090b0c7c23 */ /* 0x000fe20008010800 */
[----:B------:R-:W-:Y:S07]  /*4030*/  PLOP3.LUT P6, PT, PT, PT, UP1, 0x80, 0x8 ;  /* 0x000000000008781c */ /* 0x000fee0003fcf018 */
[----:B------:R4:W2:Y:S10]  /*4040*/  MUFU.EX2 R214, R5 ;  /* 0x0000000500d67308 */ /* 0x0008b40000000800 */
[----:B------:R4:W-:Y:S01]  /*4050*/  MUFU.EX2 R240, R14 ;  /* 0x0000000e00f07308 */ /* 0x0009e20000000800 */
[----:B-1----:R-:W-:Y:S02]  /*4060*/  LEA R10, P0, R15, R4, 0x2 ;  /* 0x000000040f0a7211 */ /* 0x002fe400078010ff */
[C---:B------:R-:W-:Y:S07]  /*4070*/  @P1 IADD3 R4, PT, PT, R3.reuse, 0x18, RZ ;  /* 0x0000001803041810 */ /* 0x040fee0007ffe0ff */
[----:B------:R-:W-:Y:S01]  /*4080*/  MUFU.TANH R177, R39 ;  /* 0x0000002700b17308 */ /* 0x000fe20000002400 */
[----:B------:R-:W-:Y:S02]  /*4090*/  PLOP3.LUT P1, PT, PT, PT, UP1, 0x80, 0x8 ;  /* 0x000000000008781c */ /* 0x000fe40003f2f018 */
[----:B------:R-:W-:Y:S01]  /*40a0*/  @P3 ISETP.GE.AND P3, PT, R4, UR34, PT ;  /* 0x0000002204003c0c */ /* 0x000fe2000bf66270 */
[----:B------:R-:W-:Y:S01]  /*40b0*/  @P6 VIADD R4, R3, 0x19 ;  /* 0x0000001903046836 */ /* 0x000fe20000000000 */
[----:B---3--:R-:W-:Y:S01]  /*40c0*/  MOV R13, R228 ;  /* 0x000000e4000d7202 */ /* 0x008fe20000000f00 */
[----:B----4-:R-:W-:Y:S01]  /*40d0*/  IMAD.U32 R5, RZ, RZ, UR19 ;  /* 0x00000013ff057e24 */ /* 0x010fe2000f8e00ff */
[----:B------:R-:W-:Y:S03]  /*40e0*/  PLOP3.LUT P6, PT, PT, PT, UP1, 0x80, 0x8 ;  /* 0x000000000008781c */ /* 0x000fe60003fcf018 */
[----:B------:R1:W-:Y:S01]  /*40f0*/  MUFU.EX2 R251, R12 ;  /* 0x0000000c00fb7308 */ /* 0x0003e20000000800 */
[----:B------:R-:W-:Y:S02]  /*4100*/  @P5 ISETP.GE.AND P5, PT, R4, UR34, PT ;  /* 0x0000002204005c0c */ /* 0x000fe4000bfa6270 */
[----:B------:R-:W-:Y:S07]  /*4110*/  LEA.HI.X R11, R15, R5, RZ, 0x2, P0 ;  /* 0x000000050f0b7211 */ /* 0x000fee00000f14ff */
[----:B------:R-:W-:Y:S01]  /*4120*/  MUFU.TANH R192, R41 ;  /* 0x0000002900c07308 */ /* 0x000fe20000002400 */
[----:B------:R-:W-:Y:S01]  /*4130*/  PLOP3.LUT P0, PT, PT, PT, UP1, 0x80, 0x8 ;  /* 0x000000000008781c */ /* 0x000fe20003f0f018 */
[----:B------:R-:W-:Y:S01]  /*4140*/  IMAD.MOV.U32 R5, RZ, RZ, R205 ;  /* 0x000000ffff057224 */ /* 0x000fe200078e00cd */
[----:B------:R-:W-:Y:S01]  /*4150*/  @P1 FSEL R13, R228, -INF , !P3 ;  /* 0xff800000e40d1808 */ /* 0x000fe20005800000 */
[----:B------:R-:W3:Y:S01]  /*4160*/  LDG.E R111, desc[UR30][R10.64] ;  /* 0x0000001e0a6f7981 */ /* 0x000ee2000c1e1900 */
[----:B------:R-:W-:Y:S01]  /*4170*/  PLOP3.LUT P1, PT, PT, PT, UP1, 0x80, 0x8 ;  /* 0x000000000008781c */ /* 0x000fe20003f2f018 */
[----:B------:R-:W-:Y:S01]  /*4180*/  IMAD.MOV.U32 R15, RZ, RZ, R182 ;  /* 0x000000ffff0f7224 */ /* 0x000fe200078e00b6 */
[----:B------:R-:W-:Y:S03]  /*4190*/  MOV R4, R203 ;  /* 0x000000cb00047202 */ /* 0x000fe60000000f00 */
[----:B------:R-:W4:Y:S01]  /*41a0*/  MUFU.TANH R169, R51 ;  /* 0x0000003300a97308 */ /* 0x000f220000002400 */
[----:B------:R-:W-:Y:S01]  /*41b0*/  @P6 FSEL R18, R86, -INF , !P3 ;  /* 0xff80000056126808 */ /* 0x000fe20005800000 */
[----:B------:R-:W3:Y:S01]  /*41c0*/  LDG.E R110, desc[UR30][R10.64+0x20] ;  /* 0x0000201e0a6e7981 */ /* 0x000ee2000c1e1900 */
[----:B------:R-:W-:Y:S01]  /*41d0*/  PLOP3.LUT P6, PT, PT, PT, UP1, 0x80, 0x8 ;  /* 0x000000000008781c */ /* 0x000fe20003fcf018 */
[----:B------:R-:W-:Y:S01]  /*41e0*/  FFMA.FTZ R14, R13, UR9, -R0 ;  /* 0x000000090d0e7c23 */ /* 0x000fe20008010800 */
[----:B------:R-:W-:Y:S01]  /*41f0*/  MOV R13, R85 ;  /* 0x00000055000d7202 */ /* 0x000fe20000000f00 */
[----:B------:R-:W5:Y:S01]  /*4200*/  LDG.E R109, desc[UR30][R10.64+0x100] ;  /* 0x0001001e0a6d7981 */ /* 0x000f62000c1e1900 */
[----:B------:R-:W-:Y:S03]  /*4210*/  @P0 FSEL R5, R205, -INF , !P3 ;  /* 0xff800000cd050808 */ /* 0x000fe60005800000 */
[----:B------:R-:W-:Y:S01]  /*4220*/  MUFU.TANH R209, R46 ;  /* 0x0000002e00d17308 */ /* 0x000fe20000002400 */
[----:B------:R-:W-:Y:S01]  /*4230*/  PLOP3.LUT P0, PT, PT, PT, UP1, 0x80, 0x8 ;  /* 0x000000000008781c */ /* 0x000fe20003f0f018 */
[----:B------:R-:W-:Y:S01]  /*4240*/  FFMA.FTZ R18, R18, UR9, -R9 ;  /* 0x0000000912127c23 */ /* 0x000fe20008010809 */
[----:B------:R-:W-:Y:S01]  /*4250*/  @P1 FSEL R4, R203, -INF , !P5 ;  /* 0xff800000cb041808 */ /* 0x000fe20006800000 */
[----:B------:R-:W-:Y:S01]  /*4260*/  FFMA.FTZ R5, R5, UR9, -R2 ;  /* 0x0000000905057c23 */ /* 0x000fe20008010802 */
[----:B------:R-:W-:Y:S01]  /*4270*/  PLOP3.LUT P1, PT, PT, PT, UP1, 0x80, 0x8 ;  /* 0x000000000008781c */ /* 0x000fe20003f2f018 */
[----:B-1----:R-:W-:Y:S01]  /*4280*/  IMAD.MOV.U32 R12, RZ, RZ, R224 ;  /* 0x000000ffff0c7224 */ /* 0x002fe200078e00e0 */
[----:B------:R-:W-:Y:S03]  /*4290*/  @P6 FSEL R12, R224, -INF , !P5 ;  /* 0xff800000e00c6808 */ /* 0x000fe60006800000 */
[----:B------:R1:W-:Y:S01]  /*42a0*/  MUFU.EX2 R248, R14 ;  /* 0x0000000e00f87308 */ /* 0x0003e20000000800 */
[----:B------:R-:W-:Y:S01]  /*42b0*/  PLOP3.LUT P6, PT, PT, PT, UP1, 0x80, 0x8 ;  /* 0x000000000008781c */ /* 0x000fe20003fcf018 */
[----:B------:R-:W-:Y:S01]  /*42c0*/  FFMA.FTZ R16, R4, UR9, -R2 ;  /* 0x0000000904107c23 */ /* 0x000fe20008010802 */
[----:B----4-:R-:W-:Y:S07]  /*42d0*/  IMAD.MOV.U32 R22, RZ, RZ, R169 ;  /* 0x000000ffff167224 */ /* 0x010fee00078e00a9 */
[----:B------:R-:W-:Y:S01]  /*42e0*/  MUFU.EX2 R88, R18 ;  /* 0x0000001200587308 */ /* 0x000fe20000000800 */
[----:B------:R-:W-:Y:S01]  /*42f0*/  @P0 FSEL R15, R182, -INF , !P3 ;  /* 0xff800000b60f0808 */ /* 0x000fe20005800000 */
[----:B------:R-:W-:Y:S01]  /*4300*/  FFMA.FTZ R12, R12, UR9, -R0 ;  /* 0x000000090c0c7c23 */ /* 0x000fe20008010800 */
[----:B------:R-:W-:Y:S07]  /*4310*/  PLOP3.LUT P0, PT, PT, PT, UP1, 0x80, 0x8 ;  /* 0x000000000008781c */ /* 0x000fee0003f0f018 */
[----:B------:R4:W-:Y:S01]  /*4320*/  MUFU.EX2 R233, R16 ;  /* 0x0000001000e97308 */ /* 0x0009e20000000800 */
[----:B------:R-:W-:Y:S09]  /*4330*/  PLOP3.LUT P3, PT, PT, PT, UP1, 0x80, 0x8 ;  /* 0x000000000008781c */ /* 0x000ff20003f6f018 */
[----:B------:R4:W-:Y:S01]  /*4340*/  MUFU.EX2 R234, R5 ;  /* 0x0000000500ea7308 */ /* 0x0009e20000000800 */
[----:B-1----:R-:W-:Y:S01]  /*4350*/  IMAD.MOV.U32 R14, RZ, RZ, R181 ;  /* 0x000000ffff0e7224 */ /* 0x002fe200078e00b5 */
[----:B------:R-:W-:Y:S08]  /*4360*/  @P1 FSEL R14, R181, -INF , !P5 ;  /* 0xff800000b50e1808 */ /* 0x000ff00006800000 */
[----:B------:R-:W1:Y:S01]  /*4370*/  MUFU.TANH R78, R48 ;  /* 0x00000030004e7308 */ /* 0x000e620000002400 */
[----:B------:R-:W-:Y:S01]  /*4380*/  PLOP3.LUT P1, PT, PT, PT, UP1, 0x80, 0x8 ;  /* 0x000000000008781c */ /* 0x000fe20003f2f018 */
[----:B------:R-:W-:Y:S01]  /*4390*/  FFMA.FTZ R14, R14, UR9, -R8 ;  /* 0x000000090e0e7c23 */ /* 0x000fe20008010808 */
[----:B------:R-:W-:Y:S01]  /*43a0*/  @P3 FSEL R13, R85, -INF , !P5 ;  /* 0xff800000550d3808 */ /* 0x000fe20006800000 */
[C---:B----4-:R-:W-:Y:S01]  /*43b0*/  @P0 VIADD R16, R3.reuse, 0x20 ;  /* 0x0000002003100836 */ /* 0x050fe20000000000 */
[----:B------:R-:W-:Y:S05]  /*43c0*/  PLOP3.LUT P0, PT, PT, PT, UP1, 0x80, 0x8 ;  /* 0x000000000008781c */ /* 0x000fea0003f0f018 */
[----:B------:R4:W-:Y:S01]  /*43d0*/  MUFU.EX2 R247, R12 ;  /* 0x0000000c00f77308 */ /* 0x0009e20000000800 */
[----:B------:R-:W-:Y:S01]  /*43e0*/  PLOP3.LUT P3, PT, PT, PT, UP1, 0x80, 0x8 ;  /* 0x000000000008781c */ /* 0x000fe20003f6f018 */
[----:B------:R-:W2:Y:S01]  /*43f0*/  LDSM.16.M88.4 R4, [R151+0x6c00] ;  /* 0x006c00009704783b */ /* 0x000ea20000000200 */
[----:B------:R-:W-:Y:S07]  /*4400*/  PLOP3.LUT P5, PT, PT, PT, UP1, 0x80, 0x8 ;  /* 0x000000000008781c */ /* 0x000fee0003faf018 */
[----:B------:R-:W-:Y:S01]  /*4410*/  MUFU.TANH R77, R49 ;  /* 0x00000031004d7308 */ /* 0x000fe20000002400 */
[----:B------:R-:W-:Y:S01]  /*4420*/  @P6 ISETP.GE.AND P6, PT, R16, UR34, PT ;  /* 0x0000002210006c0c */ /* 0x000fe2000bfc6270 */
[----:B------:R-:W-:Y:S03]  /*4430*/  IMAD.MOV.U32 R16, RZ, RZ, R178 ;  /* 0x000000ffff107224 */ /* 0x000fe600078e00b2 */
[----:B------:R-:W-:Y:S02]  /*4440*/  @P1 FSEL R16, R178, -INF , !P6 ;  /* 0xff800000b2101808 */ /* 0x000fe40007000000 */
[----:B------:R-:W-:Y:S03]  /*4450*/  PLOP3.LUT P1, PT, PT, PT, UP1, 0x80, 0x8 ;  /* 0x000000000008781c */ /* 0x000fe60003f2f018 */
[----:B------:R2:W-:Y:S01]  /*4460*/  MUFU.EX2 R201, R14 ;  /* 0x0000000e00c97308 */ /* 0x0005e20000000800 */
[----:B-1----:R-:W-:Y:S02]  /*4470*/  MOV R23, R78 ;  /* 0x0000004e00177202 */ /* 0x002fe40000000f00 */
[----:B----4-:R-:W-:Y:S07]  /*4480*/  @P0 IADD3 R12, PT, PT, R3, 0x21, RZ ;  /* 0x00000021030c0810 */ /* 0x010fee0007ffe0ff */
[----:B------:R-:W1:Y:S01]  /*4490*/  MUFU.TANH R170, R50 ;  /* 0x0000003200aa7308 */ /* 0x000e620000002400 */
[----:B------:R-:W-:Y:S02]  /*44a0*/  @P3 FSEL R17, R82, -INF , !P6 ;  /* 0xff80000052113808 */ /* 0x000fe40007000000 */
[----:B------:R-:W-:Y:S02]  /*44b0*/  PLOP3.LUT P0, PT, PT, PT, UP1, 0x80, 0x8 ;  /* 0x000000000008781c */ /* 0x000fe40003f0f018 */
[----:B------:R-:W-:Y:S02]  /*44c0*/  PLOP3.LUT P3, PT, PT, PT, UP1, 0x80, 0x8 ;  /* 0x000000000008781c */ /* 0x000fe40003f6f018 */
[----:B------:R-:W-:Y:S01]  /*44d0*/  @P5 ISETP.GE.AND P5, PT, R12, UR34, PT ;  /* 0x000000220c005c0c */ /* 0x000fe2000bfa6270 */
[----:B------:R-:W-:Y:S01]  /*44e0*/  FFMA.FTZ R12, R13, UR9, -R9 ;  /* 0x000000090d0c7c23 */ /* 0x000fe20008010809 */
[----:B------:R-:W-:Y:S01]  /*44f0*/  FFMA.FTZ R13, R15, UR9, -R8 ;  /* 0x000000090f0d7c23 */ /* 0x000fe20008010808 */
[----:B------:R-:W-:Y:S01]  /*4500*/  @P1 VIADD R21, R3, 0x28 ;  /* 0x0000002803151836 */ /* 0x000fe20000000000 */
[----:B------:R-:W-:Y:S01]  /*4510*/  PLOP3.LUT P1, PT, PT, PT, UP1, 0x80, 0x8 ;  /* 0x000000000008781c */ /* 0x000fe20003f2f018 */
[----:B------:R4:W3:Y:S01]  /*4520*/  MUFU.EX2 R87, R12 ;  /* 0x0000000c00577308 */ /* 0x0008e20000000800 */
[----:B--2---:R-:W-:Y:S01]  /*4530*/  MOV R14, R192 ;  /* 0x000000c0000e7202 */ /* 0x004fe20000000f00 */
[----:B------:R-:W-:Y:S02]  /*4540*/  IMAD.MOV.U32 R15, RZ, RZ, R211 ;  /* 0x000000ffff0f7224 */ /* 0x000fe400078e00d3 */
[----:B------:R-:W-:Y:S06]  /*4550*/  @P0 FSEL R19, R196, -INF , !P6 ;  /* 0xff800000c4130808 */ /* 0x000fec0007000000 */
[----:B------:R2:W3:Y:S01]  /*4560*/  MUFU.EX2 R202, R13 ;  /* 0x0000000d00ca7308 */ /* 0x0004e20000000800 */
[----:B------:R-:W-:Y:S01]  /*4570*/  @P3 FSEL R20, R212, -INF , !P6 ;  /* 0xff800000d4143808 */ /* 0x000fe20007000000 */
[----:B-1----:R-:W-:Y:S01]  /*4580*/  IMAD.MOV.U32 R24, RZ, RZ, R170 ;  /* 0x000000ffff187224 */ /* 0x002fe200078e00aa */
[----:B------:R-:W-:Y:S07]  /*4590*/  PLOP3.LUT P6, PT, PT, PT, UP1, 0x80, 0x8 ;  /* 0x000000000008781c */ /* 0x000fee0003fcf018 */
[----:B------:R-:W1:Y:S01]  /*45a0*/  MUFU.TANH R184, R45 ;  /* 0x0000002d00b87308 */ /* 0x000e620000002400 */
[----:B------:R-:W-:Y:S02]  /*45b0*/  PLOP3.LUT P0, PT, PT, PT, UP1, 0x80, 0x8 ;  /* 0x000000000008781c */ /* 0x000fe40003f0f018 */
[----:B------:R-:W-:Y:S02]  /*45c0*/  PLOP3.LUT P3, PT, PT, PT, UP1, 0x80, 0x8 ;  /* 0x000000000008781c */ /* 0x000fe40003f6f018 */
[----:B----4-:R-:W-:Y:S01]  /*45d0*/  MOV R12, R81 ;  /* 0x00000051000c7202 */ /* 0x010fe20000000f00 */
[-C--:B------:R-:W-:Y:S04]  /*45e0*/  HMMA.16816.F32 R52, R104, R4.reuse, R52 ;  /* 0x000000046834723c */ /* 0x080fe80000001834 */
[----:B------:R-:W4:Y:S01]  /*45f0*/  MUFU.TANH R207, R47 ;  /* 0x0000002f00cf7308 */ /* 0x000f220000002400 */
[----:B------:R-:W-:Y:S01]  /*4600*/  @P1 FSEL R14, R192, -INF , !P5 ;  /* 0xff800000c00e1808 */ /* 0x000fe20006800000 */
[----:B--2---:R-:W-:Y:S01]  /*4610*/  IMAD.MOV.U32 R13, RZ, RZ, R177 ;  /* 0x000000ffff0d7224 */ /* 0x004fe200078e00b1 */
[----:B------:R-:W-:Y:S02]  /*4620*/  PLOP3.LUT P1, PT, PT, PT, UP1, 0x80, 0x8 ;  /* 0x000000000008781c */ /* 0x000fe40003f2f018 */
[----:B------:R-:W-:Y:S01]  /*4630*/  @P6 FSEL R12, R81, -INF , !P5 ;  /* 0xff800000510c6808 */ /* 0x000fe20006800000 */
[----:B------:R-:W-:Y:S01]  /*4640*/  @P0 VIADD R18, R3, 0x29 ;  /* 0x0000002903120836 */ /* 0x000fe20000000000 */
[----:B------:R-:W-:Y:S01]  /*4650*/  PLOP3.LUT P0, PT, PT, PT, UP1, 0x80, 0x8 ;  /* 0x000000000008781c */ /* 0x000fe20003f0f018 */
[C---:B------:R-:W-:Y:S01]  /*4660*/  HMMA.16816.F32 R56, R112.reuse, R4, R56 ;  /* 0x000000047038723c */ /* 0x040fe20000001838 */
[----:B------:R-:W-:Y:S03]  /*4670*/  PLOP3.LUT P6, PT, PT, PT, UP1, 0x80, 0x8 ;  /* 0x000000000008781c */ /* 0x000fe60003fcf018 */
[----:B------:R-:W-:Y:S01]  /*4680*/  @P3 FSEL R13, R177, -INF , !P5 ;  /* 0xff800000b10d3808 */ /* 0x000fe20006800000 */
[--C-:B------:R-:W-:Y:S01]  /*4690*/  FFMA.FTZ R5, R17, UR9, -R9.reuse ;  /* 0x0000000911057c23 */ /* 0x100fe20008010809 */
[----:B------:R-:W-:Y:S01]  /*46a0*/  PLOP3.LUT P3, PT, PT, PT, UP1, 0x80, 0x8 ;  /* 0x000000000008781c */ /* 0x000fe20003f6f018 */
[----:B------:R-:W-:Y:S01]  /*46b0*/  FFMA.FTZ R4, R12, UR9, -R9 ;  /* 0x000000090c047c23 */ /* 0x000fe20008010809 */
[----:B-1----:R-:W-:Y:S01]  /*46c0*/  MOV R12, R184 ;  /* 0x000000b8000c7202 */ /* 0x002fe20000000f00 */
[----:B------:R1:W-:Y:S01]  /*46d0*/  MUFU.EX2 R84, R5 ;  /* 0x0000000500547308 */ /* 0x0003e20000000800 */
[----:B------:R-:W-:Y:S01]  /*46e0*/  MOV R17, R77 ;  /* 0x0000004d00117202 */ /* 0x000fe20000000f00 */
[-C--:B------:R-:W-:Y:S08]  /*46f0*/  HMMA.16816.F32 R60, R112, R6.reuse, R60 ;  /* 0x00000006703c723c */ /* 0x080ff0000000183c */
[----:B------:R2:W3:Y:S01]  /*4700*/  MUFU.EX2 R83, R4 ;  /* 0x0000000400537308 */ /* 0x0004e20000000800 */
[----:B------:R-:W-:Y:S01]  /*4710*/  @P0 FSEL R15, R211, -INF , !P5 ;  /* 0xff800000d30f0808 */ /* 0x000fe20006800000 */
[----:B------:R-:W-:Y:S01]  /*4720*/  FMUL.FTZ R52, R52, UR10 ;  /* 0x0000000a34347c20 */ /* 0x000fe20008410000 */
[----:B------:R-:W-:Y:S01]  /*4730*/  @P6 ISETP.GE.AND P6, PT, R21, UR34, PT ;  /* 0x0000002215006c0c */ /* 0x000fe2000bfc6270 */
[----:B------:R-:W-:Y:S01]  /*4740*/  IMAD.MOV.U32 R21, RZ, RZ, R209 ;  /* 0x000000ffff157224 */ /* 0x000fe200078e00d1 */
[----:B------:R-:W-:Y:S01]  /*4750*/  PLOP3.LUT P0, PT, PT, PT, UP1, 0x80, 0x8 ;  /* 0x000000000008781c */ /* 0x000fe20003f0f018 */
[----:B------:R-:W-:Y:S01]  /*4760*/  HMMA.16816.F32 R64, R104, R6, R64 ;  /* 0x000000066840723c */ /* 0x000fe20000001840 */
[----:B------:R-:W-:Y:S03]  /*4770*/  PLOP3.LUT P5, PT, PT, PT, UP1, 0x80, 0x8 ;  /* 0x000000000008781c */ /* 0x000fe60003faf018 */
[----:B------:R-:W-:Y:S01]  /*4780*/  MUFU.TANH R74, R52 ;  /* 0x00000034004a7308 */ /* 0x000fe20000002400 */
[----:B------:R-:W-:Y:S01]  /*4790*/  @P3 ISETP.GE.AND P3, PT, R18, UR34, PT ;  /* 0x0000002212003c0c */ /* 0x000fe2000bf66270 */
[--C-:B-1----:R-:W-:Y:S01]  /*47a0*/  FFMA.FTZ R5, R16, UR9, -R8.reuse ;  /* 0x0000000910057c23 */ /* 0x102fe20008010808 */
[----:B------:R-:W-:Y:S01]  /*47b0*/  MOV R18, R186 ;  /* 0x000000ba00127202 */ /* 0x000fe20000000f00 */
[----:B----4-:R-:W-:Y:S01]  /*47c0*/  IMAD.MOV.U32 R16, RZ, RZ, R207 ;  /* 0x000000ffff107224 */ /* 0x010fe200078e00cf */
[----:B------:R-:W-:Y:S01]  /*47d0*/  @P1 FSEL R18, R186, -INF , !P6 ;  /* 0xff800000ba121808 */ /* 0x000fe20007000000 */
[----:B--2---:R-:W-:Y:S01]  /*47e0*/  FFMA.FTZ R4, R13, UR9, -R8 ;  /* 0x000000090d047c23 */ /* 0x004fe20008010808 */
[----:B------:R-:W-:Y:S03]  /*47f0*/  PLOP3.LUT P1, PT, PT, PT, UP1, 0x80, 0x8 ;  /* 0x000000000008781c */ /* 0x000fe60003f2f018 */
[----:B------:R1:W-:Y:S01]  /*4800*/  MUFU.EX2 R190, R5 ;  /* 0x0000000500be7308 */ /* 0x0003e20000000800 */
[----:B------:R-:W-:Y:S01]  /*4810*/  @P0 FSEL R21, R209, -INF , !P6 ;  /* 0xff800000d1150808 */ /* 0x000fe20007000000 */
[----:B------:R-:W-:Y:S01]  /*4820*/  FMUL.FTZ R54, R54, UR10 ;  /* 0x0000000a36367c20 */ /* 0x000fe20008410000 */
[----:B------:R-:W-:Y:S07]  /*4830*/  PLOP3.LUT P0, PT, PT, PT, UP1, 0x80, 0x8 ;  /* 0x000000000008781c */ /* 0x000fee0003f0f018 */
[----:B------:R2:W4:Y:S01]  /*4840*/  MUFU.EX2 R193, R4 ;  /* 0x0000000400c17308 */ /* 0x0005220000000800 */
[----:B------:R-:W-:Y:S01]  /*4850*/  @P5 FSEL R23, R78, -INF , !P6 ;  /* 0xff8000004e175808 */ /* 0x000fe20007000000 */
[----:B------:R-:W-:Y:S01]  /*4860*/  FMUL.FTZ R56, R56, UR10 ;  /* 0x0000000a38387c20 */ /* 0x000fe20008410000 */
[----:B------:R-:W-:Y:S07]  /*4870*/  PLOP3.LUT P5, PT, PT, PT, UP1, 0x80, 0x8 ;  /* 0x000000000008781c */ /* 0x000fee0003faf018 */
[----:B------:R-:W-:Y:S01]  /*4880*/  MUFU.TANH R167, R54 ;  /* 0x0000003600a77308 */ /* 0x000fe20000002400 */
[----:B------:R-:W-:Y:S01]  /*4890*/  F2FP.F16.F32.PACK_AB R6, R93, R94 ;  /* 0x0000005e5d06723e */ /* 0x000fe200000000ff */
[----:B------:R-:W-:Y:S01]  /*48a0*/  FMUL.FTZ R58, R58, UR10 ;  /* 0x0000000a3a3a7c20 */ /* 0x000fe20008410000 */
[----:B------:R-:W-:Y:S01]  /*48b0*/  FMUL.FTZ R53, R53, UR10 ;  /* 0x0000000a35357c20 */ /* 0x000fe20008410000 */
[----:B------:R-:W-:Y:S01]  /*48c0*/  @P1 FSEL R24, R170, -INF , !P6 ;  /* 0xff800000aa181808 */ /* 0x000fe20007000000 */
[----:B------:R-:W-:Y:S01]  /*48d0*/  FMUL.FTZ R55, R55, UR10 ;  /* 0x0000000a37377c20 */ /* 0x000fe20008410000 */
[----:B------:R-:W-:Y:S01]  /*48e0*/  PLOP3.LUT P1, PT, PT, PT, UP1, 0x80, 0x8 ;  /* 0x000000000008781c */ /* 0x000fe20003f2f018 */
[----:B------:R-:W-:Y:S01]  /*48f0*/  FMUL.FTZ R57, R57, UR10 ;  /* 0x0000000a39397c20 */ /* 0x000fe20008410000 */
[----:B------:R-:W-:Y:S02]  /*4900*/  @P0 FSEL R12, R184, -INF , !P3 ;  /* 0xff800000b80c0808 */ /* 0x000fe40005800000 */
[----:B------:R-:W4:Y:S01]  /*4910*/  MUFU.TANH R180, R56 ;  /* 0x0000003800b47308 */ /* 0x000f220000002400 */
[----:B------:R-:W-:Y:S01]  /*4920*/  PLOP3.LUT P0, PT, PT, PT, UP1, 0x80, 0x8 ;  /* 0x000000000008781c */ /* 0x000fe20003f0f018 */
[----:B------:R-:W-:Y:S01]  /*4930*/  FMUL.FTZ R59, R59, UR10 ;  /* 0x0000000a3b3b7c20 */ /* 0x000fe20008410000 */
[----:B------:R-:W-:Y:S01]  /*4940*/  PLOP3.LUT P6, PT, PT, PT, UP1, 0x80, 0x8 ;  /* 0x000000000008781c */ /* 0x000fe20003fcf018 */
[--C-:B------:R-:W-:Y:S01]  /*4950*/  FFMA.FTZ R7, R12, UR9, -R2.reuse ;  /* 0x000000090c077c23 */ /* 0x100fe20008010802 */
[----:B------:R-:W-:Y:S01]  /*4960*/  @P5 FSEL R16, R207, -INF , !P3 ;  /* 0xff800000cf105808 */ /* 0x000fe20005800000 */
[----:B------:R-:W-:Y:S01]  /*4970*/  FMUL.FTZ R60, R60, UR10 ;  /* 0x0000000a3c3c7c20 */ /* 0x000fe20008410000 */
[----:B------:R-:W-:Y:S03]  /*4980*/  PLOP3.LUT P5, PT, PT, PT, UP1, 0x80, 0x8 ;  /* 0x000000000008781c */ /* 0x000fe60003faf018 */
[----:B------:R-:W4:Y:S01]  /*4990*/  MUFU.TANH R200, R58 ;  /* 0x0000003a00c87308 */ /* 0x000f220000002400 */
[----:B------:R-:W-:Y:S01]  /*49a0*/  FMUL.FTZ R61, R61, UR10 ;  /* 0x0000000a3d3d7c20 */ /* 0x000fe20008410000 */
[----:B------:R-:W-:Y:S01]  /*49b0*/  @P1 FSEL R22, R169, -INF , !P3 ;  /* 0xff800000a9161808 */ /* 0x000fe20005800000 */
[----:B------:R-:W-:Y:S01]  /*49c0*/  FMUL.FTZ R64, R64, UR10 ;  /* 0x0000000a40407c20 */ /* 0x000fe20008410000 */
[----:B------:R-:W-:Y:S01]  /*49d0*/  PLOP3.LUT P1, PT, PT, PT, UP1, 0x80, 0x8 ;  /* 0x000000000008781c */ /* 0x000fe20003f2f018 */
[----:B------:R-:W-:Y:S01]  /*49e0*/  FMUL.FTZ R65, R65, UR10 ;  /* 0x0000000a41417c20 */ /* 0x000fe20008410000 */
[----:B-1----:R-:W-:Y:S01]  /*49f0*/  @P0 IADD3 R5, PT, PT, R3, 0x30, RZ ;  /* 0x0000003003050810 */ /* 0x002fe20007ffe0ff */
[----:B------:R-:W-:Y:S01]  /*4a00*/  FMUL.FTZ R66, R66, UR10 ;  /* 0x0000000a42427c20 */ /* 0x000fe20008410000 */
[----:B------:R-:W-:Y:S02]  /*4a10*/  @P6 FSEL R17, R77, -INF , !P3 ;  /* 0xff8000004d116808 */ /* 0x000fe40005800000 */
[----:B------:R-:W-:Y:S01]  /*4a20*/  MUFU.TANH R73, R53 ;  /* 0x0000003500497308 */ /* 0x000fe20000002400 */
[----:B------:R-:W-:Y:S01]  /*4a30*/  PLOP3.LUT P6, PT, PT, PT, UP1, 0x80, 0x8 ;  /* 0x000000000008781c */ /* 0x000fe20003fcf018 */
[----:B------:R-:W-:Y:S01]  /*4a40*/  FMUL.FTZ R67, R67, UR10 ;  /* 0x0000000a43437c20 */ /* 0x000fe20008410000 */
[----:B------:R-:W-:Y:S01]  /*4a50*/  PLOP3.LUT P0, PT, PT, PT, UP1, 0x80, 0x8 ;  /* 0x000000000008781c */ /* 0x000fe20003f0f018 */
[----:B------:R-:W-:Y:S01]  /*4a60*/  @P5 VIADD R13, R3, 0x31 ;  /* 0x00000031030d5836 */ /* 0x000fe20000000000 */
[----:B------:R-:W-:Y:S01]  /*4a70*/  PLOP3.LUT P3, PT, PT, PT, UP1, 0x80, 0x8 ;  /* 0x000000000008781c */ /* 0x000fe20003f6f018 */
[----:B------:R-:W-:Y:S01]  /*4a80*/  FMUL.FTZ R62, R62, UR10 ;  /* 0x0000000a3e3e7c20 */ /* 0x000fe20008410000 */
[----:B------:R-:W-:Y:S03]  /*4a90*/  PLOP3.LUT P5, PT, PT, PT, UP1, 0x80, 0x8 ;  /* 0x000000000008781c */ /* 0x000fe60003faf018 */
[----:B------:R-:W-:Y:S01]  /*4aa0*/  MUFU.EX2 R204, R7 ;  /* 0x0000000700cc7308 */ /* 0x000fe20000000800 */
[----:B------:R-:W-:Y:S01]  /*4ab0*/  @P1 ISETP.GE.AND P1, PT, R5, UR34, PT ;  /* 0x0000002205001c0c */ /* 0x000fe2000bf26270 */
[----:B------:R-:W-:Y:S01]  /*4ac0*/  FFMA.FTZ R5, R19, UR9, -R2 ;  /* 0x0000000913057c23 */ /* 0x000fe20008010802 */
[----:B------:R-:W-:Y:S01]  /*4ad0*/  FMUL.FTZ R63, R63, UR10 ;  /* 0x0000000a3f3f7c20 */ /* 0x000fe20008410000 */
[----:B------:R-:W3:Y:S01]  /*4ae0*/  LDL R19, [R1+0x44] ;  /* 0x0000440001137983 */ /* 0x000ee20000100800 */
[----:B------:R-:W-:Y:S05]  /*4af0*/  LEA R159, R25, UR4, 0x1 ;  /* 0x00000004199f7c11 */ /* 0x000fea000f8e08ff */
[----:B------:R1:W-:Y:S01]  /*4b00*/  MUFU.EX2 R219, R5 ;  /* 0x0000000500db7308 */ /* 0x0003e20000000800 */
[----:B------:R-:W-:Y:S02]  /*4b10*/  @P6 IADD3 R25, PT, PT, R3, 0x38, RZ ;  /* 0x0000003803196810 */ /* 0x000fe40007ffe0ff */
[----:B------:R-:W-:Y:S01]  /*4b20*/  PLOP3.LUT P6, PT, PT, PT, UP1, 0x80, 0x8 ;  /* 0x000000000008781c */ /* 0x000fe20003fcf018 */
[C---:B------:R-:W-:Y:S01]  /*4b30*/  VIADD R160, R159.reuse, 0x10040 ;  /* 0x000100409fa07836 */ /* 0x040fe20000000000 */
[----:B--2---:R-:W-:Y:S01]  /*4b40*/  IADD3 R4, PT, PT, R159, 0x10000, RZ ;  /* 0x000100009f047810 */ /* 0x004fe20007ffe0ff */
[----:B------:R-:W-:Y:S01]  /*4b50*/  IMAD.IADD R162, R26, 0x1, R159 ;  /* 0x000000011aa27824 */ /* 0x000fe200078e029f */
[----:B------:R-:W-:Y:S01]  /*4b60*/  @P3 ISETP.GE.AND P3, PT, R13, UR34, PT ;  /* 0x000000220d003c0c */ /* 0x000fe2000bf66270 */
[----:B----4-:R-:W-:Y:S02]  /*4b70*/  IMAD.MOV.U32 R13, RZ, RZ, R180 ;  /* 0x000000ffff0d7224 */ /* 0x010fe400078e00b4 */
[----:B------:R-:W-:Y:S01]  /*4b80*/  MUFU.TANH R165, R55 ;  /* 0x0000003700a57308 */ /* 0x000fe20000002400 */
[----:B------:R-:W-:Y:S01]  /*4b90*/  @P4 VIADD R160, R4, 0xffffffc0 ;  /* 0xffffffc004a04836 */ /* 0x000fe20000000000 */
[----:B------:R-:W-:Y:S01]  /*4ba0*/  @P0 IADD3 R4, PT, PT, R3, 0x39, RZ ;  /* 0x0000003903040810 */ /* 0x000fe20007ffe0ff */
[----:B------:R-:W-:Y:S01]  /*4bb0*/  FFMA.FTZ R3, R14, UR9, -R2 ;  /* 0x000000090e037c23 */ /* 0x000fe20008010802 */
[----:B------:R-:W-:Y:S01]  /*4bc0*/  PLOP3.LUT P0, PT, PT, PT, UP1, 0x80, 0x8 ;  /* 0x000000000008781c */ /* 0x000fe20003f0f018 */
[----:B-1----:R-:W-:Y:S01]  /*4bd0*/  FFMA.FTZ R5, R15, UR9, -R0 ;  /* 0x000000090f057c23 */ /* 0x002fe20008010800 */
[----:B------:R-:W-:Y:S01]  /*4be0*/  IMAD.MOV.U32 R15, RZ, RZ, R74 ;  /* 0x000000ffff0f7224 */ /* 0x000fe200078e004a */
[----:B------:R-:W-:Y:S01]  /*4bf0*/  @P6 ISETP.GE.AND P6, PT, R4, UR34, PT ;  /* 0x0000002204006c0c */ /* 0x000fe2000bfc6270 */
[----:B------:R-:W-:Y:S02]  /*4c00*/  FFMA.FTZ R4, R20, UR9, -R0 ;  /* 0x0000000914047c23 */ /* 0x000fe40008010800 */
[----:B------:R1:W-:Y:S01]  /*4c10*/  MUFU.EX2 R215, R3 ;  /* 0x0000000300d77308 */ /* 0x0003e20000000800 */
[----:B------:R-:W-:Y:S02]  /*4c20*/  IMAD.IADD R114, R26, 0x1, R160 ;  /* 0x000000011a727824 */ /* 0x000fe400078e02a0 */
[----:B------:R-:W-:Y:S01]  /*4c30*/  FFMA.FTZ R7, R16, UR9, -R0 ;  /* 0x0000000910077c23 */ /* 0x000fe20008010800 */
[----:B------:R-:W-:Y:S06]  /*4c40*/  @P5 ISETP.GE.AND P5, PT, R25, UR34, PT ;  /* 0x0000002219005c0c */ /* 0x000fec000bfa6270 */
[----:B------:R2:W-:Y:S01]  /*4c50*/  MUFU.EX2 R242, R4 ;  /* 0x0000000400f27308 */ /* 0x0005e20000000800 */
[----:B------:R-:W-:Y:S02]  /*4c60*/  MOV R12, R200 ;  /* 0x000000c8000c7202 */ /* 0x000fe40000000f00 */
[----:B------:R-:W-:Y:S07]  /*4c70*/  MOV R14, R167 ;  /* 0x000000a7000e7202 */ /* 0x000fee0000000f00 */
[----:B------:R-:W-:Y:S01]  /*4c80*/  MUFU.TANH R176, R60 ;  /* 0x0000003c00b07308 */ /* 0x000fe20000002400 */
[----:B------:R-:W-:Y:S02]  /*4c90*/  @P0 FSEL R15, R74, -INF , !P1 ;  /* 0xff8000004a0f0808 */ /* 0x000fe40004800000 */
[----:B------:R-:W-:Y:S01]  /*4ca0*/  PLOP3.LUT P0, PT, PT, PT, UP1, 0x80, 0x8 ;  /* 0x000000000008781c */ /* 0x000fe20003f0f018 */
[----:B-1----:R1:W5:Y:S02]  /*4cb0*/  LDG.E R3, desc[UR30][R10.64+0x120] ;  /* 0x0001201e0a037981 */ /* 0x002364000c1e1900 */
[----:B------:R-:W-:Y:S04]  /*4cc0*/  FFMA.FTZ R15, R15, UR9, -R9 ;  /* 0x000000090f0f7c23 */ /* 0x000fe80008010809 */
[----:B------:R4:W-:Y:S01]  /*4cd0*/  MUFU.EX2 R241, R5 ;  /* 0x0000000500f17308 */ /* 0x0009e20000000800 */
[----:B--2---:R-:W-:Y:S09]  /*4ce0*/  F2FP.F16.F32.PACK_AB R4, R79, R157 ;  /* 0x0000009d4f04723e */ /* 0x004ff200000000ff */
[----:B------:R-:W-:Y:S01]  /*4cf0*/  MUFU.TANH R175, R61 ;  /* 0x0000003d00af7308 */ /* 0x000fe20000002400 */
[----:B------:R2:W-:Y:S01]  /*4d00*/  STS [R159+0x10000], R4 ;  /* 0x010000049f007388 */ /* 0x0005e20000000800 */
[----:B------:R-:W-:Y:S02]  /*4d10*/  @P0 FSEL R14, R167, -INF , !P1 ;  /* 0xff800000a70e0808 */ /* 0x000fe40004800000 */
[----:B------:R-:W-:Y:S06]  /*4d20*/  PLOP3.LUT P0, PT, PT, PT, UP1, 0x80, 0x8 ;  /* 0x000000000008781c */ /* 0x000fec0003f0f018 */
[----:B------:R-:W-:Y:S01]  /*4d30*/  MUFU.TANH R179, R57 ;  /* 0x0000003900b37308 */ /* 0x000fe20000002400 */
[----:B------:R-:W-:Y:S01]  /*4d40*/  FFMA.FTZ R14, R14, UR9, -R8 ;  /* 0x000000090e0e7c23 */ /* 0x000fe20008010808 */
[----:B----4-:R-:W-:Y:S08]  /*4d50*/  F2FP.F16.F32.PACK_AB R5, R95, R96 ;  /* 0x000000605f05723e */ /* 0x010ff000000000ff */
[----:B------:R-:W4:Y:S01]  /*4d60*/  MUFU.TANH R195, R59 ;  /* 0x0000003b00c37308 */ /* 0x000f220000002400 */
[----:B-1----:R-:W-:Y:S02]  /*4d70*/  F2FP.F16.F32.PACK_AB R10, R158, R70 ;  /* 0x000000469e0a723e */ /* 0x002fe400000000ff */
[----:B------:R-:W-:Y:S02]  /*4d80*/  F2FP.F16.F32.PACK_AB R11, R249, R250 ;  /* 0x000000faf90b723e */ /* 0x000fe400000000ff */
[----:B------:R-:W-:Y:S01]  /*4d90*/  @P0 FSEL R13, R180, -INF , !P1 ;  /* 0xff800000b40d0808 */ /* 0x000fe20004800000 */
[----:B------:R1:W-:Y:S04]  /*4da0*/  STS [R159+0x10400], R10 ;  /* 0x0104000a9f007388 */ /* 0x0003e80000000800 */
[----:B------:R-:W4:Y:S01]  /*4db0*/  MUFU.TANH R244, R64 ;  /* 0x0000004000f47308 */ /* 0x000f220000002400 */
[----:B------:R-:W-:Y:S01]  /*4dc0*/  PLOP3.LUT P0, PT, PT, PT, UP1, 0x80, 0x8 ;  /* 0x000000000008781c */ /* 0x000fe20003f0f018 */
[----:B------:R4:W-:Y:S01]  /*4dd0*/  STS [R162+0x10000], R5 ;  /* 0x01000005a2007388 */ /* 0x0009e20000000800 */
[----:B--2---:R-:W-:Y:S01]  /*4de0*/  F2FP.F16.F32.PACK_AB R4, R225, R223 ;  /* 0x000000dfe104723e */ /* 0x004fe200000000ff */
[----:B------:R-:W-:Y:S06]  /*4df0*/  FFMA.FTZ R13, R13, UR9, -R2 ;  /* 0x000000090d0d7c23 */ /* 0x000fec0008010802 */
[----:B------:R-:W2:Y:S01]  /*4e00*/  MUFU.TANH R243, R65 ;  /* 0x0000004100f37308 */ /* 0x000ea20000002400 */
[----:B------:R2:W-:Y:S04]  /*4e10*/  STS [R162+0x10400], R4 ;  /* 0x01040004a2007388 */ /* 0x0005e80000000800 */
[----:B------:R2:W-:Y:S01]  /*4e20*/  STS [R159+0x12000], R11 ;  /* 0x0120000b9f007388 */ /* 0x0005e20000000800 */
[----:B------:R-:W-:Y:S02]  /*4e30*/  @P0 FSEL R12, R200, -INF , !P1 ;  /* 0xff800000c80c0808 */ /* 0x000fe40004800000 */
[----:B------:R-:W-:Y:S02]  /*4e40*/  PLOP3.LUT P0, PT, PT, PT, UP1, 0x80, 0x8 ;  /* 0x000000000008781c */ /* 0x000fe40003f0f018 */
[----:B------:R4:W-:Y:S01]  /*4e50*/  MUFU.EX2 R231, R7 ;  /* 0x0000000700e77308 */ /* 0x0009e20000000800 */
[----:B------:R-:W-:Y:S09]  /*4e60*/  PLOP3.LUT P1, PT, PT, PT, UP1, 0x80, 0x8 ;  /* 0x000000000008781c */ /* 0x000ff20003f2f018 */
[----:B------:R-:W-:Y:S01]  /*4e70*/  MUFU.EX2 R172, R14 ;  /* 0x0000000e00ac7308 */ /* 0x000fe20000000800 */
[----:B-1----:R-:W-:Y:S09]  /*4e80*/  F2FP.F16.F32.PACK_AB R10, R76, R75 ;  /* 0x0000004b4c0a723e */ /* 0x002ff200000000ff */
[----:B------:R-:W1:Y:S01]  /*4e90*/  MUFU.TANH R164, R66 ;  /* 0x0000004200a47308 */ /* 0x000e620000002400 */
[----:B----4-:R-:W-:Y:S01]  /*4ea0*/  F2FP.F16.F32.PACK_AB R5, R245, R246 ;  /* 0x000000f6f505723e */ /* 0x010fe200000000ff */
[----:B------:R4:W-:Y:S01]  /*4eb0*/  STS [R159+0x12400], R10 ;  /* 0x0124000a9f007388 */ /* 0x0009e20000000800 */
[----:B------:R-:W-:Y:S03]  /*4ec0*/  MOV R7, R195 ;  /* 0x000000c300077202 */ /* 0x000fe60000000f00 */
[----:B------:R1:W-:Y:S01]  /*4ed0*/  STS [R162+0x12000], R5 ;  /* 0x01200005a2007388 */ /* 0x0003e20000000800 */
[----:B--2---:R-:W-:Y:S03]  /*4ee0*/  F2FP.F16.F32.PACK_AB R4, R72, R71 ;  /* 0x000000474804723e */ /* 0x004fe600000000ff */
[----:B------:R-:W2:Y:S01]  /*4ef0*/  MUFU.TANH R163, R67 ;  /* 0x0000004300a37308 */ /* 0x000ea20000002400 */
[----:B------:R-:W-:Y:S01]  /*4f00*/  IMAD.MOV.U32 R11, RZ, RZ, R73 ;  /* 0x000000ffff0b7224 */ /* 0x000fe200078e0049 */
[----:B------:R2:W-:Y:S01]  /*4f10*/  STS [R162+0x12400], R4 ;  /* 0x01240004a2007388 */ /* 0x0005e20000000800 */
[----:B------:R-:W-:Y:S02]  /*4f20*/  @P0 FSEL R11, R73, -INF , !P3 ;  /* 0xff800000490b0808 */ /* 0x000fe40005800000 */
[----:B------:R-:W-:Y:S05]  /*4f30*/  PLOP3.LUT P0, PT, PT, PT, UP1, 0x80, 0x8 ;  /* 0x000000000008781c */ /* 0x000fea0003f0f018 */
[----:B------:R-:W3:Y:S01]  /*4f40*/  MUFU.TANH R185, R62 ;  /* 0x0000003e00b97308 */ /* 0x000ee20000002400 */
[----:B------:R-:W-:Y:S09]  /*4f50*/  FFMA.FTZ R11, R11, UR9, -R9 ;  /* 0x000000090b0b7c23 */ /* 0x000ff20008010809 */
[----:B------:R2:W-:Y:S01]  /*4f60*/  MUFU.EX2 R75, R11 ;  /* 0x0000000b004b7308 */ /* 0x0005e20000000800 */
[----:B----4-:R-:W-:Y:S09]  /*4f70*/  FFMA.FTZ R10, R21, UR9, -R0 ;  /* 0x00000009150a7c23 */ /* 0x010ff20008010800 */
[----:B------:R-:W4:Y:S01]  /*4f80*/  MUFU.TANH R183, R63 ;  /* 0x0000003f00b77308 */ /* 0x000f220000002400 */
[----:B-1----:R-:W-:Y:S09]  /*4f90*/  F2FP.F16.F32.PACK_AB R5, R213, R214 ;  /* 0x000000d6d505723e */ /* 0x002ff200000000ff */
[----:B------:R1:W-:Y:S01]  /*4fa0*/  MUFU.EX2 R232, R10 ;  /* 0x0000000a00e87308 */ /* 0x0003e20000000800 */
[----:B--2---:R-:W-:Y:S01]  /*4fb0*/  FFMA.FTZ R4, R18, UR9, -R2 ;  /* 0x0000000912047c23 */ /* 0x004fe20008010802 */
[----:B------:R-:W-:Y:S08]  /*4fc0*/  IMAD.MOV.U32 R11, RZ, RZ, R244 ;  /* 0x000000ffff0b7224 */ /* 0x000ff000078e00f4 */
[----:B------:R-:W-:Y:S10]  /*4fd0*/  MUFU.EX2 R76, R15 ;  /* 0x0000000f004c7308 */ /* 0x000ff40000000800 */
[----:B------:R3:W-:Y:S10]  /*4fe0*/  MUFU.EX2 R206, R4 ;  /* 0x0000000400ce7308 */ /* 0x0007f40000000800 */
[----:B------:R-:W-:Y:S01]  /*4ff0*/  MUFU.EX2 R199, R13 ;  /* 0x0000000d00c77308 */ /* 0x000fe20000000800 */
[----:B-1----:R-:W-:Y:S02]  /*5000*/  MOV R10, R165 ;  /* 0x000000a5000a7202 */ /* 0x002fe40000000f00 */
[----:B------:R-:W-:Y:S02]  /*5010*/  @P1 FSEL R10, R165, -INF , !P3 ;  /* 0xff800000a50a1808 */ /* 0x000fe40005800000 */
[----:B------:R-:W-:Y:S03]  /*5020*/  PLOP3.LUT P1, PT, PT, PT, UP1, 0x80, 0x8 ;  /* 0x000000000008781c */ /* 0x000fe60003f2f018 */
[----:B------:R-:W-:Y:S01]  /*5030*/  FFMA.FTZ R10, R10, UR9, -R8 ;  /* 0x000000090a0a7c23 */ /* 0x000fe20008010808 */
[----:B---3--:R-:W-:Y:S03]  /*5040*/  F2FP.F16.F32.PACK_AB R4, R87, R88 ;  /* 0x000000585704723e */ /* 0x008fe600000000ff */
[----:B------:R1:W-:Y:S06]  /*5050*/  MUFU.EX2 R171, R10 ;  /* 0x0000000a00ab7308 */ /* 0x0003ec0000000800 */
[----:B------:R-:W-:Y:S02]  /*5060*/  @P1 FSEL R7, R195, -INF , !P3 ;  /* 0xff800000c3071808 */ /* 0x000fe40005800000 */
[----:B------:R-:W-:Y:S02]  /*5070*/  PLOP3.LUT P1, PT, PT, PT, UP1, 0x80, 0x8 ;  /* 0x000000000008781c */ /* 0x000fe40003f2f018 */
[----:B-1----:R-:W-:Y:S11]  /*5080*/  MOV R10, R243 ;  /* 0x000000f3000a7202 */ /* 0x002ff60000000f00 */
[----:B------:R-:W-:Y:S02]  /*5090*/  @P1 FSEL R11, R244, -INF , !P5 ;  /* 0xff800000f40b1808 */ /* 0x000fe40006800000 */
[----:B------:R-:W-:Y:S02]  /*50a0*/  PLOP3.LUT P1, PT, PT, PT, UP1, 0x80, 0x8 ;  /* 0x000000000008781c */ /* 0x000fe40003f2f018 */
[----:B------:R-:W-:Y:S02]  /*50b0*/  IADD3 R113, PT, PT, R159, R19, RZ ;  /* 0x000000139f717210 */ /* 0x000fe40007ffe0ff */
[----:B------:R-:W-:Y:S03]  /*50c0*/  IADD3 R112, PT, PT, R19, R160, RZ ;  /* 0x000000a013707210 */ /* 0x000fe60007ffe0ff */
[C---:B------:R-:W-:Y:S01]  /*50d0*/  IMAD.IADD R161, R26.reuse, 0x1, R113 ;  /* 0x000000011aa17824 */ /* 0x040fe200078e0271 */
[----:B------:R1:W-:Y:S01]  /*50e0*/  STS [R113+0x10000], R6 ;  /* 0x0100000671007388 */ /* 0x0003e20000000800 */
[----:B------:R-:W-:Y:S03]  /*50f0*/  IMAD.IADD R115, R26, 0x1, R112 ;  /* 0x000000011a737824 */ /* 0x000fe600078e0270 */
[----:B------:R2:W-:Y:S04]  /*5100*/  STS [R113+0x10400], R5 ;  /* 0x0104000571007388 */ /* 0x0005e80000000800 */
[----:B------:R3:W-:Y:S01]  /*5110*/  STS [R161+0x10000], R4 ;  /* 0x01000004a1007388 */ /* 0x0007e20000000800 */
[----:B-1----:R-:W-:Y:S02]  /*5120*/  F2FP.F16.F32.PACK_AB R6, R239, R240 ;  /* 0x000000f0ef06723e */ /* 0x002fe400000000ff */
[----:B--2---:R-:W-:Y:S02]  /*5130*/  F2FP.F16.F32.PACK_AB R5, R251, R252 ;  /* 0x000000fcfb05723e */ /* 0x004fe400000000ff */
[----:B---3--:R-:W-:Y:S05]  /*5140*/  F2FP.F16.F32.PACK_AB R4, R201, R202 ;  /* 0x000000cac904723e */ /* 0x008fea00000000ff */
[----:B------:R1:W-:Y:S04]  /*5150*/  STS [R161+0x10400], R4 ;  /* 0x01040004a1007388 */ /* 0x0003e80000000800 */
[----:B------:R2:W-:Y:S04]  /*5160*/  STS [R113+0x12000], R6 ;  /* 0x0120000671007388 */ /* 0x0005e80000000800 */
[----:B------:R3:W-:Y:S01]  /*5170*/  STS [R113+0x12400], R5 ;  /* 0x0124000571007388 */ /* 0x0007e20000000800 */
[----:B-1----:R-:W-:Y:S02]  /*5180*/  F2FP.F16.F32.PACK_AB R4, R233, R234 ;  /* 0x000000eae904723e */ /* 0x002fe400000000ff */
[----:B--2---:R-:W-:Y:S03]  /*5190*/  F2FP.F16.F32.PACK_AB R6, R247, R248 ;  /* 0x000000f8f706723e */ /* 0x004fe600000000ff */
[----:B------:R1:W-:Y:S01]  /*51a0*/  STS [R161+0x12000], R4 ;  /* 0x01200004a1007388 */ /* 0x0003e20000000800 */
[----:B---3--:R-:W-:Y:S03]  /*51b0*/  F2FP.F16.F32.PACK_AB R5, R83, R84 ;  /* 0x000000545305723e */ /* 0x008fe600000000ff */
[----:B------:R2:W-:Y:S04]  /*51c0*/  STS [R161+0x12400], R6 ;  /* 0x01240006a1007388 */ /* 0x0005e80000000800 */
[----:B------:R3:W-:Y:S01]  /*51d0*/  STS [R160], R5 ;  /* 0x00000005a0007388 */ /* 0x0007e20000000800 */
[----:B-1----:R-:W-:Y:S01]  /*51e0*/  F2FP.F16.F32.PACK_AB R4, R193, R190 ;  /* 0x000000bec104723e */ /* 0x002fe200000000ff */
[--C-:B--2---:R-:W-:Y:S04]  /*51f0*/  FFMA.FTZ R6, R17, UR9, -R9.reuse ;  /* 0x0000000911067c23 */ /* 0x104fe80008010809 */
[----:B------:R1:W-:Y:S01]  /*5200*/  STS [R160+0x400], R4 ;  /* 0x00040004a0007388 */ /* 0x0003e20000000800 */
[----:B---3--:R-:W-:Y:S01]  /*5210*/  FFMA.FTZ R5, R23, UR9, -R9 ;  /* 0x0000000917057c23 */ /* 0x008fe20008010809 */
[----:B------:R2:W-:Y:S10]  /*5220*/  MUFU.EX2 R79, R6 ;  /* 0x00000006004f7308 */ /* 0x0005f40000000800 */
[----:B------:R3:W-:Y:S01]  /*5230*/  MUFU.EX2 R80, R5 ;  /* 0x0000000500507308 */ /* 0x0007e20000000800 */
[--C-:B--2---:R-:W-:Y:S01]  /*5240*/  FFMA.FTZ R6, R22, UR9, -R8.reuse ;  /* 0x0000000916067c23 */ /* 0x104fe20008010808 */
[----:B---3--:R-:W-:Y:S08]  /*5250*/  FFMA.FTZ R5, R24, UR9, -R8 ;  /* 0x0000000918057c23 */ /* 0x008ff00008010808 */
[----:B------:R2:W-:Y:S01]  /*5260*/  MUFU.EX2 R173, R6 ;  /* 0x0000000600ad7308 */ /* 0x0005e20000000800 */
[----:B-1----:R-:W-:Y:S01]  /*5270*/  IMAD.MOV.U32 R4, RZ, RZ, R179 ;  /* 0x000000ffff047224 */ /* 0x002fe200078e00b3 */
[----:B------:R-:W-:Y:S08]  /*5280*/  @P0 FSEL R4, R179, -INF , !P3 ;  /* 0xff800000b3040808 */ /* 0x000ff00005800000 */
[----:B------:R1:W3:Y:S01]  /*5290*/  MUFU.EX2 R174, R5 ;  /* 0x0000000500ae7308 */ /* 0x0002e20000000800 */
[----:B------:R-:W-:Y:S02]  /*52a0*/  PLOP3.LUT P0, PT, PT, PT, UP1, 0x80, 0x8 ;  /* 0x000000000008781c */ /* 0x000fe40003f0f018 */
[----:B------:R-:W-:Y:S01]  /*52b0*/  PLOP3.LUT P3, PT, PT, PT, UP1, 0x80, 0x8 ;  /* 0x000000000008781c */ /* 0x000fe20003f6f018 */
[----:B------:R-:W-:Y:S06]  /*52c0*/  FFMA.FTZ R4, R4, UR9, -R2 ;  /* 0x0000000904047c23 */ /* 0x000fec0008010802 */
[----:B------:R4:W-:Y:S01]  /*52d0*/  MUFU.EX2 R198, R4 ;  /* 0x0000000400c67308 */ /* 0x0009e20000000800 */
[----:B--2---:R-:W-:Y:S01]  /*52e0*/  MOV R6, R175 ;  /* 0x000000af00067202 */ /* 0x004fe20000000f00 */
[----:B-1----:R-:W-:Y:S02]  /*52f0*/  IMAD.MOV.U32 R5, RZ, RZ, R176 ;  /* 0x000000ffff057224 */ /* 0x002fe400078e00b0 */
[----:B------:R-:W-:Y:S02]  /*5300*/  @P0 FSEL R5, R176, -INF , !P5 ;  /* 0xff800000b0050808 */ /* 0x000fe40006800000 */
[----:B------:R-:W-:Y:S02]  /*5310*/  @P3 FSEL R6, R175, -INF , !P6 ;  /* 0xff800000af063808 */ /* 0x000fe40007000000 */
[----:B------:R-:W-:Y:S01]  /*5320*/  PLOP3.LUT P0, PT, PT, PT, UP1, 0x80, 0x8 ;  /* 0x000000000008781c */ /* 0x000fe20003f0f018 */
[--C-:B------:R-:W-:Y:S01]  /*5330*/  FFMA.FTZ R14, R5, UR9, -R2.reuse ;  /* 0x00000009050e7c23 */ /* 0x100fe20008010802 */
[----:B------:R-:W-:Y:S01]  /*5340*/  PLOP3.LUT P3, PT, PT, PT, UP1, 0x80, 0x8 ;  /* 0x000000000008781c */ /* 0x000fe20003f6f018 */
[----:B------:R-:W-:Y:S01]  /*5350*/  FFMA.FTZ R2, R6, UR9, -R2 ;  /* 0x0000000906027c23 */ /* 0x000fe20008010802 */
[----:B------:R-:W-:Y:S01]  /*5360*/  FFMA.FTZ R6, R7, UR9, -R0 ;  /* 0x0000000907067c23 */ /* 0x000fe20008010800 */
[----:B----4-:R-:W-:Y:S02]  /*5370*/  IMAD.MOV.U32 R4, RZ, RZ, R164 ;  /* 0x000000ffff047224 */ /* 0x010fe400078e00a4 */
[----:B------:R-:W-:Y:S01]  /*5380*/  FFMA.FTZ R5, R12, UR9, -R0 ;  /* 0x000000090c057c23 */ /* 0x000fe20008010800 */
[----:B------:R1:W-:Y:S01]  /*5390*/  MUFU.EX2 R188, R2 ;  /* 0x0000000200bc7308 */ /* 0x0003e20000000800 */
[----:B---3--:R-:W-:Y:S09]  /*53a0*/  F2FP.F16.F32.PACK_AB R7, R173, R174 ;  /* 0x000000aead07723e */ /* 0x008ff200000000ff */
[----:B------:R2:W-:Y:S01]  /*53b0*/  MUFU.EX2 R226, R6 ;  /* 0x0000000600e27308 */ /* 0x0005e20000000800 */
[----:B------:R-:W-:Y:S01]  /*53c0*/  @P0 FSEL R10, R243, -INF , !P6 ;  /* 0xff800000f30a0808 */ /* 0x000fe20007000000 */
[----:B------:R-:W-:Y:S01]  /*53d0*/  STS [R114+0x400], R7 ;  /* 0x0004000772007388 */ /* 0x000fe20000000800 */
[----:B------:R-:W-:Y:S07]  /*53e0*/  @P3 FSEL R4, R164, -INF , !P5 ;  /* 0xff800000a4043808 */ /* 0x000fee0006800000 */
[----:B------:R3:W-:Y:S01]  /*53f0*/  MUFU.EX2 R227, R5 ;  /* 0x0000000500e37308 */ /* 0x0007e20000000800 */
[----:B------:R-:W-:Y:S02]  /*5400*/  PLOP3.LUT P0, PT, PT, PT, UP1, 0x80, 0x8 ;  /* 0x000000000008781c */ /* 0x000fe40003f0f018 */
[----:B------:R-:W-:Y:S07]  /*5410*/  PLOP3.LUT P3, PT, PT, PT, UP1, 0x80, 0x8 ;  /* 0x000000000008781c */ /* 0x000fee0003f6f018 */
[----:B------:R-:W-:Y:S01]  /*5420*/  MUFU.EX2 R197, R14 ;  /* 0x0000000e00c57308 */ /* 0x000fe20000000800 */
[----:B-1----:R-:W-:Y:S01]  /*5430*/  F2FP.F16.F32.PACK_AB R2, R204, R206 ;  /* 0x000000cecc02723e */ /* 0x002fe200000000ff */
[--C-:B--2---:R-:W-:Y:S01]  /*5440*/  FFMA.FTZ R6, R11, UR9, -R9.reuse ;  /* 0x000000090b067c23 */ /* 0x104fe20008010809 */
[----:B------:R-:W-:Y:S01]  /*5450*/  FFMA.FTZ R9, R10, UR9, -R9 ;  /* 0x000000090a097c23 */ /* 0x000fe20008010809 */
[--C-:B------:R-:W-:Y:S01]  /*5460*/  FFMA.FTZ R10, R4, UR9, -R8.reuse ;  /* 0x00000009040a7c23 */ /* 0x100fe20008010808 */
[----:B------:R-:W-:Y:S05]  /*5470*/  F2FP.F16.F32.PACK_AB R4, R79, R80 ;  /* 0x000000504f04723e */ /* 0x000fea00000000ff */
[----:B------:R1:W-:Y:S01]  /*5480*/  MUFU.EX2 R72, R6 ;  /* 0x0000000600487308 */ /* 0x0003e20000000800 */
[----:B---3--:R-:W-:Y:S02]  /*5490*/  MOV R5, R163 ;  /* 0x000000a300057202 */ /* 0x008fe40000000f00 */
[----:B------:R-:W-:Y:S01]  /*54a0*/  @P1 FSEL R5, R163, -INF , !P6 ;  /* 0xff800000a3051808 */ /* 0x000fe20007000000 */
[----:B------:R2:W-:Y:S06]  /*54b0*/  STS [R114], R4 ;  /* 0x0000000472007388 */ /* 0x0005ec0000000800 */
[----:B------:R3:W-:Y:S01]  /*54c0*/  MUFU.EX2 R71, R9 ;  /* 0x0000000900477308 */ /* 0x0007e20000000800 */
[----:B------:R-:W-:Y:S01]  /*54d0*/  FFMA.FTZ R8, R5, UR9, -R8 ;  /* 0x0000000905087c23 */ /* 0x000fe20008010808 */
[----:B------:R-:W-:Y:S01]  /*54e0*/  IMAD.MOV.U32 R5, RZ, RZ, R185 ;  /* 0x000000ffff057224 */ /* 0x000fe200078e00b9 */
[----:B------:R-:W-:Y:S07]  /*54f0*/  @P0 FSEL R5, R185, -INF , !P5 ;  /* 0xff800000b9050808 */ /* 0x000fee0006800000 */
[----:B------:R-:W-:Y:S01]  /*5500*/  MUFU.EX2 R168, R10 ;  /* 0x0000000a00a87308 */ /* 0x000fe20000000800 */
[----:B-1----:R-:W-:Y:S09]  /*5510*/  MOV R6, R183 ;  /* 0x000000b700067202 */ /* 0x002ff20000000f00 */
[----:B------:R-:W1:Y:S01]  /*5520*/  MUFU.EX2 R166, R8 ;  /* 0x0000000800a67308 */ /* 0x000e620000000800 */
[----:B------:R-:W-:Y:S01]  /*5530*/  @P3 FSEL R6, R183, -INF , !P6 ;  /* 0xff800000b7063808 */ /* 0x000fe20007000000 */
[--C-:B---3--:R-:W-:Y:S01]  /*5540*/  FFMA.FTZ R9, R5, UR9, -R0.reuse ;  /* 0x0000000905097c23 */ /* 0x108fe20008010800 */
[----:B------:R-:W-:Y:S03]  /*5550*/  F2FP.F16.F32.PACK_AB R5, R241, R242 ;  /* 0x000000f2f105723e */ /* 0x000fe600000000ff */
[----:B------:R-:W-:Y:S01]  /*5560*/  FFMA.FTZ R0, R6, UR9, -R0 ;  /* 0x0000000906007c23 */ /* 0x000fe20008010800 */
[----:B------:R-:W-:Y:S03]  /*5570*/  F2FP.F16.F32.PACK_AB R6, R231, R232 ;  /* 0x000000e8e706723e */ /* 0x000fe600000000ff */
[----:B------:R-:W-:Y:S01]  /*5580*/  MUFU.EX2 R220, R9 ;  /* 0x0000000900dc7308 */ /* 0x000fe20000000800 */
[----:B------:R3:W-:Y:S09]  /*5590*/  STS [R160+0x2400], R5 ;  /* 0x00240005a0007388 */ /* 0x0007f20000000800 */
[----:B------:R1:W4:Y:S01]  /*55a0*/  MUFU.EX2 R218, R0 ;  /* 0x0000000000da7308 */ /* 0x0003220000000800 */
[----:B--2---:R-:W-:Y:S05]  /*55b0*/  F2FP.F16.F32.PACK_AB R4, R215, R219 ;  /* 0x000000dbd704723e */ /* 0x004fea00000000ff */
[----:B------:R2:W-:Y:S04]  /*55c0*/  STS [R160+0x2000], R4 ;  /* 0x00200004a0007388 */ /* 0x0005e80000000800 */
[----:B------:R4:W-:Y:S01]  /*55d0*/  STS [R114+0x2000], R2 ;  /* 0x0020000272007388 */ /* 0x0009e20000000800 */
[----:B-1----:R-:W-:Y:S03]  /*55e0*/  F2FP.F16.F32.PACK_AB R0, R166, R168 ;  /* 0x000000a8a600723e */ /* 0x002fe600000000ff */
[----:B------:R1:W-:Y:S01]  /*55f0*/  STS [R114+0x2400], R6 ;  /* 0x0024000672007388 */ /* 0x0003e20000000800 */
[----:B---3--:R-:W-:Y:S05]  /*5600*/  F2FP.F16.F32.PACK_AB R5, R75, R76 ;  /* 0x0000004c4b05723e */ /* 0x008fea00000000ff */
[----:B------:R3:W-:Y:S01]  /*5610*/  STS [R112], R5 ;  /* 0x0000000570007388 */ /* 0x0007e20000000800 */
[----:B--2---:R-:W-:Y:S02]  /*5620*/  F2FP.F16.F32.PACK_AB R4, R171, R172 ;  /* 0x000000acab04723e */ /* 0x004fe400000000ff */
[----:B----4-:R-:W-:Y:S03]  /*5630*/  F2FP.F16.F32.PACK_AB R2, R71, R72 ;  /* 0x000000484702723e */ /* 0x010fe600000000ff */
[----:B------:R2:W-:Y:S01]  /*5640*/  STS [R112+0x400], R4 ;  /* 0x0004000470007388 */ /* 0x0005e20000000800 */
[----:B-1----:R-:W-:Y:S03]  /*5650*/  F2FP.F16.F32.PACK_AB R6, R198, R199 ;  /* 0x000000c7c606723e */ /* 0x002fe600000000ff */
[----:B------:R1:W-:Y:S04]  /*5660*/  STS [R115], R2 ;  /* 0x0000000273007388 */ /* 0x0003e80000000800 */
[----:B------:R4:W-:Y:S04]  /*5670*/  STS [R115+0x400], R0 ;  /* 0x0004000073007388 */ /* 0x0009e80000000800 */
[----:B------:R-:W-:Y:S01]  /*5680*/  STS [R112+0x2000], R6 ;  /* 0x0020000670007388 */ /* 0x000fe20000000800 */
[----:B---3--:R-:W-:Y:S05]  /*5690*/  F2FP.F16.F32.PACK_AB R5, R226, R227 ;  /* 0x000000e3e205723e */ /* 0x008fea00000000ff */
[----:B------:R-:W-:Y:S01]  /*56a0*/  STS [R112+0x2400], R5 ;  /* 0x0024000570007388 */ /* 0x000fe20000000800 */
[----:B--2---:R-:W-:Y:S02]  /*56b0*/  F2FP.F16.F32.PACK_AB R4, R188, R197 ;  /* 0x000000c5bc04723e */ /* 0x004fe400000000ff */
[----:B-1----:R-:W-:Y:S03]  /*56c0*/  F2FP.F16.F32.PACK_AB R2, R218, R220 ;  /* 0x000000dcda02723e */ /* 0x002fe600000000ff */
[----:B------:R-:W-:Y:S01]  /*56d0*/  STS [R115+0x2000], R4 ;  /* 0x0020000473007388 */ /* 0x000fe20000000800 */
[----:B----4-:R-:W-:Y:S03]  /*56e0*/  LEA R0, R155, UR4, 0x1 ;  /* 0x000000049b007c11 */ /* 0x010fe6000f8e08ff */
[----:B------:R1:W-:Y:S04]  /*56f0*/  STS [R115+0x2400], R2 ;  /* 0x0024000273007388 */ /* 0x0003e80000000800 */
[----:B------:R-:W2:Y:S08]  /*5700*/  LDSM.16.M88.4 R64, [R0+0x4000] ;  /* 0x004000000040783b */ /* 0x000eb00000000200 */
[----:B------:R3:W4:Y:S01]  /*5710*/  LDSM.16.M88.4 R60, [R0+0x5000] ;  /* 0x00500000003c783b */ /* 0x0007220000000200 */
[C---:B-1----:R-:W-:Y:S01]  /*5720*/  IADD3 R2, PT, PT, R0.reuse, 0x4000, RZ ;  /* 0x0000400000027810 */ /* 0x042fe20007ffe0ff */
[----:B---3--:R-:W-:Y:S03]  /*5730*/  VIADD R0, R0, 0x4020 ;  /* 0x0000402000007836 */ /* 0x008fe60000000000 */
[----:B------:R-:W-:Y:S05]  /*5740*/  @P2 IADD3 R0, PT, PT, R2, -0x20, RZ ;  /* 0xffffffe002002810 */ /* 0x000fea0007ffe0ff */
[----:B------:R-:W1:Y:S01]  /*5750*/  LDSM.16.M88.4 R100, [R0] ;  /* 0x000000000064783b */ /* 0x000e620000000200 */
[-C--:B--2---:R-:W-:Y:S07]  /*5760*/  HMMA.16816.F32 R4, R64, R116.reuse, RZ ;  /* 0x000000744004723c */ /* 0x084fee00000018ff */
[----:B------:R-:W2:Y:S01]  /*5770*/  LDSM.16.M88.4 R104, [R0+0x1000] ;  /* 0x001000000068783b */ /* 0x000ea20000000200 */
[C---:B----4-:R-:W-:Y:S08]  /*5780*/  HMMA.16816.F32 R8, R60.reuse, R116, RZ ;  /* 0x000000743c08723c */ /* 0x050ff000000018ff */
        /* <DEDUP_REMOVED lines=15> */
[C---:B--2---:R-:W-:Y:S08]  /*5880*/  HMMA.16816.F32 R8, R104.reuse, R132, R8 ;  /* 0x000000846808723c */ /* 0x044ff00000001808 */
[-C--:B------:R-:W-:Y:S03]  /*5890*/  HMMA.16816.F32 R12, R104, R134.reuse, R12 ;  /* 0x00000086680c723c */ /* 0x080fe6000000180c */
[C---:B------:R-:W-:Y:S01]  /*58a0*/  FADD.FTZ R4, -R111.reuse, R4 ;  /* 0x000000046f047221 */ /* 0x040fe20000010100 */
[C---:B------:R-:W-:Y:S01]  /*58b0*/  FADD.FTZ R6, -R110.reuse, R6 ;  /* 0x000000066e067221 */ /* 0x040fe20000010100 */
[----:B------:R-:W-:Y:S03]  /*58c0*/  FADD.FTZ R7, -R110, R7 ;  /* 0x000000076e077221 */ /* 0x000fe60000010100 */
[C---:B------:R-:W-:Y:S04]  /*58d0*/  HMMA.16816.F32 R16, R100.reuse, R134, R16 ;  /* 0x000000866410723c */ /* 0x040fe80000001810 */
[----:B------:R-:W-:Y:S01]  /*58e0*/  FMUL.FTZ R7, R158, R7 ;  /* 0x000000079e077220 */ /* 0x000fe20000410000 */
[----:B------:R-:W-:Y:S03]  /*58f0*/  SHF.L.U32 R158, R156, 0x5, RZ ;  /* 0x000000059c9e7819 */ /* 0x000fe600000006ff */
[-C--:B------:R-:W-:Y:S08]  /*5900*/  HMMA.16816.F32 R20, R100, R136.reuse, R20 ;  /* 0x000000886414723c */ /* 0x080ff00000001814 */
[C---:B------:R-:W-:Y:S04]  /*5910*/  HMMA.16816.F32 R24, R104.reuse, R136, R24 ;  /* 0x000000886818723c */ /* 0x040fe80000001818 */
[C---:B------:R-:W-:Y:S04]  /*5920*/  FADD.FTZ R16, -R111.reuse, R16 ;  /* 0x000000106f107221 */ /* 0x040fe80000010100 */
[-C--:B------:R-:W-:Y:S08]  /*5930*/  HMMA.16816.F32 R28, R104, R138.reuse, R28 ;  /* 0x0000008a681c723c */ /* 0x080ff0000000181c */
[C---:B------:R-:W-:Y:S08]  /*5940*/  HMMA.16816.F32 R32, R100.reuse, R138, R32 ;  /* 0x0000008a6420723c */ /* 0x040ff00000001820 */
[-C--:B------:R-:W-:Y:S08]  /*5950*/  HMMA.16816.F32 R36, R100, R140.reuse, R36 ;  /* 0x0000008c6424723c */ /* 0x080ff00000001824 */
[C---:B------:R-:W-:Y:S04]  /*5960*/  HMMA.16816.F32 R40, R104.reuse, R140, R40 ;  /* 0x0000008c6828723c */ /* 0x040fe80000001828 */
[----:B------:R-:W-:Y:S04]  /*5970*/  FADD.FTZ R32, -R111, R32 ;  /* 0x000000206f207221 */ /* 0x000fe80000010100 */
[-C--:B------:R-:W-:Y:S08]  /*5980*/  HMMA.16816.F32 R44, R104, R142.reuse, R44 ;  /* 0x0000008e682c723c */ /* 0x080ff0000000182c */
[C---:B------:R-:W-:Y:S08]  /*5990*/  HMMA.16816.F32 R48, R100.reuse, R142, R48 ;  /* 0x0000008e6430723c */ /* 0x040ff00000001830 */
[-C--:B------:R-:W-:Y:S08]  /*59a0*/  HMMA.16816.F32 R52, R100, R144.reuse, R52 ;  /* 0x000000906434723c */ /* 0x080ff00000001834 */
[C---:B------:R-:W-:Y:S08]  /*59b0*/  HMMA.16816.F32 R56, R104.reuse, R144, R56 ;  /* 0x000000906838723c */ /* 0x040ff00000001838 */
[-C--:B------:R-:W-:Y:S03]  /*59c0*/  HMMA.16816.F32 R60, R104, R146.reuse, R60 ;  /* 0x00000092683c723c */ /* 0x080fe6000000183c */
[----:B------:R-:W-:Y:S01]  /*59d0*/  LOP3.LUT R105, R108, 0x30, RZ, 0xc0, !PT ;  /* 0x000000306c697812 */ /* 0x000fe200078ec0ff */
[----:B------:R-:W-:Y:S01]  /*59e0*/  FMUL.FTZ R107, R157, R4 ;  /* 0x000000049d6b7220 */ /* 0x000fe20000410000 */
[----:B------:R-:W2:Y:S01]  /*59f0*/  LDL.LU R108, [R1+0x30] ;  /* 0x00003000016c7983 */ /* 0x000ea20000300800 */
[----:B------:R-:W-:Y:S01]  /*5a00*/  IMAD.SHL.U32 R157, R156, 0x40, RZ ;  /* 0x000000409c9d7824 */ /* 0x000fe200078e00ff */
[----:B------:R-:W-:Y:S01]  /*5a10*/  LOP3.LUT R2, R105, 0x8, R156, 0xf8, !PT ;  /* 0x0000000869027812 */ /* 0x000fe200078ef89c */
[----:B------:R-:W-:Y:S01]  /*5a20*/  FFMA.FTZ R4, -R98, R98, 1 ;  /* 0x3f80000062047423 */ /* 0x000fe20000010162 */
[----:B------:R-:W-:Y:S01]  /*5a30*/  SHF.L.U32 R104, R156, 0x3, RZ ;  /* 0x000000039c687819 */ /* 0x000fe200000006ff */
[----:B------:R1:W5:Y:S01]  /*5a40*/  LDL.LU R98, [R1+0xc8] ;  /* 0x0000c80001627983 */ /* 0x0003620000300800 */
[----:B------:R-:W-:Y:S01]  /*5a50*/  LOP3.LUT R2, R2, 0x1c0, R157, 0xf8, !PT ;  /* 0x000001c002027812 */ /* 0x000fe200078ef89d */
[----:B------:R-:W-:Y:S01]  /*5a60*/  FMUL.FTZ R4, R4, UR10 ;  /* 0x0000000a04047c20 */ /* 0x000fe20008410000 */
[----:B------:R-:W-:Y:S01]  /*5a70*/  FADD.FTZ R106, -R111, R5 ;  /* 0x000000056f6a7221 */ /* 0x000fe20000010100 */
[----:B------:R-:W-:Y:S01]  /*5a80*/  FFMA.FTZ R5, -R97, R97, 1 ;  /* 0x3f80000061057423 */ /* 0x000fe20000010161 */
[----:B------:R-:W-:Y:S01]  /*5a90*/  LOP3.LUT R0, R157, 0x400, RZ, 0xc0, !PT ;  /* 0x000004009d007812 */ /* 0x000fe200078ec0ff */
[----:B------:R1:W5:Y:S01]  /*5aa0*/  LDL.LU R97, [R1+0xc4] ;  /* 0x0000c40001617983 */ /* 0x0003620000300800 */
[----:B------:R-:W-:Y:S04]  /*5ab0*/  HMMA.16816.F32 R64, R100, R146, R64 ;  /* 0x000000926440723c */ /* 0x000fe80000001840 */
[----:B------:R-:W-:Y:S01]  /*5ac0*/  LOP3.LUT R2, R2, 0x38, R104, 0x78, !PT ;  /* 0x0000003802027812 */ /* 0x000fe200078e7868 */
[----:B------:R-:W-:Y:S01]  /*5ad0*/  FMUL.FTZ R101, R107, R4 ;  /* 0x000000046b657220 */ /* 0x000fe20000410000 */
[----:B------:R-:W-:Y:S01]  /*5ae0*/  FADD.FTZ R4, -R111, R17 ;  /* 0x000000116f047221 */ /* 0x000fe20000010100 */
[----:B------:R-:W-:Y:S01]  /*5af0*/  FMUL.FTZ R17, R96, R16 ;  /* 0x0000001060117220 */ /* 0x000fe20000410000 */
[----:B------:R-:W-:Y:S01]  /*5b00*/  FFMA.FTZ R16, -R91, R91, 1 ;  /* 0x3f8000005b107423 */ /* 0x000fe2000001015b */
[----:B------:R1:W5:Y:S01]  /*5b10*/  LDL.LU R96, [R1+0xc0] ;  /* 0x0000c00001607983 */ /* 0x0003620000300800 */
[----:B------:R-:W-:Y:S02]  /*5b20*/  IMAD R2, R2, 0x2, R0 ;  /* 0x0000000202027824 */ /* 0x000fe400078e0200 */
[----:B------:R-:W-:Y:S01]  /*5b30*/  FADD.FTZ R0, -R111, R20 ;  /* 0x000000146f007221 */ /* 0x000fe20000010100 */
[----:B------:R-:W-:Y:S01]  /*5b40*/  FMUL.FTZ R20, R95, R4 ;  /* 0x000000045f147220 */ /* 0x000fe20000410000 */
[----:B------:R-:W-:Y:S01]  /*5b50*/  FFMA.FTZ R4, -R89, R89, 1 ;  /* 0x3f80000059047423 */ /* 0x000fe20000010159 */
[----:B------:R1:W5:Y:S01]  /*5b60*/  LDL.LU R95, [R1+0xbc] ;  /* 0x0000bc00015f7983 */ /* 0x0003620000300800 */
[----:B------:R-:W-:Y:S01]  /*5b70*/  FADD.FTZ R102, -R111, R21 ;  /* 0x000000156f667221 */ /* 0x000fe20000010100 */
[----:B------:R-:W-:Y:S01]  /*5b80*/  FMUL.FTZ R21, R94, R0 ;  /* 0x000000005e157220 */ /* 0x000fe20000410000 */
[----:B------:R-:W-:Y:S01]  /*5b90*/  FFMA.FTZ R0, -R92, R92, 1 ;  /* 0x3f8000005c007423 */ /* 0x000fe2000001015c */
[----:B------:R1:W5:Y:S01]  /*5ba0*/  LDL.LU R94, [R1+0xb8] ;  /* 0x0000b800015e7983 */ /* 0x0003620000300800 */
[----:B------:R-:W-:Y:S01]  /*5bb0*/  FMUL.FTZ R102, R93, R102 ;  /* 0x000000665d667220 */ /* 0x000fe20000410000 */
[----:B------:R-:W-:Y:S01]  /*5bc0*/  FMUL.FTZ R5, R5, UR10 ;  /* 0x0000000a05057c20 */ /* 0x000fe20008410000 */
[----:B------:R-:W-:Y:S01]  /*5bd0*/  FMUL.FTZ R4, R4, UR10 ;  /* 0x0000000a04047c20 */ /* 0x000fe20008410000 */
[----:B------:R1:W5:Y:S01]  /*5be0*/  LDL.LU R93, [R1+0xb4] ;  /* 0x0000b400015d7983 */ /* 0x0003620000300800 */
[----:B------:R-:W-:Y:S01]  /*5bf0*/  FMUL.FTZ R0, R0, UR10 ;  /* 0x0000000a00007c20 */ /* 0x000fe20008410000 */
[----:B------:R-:W-:Y:S01]  /*5c00*/  FMUL.FTZ R16, R16, UR10 ;  /* 0x0000000a10107c20 */ /* 0x000fe20008410000 */
[----:B------:R-:W-:Y:S01]  /*5c10*/  FMUL.FTZ R4, R102, R4 ;  /* 0x0000000466047220 */ /* 0x000fe20000410000 */
[----:B------:R1:W5:Y:S01]  /*5c20*/  LDL.LU R92, [R1+0xb0] ;  /* 0x0000b000015c7983 */ /* 0x0003620000300800 */
[----:B------:R-:W-:Y:S01]  /*5c30*/  FMUL.FTZ R0, R17, R0 ;  /* 0x0000000011007220 */ /* 0x000fe20000410000 */
[----:B------:R-:W-:Y:S01]  /*5c40*/  FMUL.FTZ R16, R20, R16 ;  /* 0x0000001014107220 */ /* 0x000fe20000410000 */
[C---:B------:R-:W-:Y:S01]  /*5c50*/  FADD.FTZ R20, -R111.reuse, R33 ;  /* 0x000000216f147221 */ /* 0x040fe20000010100 */
[----:B------:R1:W5:Y:S01]  /*5c60*/  LDL.LU R91, [R1+0xac] ;  /* 0x0000ac00015b7983 */ /* 0x0003620000300800 */
[C---:B------:R-:W-:Y:S01]  /*5c70*/  FADD.FTZ R33, -R111.reuse, R36 ;  /* 0x000000246f217221 */ /* 0x040fe20000010100 */
[----:B------:R-:W-:Y:S01]  /*5c80*/  FADD.FTZ R36, -R111, R37 ;  /* 0x000000256f247221 */ /* 0x000fe20000010100 */
[----:B------:R-:W-:Y:S01]  /*5c90*/  FMUL.FTZ R20, R87, R20 ;  /* 0x0000001457147220 */ /* 0x000fe20000410000 */
[----:B------:R-:W-:Y:S01]  /*5ca0*/  F2FP.F16.F32.PACK_AB R16, R16, R0 ;  /* 0x000000001010723e */ /* 0x000fe200000000ff */
[----:B------:R-:W-:Y:S01]  /*5cb0*/  FMUL.FTZ R33, R84, R33 ;  /* 0x0000002154217220 */ /* 0x000fe20000410000 */
[----:B------:R-:W-:Y:S01]  /*5cc0*/  FMUL.FTZ R36, R83, R36 ;  /* 0x0000002453247220 */ /* 0x000fe20000410000 */
[----:B------:R-:W-:Y:S01]  /*5cd0*/  FFMA.FTZ R0, -R81, R81, 1 ;  /* 0x3f80000051007423 */ /* 0x000fe20000010151 */
[C---:B------:R-:W-:Y:S01]  /*5ce0*/  FADD.FTZ R37, -R111.reuse, R48 ;  /* 0x000000306f257221 */ /* 0x040fe20000010100 */
[C---:B------:R-:W-:Y:S01]  /*5cf0*/  FADD.FTZ R48, -R111.reuse, R49 ;  /* 0x000000316f307221 */ /* 0x040fe20000010100 */
[C---:B------:R-:W-:Y:S01]  /*5d00*/  FADD.FTZ R49, -R111.reuse, R52 ;  /* 0x000000346f317221 */ /* 0x040fe20000010100 */
[----:B------:R-:W-:Y:S01]  /*5d10*/  FADD.FTZ R52, -R111, R53 ;  /* 0x000000356f347221 */ /* 0x000fe20000010100 */
[----:B------:R-:W-:Y:S01]  /*5d20*/  FMUL.FTZ R37, R80, R37 ;  /* 0x0000002550257220 */ /* 0x000fe20000410000 */
[----:B------:R-:W-:Y:S01]  /*5d30*/  FMUL.FTZ R48, R79, R48 ;  /* 0x000000304f307220 */ /* 0x000fe20000410000 */
[----:B------:R-:W-:Y:S01]  /*5d40*/  FMUL.FTZ R49, R76, R49 ;  /* 0x000000314c317220 */ /* 0x000fe20000410000 */
[----:B------:R-:W-:Y:S01]  /*5d50*/  FMUL.FTZ R0, R0, UR10 ;  /* 0x0000000a00007c20 */ /* 0x000fe20008410000 */
[----:B------:R-:W-:Y:S03]  /*5d60*/  FMUL.FTZ R52, R75, R52 ;  /* 0x000000344b347220 */ /* 0x000fe60000410000 */
[----:B------:R-:W-:Y:S01]  /*5d70*/  FMUL.FTZ R0, R36, R0 ;  /* 0x0000000024007220 */ /* 0x000fe20000410000 */
[----:B------:R-:W-:Y:S04]  /*5d80*/  FFMA.FTZ R36, -R73, R73, 1 ;  /* 0x3f80000049247423 */ /* 0x000fe80000010149 */
[----:B------:R-:W-:Y:S01]  /*5d90*/  FMUL.FTZ R36, R36, UR10 ;  /* 0x0000000a24247c20 */ /* 0x000fe20008410000 */
[----:B--2---:R-:W-:Y:S01]  /*5da0*/  FMUL.FTZ R106, R108, R106 ;  /* 0x0000006a6c6a7220 */ /* 0x004fe20000410000 */
[----:B------:R-:W-:Y:S03]  /*5db0*/  SHF.R.U32.HI R108, RZ, 0x1, R156 ;  /* 0x00000001ff6c7819 */ /* 0x000fe6000001169c */
[----:B------:R-:W-:Y:S01]  /*5dc0*/  FMUL.FTZ R100, R106, R5 ;  /* 0x000000056a647220 */ /* 0x000fe20000410000 */
[----:B------:R-:W-:Y:S02]  /*5dd0*/  FFMA.FTZ R5, -R90, R90, 1 ;  /* 0x3f8000005a057423 */ /* 0x000fe4000001015a */
[----:B------:R1:W5:Y:S02]  /*5de0*/  LDL.LU R90, [R1+0xa8] ;  /* 0x0000a800015a7983 */ /* 0x0003640000300800 */
[----:B------:R-:W-:Y:S01]  /*5df0*/  FMUL.FTZ R5, R5, UR10 ;  /* 0x0000000a05057c20 */ /* 0x000fe20008410000 */
[----:B------:R-:W-:Y:S01]  /*5e00*/  F2FP.F16.F32.PACK_AB R17, R100, R101 ;  /* 0x000000656411723e */ /* 0x000fe200000000ff */
[----:B------:R1:W5:Y:S02]  /*5e10*/  LDL.LU R89, [R1+0xa4] ;  /* 0x0000a40001597983 */ /* 0x0003640000300800 */
[----:B------:R-:W-:Y:S01]  /*5e20*/  FMUL.FTZ R5, R21, R5 ;  /* 0x0000000515057220 */ /* 0x000fe20000410000 */
[----:B------:R-:W-:Y:S04]  /*5e30*/  FFMA.FTZ R21, -R85, R85, 1 ;  /* 0x3f80000055157423 */ /* 0x000fe80000010155 */
[----:B------:R-:W-:Y:S01]  /*5e40*/  F2FP.F16.F32.PACK_AB R101, R4, R5 ;  /* 0x000000050465723e */ /* 0x000fe200000000ff */
[----:B------:R-:W-:Y:S01]  /*5e50*/  FMUL.FTZ R5, R88, R32 ;  /* 0x0000002058057220 */ /* 0x000fe20000410000 */
[----:B------:R-:W-:Y:S01]  /*5e60*/  FFMA.FTZ R32, -R86, R86, 1 ;  /* 0x3f80000056207423 */ /* 0x000fe20000010156 */
[----:B------:R1:W5:Y:S01]  /*5e70*/  LDL.LU R88, [R1+0xa0] ;  /* 0x0000a00001587983 */ /* 0x0003620000300800 */
[----:B------:R-:W-:Y:S01]  /*5e80*/  FFMA.FTZ R4, -R82, R82, 1 ;  /* 0x3f80000052047423 */ /* 0x000fe20000010152 */
[----:B------:R-:W-:Y:S01]  /*5e90*/  FMUL.FTZ R21, R21, UR10 ;  /* 0x0000000a15157c20 */ /* 0x000fe20008410000 */
[----:B------:R-:W-:Y:S01]  /*5ea0*/  FMUL.FTZ R32, R32, UR10 ;  /* 0x0000000a20207c20 */ /* 0x000fe20008410000 */
[----:B------:R1:W5:Y:S01]  /*5eb0*/  LDL.LU R87, [R1+0x9c] ;  /* 0x00009c0001577983 */ /* 0x0003620000300800 */
[----:B------:R-:W-:Y:S01]  /*5ec0*/  FMUL.FTZ R4, R4, UR10 ;  /* 0x0000000a04047c20 */ /* 0x000fe20008410000 */
[----:B------:R-:W-:Y:S01]  /*5ed0*/  FMUL.FTZ R21, R20, R21 ;  /* 0x0000001514157220 */ /* 0x000fe20000410000 */
[----:B------:R-:W-:Y:S01]  /*5ee0*/  FFMA.FTZ R20, -R78, R78, 1 ;  /* 0x3f8000004e147423 */ /* 0x000fe2000001014e */
[----:B------:R1:W5:Y:S01]  /*5ef0*/  LDL.LU R86, [R1+0x98] ;  /* 0x0000980001567983 */ /* 0x0003620000300800 */
[----:B------:R-:W-:Y:S01]  /*5f00*/  FMUL.FTZ R32, R5, R32 ;  /* 0x0000002005207220 */ /* 0x000fe20000410000 */
[----:B------:R-:W-:Y:S01]  /*5f10*/  FFMA.FTZ R5, -R77, R77, 1 ;  /* 0x3f8000004d057423 */ /* 0x000fe2000001014d */
[----:B------:R-:W-:Y:S01]  /*5f20*/  FMUL.FTZ R4, R33, R4 ;  /* 0x0000000421047220 */ /* 0x000fe20000410000 */
[----:B------:R1:W5:Y:S01]  /*5f30*/  LDL.LU R85, [R1+0x94] ;  /* 0x0000940001557983 */ /* 0x0003620000300800 */
[----:B------:R-:W-:Y:S01]  /*5f40*/  FFMA.FTZ R33, -R74, R74, 1 ;  /* 0x3f8000004a217423 */ /* 0x000fe2000001014a */
[----:B------:R-:W-:Y:S01]  /*5f50*/  F2FP.F16.F32.PACK_AB R100, R21, R32 ;  /* 0x000000201564723e */ /* 0x000fe200000000ff */
[----:B------:R-:W-:Y:S01]  /*5f60*/  FMUL.FTZ R21, R70, R6 ;  /* 0x0000000646157220 */ /* 0x000fe20000410000 */
[----:B------:R1:W5:Y:S01]  /*5f70*/  LDL.LU R84, [R1+0x90] ;  /* 0x0000900001547983 */ /* 0x0003620000300800 */
[----:B------:R-:W-:Y:S01]  /*5f80*/  FFMA.FTZ R6, -R68, R68, 1 ;  /* 0x3f80000044067423 */ /* 0x000fe20000010144 */
[----:B------:R-:W-:Y:S01]  /*5f90*/  FMUL.FTZ R33, R33, UR10 ;  /* 0x0000000a21217c20 */ /* 0x000fe20008410000 */
[----:B------:R-:W-:Y:S01]  /*5fa0*/  FMUL.FTZ R20, R20, UR10 ;  /* 0x0000000a14147c20 */ /* 0x000fe20008410000 */
[----:B------:R1:W5:Y:S01]  /*5fb0*/  LDL.LU R83, [R1+0x8c] ;  /* 0x00008c0001537983 */ /* 0x0003620000300800 */
[----:B------:R-:W-:Y:S01]  /*5fc0*/  F2FP.F16.F32.PACK_AB R53, R0, R4 ;  /* 0x000000040035723e */ /* 0x000fe200000000ff */
[----:B------:R-:W-:Y:S01]  /*5fd0*/  FMUL.FTZ R4, R49, R33 ;  /* 0x0000002131047220 */ /* 0x000fe20000410000 */
[----:B------:R-:W-:Y:S01]  /*5fe0*/  FADD.FTZ R33, -R111, R64 ;  /* 0x000000406f217221 */ /* 0x000fe20000010100 */
[----:B------:R1:W5:Y:S01]  /*5ff0*/  LDL.LU R82, [R1+0x88] ;  /* 0x0000880001527983 */ /* 0x0003620000300800 */
[----:B------:R-:W-:Y:S01]  /*6000*/  FMUL.FTZ R20, R37, R20 ;  /* 0x0000001425147220 */ /* 0x000fe20000410000 */
[----:B------:R-:W-:Y:S01]  /*6010*/  FFMA.FTZ R32, -R243, R243, 1 ;  /* 0x3f800000f3207423 */ /* 0x000fe200000101f3 */
[----:B------:R-:W-:Y:S01]  /*6020*/  FMUL.FTZ R33, R72, R33 ;  /* 0x0000002148217220 */ /* 0x000fe20000410000 */
[----:B------:R1:W5:Y:S01]  /*6030*/  LDL.LU R81, [R1+0x84] ;  /* 0x0000840001517983 */ /* 0x0003620000300800 */
[----:B------:R-:W-:Y:S01]  /*6040*/  FMUL.FTZ R5, R5, UR10 ;  /* 0x0000000a05057c20 */ /* 0x000fe20008410000 */
[----:B------:R-:W-:Y:S01]  /*6050*/  FMUL.FTZ R32, R32, UR10 ;  /* 0x0000000a20207c20 */ /* 0x000fe20008410000 */
[----:B------:R-:W-:Y:S01]  /*6060*/  FMUL.FTZ R0, R52, R36 ;  /* 0x0000002434007220 */ /* 0x000fe20000410000 */
[----:B------:R1:W5:Y:S01]  /*6070*/  LDL.LU R80, [R1+0x80] ;  /* 0x0000800001507983 */ /* 0x0003620000300800 */
[----:B------:R-:W-:Y:S01]  /*6080*/  FMUL.FTZ R5, R48, R5 ;  /* 0x0000000530057220 */ /* 0x000fe20000410000 */
[----:B------:R-:W-:Y:S02]  /*6090*/  FMUL.FTZ R6, R6, UR10 ;  /* 0x0000000a06067c20 */ /* 0x000fe40008410000 */
[----:B------:R1:W5:Y:S01]  /*60a0*/  LDL.LU R79, [R1+0x7c] ;  /* 0x00007c00014f7983 */ /* 0x0003620000300800 */
[----:B------:R-:W-:Y:S02]  /*60b0*/  F2FP.F16.F32.PACK_AB R37, R0, R4 ;  /* 0x000000040025723e */ /* 0x000fe400000000ff */
[----:B------:R-:W-:Y:S01]  /*60c0*/  F2FP.F16.F32.PACK_AB R48, R5, R20 ;  /* 0x000000140530723e */ /* 0x000fe200000000ff */
[----:B------:R1:W5:Y:S01]  /*60d0*/  LDL.LU R78, [R1+0x78] ;  /* 0x00007800014e7983 */ /* 0x0003620000300800 */
[----:B------:R-:W-:Y:S01]  /*60e0*/  FADD.FTZ R20, -R111, R65 ;  /* 0x000000416f147221 */ /* 0x000fe20000010100 */
[----:B------:R-:W-:Y:S02]  /*60f0*/  FFMA.FTZ R5, -R244, R244, 1 ;  /* 0x3f800000f4057423 */ /* 0x000fe400000101f4 */
[----:B------:R1:W5:Y:S01]  /*6100*/  LDL.LU R77, [R1+0x74] ;  /* 0x00007400014d7983 */ /* 0x0003620000300800 */
[----:B------:R-:W-:Y:S01]  /*6110*/  FMUL.FTZ R20, R71, R20 ;  /* 0x0000001447147220 */ /* 0x000fe20000410000 */
[----:B------:R-:W-:Y:S02]  /*6120*/  FMUL.FTZ R5, R5, UR10 ;  /* 0x0000000a05057c20 */ /* 0x000fe40008410000 */
[----:B------:R1:W5:Y:S01]  /*6130*/  LDL.LU R76, [R1+0x70] ;  /* 0x00007000014c7983 */ /* 0x0003620000300800 */
[----:B------:R-:W-:Y:S01]  /*6140*/  FMUL.FTZ R32, R20, R32 ;  /* 0x0000002014207220 */ /* 0x000fe20000410000 */
[----:B------:R-:W-:Y:S01]  /*6150*/  FFMA.FTZ R20, -R69, R69, 1 ;  /* 0x3f80000045147423 */ /* 0x000fe20000010145 */
[----:B------:R-:W-:Y:S01]  /*6160*/  FMUL.FTZ R33, R33, R5 ;  /* 0x0000000521217220 */ /* 0x000fe20000410000 */
[----:B------:R1:W5:Y:S02]  /*6170*/  LDL.LU R75, [R1+0x6c] ;  /* 0x00006c00014b7983 */ /* 0x0003640000300800 */
[----:B------:R-:W-:Y:S02]  /*6180*/  FMUL.FTZ R20, R20, UR10 ;  /* 0x0000000a14147c20 */ /* 0x000fe40008410000 */
[----:B------:R1:W5:Y:S04]  /*6190*/  LDL.LU R74, [R1+0x68] ;  /* 0x00006800014a7983 */ /* 0x0003680000300800 */
[----:B------:R1:W5:Y:S04]  /*61a0*/  LDL.LU R73, [R1+0x64] ;  /* 0x0000640001497983 */ /* 0x0003680000300800 */
[----:B------:R1:W5:Y:S04]  /*61b0*/  LDL.LU R72, [R1+0x60] ;  /* 0x0000600001487983 */ /* 0x0003680000300800 */
[----:B------:R1:W5:Y:S04]  /*61c0*/  LDL.LU R71, [R1+0x5c] ;  /* 0x00005c0001477983 */ /* 0x0003680000300800 */
[----:B------:R1:W5:Y:S04]  /*61d0*/  LDL.LU R70, [R1+0x58] ;  /* 0x0000580001467983 */ /* 0x0003680000300800 */
[----:B------:R1:W5:Y:S04]  /*61e0*/  LDL.LU R69, [R1+0x54] ;  /* 0x0000540001457983 */ /* 0x0003680000300800 */
[----:B------:R1:W5:Y:S01]  /*61f0*/  LDL.LU R68, [R1+0x50] ;  /* 0x0000500001447983 */ /* 0x0003620000300800 */
[----:B------:R-:W-:Y:S05]  /*6200*/  BRA.U !UP0, `(.L_x_370) ;  /* 0x0000000108747547 */ /* 0x000fea000b800000 */
[----:B------:R-:W2:Y:S01]  /*6210*/  LDL.LU R106, [R1+0x24] ;  /* 0x00002400016a7983 */ /* 0x000ea20000300800 */
[----:B------:R-:W3:Y:S01]  /*6220*/  LDC R36, c[0x0][0x3b0] ;  /* 0x0000ec00ff247b82 */ /* 0x000ee20000000800 */
[----:B------:R-:W-:Y:S01]  /*6230*/  IADD3 R4, P0, PT, RZ, -UR32, RZ ;  /* 0x80000020ff047c10 */ /* 0x000fe2000ff1e0ff */
[----:B------:R-:W-:Y:S01]  /*6240*/  ULOP3.LUT UR8, UR43, 0x1, URZ, 0xc0, !UPT ;  /* 0x000000012b087892 */ /* 0x000fe2000f8ec0ff */
[----:B------:R-:W4:Y:S03]  /*6250*/  LDL.LU R103, [R1+0x20] ;  /* 0x0000200001677983 */ /* 0x000f260000300800 */
[----:B------:R-:W-:Y:S01]  /*6260*/  UISETP.NE.U32.AND UP2, UPT, UR8, 0x1, UPT ;  /* 0x000000010800788c */ /* 0x000fe2000bf45070 */
[----:B------:R-:W3:Y:S03]  /*6270*/  LDL.LU R102, [R1+0x1c] ;  /* 0x00001c0001667983 */ /* 0x000ee60000300800 */
[----:B------:R-:W-:Y:S06]  /*6280*/  USEL UR8, UR29, 0x2000, !UP2 ;  /* 0x000020001d087887 */ /* 0x000fec000d000000 */
[----:B------:R-:W-:Y:S02]  /*6290*/  VIADD R149, R149, UR8 ;  /* 0x0000000895957c36 */ /* 0x000fe40008000000 */
[----:B---3--:R-:W-:Y:S02]  /*62a0*/  VIADD R102, R102, UR8 ;  /* 0x0000000866667c36 */ /* 0x008fe40008000000 */
[----:B------:R-:W-:Y:S04]  /*62b0*/  IMAD.SHL.U32 R0, R36, 0x80, RZ ;  /* 0x0000008024007824 */ /* 0x000fe800078e00ff */
[----:B------:R-:W-:Y:S05]  /*62c0*/  IMAD.X R0, RZ, RZ, ~R0, P0 ;  /* 0x000000ffff007224 */ /* 0x000fea00000e0e00 */
[----:B------:R-:W-:Y:S04]  /*62d0*/  SHF.R.S64 R4, R4, 0x1f, R0 ;  /* 0x0000001f04047819 */ /* 0x000fe80000001000 */
[----:B--2---:R-:W-:Y:S04]  /*62e0*/  IADD3 R106, P0, PT, R4, R106, RZ ;  /* 0x0000006a046a7210 */ /* 0x004fe80007f1e0ff */
[----:B----4-:R-:W-:Y:S01]  /*62f0*/  LEA.HI.X.SX32 R103, R0, R103, 0x1, P0 ;  /* 0x0000006700677211 */ /* 0x010fe200000f0eff */
[----:B------:R-:W-:Y:S01]  /*6300*/  IMAD.MOV.U32 R4, RZ, RZ, R106 ;  /* 0x000000ffff047224 */ /* 0x000fe200078e006a */
[----:B------:R-:W2:Y:S03]  /*6310*/  LDC R0, c[0x0][0x3b4] ;  /* 0x0000ed00ff007b82 */ /* 0x000ea60000000800 */
[----:B------:R3:W-:Y:S01]  /*6320*/  STL [R1+0x20], R103 ;  /* 0x0000206701007387 */ /* 0x0007e20000100800 */
[----:B------:R-:W-:Y:S03]  /*6330*/  IMAD.MOV.U32 R5, RZ, RZ, R103 ;  /* 0x000000ffff057224 */ /* 0x000fe600078e0067 */
[----:B------:R3:W-:Y:S04]  /*6340*/  STL [R1+0x24], R106 ;  /* 0x0000246a01007387 */ /* 0x0007e80000100800 */
[----:B------:R-:W-:Y:S01]  /*6350*/  @!PT LDS RZ, [RZ] ;  /* 0x00000000fffff984 */ /* 0x000fe20000000800 */
[----:B------:R-:W-:Y:S01]  /*6360*/  @!PT LDS RZ, [RZ] ;  /* 0x00000000fffff984 */ /* 0x000fe20000000800 */
[----:B------:R-:W-:Y:S01]  /*6370*/  @!PT LDS RZ, [RZ] ;  /* 0x00000000fffff984 */ /* 0x000fe20000000800 */
[----:B------:R4:W-:Y:S04]  /*6380*/  LDGSTS.E.BYPASS.LTC128B.128 [R102], desc[UR30][R4.64] ;  /* 0x0000000004667fae */ /* 0x0009e8000b981a1e */
[----:B------:R3:W-:Y:S01]  /*6390*/  STL [R1+0x1c], R102 ;  /* 0x00001c6601007387 */ /* 0x0007e20000100800 */
[C---:B----4-:R-:W-:Y:S04]  /*63a0*/  LEA R4, P0, R36.reuse, R106, 0x7 ;  /* 0x0000006a24047211 */ /* 0x050fe800078038ff */
[----:B--2---:R-:W-:Y:S05]  /*63b0*/  LEA.HI.X R5, R36, R103, R0, 0x7, P0 ;  /* 0x0000006724057211 */ /* 0x004fea00000f3c00 */
[----:B------:R3:W-:Y:S04]  /*63c0*/  LDGSTS.E.BYPASS.LTC128B.128 [R102+0x1000], desc[UR30][R4.64] ;  /* 0x0100000004667fae */ /* 0x0007e8000b981a1e */
[----:B------:R-:W0:Y:S02]  /*63d0*/  LDGDEPBAR ;  /* 0x00000000000079af */ /* 0x000e240000000000 */
.L_x_370:
[----:B------:R-:W2:Y:S01]  /*63e0*/  LDL.LU R65, [R1+0xc] ;  /* 0x00000c0001417983 */ /* 0x000ea20000300800 */
[----:B------:R-:W-:Y:S01]  /*63f0*/  F2FP.F16.F32.PACK_AB R36, R32, R33 ;  /* 0x000000212024723e */ /* 0x000fe200000000ff */
[----:B------:R-:W-:Y:S01]  /*6400*/  FMUL.FTZ R6, R7, R6 ;  /* 0x0000000607067220 */ /* 0x000fe20000410000 */
[----:B------:R-:W-:Y:S01]  /*6410*/  FMUL.FTZ R20, R21, R20 ;  /* 0x0000001415147220 */ /* 0x000fe20000410000 */
[----:B------:R-:W4:Y:S01]  /*6420*/  LDL.LU R64, [R1+0x8] ;  /* 0x0000080001407983 */ /* 0x000f220000300800 */
[----:B------:R-:W-:Y:S01]  /*6430*/  FFMA.FTZ R0, -R194, R194, 1 ;  /* 0x3f800000c2007423 */ /* 0x000fe200000101c2 */
[----:B---3--:R-:W-:Y:S01]  /*6440*/  FFMA.FTZ R5, -R191, R191, 1 ;  /* 0x3f800000bf057423 */ /* 0x008fe200000101bf */
[----:B------:R-:W-:Y:S01]  /*6450*/  FFMA.FTZ R4, -R189, R189, 1 ;  /* 0x3f800000bd047423 */ /* 0x000fe200000101bd */
[----:B------:R-:W3:Y:S01]  /*6460*/  LDL.LU R52, [R1+0x4] ;  /* 0x0000040001347983 */ /* 0x000ee20000300800 */
[----:B------:R-:W-:Y:S01]  /*6470*/  FMUL.FTZ R7, R0, UR10 ;  /* 0x0000000a00077c20 */ /* 0x000fe20008410000 */
[----:B------:R-:W-:Y:S01]  /*6480*/  FFMA.FTZ R0, -R187, R187, 1 ;  /* 0x3f800000bb007423 */ /* 0x000fe200000101bb */
[C---:B------:R-:W-:Y:S01]  /*6490*/  FADD.FTZ R23, -R110.reuse, R23 ;  /* 0x000000176e177221 */ /* 0x040fe20000010100 */
[----:B------:R-:W3:Y:S01]  /*64a0*/  LDL.LU R49, [R1] ;  /* 0x0000000001317983 */ /* 0x000ee20000300800 */
[C---:B------:R-:W-:Y:S01]  /*64b0*/  FADD.FTZ R18, -R110.reuse, R18 ;  /* 0x000000126e127221 */ /* 0x040fe20000010100 */
[C---:B------:R-:W-:Y:S01]  /*64c0*/  FADD.FTZ R19, -R110.reuse, R19 ;  /* 0x000000136e137221 */ /* 0x040fe20000010100 */
[----:B------:R-:W-:Y:S01]  /*64d0*/  FMUL.FTZ R23, R213, R23 ;  /* 0x00000017d5177220 */ /* 0x000fe20000410000 */
[----:B------:R1:W-:Y:S01]  /*64e0*/  STS [R159+0x8000], R17 ;  /* 0x008000119f007388 */ /* 0x0003e20000000800 */
[C---:B------:R-:W-:Y:S01]  /*64f0*/  FADD.FTZ R22, -R110.reuse, R22 ;  /* 0x000000166e167221 */ /* 0x040fe20000010100 */
[----:B------:R-:W-:Y:S01]  /*6500*/  FMUL.FTZ R18, R223, R18 ;  /* 0x00000012df127220 */ /* 0x000fe20000410000 */
[----:B------:R-:W-:Y:S01]  /*6510*/  FADD.FTZ R38, -R110, R38 ;  /* 0x000000266e267221 */ /* 0x000fe20000010100 */
[----:B------:R-:W-:Y:S01]  /*6520*/  FMUL.FTZ R19, R225, R19 ;  /* 0x00000013e1137220 */ /* 0x000fe20000410000 */
[----:B------:R-:W-:Y:S01]  /*6530*/  FMUL.FTZ R22, R214, R22 ;  /* 0x00000016d6167220 */ /* 0x000fe20000410000 */
        /* <DEDUP_REMOVED lines=10> */
[C---:B------:R-:W-:Y:S01]  /*65e0*/  FADD.FTZ R66, -R110.reuse, R66 ;  /* 0x000000426e427221 */ /* 0x040fe20000010100 */
[----:B------:R-:W-:Y:S01]  /*65f0*/  FADD.FTZ R51, -R110, R51 ;  /* 0x000000336e337221 */ /* 0x000fe20000010100 */
[----:B------:R-:W-:Y:S01]  /*6600*/  FMUL.FTZ R55, R171, R55 ;  /* 0x00000037ab377220 */ /* 0x000fe20000410000 */
[----:B-----5:R-:W-:Y:S01]  /*6610*/  FADD.FTZ R8, -R109, R8 ;  /* 0x000000086d087221 */ /* 0x020fe20000010100 */
[----:B------:R-:W-:Y:S01]  /*6620*/  FMUL.FTZ R66, R168, R66 ;  /* 0x00000042a8427220 */ /* 0x000fe20000410000 */
[----:B------:R-:W-:Y:S01]  /*6630*/  FMUL.FTZ R51, R173, R51 ;  /* 0x00000033ad337220 */ /* 0x000fe20000410000 */
[C---:B------:R-:W-:Y:S01]  /*6640*/  FADD.FTZ R9, -R109.reuse, R9 ;  /* 0x000000096d097221 */ /* 0x040fe20000010100 */
[----:B------:R-:W-:Y:S01]  /*6650*/  FADD.FTZ R13, -R109, R13 ;  /* 0x0000000d6d0d7221 */ /* 0x000fe20000010100 */
[----:B------:R-:W-:Y:S01]  /*6660*/  FADD.FTZ R67, -R110, R67 ;  /* 0x000000436e437221 */ /* 0x000fe20000010100 */
[----:B-1----:R-:W-:Y:S01]  /*6670*/  FMUL.FTZ R17, R5, UR10 ;  /* 0x0000000a05117c20 */ /* 0x002fe20008410000 */
[----:B------:R-:W-:Y:S01]  /*6680*/  FMUL.FTZ R5, R4, UR10 ;  /* 0x0000000a04057c20 */ /* 0x000fe20008410000 */
[----:B------:R-:W-:Y:S01]  /*6690*/  FMUL.FTZ R4, R0, UR10 ;  /* 0x0000000a00047c20 */ /* 0x000fe20008410000 */
[----:B------:R-:W-:Y:S01]  /*66a0*/  FMUL.FTZ R8, R250, R8 ;  /* 0x00000008fa087220 */ /* 0x000fe20000410000 */
[----:B------:R-:W-:Y:S01]  /*66b0*/  FMUL.FTZ R0, R19, R17 ;  /* 0x0000001113007220 */ /* 0x000fe20000410000 */
[----:B------:R-:W-:Y:S01]  /*66c0*/  FMUL.FTZ R22, R22, R5 ;  /* 0x0000000516167220 */ /* 0x000fe20000410000 */
[----:B------:R-:W-:Y:S01]  /*66d0*/  FMUL.FTZ R23, R23, R4 ;  /* 0x0000000417177220 */ /* 0x000fe20000410000 */
[----:B------:R-:W-:Y:S01]  /*66e0*/  F2FP.F16.F32.PACK_AB R4, R6, R20 ;  /* 0x000000140604723e */ /* 0x000fe200000000ff */
[----:B------:R-:W-:Y:S01]  /*66f0*/  FFMA.FTZ R6, -R178, R178, 1 ;  /* 0x3f800000b2067423 */ /* 0x000fe200000101b2 */
[----:B------:R-:W-:Y:S01]  /*6700*/  FFMA.FTZ R5, -R181, R181, 1 ;  /* 0x3f800000b5057423 */ /* 0x000fe200000101b5 */
[----:B------:R-:W-:Y:S01]  /*6710*/  FMUL.FTZ R17, R7, UR10 ;  /* 0x0000000a07117c20 */ /* 0x000fe20008410000 */
[----:B------:R-:W-:Y:S01]  /*6720*/  F2FP.F16.F32.PACK_AB R0, R0, R18 ;  /* 0x000000120000723e */ /* 0x000fe200000000ff */
[----:B------:R1:W-:Y:S01]  /*6730*/  STS [R159+0x8400], R4 ;  /* 0x008400049f007388 */ /* 0x0003e20000000800 */
[----:B------:R-:W-:Y:S01]  /*6740*/  FMUL.FTZ R6, R6, UR10 ;  /* 0x0000000a06067c20 */ /* 0x000fe20008410000 */
[----:B------:R-:W-:Y:S01]  /*6750*/  FMUL.FTZ R7, R5, UR10 ;  /* 0x0000000a05077c20 */ /* 0x000fe20008410000 */
[----:B------:R-:W-:Y:S01]  /*6760*/  FFMA.FTZ R5, -R177, R177, 1 ;  /* 0x3f800000b1057423 */ /* 0x000fe200000101b1 */
[----:B------:R1:W-:Y:S01]  /*6770*/  STS [R162+0x8400], R0 ;  /* 0x00840000a2007388 */ /* 0x0003e20000000800 */
[----:B------:R-:W-:Y:S01]  /*6780*/  FMUL.FTZ R38, R38, R6 ;  /* 0x0000000626267220 */ /* 0x000fe20000410000 */
[----:B------:R-:W-:Y:S01]  /*6790*/  FFMA.FTZ R6, -R170, R170, 1 ;  /* 0x3f800000aa067423 */ /* 0x000fe200000101aa */
[----:B------:R-:W-:Y:S01]  /*67a0*/  FMUL.FTZ R5, R5, UR10 ;  /* 0x0000000a05057c20 */ /* 0x000fe20008410000 */
        /* <DEDUP_REMOVED lines=10> */
[----:B------:R-:W-:Y:S01]  /*6850*/  F2FP.F16.F32.PACK_AB R33, R23, R22 ;  /* 0x000000161721723e */ /* 0x000fe200000000ff */
[----:B------:R-:W-:Y:S01]  /*6860*/  FMUL.FTZ R6, R6, UR10 ;  /* 0x0000000a06067c20 */ /* 0x000fe20008410000 */
[----:B------:R-:W-:Y:S01]  /*6870*/  FFMA.FTZ R7, -R222, R222, 1 ;  /* 0x3f800000de077423 */ /* 0x000fe200000101de */
[----:B------:R-:W-:Y:S01]  /*6880*/  FMUL.FTZ R22, R51, R5 ;  /* 0x0000000533167220 */ /* 0x000fe20000410000 */
[----:B------:R-:W-:Y:S01]  /*6890*/  FFMA.FTZ R5, -R163, R163, 1 ;  /* 0x3f800000a3057423 */ /* 0x000fe200000101a3 */
[----:B------:R-:W-:Y:S01]  /*68a0*/  FMUL.FTZ R66, R66, R6 ;  /* 0x0000000642427220 */ /* 0x000fe20000410000 */
[----:B------:R-:W-:Y:S01]  /*68b0*/  FFMA.FTZ R6, -R221, R221, 1 ;  /* 0x3f800000dd067423 */ /* 0x000fe200000101dd */
[----:B-1----:R-:W-:Y:S01]  /*68c0*/  FFMA.FTZ R4, -R216, R216, 1 ;  /* 0x3f800000d8047423 */ /* 0x002fe200000101d8 */
[----:B------:R-:W-:Y:S01]  /*68d0*/  FMUL.FTZ R9, R249, R9 ;  /* 0x00000009f9097220 */ /* 0x000fe20000410000 */
[----:B------:R-:W-:Y:S01]  /*68e0*/  FMUL.FTZ R7, R7, UR10 ;  /* 0x0000000a07077c20 */ /* 0x000fe20008410000 */
[----:B------:R-:W-:Y:S01]  /*68f0*/  FMUL.FTZ R6, R6, UR10 ;  /* 0x0000000a06067c20 */ /* 0x000fe20008410000 */
[----:B------:R-:W-:Y:S01]  /*6900*/  FMUL.FTZ R13, R245, R13 ;  /* 0x0000000df50d7220 */ /* 0x000fe20000410000 */
[----:B------:R-:W-:Y:S01]  /*6910*/  FMUL.FTZ R4, R4, UR10 ;  /* 0x0000000a04047c20 */ /* 0x000fe20008410000 */
[----:B------:R-:W-:Y:S01]  /*6920*/  FMUL.FTZ R67, R166, R67 ;  /* 0x00000043a6437220 */ /* 0x000fe20000410000 */
[----:B------:R-:W-:Y:S01]  /*6930*/  FMUL.FTZ R5, R5, UR10 ;  /* 0x0000000a05057c20 */ /* 0x000fe20008410000 */
[----:B------:R-:W-:Y:S01]  /*6940*/  FMUL.FTZ R8, R8, R7 ;  /* 0x0000000708087220 */ /* 0x000fe20000410000 */
[----:B------:R-:W-:Y:S01]  /*6950*/  FMUL.FTZ R9, R9, R6 ;  /* 0x0000000609097220 */ /* 0x000fe20000410000 */
[----:B------:R-:W-:Y:S01]  /*6960*/  FMUL.FTZ R13, R13, R4 ;  /* 0x000000040d0d7220 */ /* 0x000fe20000410000 */
[----:B------:R-:W-:Y:S01]  /*6970*/  FMUL.FTZ R23, R67, R5 ;  /* 0x0000000543177220 */ /* 0x000fe20000410000 */
[----:B------:R-:W-:Y:S01]  /*6980*/  FADD.FTZ R29, -R109, R29 ;  /* 0x0000001d6d1d7221 */ /* 0x000fe20000010100 */
[----:B------:R-:W-:Y:S01]  /*6990*/  FFMA.FTZ R4, -R203, R203, 1 ;  /* 0x3f800000cb047423 */ /* 0x000fe200000101cb */
[----:B------:R-:W-:Y:S01]  /*69a0*/  FADD.FTZ R12, -R109, R12 ;  /* 0x0000000c6d0c7221 */ /* 0x000fe20000010100 */
[----:B------:R-:W-:Y:S01]  /*69b0*/  FFMA.FTZ R5, -R217, R217, 1 ;  /* 0x3f800000d9057423 */ /* 0x000fe200000101d9 */
[----:B------:R-:W-:Y:S01]  /*69c0*/  F2FP.F16.F32.PACK_AB R0, R9, R8 ;  /* 0x000000080900723e */ /* 0x000fe200000000ff */
[----:B------:R1:W-:Y:S01]  /*69d0*/  STS [R162+0x8000], R16 ;  /* 0x00800010a2007388 */ /* 0x0003e20000000800 */
[----:B------:R-:W-:Y:S01]  /*69e0*/  FMUL.FTZ R29, R233, R29 ;  /* 0x0000001de91d7220 */ /* 0x000fe20000410000 */
[----:B------:R-:W-:Y:S01]  /*69f0*/  FMUL.FTZ R4, R4, UR10 ;  /* 0x0000000a04047c20 */ /* 0x000fe20008410000 */
[----:B------:R-:W-:Y:S01]  /*6a00*/  FADD.FTZ R24, -R109, R24 ;  /* 0x000000186d187221 */ /* 0x000fe20000010100 */
[----:B------:R-:W-:Y:S01]  /*6a10*/  FFMA.FTZ R7, -R210, R210, 1 ;  /* 0x3f800000d2077423 */ /* 0x000fe200000101d2 */
[----:B------:R-:W-:Y:S01]  /*6a20*/  FMUL.FTZ R12, R246, R12 ;  /* 0x0000000cf60c7220 */ /* 0x000fe20000410000 */
[----:B------:R-:W-:Y:S01]  /*6a30*/  FMUL.FTZ R5, R5, UR10 ;  /* 0x0000000a05057c20 */ /* 0x000fe20008410000 */
[----:B------:R1:W-:Y:S01]  /*6a40*/  STS [R159+0xa000], R0 ;  /* 0x00a000009f007388 */ /* 0x0003e20000000800 */
[----:B------:R-:W-:Y:S01]  /*6a50*/  FMUL.FTZ R20, R29, R4 ;  /* 0x000000041d147220 */ /* 0x000fe20000410000 */
[----:B------:R-:W-:Y:S01]  /*6a60*/  FMUL.FTZ R24, R240, R24 ;  /* 0x00000018f0187220 */ /* 0x000fe20000410000 */
[----:B------:R-:W-:Y:S01]  /*6a70*/  FMUL.FTZ R7, R7, UR10 ;  /* 0x0000000a07077c20 */ /* 0x000fe20008410000 */
[----:B------:R-:W-:Y:S01]  /*6a80*/  FMUL.FTZ R12, R12, R5 ;  /* 0x000000050c0c7220 */ /* 0x000fe20000410000 */
[C---:B------:R-:W-:Y:S01]  /*6a90*/  FADD.FTZ R25, -R109.reuse, R25 ;  /* 0x000000196d197221 */ /* 0x040fe20000010100 */
[----:B------:R-:W-:Y:S01]  /*6aa0*/  FFMA.FTZ R6, -R208, R208, 1 ;  /* 0x3f800000d0067423 */ /* 0x000fe200000101d0 */
[C---:B------:R-:W-:Y:S01]  /*6ab0*/  FADD.FTZ R45, -R109.reuse, R45 ;  /* 0x0000002d6d2d7221 */ /* 0x040fe20000010100 */
[----:B------:R-:W-:Y:S01]  /*6ac0*/  FFMA.FTZ R4, -R184, R184, 1 ;  /* 0x3f800000b8047423 */ /* 0x000fe200000101b8 */
[----:B------:R-:W-:Y:S01]  /*6ad0*/  FADD.FTZ R28, -R109, R28 ;  /* 0x0000001c6d1c7221 */ /* 0x000fe20000010100 */
[----:B------:R-:W-:Y:S01]  /*6ae0*/  FFMA.FTZ R5, -R205, R205, 1 ;  /* 0x3f800000cd057423 */ /* 0x000fe200000101cd */
[----:B------:R-:W-:Y:S01]  /*6af0*/  FMUL.FTZ R24, R24, R7 ;  /* 0x0000000718187220 */ /* 0x000fe20000410000 */
[----:B------:R-:W-:Y:S01]  /*6b00*/  FMUL.FTZ R25, R239, R25 ;  /* 0x00000019ef197220 */ /* 0x000fe20000410000 */
[----:B------:R-:W-:Y:S01]  /*6b10*/  FMUL.FTZ R6, R6, UR10 ;  /* 0x0000000a06067c20 */ /* 0x000fe20008410000 */
[----:B------:R-:W-:Y:S01]  /*6b20*/  FADD.FTZ R40, -R109, R40 ;  /* 0x000000286d287221 */ /* 0x000fe20000010100 */
[----:B------:R-:W-:Y:S01]  /*6b30*/  FMUL.FTZ R45, R204, R45 ;  /* 0x0000002dcc2d7220 */ /* 0x000fe20000410000 */
[----:B------:R-:W-:Y:S01]  /*6b40*/  FFMA.FTZ R7, -R196, R196, 1 ;  /* 0x3f800000c4077423 */ /* 0x000fe200000101c4 */
[----:B------:R-:W-:Y:S01]  /*6b50*/  FMUL.FTZ R4, R4, UR10 ;  /* 0x0000000a04047c20 */ /* 0x000fe20008410000 */
[----:B------:R-:W-:Y:S01]  /*6b60*/  FMUL.FTZ R28, R234, R28 ;  /* 0x0000001cea1c7220 */ /* 0x000fe20000410000 */
[----:B------:R-:W-:Y:S01]  /*6b70*/  FMUL.FTZ R5, R5, UR10 ;  /* 0x0000000a05057c20 */ /* 0x000fe20008410000 */
[----:B------:R-:W-:Y:S01]  /*6b80*/  F2FP.F16.F32.PACK_AB R19, R13, R12 ;  /* 0x0000000c0d13723e */ /* 0x000fe200000000ff */
[----:B------:R-:W-:Y:S01]  /*6b90*/  FMUL.FTZ R18, R25, R6 ;  /* 0x0000000619127220 */ /* 0x000fe20000410000 */
[----:B------:R-:W-:Y:S01]  /*6ba0*/  FMUL.FTZ R40, R219, R40 ;  /* 0x00000028db287220 */ /* 0x000fe20000410000 */
[----:B------:R-:W-:Y:S01]  /*6bb0*/  FMUL.FTZ R7, R7, UR10 ;  /* 0x0000000a07077c20 */ /* 0x000fe20008410000 */
[----:B------:R-:W-:Y:S01]  /*6bc0*/  FMUL.FTZ R13, R45, R4 ;  /* 0x000000042d0d7220 */ /* 0x000fe20000410000 */
[----:B------:R-:W-:Y:S01]  /*6bd0*/  FADD.FTZ R34, -R110, R34 ;  /* 0x000000226e227221 */ /* 0x000fe20000010100 */
[----:B------:R-:W-:Y:S01]  /*6be0*/  FMUL.FTZ R28, R28, R5 ;  /* 0x000000051c1c7220 */ /* 0x000fe20000410000 */
[C---:B------:R-:W-:Y:S01]  /*6bf0*/  FADD.FTZ R41, -R109.reuse, R41 ;  /* 0x000000296d297221 */ /* 0x040fe20000010100 */
[----:B------:R-:W-:Y:S01]  /*6c00*/  FFMA.FTZ R6, -R192, R192, 1 ;  /* 0x3f800000c0067423 */ /* 0x000fe200000101c0 */
[----:B------:R-:W-:Y:S01]  /*6c10*/  FFMA.FTZ R4, -R180, R180, 1 ;  /* 0x3f800000b4047423 */ /* 0x000fe200000101b4 */
[----:B------:R-:W-:Y:S01]  /*6c20*/  FADD.FTZ R44, -R109, R44 ;  /* 0x0000002c6d2c7221 */ /* 0x000fe20000010100 */
[----:B------:R-:W-:Y:S01]  /*6c30*/  FFMA.FTZ R5, -R186, R186, 1 ;  /* 0x3f800000ba057423 */ /* 0x000fe200000101ba */
[----:B------:R-:W-:Y:S01]  /*6c40*/  FMUL.FTZ R40, R40, R7 ;  /* 0x0000000728287220 */ /* 0x000fe20000410000 */
[----:B------:R-:W-:Y:S01]  /*6c50*/  FMUL.FTZ R34, R202, R34 ;  /* 0x00000022ca227220 */ /* 0x000fe20000410000 */
[----:B------:R-:W-:Y:S01]  /*6c60*/  FMUL.FTZ R41, R215, R41 ;  /* 0x00000029d7297220 */ /* 0x000fe20000410000 */
[----:B------:R-:W-:Y:S01]  /*6c70*/  FMUL.FTZ R6, R6, UR10 ;  /* 0x0000000a06067c20 */ /* 0x000fe20008410000 */
[----:B------:R-:W-:Y:S01]  /*6c80*/  FMUL.FTZ R7, R4, UR10 ;  /* 0x0000000a04077c20 */ /* 0x000fe20008410000 */
[----:B------:R-:W-:Y:S01]  /*6c90*/  FMUL.FTZ R44, R206, R44 ;  /* 0x0000002cce2c7220 */ /* 0x000fe20000410000 */
[----:B------:R-:W-:Y:S01]  /*6ca0*/  FMUL.FTZ R5, R5, UR10 ;  /* 0x0000000a05057c20 */ /* 0x000fe20008410000 */
[----:B------:R-:W-:Y:S01]  /*6cb0*/  FADD.FTZ R61, -R109, R61 ;  /* 0x0000003d6d3d7221 */ /* 0x000fe20000010100 */
[----:B------:R-:W-:Y:S01]  /*6cc0*/  FFMA.FTZ R4, -R175, R175, 1 ;  /* 0x3f800000af047423 */ /* 0x000fe200000101af */
[----:B------:R-:W-:Y:S01]  /*6cd0*/  FMUL.FTZ R34, R34, R17 ;  /* 0x0000001122227220 */ /* 0x000fe20000410000 */
[----:B------:R-:W-:Y:S01]  /*6ce0*/  FMUL.FTZ R12, R41, R6 ;  /* 0x00000006290c7220 */ /* 0x000fe20000410000 */
[----:B------:R-:W-:Y:S01]  /*6cf0*/  FADD.FTZ R54, -R110, R54 ;  /* 0x000000366e367221 */ /* 0x000fe20000010100 */
[----:B------:R-:W-:Y:S01]  /*6d00*/  FFMA.FTZ R17, -R167, R167, 1 ;  /* 0x3f800000a7117423 */ /* 0x000fe200000101a7 */
[----:B------:R-:W-:Y:S01]  /*6d10*/  FMUL.FTZ R44, R44, R5 ;  /* 0x000000052c2c7220 */ /* 0x000fe20000410000 */
[----:B------:R-:W-:Y:S01]  /*6d20*/  FMUL.FTZ R61, R188, R61 ;  /* 0x0000003dbc3d7220 */ /* 0x000fe20000410000 */
[----:B------:R-:W-:Y:S01]  /*6d30*/  FMUL.FTZ R4, R4, UR10 ;  /* 0x0000000a04047c20 */ /* 0x000fe20008410000 */
[----:B------:R-:W-:Y:S01]  /*6d40*/  FADD.FTZ R57, -R109, R57 ;  /* 0x000000396d397221 */ /* 0x000fe20000010100 */
[----:B------:R-:W-:Y:S01]  /*6d50*/  FFMA.FTZ R6, -R179, R179, 1 ;  /* 0x3f800000b3067423 */ /* 0x000fe200000101b3 */
[----:B------:R-:W-:Y:S01]  /*6d60*/  FADD.FTZ R60, -R109, R60 ;  /* 0x0000003c6d3c7221 */ /* 0x000fe20000010100 */
[----:B------:R-:W-:Y:S01]  /*6d70*/  FFMA.FTZ R5, -R176, R176, 1 ;  /* 0x3f800000b0057423 */ /* 0x000fe200000101b0 */
[----:B------:R-:W-:Y:S01]  /*6d80*/  FMUL.FTZ R54, R172, R54 ;  /* 0x00000036ac367220 */ /* 0x000fe20000410000 */
[----:B------:R-:W-:Y:S01]  /*6d90*/  FMUL.FTZ R17, R17, UR10 ;  /* 0x0000000a11117c20 */ /* 0x000fe20008410000 */
[----:B-1----:R-:W-:Y:S01]  /*6da0*/  FMUL.FTZ R16, R61, R4 ;  /* 0x000000043d107220 */ /* 0x002fe20000410000 */
[----:B------:R-:W-:Y:S01]  /*6db0*/  FMUL.FTZ R57, R198, R57 ;  /* 0x00000039c6397220 */ /* 0x000fe20000410000 */
[----:B------:R-:W-:Y:S01]  /*6dc0*/  FMUL.FTZ R6, R6, UR10 ;  /* 0x0000000a06067c20 */ /* 0x000fe20008410000 */
[----:B------:R-:W-:Y:S01]  /*6dd0*/  FMUL.FTZ R60, R197, R60 ;  /* 0x0000003cc53c7220 */ /* 0x000fe20000410000 */
[----:B------:R-:W-:Y:S01]  /*6de0*/  FMUL.FTZ R5, R5, UR10 ;  /* 0x0000000a05057c20 */ /* 0x000fe20008410000 */
[----:B------:R-:W-:Y:S01]  /*6df0*/  FFMA.FTZ R4, -R238, R238, 1 ;  /* 0x3f800000ee047423 */ /* 0x000fe200000101ee */
[----:B------:R-:W-:Y:S01]  /*6e00*/  FFMA.FTZ R0, -R237, R237, 1 ;  /* 0x3f800000ed007423 */ /* 0x000fe200000101ed */
[----:B------:R-:W-:Y:S01]  /*6e10*/  FMUL.FTZ R54, R54, R17 ;  /* 0x0000001136367220 */ /* 0x000fe20000410000 */
[----:B------:R-:W-:Y:S01]  /*6e20*/  FMUL.FTZ R17, R57, R6 ;  /* 0x0000000639117220 */ /* 0x000fe20000410000 */
[----:B------:R-:W-:Y:S01]  /*6e30*/  FMUL.FTZ R60, R60, R5 ;  /* 0x000000053c3c7220 */ /* 0x000fe20000410000 */
[----:B------:R-:W-:Y:S01]  /*6e40*/  FMUL.FTZ R6, R4, UR10 ;  /* 0x0000000a04067c20 */ /* 0x000fe20008410000 */
[----:B------:R-:W-:Y:S01]  /*6e50*/  FMUL.FTZ R5, R0, UR10 ;  /* 0x0000000a00057c20 */ /* 0x000fe20008410000 */
[C---:B------:R-:W-:Y:S01]  /*6e60*/  FADD.FTZ R14, -R3.reuse, R14 ;  /* 0x0000000e030e7221 */ /* 0x040fe20000010100 */
[----:B------:R-:W-:Y:S01]  /*6e70*/  FFMA.FTZ R4, -R236, R236, 1 ;  /* 0x3f800000ec047423 */ /* 0x000fe200000101ec */
[----:B------:R-:W-:Y:S01]  /*6e80*/  FADD.FTZ R15, -R3, R15 ;  /* 0x0000000f030f7221 */ /* 0x000fe20000010100 */
[----:B------:R-:W-:Y:S01]  /*6e90*/  FFMA.FTZ R0, -R235, R235, 1 ;  /* 0x3f800000eb007423 */ /* 0x000fe200000101eb */
[C---:B------:R-:W-:Y:S01]  /*6ea0*/  FADD.FTZ R10, -R3.reuse, R10 ;  /* 0x0000000a030a7221 */ /* 0x040fe20000010100 */
[C---:B------:R-:W-:Y:S01]  /*6eb0*/  FADD.FTZ R11, -R3.reuse, R11 ;  /* 0x0000000b030b7221 */ /* 0x040fe20000010100 */
[----:B------:R-:W-:Y:S01]  /*6ec0*/  FMUL.FTZ R4, R4, UR10 ;  /* 0x0000000a04047c20 */ /* 0x000fe20008410000 */
[----:B------:R-:W-:Y:S01]  /*6ed0*/  FMUL.FTZ R0, R0, UR10 ;  /* 0x0000000a00007c20 */ /* 0x000fe20008410000 */
[----:B------:R-:W-:Y:S01]  /*6ee0*/  FADD.FTZ R26, -R3, R26 ;  /* 0x0000001a031a7221 */ /* 0x000fe20000010100 */
[----:B------:R-:W-:Y:S01]  /*6ef0*/  FADD.FTZ R56, -R109, R56 ;  /* 0x000000386d387221 */ /* 0x000fe20000010100 */
[C---:B------:R-:W-:Y:S01]  /*6f00*/  FADD.FTZ R27, -R3.reuse, R27 ;  /* 0x0000001b031b7221 */ /* 0x040fe20000010100 */
[----:B------:R-:W-:Y:S01]  /*6f10*/  FADD.FTZ R30, -R3, R30 ;  /* 0x0000001e031e7221 */ /* 0x000fe20000010100 */
[----:B------:R-:W-:Y:S01]  /*6f20*/  FMUL.FTZ R26, R252, R26 ;  /* 0x0000001afc1a7220 */ /* 0x000fe20000410000 */
[----:B------:R-:W-:Y:S01]  /*6f30*/  FMUL.FTZ R56, R199, R56 ;  /* 0x00000038c7387220 */ /* 0x000fe20000410000 */
[----:B------:R-:W-:Y:S01]  /*6f40*/  FMUL.FTZ R27, R251, R27 ;  /* 0x0000001bfb1b7220 */ /* 0x000fe20000410000 */
[C---:B------:R-:W-:Y:S01]  /*6f50*/  FADD.FTZ R31, -R3.reuse, R31 ;  /* 0x0000001f031f7221 */ /* 0x040fe20000010100 */
[----:B------:R-:W-:Y:S01]  /*6f60*/  FMUL.FTZ R30, R248, R30 ;  /* 0x0000001ef81e7220 */ /* 0x000fe20000410000 */
[----:B------:R-:W-:Y:S01]  /*6f70*/  FMUL.FTZ R56, R56, R7 ;  /* 0x0000000738387220 */ /* 0x000fe20000410000 */
[C---:B------:R-:W-:Y:S01]  /*6f80*/  FADD.FTZ R42, -R3.reuse, R42 ;  /* 0x0000002a032a7221 */ /* 0x040fe20000010100 */
[C---:B------:R-:W-:Y:S01]  /*6f90*/  FADD.FTZ R43, -R3.reuse, R43 ;  /* 0x0000002b032b7221 */ /* 0x040fe20000010100 */
[C---:B------:R-:W-:Y:S01]  /*6fa0*/  FADD.FTZ R46, -R3.reuse, R46 ;  /* 0x0000002e032e7221 */ /* 0x040fe20000010100 */
[C---:B------:R-:W-:Y:S01]  /*6fb0*/  FADD.FTZ R47, -R3.reuse, R47 ;  /* 0x0000002f032f7221 */ /* 0x040fe20000010100 */
[----:B------:R-:W-:Y:S01]  /*6fc0*/  FFMA.FTZ R7, -R212, R212, 1 ;  /* 0x3f800000d4077423 */ /* 0x000fe200000101d4 */
[C---:B------:R-:W-:Y:S01]  /*6fd0*/  FADD.FTZ R58, -R3.reuse, R58 ;  /* 0x0000003a033a7221 */ /* 0x040fe20000010100 */
[C---:B------:R-:W-:Y:S01]  /*6fe0*/  FADD.FTZ R59, -R3.reuse, R59 ;  /* 0x0000003b033b7221 */ /* 0x040fe20000010100 */
[C---:B------:R-:W-:Y:S01]  /*6ff0*/  FADD.FTZ R62, -R3.reuse, R62 ;  /* 0x0000003e033e7221 */ /* 0x040fe20000010100 */
[----:B------:R-:W-:Y:S01]  /*7000*/  FADD.FTZ R63, -R3, R63 ;  /* 0x0000003f033f7221 */ /* 0x000fe20000010100 */
[----:B------:R-:W-:Y:S01]  /*7010*/  FMUL.FTZ R31, R247, R31 ;  /* 0x0000001ff71f7220 */ /* 0x000fe20000410000 */
[----:B------:R-:W-:Y:S01]  /*7020*/  FFMA.FTZ R3, -R183, R183, 1 ;  /* 0x3f800000b7037423 */ /* 0x000fe200000101b7 */
[----:B------:R-:W-:Y:S01]  /*7030*/  F2FP.F16.F32.PACK_AB R34, R35, R34 ;  /* 0x000000222322723e */ /* 0x000fe200000000ff */
[----:B------:R-:W-:Y:S01]  /*7040*/  FMUL.FTZ R42, R242, R42 ;  /* 0x0000002af22a7220 */ /* 0x000fe20000410000 */
[----:B------:R-:W-:Y:S01]  /*7050*/  FMUL.FTZ R7, R7, UR10 ;  /* 0x0000000a07077c20 */ /* 0x000fe20008410000 */
[----:B------:R-:W-:Y:S01]  /*7060*/  FMUL.FTZ R3, R3, UR10 ;  /* 0x0000000a03037c20 */ /* 0x000fe20008410000 */
[----:B------:R-:W-:Y:S01]  /*7070*/  FMUL.FTZ R63, R218, R63 ;  /* 0x0000003fda3f7220 */ /* 0x000fe20000410000 */
[----:B------:R-:W-:Y:S01]  /*7080*/  F2FP.F16.F32.PACK_AB R18, R18, R24 ;  /* 0x000000181212723e */ /* 0x000fe200000000ff */
        /* <DEDUP_REMOVED lines=8> */
[----:B------:R-:W-:Y:S01]  /*7110*/  FMUL.FTZ R59, R226, R59 ;  /* 0x0000003be23b7220 */ /* 0x000fe20000410000 */
[----:B------:R-:W-:Y:S01]  /*7120*/  F2FP.F16.F32.PACK_AB R22, R22, R50 ;  /* 0x000000321616723e */ /* 0x000fe200000000ff */
[----:B------:R-:W-:Y:S01]  /*7130*/  FMUL.FTZ R62, R220, R62 ;  /* 0x0000003edc3e7220 */ /* 0x000fe20000410000 */
[----:B------:R-:W-:Y:S02]  /*7140*/  F2FP.F16.F32.PACK_AB R12, R12, R40 ;  /* 0x000000280c0c723e */ /* 0x000fe400000000ff */
[----:B------:R-:W-:Y:S01]  /*7150*/  F2FP.F16.F32.PACK_AB R13, R13, R44 ;  /* 0x0000002c0d0d723e */ /* 0x000fe200000000ff */
[----:B------:R-:W3:Y:S01]  /*7160*/  LDL.LU.64 R40, [R1+0x10] ;  /* 0x0000100001287983 */ /* 0x000ee20000300a00 */
[----:B------:R-:W-:Y:S01]  /*7170*/  F2FP.F16.F32.PACK_AB R32, R32, R54 ;  /* 0x000000362020723e */ /* 0x000fe200000000ff */
[----:B------:R-:W1:Y:S01]  /*7180*/  LDC R44, c[0x0][0x44c] ;  /* 0x00011300ff2c7b82 */ /* 0x000e620000000800 */
[----:B------:R-:W-:Y:S02]  /*7190*/  F2FP.F16.F32.PACK_AB R23, R23, R66 ;  /* 0x000000421717723e */ /* 0x000fe400000000ff */
[----:B------:R-:W-:Y:S02]  /*71a0*/  F2FP.F16.F32.PACK_AB R17, R17, R56 ;  /* 0x000000381111723e */ /* 0x000fe400000000ff */
[----:B------:R-:W-:Y:S02]  /*71b0*/  F2FP.F16.F32.PACK_AB R16, R16, R60 ;  /* 0x0000003c1010723e */ /* 0x000fe400000000ff */
[----:B------:R-:W-:Y:S01]  /*71c0*/  SHF.L.U32 R60, R156, 0x2, RZ ;  /* 0x000000029c3c7819 */ /* 0x000fe200000006ff */
[----:B-1----:R-:W-:Y:S02]  /*71d0*/  IMAD R61, R44, UR5, RZ ;  /* 0x000000052c3d7c24 */ /* 0x002fe4000f8e02ff */
[----:B--2---:R-:W-:Y:S01]  /*71e0*/  FMUL.FTZ R10, R65, R10 ;  /* 0x0000000a410a7220 */ /* 0x004fe20000410000 */
[----:B----4-:R-:W-:Y:S03]  /*71f0*/  FMUL.FTZ R11, R64, R11 ;  /* 0x0000000b400b7220 */ /* 0x010fe60000410000 */
[----:B------:R-:W-:Y:S01]  /*7200*/  FMUL.FTZ R6, R10, R6 ;  /* 0x000000060a067220 */ /* 0x000fe20000410000 */
[----:B---3--:R-:W-:Y:S01]  /*7210*/  FMUL.FTZ R14, R52, R14 ;  /* 0x0000000e340e7220 */ /* 0x008fe20000410000 */
[----:B------:R-:W-:Y:S01]  /*7220*/  FMUL.FTZ R8, R11, R5 ;  /* 0x000000050b087220 */ /* 0x000fe20000410000 */
[----:B------:R-:W-:Y:S02]  /*7230*/  FMUL.FTZ R15, R49, R15 ;  /* 0x0000000f310f7220 */ /* 0x000fe40000410000 */
[----:B------:R-:W-:Y:S01]  /*7240*/  FMUL.FTZ R14, R14, R4 ;  /* 0x000000040e0e7220 */ /* 0x000fe20000410000 */
[----:B------:R-:W-:Y:S01]  /*7250*/  FFMA.FTZ R4, -R230, R230, 1 ;  /* 0x3f800000e6047423 */ /* 0x000fe200000101e6 */
[----:B------:R-:W-:Y:S01]  /*7260*/  F2FP.F16.F32.PACK_AB R8, R8, R6 ;  /* 0x000000060808723e */ /* 0x000fe200000000ff */
[----:B------:R-:W-:Y:S01]  /*7270*/  FMUL.FTZ R15, R15, R0 ;  /* 0x000000000f0f7220 */ /* 0x000fe20000410000 */
[----:B------:R-:W-:Y:S01]  /*7280*/  FFMA.FTZ R0, -R229, R229, 1 ;  /* 0x3f800000e5007423 */ /* 0x000fe200000101e5 */
[----:B------:R-:W-:Y:S01]  /*7290*/  FMUL.FTZ R5, R4, UR10 ;  /* 0x0000000a04057c20 */ /* 0x000fe20008410000 */
[----:B------:R-:W-:Y:S01]  /*72a0*/  FFMA.FTZ R4, -R228, R228, 1 ;  /* 0x3f800000e4047423 */ /* 0x000fe200000101e4 */
[----:B------:R-:W-:Y:S01]  /*72b0*/  STS [R159+0xa400], R8 ;  /* 0x00a400089f007388 */ /* 0x000fe20000000800 */
[----:B------:R-:W-:Y:S01]  /*72c0*/  FMUL.FTZ R9, R0, UR10 ;  /* 0x0000000a00097c20 */ /* 0x000fe20008410000 */
[----:B------:R-:W-:Y:S01]  /*72d0*/  FFMA.FTZ R0, -R224, R224, 1 ;  /* 0x3f800000e0007423 */ /* 0x000fe200000101e0 */
[----:B------:R-:W-:Y:S01]  /*72e0*/  FMUL.FTZ R26, R26, R5 ;  /* 0x000000051a1a7220 */ /* 0x000fe20000410000 */
[----:B------:R-:W-:Y:S01]  /*72f0*/  FMUL.FTZ R5, R4, UR10 ;  /* 0x0000000a04057c20 */ /* 0x000fe20008410000 */
[----:B------:R-:W-:Y:S01]  /*7300*/  STS [R162+0xa000], R19 ;  /* 0x00a00013a2007388 */ /* 0x000fe20000000800 */
[----:B------:R-:W-:Y:S01]  /*7310*/  FMUL.FTZ R4, R0, UR10 ;  /* 0x0000000a00047c20 */ /* 0x000fe20008410000 */
[----:B------:R-:W-:Y:S01]  /*7320*/  F2FP.F16.F32.PACK_AB R0, R15, R14 ;  /* 0x0000000e0f00723e */ /* 0x000fe200000000ff */
[----:B------:R-:W-:Y:S01]  /*7330*/  FMUL.FTZ R9, R27, R9 ;  /* 0x000000091b097220 */ /* 0x000fe20000410000 */
[----:B------:R-:W-:Y:S01]  /*7340*/  FMUL.FTZ R30, R30, R5 ;  /* 0x000000051e1e7220 */ /* 0x000fe20000410000 */
[----:B------:R-:W-:Y:S01]  /*7350*/  FFMA.FTZ R6, -R211, R211, 1 ;  /* 0x3f800000d3067423 */ /* 0x000fe200000101d3 */
[----:B------:R-:W-:Y:S01]  /*7360*/  FFMA.FTZ R5, -R209, R209, 1 ;  /* 0x3f800000d1057423 */ /* 0x000fe200000101d1 */
[----:B------:R1:W-:Y:S01]  /*7370*/  STS [R162+0xa400], R0 ;  /* 0x00a40000a2007388 */ /* 0x0003e20000000800 */
[----:B------:R-:W-:Y:S01]  /*7380*/  FMUL.FTZ R31, R31, R4 ;  /* 0x000000041f1f7220 */ /* 0x000fe20000410000 */
[----:B------:R-:W-:Y:S01]  /*7390*/  F2FP.F16.F32.PACK_AB R9, R9, R26 ;  /* 0x0000001a0909723e */ /* 0x000fe200000000ff */
[----:B------:R-:W-:Y:S01]  /*73a0*/  FMUL.FTZ R6, R6, UR10 ;  /* 0x0000000a06067c20 */ /* 0x000fe20008410000 */
[----:B------:R-:W-:Y:S01]  /*73b0*/  STS [R113+0x8000], R101 ;  /* 0x0080006571007388 */ /* 0x000fe20000000800 */
[----:B------:R-:W-:Y:S01]  /*73c0*/  FMUL.FTZ R5, R5, UR10 ;  /* 0x0000000a05057c20 */ /* 0x000fe20008410000 */
[----:B------:R-:W-:Y:S01]  /*73d0*/  FFMA.FTZ R4, -R207, R207, 1 ;  /* 0x3f800000cf047423 */ /* 0x000fe200000101cf */
[----:B------:R-:W-:Y:S01]  /*73e0*/  F2FP.F16.F32.PACK_AB R3, R31, R30 ;  /* 0x0000001e1f03723e */ /* 0x000fe200000000ff */
[----:B------:R-:W-:Y:S01]  /*73f0*/  STS [R113+0x8400], R33 ;  /* 0x0084002171007388 */ /* 0x000fe20000000800 */
[----:B------:R-:W-:Y:S01]  /*7400*/  FMUL.FTZ R43, R43, R6 ;  /* 0x000000062b2b7220 */ /* 0x000fe20000410000 */
[----:B------:R-:W-:Y:S01]  /*7410*/  FMUL.FTZ R46, R46, R5 ;  /* 0x000000052e2e7220 */ /* 0x000fe20000410000 */
[----:B------:R-:W-:Y:S01]  /*7420*/  FMUL.FTZ R4, R4, UR10 ;  /* 0x0000000a04047c20 */ /* 0x000fe20008410000 */
[----:B------:R-:W-:Y:S01]  /*7430*/  STS [R161+0x8000], R100 ;  /* 0x00800064a1007388 */ /* 0x000fe20000000800 */
[----:B------:R-:W-:Y:S01]  /*7440*/  FFMA.FTZ R6, -R200, R200, 1 ;  /* 0x3f800000c8067423 */ /* 0x000fe200000101c8 */
[----:B------:R-:W-:Y:S01]  /*7450*/  FFMA.FTZ R5, -R195, R195, 1 ;  /* 0x3f800000c3057423 */ /* 0x000fe200000101c3 */
[----:B------:R-:W-:Y:S01]  /*7460*/  FMUL.FTZ R47, R47, R4 ;  /* 0x000000042f2f7220 */ /* 0x000fe20000410000 */
[----:B------:R-:W-:Y:S01]  /*7470*/  STS [R161+0x8400], R34 ;  /* 0x00840022a1007388 */ /* 0x000fe20000000800 */
[----:B------:R-:W-:Y:S01]  /*7480*/  FMUL.FTZ R6, R6, UR10 ;  /* 0x0000000a06067c20 */ /* 0x000fe20008410000 */
[----:B------:R-:W-:Y:S01]  /*7490*/  FMUL.FTZ R5, R5, UR10 ;  /* 0x0000000a05057c20 */ /* 0x000fe20008410000 */
[----:B------:R-:W-:Y:S01]  /*74a0*/  FFMA.FTZ R4, -R185, R185, 1 ;  /* 0x3f800000b9047423 */ /* 0x000fe200000101b9 */
[----:B------:R-:W-:Y:S01]  /*74b0*/  STS [R113+0xa000], R18 ;  /* 0x00a0001271007388 */ /* 0x000fe20000000800 */
[----:B------:R-:W-:Y:S01]  /*74c0*/  FMUL.FTZ R58, R58, R6 ;  /* 0x000000063a3a7220 */ /* 0x000fe20000410000 */
[----:B------:R-:W-:Y:S01]  /*74d0*/  FMUL.FTZ R6, R59, R5 ;  /* 0x000000053b067220 */ /* 0x000fe20000410000 */
[----:B------:R-:W-:Y:S01]  /*74e0*/  FMUL.FTZ R4, R4, UR10 ;  /* 0x0000000a04047c20 */ /* 0x000fe20008410000 */
[----:B------:R-:W-:Y:S01]  /*74f0*/  STS [R113+0xa400], R9 ;  /* 0x00a4000971007388 */ /* 0x000fe20000000800 */
[----:B------:R-:W-:Y:S02]  /*7500*/  F2FP.F16.F32.PACK_AB R5, R43, R42 ;  /* 0x0000002a2b05723e */ /* 0x000fe400000000ff */
[----:B------:R-:W-:Y:S01]  /*7510*/  FMUL.FTZ R62, R62, R4 ;  /* 0x000000043e3e7220 */ /* 0x000fe20000410000 */
[----:B------:R-:W-:Y:S01]  /*7520*/  STS [R161+0xa000], R20 ;  /* 0x00a00014a1007388 */ /* 0x000fe20000000800 */
[----:B------:R-:W-:Y:S02]  /*7530*/  F2FP.F16.F32.PACK_AB R4, R47, R46 ;  /* 0x0000002e2f04723e */ /* 0x000fe400000000ff */
[----:B------:R-:W-:Y:S01]  /*7540*/  F2FP.F16.F32.PACK_AB R6, R6, R58 ;  /* 0x0000003a0606723e */ /* 0x000fe200000000ff */
[----:B------:R2:W-:Y:S01]  /*7550*/  STS [R161+0xa400], R3 ;  /* 0x00a40003a1007388 */ /* 0x0005e20000000800 */
[----:B------:R-:W-:Y:S02]  /*7560*/  F2FP.F16.F32.PACK_AB R7, R7, R62 ;  /* 0x0000003e0707723e */ /* 0x000fe400000000ff */
[--C-:B-1----:R-:W-:Y:S01]  /*7570*/  SHF.R.U32.HI R0, RZ, 0x4, R156.reuse ;  /* 0x00000004ff007819 */ /* 0x102fe2000001169c */
[----:B------:R-:W-:Y:S03]  /*7580*/  STS [R160+-0x8000], R53 ;  /* 0xff800035a0007388 */ /* 0x000fe60000000800 */
[----:B------:R-:W-:Y:S01]  /*7590*/  LOP3.LUT R59, R0, 0x8, RZ, 0xc0, !PT ;  /* 0x00000008003b7812 */ /* 0x000fe200078ec0ff */
[----:B------:R-:W-:Y:S01]  /*75a0*/  STS [R160+-0x7c00], R21 ;  /* 0xff840015a0007388 */ /* 0x000fe20000000800 */
[----:B------:R-:W-:Y:S03]  /*75b0*/  LEA R0, -R61, RZ, 0x7 ;  /* 0x000000ff3d007211 */ /* 0x000fe600078e39ff */
[----:B------:R-:W-:Y:S04]  /*75c0*/  STS [R114+-0x8000], R48 ;  /* 0xff80003072007388 */ /* 0x000fe80000000800 */
[----:B------:R-:W-:Y:S04]  /*75d0*/  STS [R114+-0x7c00], R22 ;  /* 0xff84001672007388 */ /* 0x000fe80000000800 */
[----:B------:R-:W-:Y:S04]  /*75e0*/  STS [R160+-0x6000], R12 ;  /* 0xffa0000ca0007388 */ /* 0x000fe80000000800 */
[----:B------:R-:W-:Y:S01]  /*75f0*/  STS [R160+-0x5c00], R5 ;  /* 0xffa40005a0007388 */ /* 0x000fe20000000800 */
[----:B--2---:R-:W-:Y:S03]  /*7600*/  LOP3.LUT R3, R59, 0x10, R156, 0xf8, !PT ;  /* 0x000000103b037812 */ /* 0x004fe600078ef89c */
[----:B------:R-:W-:Y:S01]  /*7610*/  STS [R114+-0x6000], R13 ;  /* 0xffa0000d72007388 */ /* 0x000fe20000000800 */
[----:B------:R-:W-:Y:S03]  /*7620*/  LOP3.LUT R3, R3, 0xc0, R158, 0xf8, !PT ;  /* 0x000000c003037812 */ /* 0x000fe600078ef89e */
[----:B------:R-:W-:Y:S01]  /*7630*/  STS [R114+-0x5c00], R4 ;  /* 0xffa4000472007388 */ /* 0x000fe20000000800 */
[----:B------:R-:W-:Y:S03]  /*7640*/  LOP3.LUT R3, R3, 0x18, R60, 0x78, !PT ;  /* 0x0000001803037812 */ /* 0x000fe600078e783c */
[----:B------:R-:W-:Y:S01]  /*7650*/  STS [R112+-0x8000], R37 ;  /* 0xff80002570007388 */ /* 0x000fe20000000800 */
[----:B------:R-:W-:Y:S03]  /*7660*/  LOP3.LUT R3, R3, 0x120, R158, 0xf8, !PT ;  /* 0x0000012003037812 */ /* 0x000fe600078ef89e */
[----:B------:R-:W-:Y:S01]  /*7670*/  STS [R112+-0x7c00], R32 ;  /* 0xff84002070007388 */ /* 0x000fe20000000800 */
[----:B------:R-:W-:Y:S03]  /*7680*/  LEA R3, R3, UR4, 0x1 ;  /* 0x0000000403037c11 */ /* 0x000fe6000f8e08ff */
        /* <DEDUP_REMOVED lines=60> */
[----:B------:R-:W-:Y:S02]  /*7a50*/  LEA R6, P0, R0, R40, 0x2 ;  /* 0x0000002800067211 */ /* 0x000fe400078010ff */
[----:B------:R-:W-:Y:S02]  /*7a60*/  LOP3.LUT R4, R104, 0xd8, RZ, 0xc0, !PT ;  /* 0x000000d868047812 */ /* 0x000fe400078ec0ff */
[-C--:B--2---:R-:W-:Y:S05]  /*7a70*/  HMMA.16816.F32 R68, R16, R20.reuse, R68 ;  /* 0x000000141044723c */ /* 0x084fea0000001844 */
[----:B------:R-:W-:Y:S02]  /*7a80*/  MOV R106, R6 ;  /* 0x00000006006a7202 */ /* 0x000fe40000000f00 */
[----:B------:R-:W-:Y:S01]  /*7a90*/  LOP3.LUT R4, R4, 0x18, R156, 0x78, !PT ;  /* 0x0000001804047812 */ /* 0x000fe200078e789c */
[C---:B------:R-:W-:Y:S04]  /*7aa0*/  HMMA.16816.F32 R72, R24.reuse, R20, R72 ;  /* 0x000000141848723c */ /* 0x040fe80000001848 */
[----:B------:R-:W-:Y:S02]  /*7ab0*/  LOP3.LUT R5, R4, 0x1f20, R104, 0xf8, !PT ;  /* 0x00001f2004057812 */ /* 0x000fe400078ef868 */
[----:B------:R-:W-:Y:S02]  /*7ac0*/  LEA.HI.X.SX32 R4, R0, R41, 0x2, P0 ;  /* 0x0000002900047211 */ /* 0x000fe400000f16ff */
[-C--:B------:R-:W-:Y:S03]  /*7ad0*/  HMMA.16816.F32 R76, R24, R22.reuse, R76 ;  /* 0x00000016184c723c */ /* 0x080fe6000000184c */
[----:B------:R-:W-:Y:S02]  /*7ae0*/  MOV R107, R4 ;  /* 0x00000004006b7202 */ /* 0x000fe40000000f00 */
[----:B------:R-:W-:Y:S02]  /*7af0*/  LOP3.LUT R0, R157, 0x1c0, RZ, 0xc0, !PT ;  /* 0x000001c09d007812 */ /* 0x000fe400078ec0ff */
[----:B------:R-:W-:Y:S01]  /*7b00*/  LEA R102, R5, UR4, 0x1 ;  /* 0x0000000405667c11 */ /* 0x000fe2000f8e08ff */
[----:B------:R-:W-:Y:S01]  /*7b10*/  HMMA.16816.F32 R80, R16, R22, R80 ;  /* 0x000000161050723c */ /* 0x000fe20000001850 */
[----:B------:R1:W-:Y:S01]  /*7b20*/  STL.64 [R1+0x10], R106 ;  /* 0x0000106a01007387 */ /* 0x0003e20000100a00 */
[----:B------:R-:W-:Y:S07]  /*7b30*/  @!UPT UIADD3 URZ, UPT, UPT, URZ, URZ, URZ ;  /* 0x000000fffffff290 */ /* 0x000fee000fffe0ff */
[----:B------:R-:W-:Y:S11]  /*7b40*/  BRA.U !UP0, `(.L_x_371) ;  /* 0x0000000108587547 */ /* 0x000ff6000b800000 */
[----:B------:R-:W2:Y:S01]  /*7b50*/  LDL.LU R41, [R1+0x28] ;  /* 0x0000280001297983 */ /* 0x000ea20000300800 */
[----:B------:R-:W-:Y:S01]  /*7b60*/  IADD3 R5, P0, PT, RZ, -UR33, RZ ;  /* 0x80000021ff057c10 */ /* 0x000fe2000ff1e0ff */
[----:B------:R-:W-:Y:S02]  /*7b70*/  IMAD.U32 R7, RZ, RZ, UR18 ;  /* 0x00000012ff077e24 */ /* 0x000fe4000f8e00ff */
[----:B------:R-:W3:Y:S01]  /*7b80*/  LDL.LU R40, [R1+0x2c] ;  /* 0x00002c0001287983 */ /* 0x000ee20000300800 */
[----:B------:R-:W-:Y:S02]  /*7b90*/  IMAD.U32 R6, RZ, RZ, UR22 ;  /* 0x00000016ff067e24 */ /* 0x000fe4000f8e00ff */
[----:B------:R-:W-:Y:S05]  /*7ba0*/  IMAD.X R4, RZ, RZ, ~UR11, P0 ;  /* 0x8000000bff047e24 */ /* 0x000fea00080e06ff */
[----:B------:R-:W-:Y:S04]  /*7bb0*/  SHF.R.S64 R5, R5, 0x1f, R4 ;  /* 0x0000001f05057819 */ /* 0x000fe80000001004 */
[----:B---3--:R-:W-:Y:S01]  /*7bc0*/  IADD3 R40, P0, PT, R5, R40, RZ ;  /* 0x0000002805287210 */ /* 0x008fe20007f1e0ff */
[----:B------:R-:W-:Y:S03]  /*7bd0*/  IMAD.U32 R5, RZ, RZ, UR18 ;  /* 0x00000012ff057e24 */ /* 0x000fe6000f8e00ff */
[----:B--2---:R-:W-:Y:S01]  /*7be0*/  LEA.HI.X.SX32 R41, R4, R41, 0x1, P0 ;  /* 0x0000002904297211 */ /* 0x004fe200000f0eff */
[----:B------:R2:W-:Y:S01]  /*7bf0*/  STL [R1+0x2c], R40 ;  /* 0x00002c2801007387 */ /* 0x0005e20000100800 */
[----:B------:R-:W-:Y:S03]  /*7c00*/  LEA R4, P0, R5, R40, 0x1 ;  /* 0x0000002805047211 */ /* 0x000fe600078008ff */
[----:B------:R2:W-:Y:S01]  /*7c10*/  STL [R1+0x28], R41 ;  /* 0x0000282901007387 */ /* 0x0005e20000100800 */
[----:B------:R-:W-:Y:S01]  /*7c20*/  LEA.HI.X R5, R7, R41, R6, 0x1, P0 ;  /* 0x0000002907057211 */ /* 0x000fe200000f0c06 */
[----:B------:R-:W-:Y:S02]  /*7c30*/  IMAD.MOV.U32 R6, RZ, RZ, R40 ;  /* 0x000000ffff067224 */ /* 0x000fe400078e0028 */
[----:B------:R-:W-:Y:S05]  /*7c40*/  IMAD.MOV.U32 R7, RZ, RZ, R41 ;  /* 0x000000ffff077224 */ /* 0x000fea00078e0029 */
[----:B------:R-:W-:Y:S01]  /*7c50*/  @!PT LDS RZ, [RZ] ;  /* 0x00000000fffff984 */ /* 0x000fe20000000800 */
[----:B------:R-:W-:Y:S01]  /*7c60*/  @!PT LDS RZ, [RZ] ;  /* 0x00000000fffff984 */ /* 0x000fe20000000800 */
[----:B------:R-:W-:Y:S01]  /*7c70*/  @!PT LDS RZ, [RZ] ;  /* 0x00000000fffff984 */ /* 0x000fe20000000800 */
[----:B------:R2:W-:Y:S04]  /*7c80*/  LDGSTS.E.BYPASS.LTC128B.128 [R102+0x4000], desc[UR30][R6.64] ;  /* 0x0400000006667fae */ /* 0x0005e8000b981a1e */
[----:B------:R2:W-:Y:S04]  /*7c90*/  LDGSTS.E.BYPASS.LTC128B.128 [R102+0x5000], desc[UR30][R4.64] ;  /* 0x0500000004667fae */ /* 0x0005e8000b981a1e */
[----:B------:R-:W0:Y:S02]  /*7ca0*/  LDGDEPBAR ;  /* 0x00000000000079af */ /* 0x000e240000000000 */
.L_x_371:
[----:B------:R-:W3:Y:S01]  /*7cb0*/  LDL R112, [R1+0x18] ;  /* 0x0000180001707983 */ /* 0x000ee20000100800 */
[----:B------:R-:W-:Y:S01]  /*7cc0*/  LOP3.LUT R0, R0, 0x38, R104, 0xf8, !PT ;  /* 0x0000003800007812 */ /* 0x000fe200078ef868 */
[----:B------:R-:W-:Y:S01]  /*7cd0*/  IMAD.U32 R100, RZ, RZ, UR42 ;  /* 0x0000002aff647e24 */ /* 0x000fe2000f8e00ff */
[----:B------:R-:W-:Y:S01]  /*7ce0*/  PLOP3.LUT P1, PT, PT, PT, UP0, 0x80, 0x8 ;  /* 0x000000000008781c */ /* 0x000fe20003f2f008 */
[----:B------:R-:W4:Y:S01]  /*7cf0*/  LDL R111, [R1+0x40] ;  /* 0x00004000016f7983 */ /* 0x000f220000100800 */
[----:B------:R-:W-:Y:S01]  /*7d00*/  LOP3.LUT R0, R0, 0x8, R108, 0x78, !PT ;  /* 0x0000000800007812 */ /* 0x000fe200078e786c */
[----:B------:R-:W-:Y:S01]  /*7d10*/  IMAD.MOV.U32 R113, RZ, RZ, 0x4 ;  /* 0x00000004ff717424 */ /* 0x000fe200078e00ff */
[----:B------:R-:W-:Y:S01]  /*7d20*/  LEA R100, P0, R100, R106, 0x2 ;  /* 0x0000006a64647211 */ /* 0x000fe200078010ff */
[----:B------:R-:W5:Y:S01]  /*7d30*/  LDL R110, [R1+0x3c] ;  /* 0x00003c00016e7983 */ /* 0x000f620000100800 */
[----:B------:R-:W-:Y:S01]  /*7d40*/  LOP3.LUT R0, R154, R0, RZ, 0xfc, !PT ;  /* 0x000000009a007212 */ /* 0x000fe200078efcff */
[----:B------:R-:W-:Y:S02]  /*7d50*/  ULOP3.LUT UR8, UR43, 0x1, URZ, 0xc0, !UPT ;  /* 0x000000012b087892 */ /* 0x000fe4000f8ec0ff */
[----:B------:R-:W5:Y:S01]  /*7d60*/  LDL R109, [R1+0x38] ;  /* 0x00003800016d7983 */ /* 0x000f620000100800 */
[----:B------:R-:W-:Y:S01]  /*7d70*/  LEA R0, R0, UR4, 0x1 ;  /* 0x0000000400007c11 */ /* 0x000fe2000f8e08ff */
[----:B------:R-:W-:Y:S02]  /*7d80*/  UISETP.NE.U32.AND UP2, UPT, UR8, 0x1, UPT ;  /* 0x000000010800788c */ /* 0x000fe4000bf45070 */
[----:B------:R-:W5:Y:S01]  /*7d90*/  LDL R103, [R1+0x34] ;  /* 0x0000340001677983 */ /* 0x000f620000100800 */
[----:B------:R-:W-:Y:S01]  /*7da0*/  @UP0 UIADD3 UR14, UP3, UPT, UR52, -0x200, URZ ;  /* 0xfffffe00340e0890 */ /* 0x000fe2000ff7e0ff */
[C---:B------:R-:W-:Y:S01]  /*7db0*/  IMAD.IADD R57, R0.reuse, 0x1, R152 ;  /* 0x0000000100397824 */ /* 0x040fe200078e0298 */
[----:B------:R-:W-:Y:S01]  /*7dc0*/  UIADD3 UR15, UPT, UPT, UR43, -0x1, URZ ;  /* 0xffffffff2b0f7890 */ /* 0x000fe2000fffe0ff */
[----:B------:R-:W-:Y:S01]  /*7dd0*/  LDSM.16.MT88.4 R20, [R3+0x6000] ;  /* 0x006000000314783b */ /* 0x000fe20000004200 */
[C---:B------:R-:W-:Y:S01]  /*7de0*/  VIADD R8, R0.reuse, 0x8000 ;  /* 0x0000800000087836 */ /* 0x040fe20000000000 */
[----:B------:R-:W-:Y:S01]  /*7df0*/  @UP0 UIADD3.X UR8, UPT, UPT, UR53, -0x1, URZ, UP3, !UPT ;  /* 0xffffffff35080890 */ /* 0x000fe20009ffe4ff */
[----:B------:R-:W-:Y:S01]  /*7e00*/  VIADD R56, R0, 0x8040 ;  /* 0x0000804000387836 */ /* 0x000fe20000000000 */
[----:B------:R-:W1:Y:S01]  /*7e10*/  LDSM.16.M88.4 R16, [R0+0x8000] ;  /* 0x008000000010783b */ /* 0x000e620000000200 */
[----:B------:R-:W-:Y:S03]  /*7e20*/  @P2 VIADD R56, R8, 0xffffffc0 ;  /* 0xffffffc008382836 */ /* 0x000fe60000000000 */
[----:B------:R-:W1:Y:S01]  /*7e30*/  LDSM.16.M88.4 R12, [R0+0xa000] ;  /* 0x00a00000000c783b */ /* 0x000e620000000200 */
[----:B------:R-:W-:Y:S03]  /*7e40*/  IMAD.IADD R58, R152, 0x1, R56 ;  /* 0x00000001983a7824 */ /* 0x000fe600078e0238 */
[----:B------:R-:W-:Y:S04]  /*7e50*/  LDSM.16.MT88.4 R28, [R3+0x6400] ;  /* 0x00640000031c783b */ /* 0x000fe80000004200 */
[----:B------:R-:W1:Y:S04]  /*7e60*/  LDSM.16.M88.4 R24, [R57+0x8000] ;  /* 0x008000003918783b */ /* 0x000e680000000200 */
[----:B------:R-:W1:Y:S04]  /*7e70*/  LDSM.16.M88.4 R32, [R57+0xa000] ;  /* 0x00a000003920783b */ /* 0x000e680000000200 */
[----:B--2---:R-:W-:Y:S04]  /*7e80*/  LDSM.16.MT88.4 R40, [R3+0x6800] ;  /* 0x006800000328783b */ /* 0x004fe80000004200 */
[----:B------:R-:W2:Y:S04]  /*7e90*/  LDSM.16.M88.4 R36, [R56] ;  /* 0x000000003824783b */ /* 0x000ea80000000200 */
[----:B------:R-:W2:Y:S04]  /*7ea0*/  LDSM.16.M88.4 R44, [R56+0x2000] ;  /* 0x00200000382c783b */ /* 0x000ea80000000200 */
[----:B------:R-:W-:Y:S04]  /*7eb0*/  LDSM.16.MT88.4 R48, [R3+0x6c00] ;  /* 0x006c00000330783b */ /* 0x000fe80000004200 */
[----:B------:R-:W-:Y:S01]  /*7ec0*/  LDSM.16.M88.4 R52, [R58+0x2000] ;  /* 0x002000003a34783b */ /* 0x000fe20000000200 */
[-C--:B-1----:R-:W-:Y:S08]  /*7ed0*/  HMMA.16816.F32 R4, R16, R20.reuse, RZ ;  /* 0x000000141004723c */ /* 0x082ff000000018ff */
[C---:B------:R-:W-:Y:S08]  /*7ee0*/  HMMA.16816.F32 R8, R12.reuse, R20, RZ ;  /* 0x000000140c08723c */ /* 0x040ff000000018ff */
[-C--:B------:R-:W-:Y:S08]  /*7ef0*/  HMMA.16816.F32 R12, R12, R22.reuse, RZ ;  /* 0x000000160c0c723c */ /* 0x080ff000000018ff */
[----:B------:R-:W-:Y:S01]  /*7f00*/  HMMA.16816.F32 R16, R16, R22, RZ ;  /* 0x000000161010723c */ /* 0x000fe200000018ff */
[----:B------:R-:W1:Y:S07]  /*7f10*/  LDSM.16.M88.4 R20, [R58] ;  /* 0x000000003a14783b */ /* 0x000e6e0000000200 */
[-C--:B------:R-:W-:Y:S08]  /*7f20*/  HMMA.16816.F32 R4, R24, R28.reuse, R4 ;  /* 0x0000001c1804723c */ /* 0x080ff00000001804 */
[C---:B------:R-:W-:Y:S08]  /*7f30*/  HMMA.16816.F32 R8, R32.reuse, R28, R8 ;  /* 0x0000001c2008723c */ /* 0x040ff00000001808 */
[-C--:B------:R-:W-:Y:S01]  /*7f40*/  HMMA.16816.F32 R12, R32, R30.reuse, R12 ;  /* 0x0000001e200c723c */ /* 0x080fe2000000180c */
[----:B------:R-:W-:Y:S07]  /*7f50*/  LDSM.16.M88.4 R32, [R0+0xe000] ;  /* 0x00e000000020783b */ /* 0x000fee0000000200 */
[----:B------:R-:W-:Y:S01]  /*7f60*/  HMMA.16816.F32 R16, R24, R30, R16 ;  /* 0x0000001e1810723c */ /* 0x000fe20000001810 */
[----:B------:R-:W-:Y:S04]  /*7f70*/  LDSM.16.MT88.4 R28, [R3+0x7000] ;  /* 0x00700000031c783b */ /* 0x000fe80000004200 */
[----:B------:R1:W1:Y:S03]  /*7f80*/  LDSM.16.M88.4 R24, [R0+0xc000] ;  /* 0x00c000000018783b */ /* 0x0002660000000200 */
[-C--:B--2---:R-:W-:Y:S08]  /*7f90*/  HMMA.16816.F32 R4, R36, R40.reuse, R4 ;  /* 0x000000282404723c */ /* 0x084ff00000001804 */
[C---:B------:R-:W-:Y:S08]  /*7fa0*/  HMMA.16816.F32 R8, R44.reuse, R40, R8 ;  /* 0x000000282c08723c */ /* 0x040ff00000001808 */
[-C--:B------:R-:W-:Y:S01]  /*7fb0*/  HMMA.16816.F32 R12, R44, R42.reuse, R12 ;  /* 0x0000002a2c0c723c */ /* 0x080fe2000000180c */
[----:B------:R-:W-:Y:S01]  /*7fc0*/  LDSM.16.MT88.4 R44, [R3+0x7800] ;  /* 0x00780000032c783b */ /* 0x000fe20000004200 */
[----:B-1----:R-:W-:Y:S06]  /*7fd0*/  IMAD.U32 R0, RZ, RZ, UR42 ;  /* 0x0000002aff007e24 */ /* 0x002fec000f8e00ff */
[----:B------:R-:W-:Y:S01]  /*7fe0*/  HMMA.16816.F32 R16, R36, R42, R16 ;  /* 0x0000002a2410723c */ /* 0x000fe20000001810 */
[----:B------:R-:W-:Y:S03]  /*7ff0*/  LDSM.16.MT88.4 R40, [R3+0x7400] ;  /* 0x007400000328783b */ /* 0x000fe60000004200 */
[----:B------:R-:W-:Y:S01]  /*8000*/  LEA.HI.X.SX32 R101, R0, R107, 0x2, P0 ;  /* 0x0000006b00657211 */ /* 0x000fe200000f16ff */
[----:B------:R-:W1:Y:S01]  /*8010*/  LDSM.16.M88.4 R36, [R57+0xc000] ;  /* 0x00c000003924783b */ /* 0x000e620000000200 */
[C---:B------:R-:W-:Y:S02]  /*8020*/  LEA R66, P0, R61.reuse, R100, 0x5 ;  /* 0x000000643d427211 */ /* 0x040fe400078028ff */
[-C--:B------:R-:W-:Y:S05]  /*8030*/  HMMA.16816.F32 R4, R20, R48.reuse, R4 ;  /* 0x000000301404723c */ /* 0x080fea0000001804 */
[C---:B------:R-:W-:Y:S02]  /*8040*/  LEA.HI.X.SX32 R67, R61.reuse, R101, 0x5, P0 ;  /* 0x000000653d437211 */ /* 0x040fe400000f2eff */
[C---:B------:R-:W-:Y:S01]  /*8050*/  LEA R64, P0, R61.reuse, R66, 0x5 ;  /* 0x000000423d407211 */ /* 0x040fe200078028ff */
[C---:B------:R-:W-:Y:S04]  /*8060*/  HMMA.16816.F32 R8, R52.reuse, R48, R8 ;  /* 0x000000303408723c */ /* 0x040fe80000001808 */
[C---:B------:R-:W-:Y:S02]  /*8070*/  LEA.HI.X.SX32 R65, R61.reuse, R67, 0x5, P0 ;  /* 0x000000433d417211 */ /* 0x040fe400000f2eff */
[C---:B------:R-:W-:Y:S02]  /*8080*/  LEA R62, P0, R61.reuse, R64, 0x5 ;  /* 0x000000403d3e7211 */ /* 0x040fe400078028ff */
[-C--:B------:R-:W-:Y:S03]  /*8090*/  HMMA.16816.F32 R12, R52, R50.reuse, R12 ;  /* 0x00000032340c723c */ /* 0x080fe6000000180c */
[C---:B------:R-:W-:Y:S02]  /*80a0*/  LEA.HI.X.SX32 R63, R61.reuse, R65, 0x5, P0 ;  /* 0x000000413d3f7211 */ /* 0x040fe400000f2eff */
[C---:B------:R-:W-:Y:S02]  /*80b0*/  LEA R54, P0, R61.reuse, R62, 0x5 ;  /* 0x0000003e3d367211 */ /* 0x040fe400078028ff */
[----:B------:R-:W-:Y:S01]  /*80c0*/  @P1 SHF.R.U32.HI R0, RZ, 0x2, R156 ;  /* 0x00000002ff001819 */ /* 0x000fe2000001169c */
[----:B------:R-:W-:Y:S01]  /*80d0*/  HMMA.16816.F32 R16, R20, R50, R16 ;  /* 0x000000321410723c */ /* 0x000fe20000001810 */
[----:B------:R-:W2:Y:S03]  /*80e0*/  LDSM.16.M88.4 R20, [R57+0xe000] ;  /* 0x00e000003914783b */ /* 0x000ea60000000200 */
[C---:B------:R-:W-:Y:S02]  /*80f0*/  LEA.HI.X.SX32 R55, R61.reuse, R63, 0x5, P0 ;  /* 0x0000003f3d377211 */ /* 0x040fe400000f2eff */
[C---:B------:R-:W-:Y:S02]  /*8100*/  LEA R52, P0, R61.reuse, R54, 0x5 ;  /* 0x000000363d347211 */ /* 0x040fe400078028ff */
[-C--:B------:R-:W-:Y:S05]  /*8110*/  HMMA.16816.F32 R4, R24, R28.reuse, R4 ;  /* 0x0000001c1804723c */ /* 0x080fea0000001804 */
        /* <DEDUP_REMOVED lines=9> */
[----:B------:R-:W2:Y:S04]  /*81b0*/  LDSM.16.M88.4 R24, [R56+0x6000] ;  /* 0x006000003818783b */ /* 0x000ea80000000200 */
[----:B------:R-:W-:Y:S03]  /*81c0*/  LDSM.16.MT88.4 R28, [R3+0x7c00] ;  /* 0x007c0000031c783b */ /* 0x000fe60000004200 */
[-C--:B-1----:R-:W-:Y:S08]  /*81d0*/  HMMA.16816.F32 R4, R36, R40.reuse, R4 ;  /* 0x000000282404723c */ /* 0x082ff00000001804 */
[C---:B--2---:R-:W-:Y:S08]  /*81e0*/  HMMA.16816.F32 R8, R20.reuse, R40, R8 ;  /* 0x000000281408723c */ /* 0x044ff00000001808 */
[-C--:B------:R-:W-:Y:S01]  /*81f0*/  HMMA.16816.F32 R12, R20, R42.reuse, R12 ;  /* 0x0000002a140c723c */ /* 0x080fe2000000180c */
[----:B------:R-:W1:Y:S07]  /*8200*/  LDSM.16.M88.4 R20, [R58+0x4000] ;  /* 0x004000003a14783b */ /* 0x000e6e0000000200 */
[----:B------:R-:W-:Y:S01]  /*8210*/  HMMA.16816.F32 R16, R36, R42, R16 ;  /* 0x0000002a2410723c */ /* 0x000fe20000001810 */
[----:B------:R-:W2:Y:S03]  /*8220*/  LDSM.16.M88.4 R36, [R58+0x6000] ;  /* 0x006000003a24783b */ /* 0x000ea60000000200 */
[C---:B------:R-:W-:Y:S04]  /*8230*/  LEA R42, P0, R61.reuse, R48, 0x5 ;  /* 0x000000303d2a7211 */ /* 0x040fe800078028ff */
[-C--:B------:R-:W-:Y:S05]  /*8240*/  HMMA.16816.F32 R4, R32, R44.reuse, R4 ;  /* 0x0000002c2004723c */ /* 0x080fea0000001804 */
[C---:B------:R-:W-:Y:S02]  /*8250*/  LEA.HI.X.SX32 R43, R61.reuse, R49, 0x5, P0 ;  /* 0x000000313d2b7211 */ /* 0x040fe400000f2eff */
[C---:B------:R-:W-:Y:S01]  /*8260*/  LEA R40, P0, R61.reuse, R42, 0x5 ;  /* 0x0000002a3d287211 */ /* 0x040fe200078028ff */
[C---:B------:R-:W-:Y:S04]  /*8270*/  HMMA.16816.F32 R8, R24.reuse, R44, R8 ;  /* 0x0000002c1808723c */ /* 0x040fe80000001808 */
[C---:B------:R-:W-:Y:S04]  /*8280*/  LEA.HI.X.SX32 R41, R61.reuse, R43, 0x5, P0 ;  /* 0x0000002b3d297211 */ /* 0x040fe800000f2eff */
[-C--:B------:R-:W-:Y:S08]  /*8290*/  HMMA.16816.F32 R12, R24, R46.reuse, R12 ;  /* 0x0000002e180c723c */ /* 0x080ff0000000180c */
[----:B------:R-:W-:Y:S04]  /*82a0*/  HMMA.16816.F32 R16, R32, R46, R16 ;  /* 0x0000002e2010723c */ /* 0x000fe80000001810 */
[C---:B------:R-:W-:Y:S04]  /*82b0*/  LEA R32, P0, R61.reuse, R40, 0x5 ;  /* 0x000000283d207211 */ /* 0x040fe800078028ff */
[-C--:B-1----:R-:W-:Y:S05]  /*82c0*/  HMMA.16816.F32 R4, R20, R28.reuse, R4 ;  /* 0x0000001c1404723c */ /* 0x082fea0000001804 */
[----:B------:R-:W-:Y:S03]  /*82d0*/  LEA.HI.X.SX32 R33, R61, R41, 0x5, P0 ;  /* 0x000000293d217211 */ /* 0x000fe600000f2eff */
[C---:B--2---:R-:W-:Y:S04]  /*82e0*/  HMMA.16816.F32 R8, R36.reuse, R28, R8 ;  /* 0x0000001c2408723c */ /* 0x044fe80000001808 */
[----:B---3--:R-:W-:Y:S01]  /*82f0*/  @P1 LOP3.LUT R112, R105, 0x7, R0, 0xf8, !PT ;  /* 0x0000000769701812 */ /* 0x008fe200078ef800 */
[----:B------:R-:W-:Y:S01]  /*8300*/  VIADD R0, R148, 0xffffe000 ;  /* 0xffffe00094007836 */ /* 0x000fe20000000000 */
[C---:B------:R-:W-:Y:S02]  /*8310*/  LEA R28, P0, R61.reuse, R32, 0x5 ;  /* 0x000000203d1c7211 */ /* 0x040fe400078028ff */
[-C--:B------:R-:W-:Y:S01]  /*8320*/  HMMA.16816.F32 R12, R36, R30.reuse, R12 ;  /* 0x0000001e240c723c */ /* 0x080fe2000000180c */
[----:B------:R-:W-:Y:S02]  /*8330*/  LDSM.16.MT88.4 R36, [R2+UR4+0xd000] ;  /* 0x00d000040224783b */ /* 0x000fe40008004200 */
[----:B------:R-:W-:Y:S01]  /*8340*/  @P1 IMAD.WIDE.U32 R24, R112, R113, UR52 ;  /* 0x0000003470181e25 */ /* 0x000fe2000f8e0071 */
[C---:B------:R-:W-:Y:S01]  /*8350*/  LEA.HI.X.SX32 R29, R61.reuse, R33, 0x5, P0 ;  /* 0x000000213d1d7211 */ /* 0x040fe200000f2eff */
[----:B------:R-:W-:Y:S01]  /*8360*/  @P1 STL [R1+0x18], R112 ;  /* 0x0000187001001387 */ /* 0x000fe20000100800 */
[C---:B------:R-:W-:Y:S01]  /*8370*/  LEA R26, P0, R61.reuse, R28, 0x5 ;  /* 0x0000001c3d1a7211 */ /* 0x040fe200078028ff */
[----:B------:R-:W-:Y:S01]  /*8380*/  @UP0 UMOV UR52, UR14 ;  /* 0x0000000e00340c82 */ /* 0x000fe20008000000 */
[----:B------:R-:W-:Y:S01]  /*8390*/  HMMA.16816.F32 R16, R20, R30, R16 ;  /* 0x0000001e1410723c */ /* 0x000fe20000001810 */
[----:B----4-:R-:W2:Y:S01]  /*83a0*/  @P1 LDG.E R111, desc[UR30][R24.64+-0x200] ;  /* 0xfffe001e186f1981 */ /* 0x010ea2000c1e1900 */
[----:B------:R-:W-:Y:S02]  /*83b0*/  @UP0 UMOV UR53, UR8 ;  /* 0x0000000800350c82 */ /* 0x000fe40008000000 */
[C---:B------:R-:W-:Y:S01]  /*83c0*/  LEA.HI.X.SX32 R27, R61.reuse, R29, 0x5, P0 ;  /* 0x0000001d3d1b7211 */ /* 0x040fe200000f2eff */
[----:B-----5:R-:W3:Y:S01]  /*83d0*/  @P1 LDG.E R110, desc[UR30][R24.64+-0x1e0] ;  /* 0xfffe201e186e1981 */ /* 0x020ee2000c1e1900 */
[C---:B------:R-:W-:Y:S03]  /*83e0*/  LEA R20, P0, R61.reuse, R26, 0x5 ;  /* 0x0000001a3d147211 */ /* 0x040fe600078028ff */
[----:B------:R-:W4:Y:S01]  /*83f0*/  @P1 LDG.E R109, desc[UR30][R24.64+-0x100] ;  /* 0xffff001e186d1981 */ /* 0x000f22000c1e1900 */
[C---:B------:R-:W-:Y:S03]  /*8400*/  LEA.HI.X.SX32 R21, R61.reuse, R27, 0x5, P0 ;  /* 0x0000001b3d157211 */ /* 0x040fe600000f2eff */
[----:B------:R1:W5:Y:S04]  /*8410*/  @P1 LDG.E R103, desc[UR30][R24.64+-0xe0] ;  /* 0xffff201e18671981 */ /* 0x000368000c1e1900 */
[----:B------:R1:W-:Y:S04]  /*8420*/  REDG.E.ADD.F32.FTZ.RN.STRONG.GPU desc[UR30][R106.64], R4 ;  /* 0x000000046a0079a6 */ /* 0x0003e8000c12f31e */
[----:B------:R1:W-:Y:S04]  /*8430*/  REDG.E.ADD.F32.FTZ.RN.STRONG.GPU desc[UR30][R100.64], R5 ;  /* 0x00000005640079a6 */ /* 0x0003e8000c12f31e */
[----:B------:R-:W-:Y:S04]  /*8440*/  REDG.E.ADD.F32.FTZ.RN.STRONG.GPU desc[UR30][R66.64], R6 ;  /* 0x00000006420079a6 */ /* 0x000fe8000c12f31e */
[----:B------:R-:W-:Y:S04]  /*8450*/  REDG.E.ADD.F32.FTZ.RN.STRONG.GPU desc[UR30][R64.64], R7 ;  /* 0x00000007400079a6 */ /* 0x000fe8000c12f31e */
[----:B------:R-:W-:Y:S04]  /*8460*/  REDG.E.ADD.F32.FTZ.RN.STRONG.GPU desc[UR30][R62.64], R8 ;  /* 0x000000083e0079a6 */ /* 0x000fe8000c12f31e */
[----:B------:R-:W-:Y:S04]  /*8470*/  REDG.E.ADD.F32.FTZ.RN.STRONG.GPU desc[UR30][R54.64], R9 ;  /* 0x00000009360079a6 */ /* 0x000fe8000c12f31e */
[----:B------:R-:W-:Y:S01]  /*8480*/  REDG.E.ADD.F32.FTZ.RN.STRONG.GPU desc[UR30][R52.64], R10 ;  /* 0x0000000a340079a6 */ /* 0x000fe2000c12f31e */
[C---:B-1----:R-:W-:Y:S03]  /*8490*/  LEA R4, P0, R61.reuse, R20, 0x5 ;  /* 0x000000143d047211 */ /* 0x042fe600078028ff */
[----:B------:R-:W-:Y:S01]  /*84a0*/  REDG.E.ADD.F32.FTZ.RN.STRONG.GPU desc[UR30][R50.64], R11 ;  /* 0x0000000b320079a6 */ /* 0x000fe2000c12f31e */
[----:B------:R-:W-:Y:S03]  /*84b0*/  LEA.HI.X.SX32 R5, R61, R21, 0x5, P0 ;  /* 0x000000153d057211 */ /* 0x000fe600000f2eff */
[----:B------:R-:W-:Y:S01]  /*84c0*/  REDG.E.ADD.F32.FTZ.RN.STRONG.GPU desc[UR30][R48.64], R16 ;  /* 0x00000010300079a6 */ /* 0x000fe2000c12f31e */
[----:B------:R-:W-:Y:S01]  /*84d0*/  PLOP3.LUT P0, PT, PT, PT, UP2, 0x80, 0x8 ;  /* 0x000000000008781c */ /* 0x000fe20003f0f028 */
[----:B------:R-:W-:Y:S02]  /*84e0*/  @UP0 UIADD3 UR20, UP2, UPT, UR20, -0x200, URZ ;  /* 0xfffffe0014140890 */ /* 0x000fe4000ff5e0ff */
[----:B------:R-:W-:Y:S02]  /*84f0*/  REDG.E.ADD.F32.FTZ.RN.STRONG.GPU desc[UR30][R42.64], R17 ;  /* 0x000000112a0079a6 */ /* 0x000fe4000c12f31e */
[----:B------:R-:W-:Y:S02]  /*8500*/  @UP0 UIADD3.X UR19, UPT, UPT, UR19, -0x1, URZ, UP2, !UPT ;  /* 0xffffffff13130890 */ /* 0x000fe400097fe4ff */
[----:B------:R-:W-:Y:S01]  /*8510*/  REDG.E.ADD.F32.FTZ.RN.STRONG.GPU desc[UR30][R40.64], R18 ;  /* 0x00000012280079a6 */ /* 0x000fe2000c12f31e */
[----:B------:R-:W-:Y:S03]  /*8520*/  UISETP.GT.AND UP2, UPT, UR43, URZ, UPT ;  /* 0x000000ff2b00728c */ /* 0x000fe6000bf44270 */
[----:B------:R-:W-:Y:S01]  /*8530*/  REDG.E.ADD.F32.FTZ.RN.STRONG.GPU desc[UR30][R32.64], R19 ;  /* 0x00000013200079a6 */ /* 0x000fe2000c12f31e */
[----:B------:R-:W-:Y:S01]  /*8540*/  UMOV UR43, UR15 ;  /* 0x0000000f002b7c82 */ /* 0x000fe20008000000 */
[----:B------:R-:W-:Y:S02]  /*8550*/  @P0 VIADD R0, R148, 0x2000 ;  /* 0x0000200094000836 */ /* 0x000fe40000000000 */
[----:B------:R-:W-:Y:S04]  /*8560*/  REDG.E.ADD.F32.FTZ.RN.STRONG.GPU desc[UR30][R28.64], R12 ;  /* 0x0000000c1c0079a6 */ /* 0x000fe8000c12f31e */
[----:B------:R-:W-:Y:S04]  /*8570*/  REDG.E.ADD.F32.FTZ.RN.STRONG.GPU desc[UR30][R26.64], R13 ;  /* 0x0000000d1a0079a6 */ /* 0x000fe8000c12f31e */
[----:B------:R-:W-:Y:S04]  /*8580*/  REDG.E.ADD.F32.FTZ.RN.STRONG.GPU desc[UR30][R20.64], R14 ;  /* 0x0000000e140079a6 */ /* 0x000fe8000c12f31e */
[----:B------:R-:W-:Y:S04]  /*8590*/  REDG.E.ADD.F32.FTZ.RN.STRONG.GPU desc[UR30][R4.64], R15 ;  /* 0x0000000f040079a6 */ /* 0x000fe8000c12f31e */
[----:B------:R-:W-:Y:S04]  /*85a0*/  LDSM.16.MT88.4 R4, [R2+UR4+0x8000] ;  /* 0x008000040204783b */ /* 0x000fe80008004200 */
[----:B------:R-:W1:Y:S04]  /*85b0*/  LDSM.16.MT88.4 R8, [R148] ;  /* 0x000000009408783b */ /* 0x000e680000004200 */
[----:B------:R-:W1:Y:S04]  /*85c0*/  LDSM.16.MT88.4 R12, [R2+UR4+0xc000] ;  /* 0x00c00004020c783b */ /* 0x000e680008004200 */
[----:B------:R-:W-:Y:S04]  /*85d0*/  LDSM.16.MT88.4 R16, [R2+UR4+0x8800] ;  /* 0x008800040210783b */ /* 0x000fe80008004200 */
[----:B------:R-:W1:Y:S04]  /*85e0*/  LDSM.16.MT88.4 R20, [R148+0x400] ;  /* 0x000400009414783b */ /* 0x000e680000004200 */
[----:B------:R-:W1:Y:S04]  /*85f0*/  LDSM.16.MT88.4 R24, [R2+UR4+0xc800] ;  /* 0x00c800040218783b */ /* 0x000e680008004200 */
[----:B------:R-:W-:Y:S04]  /*8600*/  LDSM.16.MT88.4 R28, [R2+UR4+0x9000] ;  /* 0x00900004021c783b */ /* 0x000fe80008004200 */
[----:B------:R-:W1:Y:S02]  /*8610*/  LDSM.16.MT88.4 R32, [R148+0x800] ;  /* 0x000800009420783b */ /* 0x000e640000004200 */
[-C--:B-1----:R-:W-:Y:S08]  /*8620*/  HMMA.16816.F32 R84, R4, R8.reuse, R84 ;  /* 0x000000080454723c */ /* 0x082ff00000001854 */
[C---:B------:R-:W-:Y:S08]  /*8630*/  HMMA.16816.F32 R88, R12.reuse, R8, R88 ;  /* 0x000000080c58723c */ /* 0x040ff00000001858 */
[-C--:B------:R-:W-:Y:S01]  /*8640*/  HMMA.16816.F32 R92, R12, R10.reuse, R92 ;  /* 0x0000000a0c5c723c */ /* 0x080fe2000000185c */
[----:B------:R-:W-:Y:S07]  /*8650*/  LDSM.16.MT88.4 R12, [R2+UR4+0xd800] ;  /* 0x00d80004020c783b */ /* 0x000fee0008004200 */
[----:B------:R-:W-:Y:S01]  /*8660*/  HMMA.16816.F32 R96, R4, R10, R96 ;  /* 0x0000000a0460723c */ /* 0x000fe20000001860 */
[----:B------:R-:W-:Y:S04]  /*8670*/  LDSM.16.MT88.4 R4, [R2+UR4+0x9800] ;  /* 0x009800040204783b */ /* 0x000fe80008004200 */
[----:B------:R-:W1:Y:S03]  /*8680*/  LDSM.16.MT88.4 R8, [R148+0xc00] ;  /* 0x000c00009408783b */ /* 0x000e660000004200 */
[-C--:B------:R-:W-:Y:S08]  /*8690*/  HMMA.16816.F32 R84, R16, R20.reuse, R84 ;  /* 0x000000141054723c */ /* 0x080ff00000001854 */
        /* <DEDUP_REMOVED lines=26> */
[----:B------:R1:W5:Y:S03]  /*8840*/  LDSM.16.MT88.4 R20, [R148+0x1c00] ;  /* 0x001c00009414783b */ /* 0x0003660000004200 */
[-C--:B--2---:R-:W-:Y:S08]  /*8850*/  HMMA.16816.F32 R84, R28, R32.reuse, R84 ;  /* 0x000000201c54723c */ /* 0x084ff00000001854 */
[C---:B------:R-:W-:Y:S08]  /*8860*/  HMMA.16816.F32 R88, R36.reuse, R32, R88 ;  /* 0x000000202458723c */ /* 0x040ff00000001858 */
[-C--:B------:R-:W-:Y:S01]  /*8870*/  HMMA.16816.F32 R92, R36, R34.reuse, R92 ;  /* 0x00000022245c723c */ /* 0x080fe2000000185c */
[----:B------:R2:W-:Y:S02]  /*8880*/  @P1 STL [R1+0x40], R111 ;  /* 0x0000406f01001387 */ /* 0x0005e40000100800 */
[----:B-1----:R-:W-:Y:S02]  /*8890*/  IMAD.MOV.U32 R148, RZ, RZ, R0 ;  /* 0x000000ffff947224 */ /* 0x002fe400078e0000 */
[----:B---3--:R2:W-:Y:S03]  /*88a0*/  @P1 STL [R1+0x3c], R110 ;  /* 0x00003c6e01001387 */ /* 0x0085e60000100800 */
[----:B------:R-:W-:Y:S01]  /*88b0*/  HMMA.16816.F32 R96, R28, R34, R96 ;  /* 0x000000221c60723c */ /* 0x000fe20000001860 */
[----:B----4-:R2:W-:Y:S04]  /*88c0*/  @P1 STL [R1+0x38], R109 ;  /* 0x0000386d01001387 */ /* 0x0105e80000100800 */
[----:B-----5:R2:W-:Y:S03]  /*88d0*/  @P1 STL [R1+0x34], R103 ;  /* 0x0000346701001387 */ /* 0x0205e60000100800 */
[-C--:B------:R-:W-:Y:S08]  /*88e0*/  HMMA.16816.F32 R84, R4, R8.reuse, R84 ;  /* 0x000000080454723c */ /* 0x080ff00000001854 */
[C---:B------:R-:W-:Y:S08]  /*88f0*/  HMMA.16816.F32 R88, R12.reuse, R8, R88 ;  /* 0x000000080c58723c */ /* 0x040ff00000001858 */
[-C--:B------:R-:W-:Y:S08]  /*8900*/  HMMA.16816.F32 R92, R12, R10.reuse, R92 ;  /* 0x0000000a0c5c723c */ /* 0x080ff0000000185c */
[----:B------:R-:W-:Y:S08]  /*8910*/  HMMA.16816.F32 R96, R4, R10, R96 ;  /* 0x0000000a0460723c */ /* 0x000ff00000001860 */
[-C--:B------:R-:W-:Y:S08]  /*8920*/  HMMA.16816.F32 R84, R16, R20.reuse, R84 ;  /* 0x000000141054723c */ /* 0x080ff00000001854 */
[C---:B------:R-:W-:Y:S08]  /*8930*/  HMMA.16816.F32 R88, R24.reuse, R20, R88 ;  /* 0x000000141858723c */ /* 0x040ff00000001858 */
[-C--:B------:R-:W-:Y:S08]  /*8940*/  HMMA.16816.F32 R92, R24, R22.reuse, R92 ;  /* 0x00000016185c723c */ /* 0x080ff0000000185c */
[----:B------:R-:W-:Y:S01]  /*8950*/  HMMA.16816.F32 R96, R16, R22, R96 ;  /* 0x000000161060723c */ /* 0x000fe20000001860 */
[----:B------:R-:W-:Y:S08]  /*8960*/  @!UPT UIADD3 URZ, UPT, UPT, URZ, URZ, URZ ;  /* 0x000000fffffff290 */ /* 0x000ff0000fffe0ff */
[----:B--2---:R-:W-:Y:S11]  /*8970*/  BRA.U UP2, `(.L_x_372) ;  /* 0xffffffa102487547 */ /* 0x004ff6000b83ffff */
[----:B------:R-:W2:Y:S01]  /*8980*/  LDL R11, [R1+0x4c] ;  /* 0x00004c00010b7983 */ /* 0x000ea20000100800 */
[C---:B------:R-:W-:Y:S01]  /*8990*/  IMAD.SHL.U32 R2, R156.reuse, 0x10, RZ ;  /* 0x000000109c027824 */ /* 0x040fe200078e00ff */
[----:B------:R-:W1:Y:S01]  /*89a0*/  LDCU UR5, c[0x0][0x500] ;  /* 0x0000a000ff0577ac */ /* 0x000e620008000800 */
[----:B------:R-:W-:Y:S01]  /*89b0*/  IMAD.SHL.U32 R103, R156, 0x2, RZ ;  /* 0x000000029c677824 */ /* 0x000fe200078e00ff */
[----:B------:R-:W-:Y:S02]  /*89c0*/  F2FP.F16.F32.PACK_AB R68, R69, R68 ;  /* 0x000000444544723e */ /* 0x000fe400000000ff */
[----:B------:R-:W-:Y:S02]  /*89d0*/  LOP3.LUT R2, R2, 0x600, RZ, 0xc0, !PT ;  /* 0x0000060002027812 */ /* 0x000fe400078ec0ff */
[----:B------:R-:W-:Y:S02]  /*89e0*/  LOP3.LUT R0, R104, 0xc0, RZ, 0xc0, !PT ;  /* 0x000000c068007812 */ /* 0x000fe400078ec0ff */
[----:B------:R-:W-:-:S02]  /*89f0*/  LOP3.LUT R2, R2, 0x6, R103, 0xf8, !PT ;  /* 0x0000000602027812 */ /* 0x000fc400078ef867 */
[----:B------:R-:W-:Y:S02]  /*8a00*/  LOP3.LUT R0, R0, 0x18, R156, 0xf8, !PT ;  /* 0x0000001800007812 */ /* 0x000fe400078ef89c */
[----:B------:R-:W-:Y:S02]  /*8a10*/  LOP3.LUT R2, R2, 0x20, R104, 0xf8, !PT ;  /* 0x0000002002027812 */ /* 0x000fe400078ef868 */
[----:B------:R-:W-:Y:S02]  /*8a20*/  F2FP.F16.F32.PACK_AB R70, R71, R70 ;  /* 0x000000464746723e */ /* 0x000fe400000000ff */
[----:B------:R-:W-:Y:S01]  /*8a30*/  LOP3.LUT R0, R2, R0, R59, 0xf6, !PT ;  /* 0x0000000002007212 */ /* 0x000fe200078ef63b */
        /* <DEDUP_REMOVED lines=12> */
[----:B------:R-:W-:Y:S01]  /*8b00*/  LOP3.LUT R2, R60, 0x40, RZ, 0xc0, !PT ;  /* 0x000000403c027812 */ /* 0x000fe200078ec0ff */
[----:B------:R-:W-:Y:S01]  /*8b10*/  FMUL.FTZ R92, R92, UR5 ;  /* 0x000000055c5c7c20 */ /* 0x000fe20008410000 */
[----:B------:R-:W-:Y:S01]  /*8b20*/  LEA R0, R0, UR4, 0x1 ;  /* 0x0000000400007c11 */ /* 0x000fe2000f8e08ff */
[----:B------:R-:W-:Y:S01]  /*8b30*/  FMUL.FTZ R4, R93, UR5 ;  /* 0x000000055d047c20 */ /* 0x000fe20008410000 */
[----:B------:R-:W-:Y:S01]  /*8b40*/  FMUL.FTZ R94, R94, UR5 ;  /* 0x000000055e5e7c20 */ /* 0x000fe20008410000 */
[----:B------:R-:W-:Y:S01]  /*8b50*/  FMUL.FTZ R3, R95, UR5 ;  /* 0x000000055f037c20 */ /* 0x000fe20008410000 */
[----:B------:R-:W-:Y:S01]  /*8b60*/  F2FP.F16.F32.PACK_AB R10, R10, R84 ;  /* 0x000000540a0a723e */ /* 0x000fe200000000ff */
[----:B------:R-:W-:Y:S01]  /*8b70*/  BAR.SYNC.DEFER_BLOCKING 0x0 ;  /* 0x0000000000007b1d */ /* 0x000fe20000010000 */
[----:B------:R-:W-:-:S02]  /*8b80*/  F2FP.F16.F32.PACK_AB R9, R9, R86 ;  /* 0x000000560909723e */ /* 0x000fc400000000ff */
[----:B------:R-:W-:Y:S02]  /*8b90*/  F2FP.F16.F32.PACK_AB R6, R6, R96 ;  /* 0x000000600606723e */ /* 0x000fe400000000ff */
[----:B------:R-:W-:Y:S02]  /*8ba0*/  F2FP.F16.F32.PACK_AB R5, R5, R98 ;  /* 0x000000620505723e */ /* 0x000fe400000000ff */
[----:B------:R-:W-:Y:S02]  /*8bb0*/  IADD3 R2, PT, PT, -R2, 0x6000, R0 ;  /* 0x0000600002027810 */ /* 0x000fe40007ffe100 */
[----:B------:R-:W-:Y:S02]  /*8bc0*/  F2FP.F16.F32.PACK_AB R8, R8, R88 ;  /* 0x000000580808723e */ /* 0x000fe400000000ff */
[----:B------:R-:W-:Y:S02]  /*8bd0*/  F2FP.F16.F32.PACK_AB R7, R7, R90 ;  /* 0x0000005a0707723e */ /* 0x000fe400000000ff */
[----:B------:R-:W-:-:S02]  /*8be0*/  F2FP.F16.F32.PACK_AB R4, R4, R92 ;  /* 0x0000005c0404723e */ /* 0x000fc400000000ff */
        /* <DEDUP_REMOVED lines=23> */
[----:B------:R-:W-:Y:S01]  /*8d60*/  UMOV UR39, UR24 ;  /* 0x0000001800277c82 */ /* 0x000fe20008000000 */
[----:B--2---:R-:W-:-:S13]  /*8d70*/  ISETP.NE.AND P0, PT, R11, -0x1, PT ;  /* 0xffffffff0b00780c */ /* 0x004fda0003f05270 */
[----:B-1----:R-:W-:Y:S05]  /*8d80*/  @P0 BRA `(.L_x_373) ;  /* 0x0000000000400947 */ /* 0x002fea0003800000 */
[----:B------:R-:W1:Y:S01]  /*8d90*/  LDCU.64 UR14, c[0x0][0x5c0] ;  /* 0x0000b800ff0e77ac */ /* 0x000e620008000a00 */
[----:B------:R-:W-:Y:S01]  /*8da0*/  MOV R0, UR35 ;  /* 0x0000002300007c02 */ /* 0x000fe20008000f00 */
[----:B------:R-:W2:Y:S03]  /*8db0*/  LDCU.64 UR8, c[0x0][0x5a8] ;  /* 0x0000b500ff0877ac */ /* 0x000ea60008000a00 */
[----:B------:R-:W-:Y:S02]  /*8dc0*/  SHF.R.S32.HI R0, RZ, 0x1f, R0 ;  /* 0x0000001fff007819 */ /* 0x000fe40000011400 */
[----:B-1----:R-:W-:-:S03]  /*8dd0*/  MOV R2, UR14 ;  /* 0x0000000e00027c02 */ /* 0x002fc60008000f00 */
[----:B------:R-:W-:Y:S01]  /*8de0*/  IMAD R0, R0, UR14, RZ ;  /* 0x0000000e00007c24 */ /* 0x000fe2000f8e02ff */
[----:B------:R-:W-:Y:S01]  /*8df0*/  MOV R4, UR15 ;  /* 0x0000000f00047c02 */ /* 0x000fe20008000f00 */
[----:B------:R-:W-:-:S04]  /*8e00*/  IMAD.WIDE.U32 R2, R2, UR35, RZ ;  /* 0x0000002302027c25 */ /* 0x000fc8000f8e00ff */
[----:B------:R-:W-:Y:S01]  /*8e10*/  IMAD R0, R4, UR35, R0 ;  /* 0x0000002304007c24 */ /* 0x000fe2000f8e0200 */
[----:B--2---:R-:W-:-:S04]  /*8e20*/  MOV R4, UR9 ;  /* 0x0000000900047c02 */ /* 0x004fc80008000f00 */
[----:B------:R-:W-:Y:S02]  /*8e30*/  IADD3 R3, PT, PT, R3, R0, RZ ;  /* 0x0000000003037210 */ /* 0x000fe40007ffe0ff */
[----:B------:R-:W-:-:S05]  /*8e40*/  MOV R0, UR8 ;  /* 0x0000000800007c02 */ /* 0x000fca0008000f00 */
[----:B------:R-:W-:-:S04]  /*8e50*/  IMAD.WIDE.U32 R2, R0, UR39, R2 ;  /* 0x0000002700027c25 */ /* 0x000fc8000f8e0002 */
[----:B------:R-:W-:Y:S01]  /*8e60*/  IMAD R6, R4, UR39, R3 ;  /* 0x0000002704067c24 */ /* 0x000fe2000f8e0203 */
[----:B------:R-:W-:Y:S01]  /*8e70*/  MOV R5, R2 ;  /* 0x0000000200057202 */ /* 0x000fe20000000f00 */
[----:B------:R-:W-:Y:S05]  /*8e80*/  BRA `(.L_x_374) ;  /* 0x0000000000187947 */ /* 0x000fea0003800000 */
.L_x_373:
[----:B------:R-:W1:Y:S01]  /*8e90*/  LDCU.64 UR14, c[0x0][0x5c0] ;  /* 0x0000b800ff0e77ac */ /* 0x000e620008000a00 */
[----:B------:R-:W-:-:S05]  /*8ea0*/  IADD3 R2, PT, PT, R11, UR35, RZ ;  /* 0x000000230b027c10 */ /* 0x000fca000fffe0ff */
[C---:B-1----:R-:W-:Y:S02]  /*8eb0*/  IMAD R0, R2.reuse, UR15, RZ ;  /* 0x0000000f02007c24 */ /* 0x042fe4000f8e02ff */
[----:B------:R-:W-:-:S05]  /*8ec0*/  IMAD.WIDE.U32 R2, R2, UR14, RZ ;  /* 0x0000000e02027c25 */ /* 0x000fca000f8e00ff */
[----:B------:R-:W-:Y:S02]  /*8ed0*/  IADD3 R6, PT, PT, R3, R0, RZ ;  /* 0x0000000003067210 */ /* 0x000fe40007ffe0ff */
[----:B------:R-:W-:Y:S02]  /*8ee0*/  MOV R5, R2 ;  /* 0x0000000200057202 */ /* 0x000fe40000000f00 */
.L_x_374:
[----:B------:R-:W-:Y:S05]  /*8ef0*/  @P0 BRA `(.L_x_375) ;  /* 0x0000000000400947 */ /* 0x000fea0003800000 */
        /* <DEDUP_REMOVED lines=15> */
[----:B------:R-:W-:Y:S06]  /*8ff0*/  BRA `(.L_x_376) ;  /* 0x0000000000187947 */ /* 0x000fec0003800000 */
.L_x_375:
[----:B------:R-:W1:Y:S01]  /*9000*/  LDCU.64 UR10, c[0x0][0x5c8] ;  /* 0x0000b900ff0a77ac */ /* 0x000e620008000a00 */
[----:B------:R-:W-:-:S05]  /*9010*/  IADD3 R2, PT, PT, R11, UR35, RZ ;  /* 0x000000230b027c10 */ /* 0x000fca000fffe0ff */
[C---:B-1----:R-:W-:Y:S02]  /*9020*/  IMAD R0, R2.reuse, UR11, RZ ;  /* 0x0000000b02007c24 */ /* 0x042fe4000f8e02ff */
[----:B------:R-:W-:-:S05]  /*9030*/  IMAD.WIDE.U32 R2, R2, UR10, RZ ;  /* 0x0000000a02027c25 */ /* 0x000fca000f8e00ff */
[----:B------:R-:W-:Y:S02]  /*9040*/  IADD3 R19, PT, PT, R3, R0, RZ ;  /* 0x0000000003137210 */ /* 0x000fe40007ffe0ff */
[----:B------:R-:W-:-:S07]  /*9050*/  MOV R18, R2 ;  /* 0x0000000200127202 */ /* 0x000fce0000000f00 */
.L_x_376:
[----:B------:R-:W-:Y:S01]  /*9060*/  BAR.SYNC.DEFER_BLOCKING 0x0 ;  /* 0x0000000000007b1d */ /* 0x000fe20000010000 */
[----:B------:R-:W-:Y:S01]  /*9070*/  USHF.L.U32 UR5, UR38, 0x7, URZ ;  /* 0x0000000726057899 */ /* 0x000fe200080006ff */
[----:B------:R-:W-:Y:S01]  /*9080*/  SHF.R.U32.HI R156, RZ, 0x2, R156 ;  /* 0x00000002ff9c7819 */ /* 0x000fe2000001169c */
[----:B------:R-:W-:Y:S02]  /*9090*/  USHF.L.U32 UR9, UR38, 0x7, URZ ;  /* 0x0000000726097899 */ /* 0x000fe400080006ff */
[----:B------:R-:W-:-:S03]  /*90a0*/  UIMAD.WIDE.U32 UR18, UR5, UR14, URZ ;  /* 0x0000000e051272a5 */ /* 0x000fc6000f8e00ff */
[----:B------:R-:W1:Y:S01]  /*90b0*/  LDC.64 R8, c[0x0][0x5d8] ;  /* 0x00017600ff087b82 */ /* 0x000e620000000a00 */
[----:B------:R-:W-:Y:S01]  /*90c0*/  USHF.R.S32.HI UR16, URZ, 0x1f, UR5 ;  /* 0x0000001fff107899 */ /* 0x000fe20008011405 */
[----:B------:R-:W-:Y:S01]  /*90d0*/  BSSY.RECONVERGENT B0, `(.L_x_377) ;  /* 0x0000021000007945 */ /* 0x000fe20003800200 */
[----:B------:R-:W-:Y:S02]  /*90e0*/  UIADD3 UR34, UPT, UPT, -UR9, UR34, URZ ;  /* 0x0000002209227290 */ /* 0x000fe4000fffe1ff */
[----:B------:R-:W-:Y:S01]  /*90f0*/  UIMAD UR8, UR16, UR14, URZ ;  /* 0x0000000e100872a4 */ /* 0x000fe2000f8e02ff */
[----:B------:R-:W-:Y:S02]  /*9100*/  IMAD.U32 R2, RZ, RZ, UR18 ;  /* 0x00000012ff027e24 */ /* 0x000fe4000f8e00ff */
[----:B------:R-:W2:Y:S01]  /*9110*/  LDC.64 R22, c[0x0][0x5e0] ;  /* 0x00017800ff167b82 */ /* 0x000ea20000000a00 */
[----:B------:R-:W-:Y:S01]  /*9120*/  UIMAD UR8, UR5, UR15, UR8 ;  /* 0x0000000f050872a4 */ /* 0x000fe2000f8e0208 */
[----:B------:R-:W-:Y:S01]  /*9130*/  ISETP.GE.AND P1, PT, R156, UR34, PT ;  /* 0x000000229c007c0c */ /* 0x000fe2000bf26270 */
[----:B------:R-:W-:Y:S01]  /*9140*/  IMAD.U32 R3, RZ, RZ, UR19 ;  /* 0x00000013ff037e24 */ /* 0x000fe2000f8e00ff */
[----:B------:R-:W-:Y:S01]  /*9150*/  LOP3.LUT R2, R2, 0x18, R104, 0xf8, !PT ;  /* 0x0000001802027812 */ /* 0x000fe200078ef868 */
[----:B------:R-:W-:-:S02]  /*9160*/  IMAD.MOV.U32 R3, RZ, RZ, RZ ;  /* 0x000000ffff037224 */ /* 0x000fc400078e00ff */
[----:B------:R-:W-:Y:S02]  /*9170*/  MOV R0, UR8 ;  /* 0x0000000800007c02 */ /* 0x000fe40008000f00 */
[----:B------:R-:W-:Y:S01]  /*9180*/  IADD3 R4, P0, PT, R5, R2, RZ ;  /* 0x0000000205047210 */ /* 0x000fe20007f1e0ff */
[----:B------:R3:W4:Y:S01]  /*9190*/  LDS.128 R24, [R102+0x7000] ;  /* 0x0070000066187984 */ /* 0x0007220000000c00 */
[----:B------:R-:W-:Y:S02]  /*91a0*/  VIADD R2, R156, 0x40 ;  /* 0x000000409c027836 */ /* 0x000fe40000000000 */
[----:B------:R-:W-:Y:S01]  /*91b0*/  IADD3.X R5, PT, PT, R6, UR19, R0, P0, !PT ;  /* 0x0000001306057c10 */ /* 0x000fe200087fe400 */
[----:B------:R-:W-:Y:S01]  /*91c0*/  IMAD.U32 R0, RZ, RZ, UR10 ;  /* 0x0000000aff007e24 */ /* 0x000fe2000f8e00ff */
[----:B------:R-:W-:Y:S02]  /*91d0*/  IADD3 R20, P0, PT, R156, 0x40, RZ ;  /* 0x000000409c147810 */ /* 0x000fe40007f1e0ff */
[----:B------:R-:W-:Y:S01]  /*91e0*/  ISETP.GE.AND P2, PT, R2, UR34, PT ;  /* 0x0000002202007c0c */ /* 0x000fe2000bf46270 */
[----:B-1----:R-:W-:Y:S01]  /*91f0*/  IMAD.WIDE.U32 R6, R8, UR25, R4 ;  /* 0x0000001908067c25 */ /* 0x002fe2000f8e0004 */
[----:B------:R-:W-:-:S02]  /*9200*/  LOP3.LUT R2, R104, 0x18, RZ, 0xc0, !PT ;  /* 0x0000001868027812 */ /* 0x000fc400078ec0ff */
[----:B------:R-:W-:Y:S01]  /*9210*/  IADD3.X R21, PT, PT, RZ, RZ, RZ, P0, !PT ;  /* 0x000000ffff157210 */ /* 0x000fe200007fe4ff */
[----:B------:R-:W-:Y:S02]  /*9220*/  IMAD R12, R9, UR25, R7 ;  /* 0x00000019090c7c24 */ /* 0x000fe4000f8e0207 */
[----:B------:R-:W-:Y:S01]  /*9230*/  IMAD.WIDE.U32 R16, R0, UR5, R2 ;  /* 0x0000000500107c25 */ /* 0x000fe2000f8e0002 */
[----:B---3--:R-:W-:Y:S06]  /*9240*/  @P1 BRA `(.L_x_378) ;  /* 0x0000000000241947 */ /* 0x008fec0003800000 */
        /* <DEDUP_REMOVED lines=9> */
.L_x_378:
[----:B------:R-:W-:Y:S05]  /*92e0*/  BSYNC.RECONVERGENT B0 ;  /* 0x0000000000007941 */ /* 0x000fea0003800200 */
.L_x_377:
[----:B------:R-:W-:Y:S04]  /*92f0*/  BSSY.RECONVERGENT B0, `(.L_x_379) ;  /* 0x000000c000007945 */ /* 0x000fe80003800200 */
[----:B------:R-:W-:Y:S05]  /*9300*/  @P2 BRA `(.L_x_380) ;  /* 0x0000000000282947 */ /* 0x000fea0003800000 */
[----:B------:R-:W3:Y:S01]  /*9310*/  LDCU.64 UR8, c[0x0][0x560] ;  /* 0x0000ac00ff0877ac */ /* 0x000ee20008000a00 */
[----:B------:R-:W-:Y:S01]  /*9320*/  MOV R2, R6 ;  /* 0x0000000600027202 */ /* 0x000fe20000000f00 */
[----:B------:R-:W-:Y:S01]  /*9330*/  IMAD R0, R21, UR14, RZ ;  /* 0x0000000e15007c24 */ /* 0x000fe2000f8e02ff */
[----:B------:R-:W-:-:S03]  /*9340*/  MOV R3, R12 ;  /* 0x0000000c00037202 */ /* 0x000fc60000000f00 */
[C---:B------:R-:W-:Y:S02]  /*9350*/  IMAD R0, R20.reuse, UR15, R0 ;  /* 0x0000000f14007c24 */ /* 0x040fe4000f8e0200 */
[----:B-1----:R-:W-:-:S05]  /*9360*/  IMAD.WIDE.U32 R4, R20, UR14, R2 ;  /* 0x0000000e14047c25 */ /* 0x002fca000f8e0002 */
[----:B------:R-:W-:Y:S02]  /*9370*/  IADD3 R0, PT, PT, R0, R5, RZ ;  /* 0x0000000500007210 */ /* 0x000fe40007ffe0ff */
[----:B---3--:R-:W-:-:S04]  /*9380*/  LEA R2, P0, R4, UR8, 0x1 ;  /* 0x0000000804027c11 */ /* 0x008fc8000f8008ff */
[----:B------:R-:W-:-:S05]  /*9390*/  LEA.HI.X R3, R4, UR9, R0, 0x1, P0 ;  /* 0x0000000904037c11 */ /* 0x000fca00080f0c00 */
[----:B----4-:R3:W-:Y:S04]  /*93a0*/  STG.E.128 desc[UR30][R2.64], R24 ;  /* 0x0000001802007986 */ /* 0x0107e8000c101d1e */
.L_x_380:
[----:B------:R-:W-:Y:S05]  /*93b0*/  BSYNC.RECONVERGENT B0 ;  /* 0x0000000000007941 */ /* 0x000fea0003800200 */
.L_x_379:
[----:B------:R-:W5:Y:S01]  /*93c0*/  LDS.128 R12, [R102+0x8000] ;  /* 0x00800000660c7984 */ /* 0x000f620000000c00 */
[----:B------:R-:W-:Y:S01]  /*93d0*/  UIMAD UR16, UR16, UR10, URZ ;  /* 0x0000000a101072a4 */ /* 0x000fe2000f8e02ff */
[----:B---3--:R-:W-:Y:S01]  /*93e0*/  IADD3 R2, P0, PT, R18, R16, RZ ;  /* 0x0000001012027210 */ /* 0x008fe20007f1e0ff */
[----:B-1----:R-:W1:Y:S02]  /*93f0*/  @!P1 LDC.64 R8, c[0x0][0x568] ;  /* 0x00015a00ff089b82 */ /* 0x002e640000000a00 */
        /* <DEDUP_REMOVED lines=10> */
[----:B-----5:R1:W-:Y:S01]  /*94a0*/  @!P1 STG.E.128 desc[UR30][R8.64], R12 ;  /* 0x0000000c08009986 */ /* 0x0203e2000c101d1e */
[----:B---3--:R-:W-:Y:S05]  /*94b0*/  @P2 BRA `(.L_x_369) ;  /* 0x0000000000242947 */ /* 0x008fea0003800000 */
        /* <DEDUP_REMOVED lines=9> */
.L_x_369:
[----:B------:R-:W-:Y:S05]  /*9550*/  BSYNC.RECONVERGENT B1 ;  /* 0x0000000000017941 */ /* 0x000fea0003800200 */
.L_x_351:
[----:B------:R-:W5:Y:S01]  /*9560*/  LDCU UR8, c[0x0][0x438] ;  /* 0x00008700ff0877ac */ /* 0x000f620008000800 */
[----:B------:R-:W4:Y:S01]  /*9570*/  LDCU UR9, c[0x0][0x370] ;  /* 0x00006e00ff0977ac */ /* 0x000f220008000800 */
[----:B------:R-:W-:Y:S01]  /*9580*/  UMOV UR10, UR7 ;  /* 0x00000007000a7c82 */ /* 0x000fe20008000000 */
[----:B-----5:R-:W-:-:S04]  /*9590*/  UIADD3 UR8, UPT, UPT, UR8, 0x7f, URZ ;  /* 0x0000007f08087890 */ /* 0x020fc8000fffe0ff */
[----:B------:R-:W-:Y:S02]  /*95a0*/  USHF.R.S32.HI UR5, URZ, 0x1f, UR8 ;  /* 0x0000001fff057899 */ /* 0x000fe40008011408 */
[----:B----4-:R-:W-:Y:S02]  /*95b0*/  UIADD3 UR38, UPT, UPT, UR9, UR38, URZ ;  /* 0x0000002609267290 */ /* 0x010fe4000fffe0ff */
[----:B------:R-:W-:-:S04]  /*95c0*/  ULEA.HI UR5, UR5, UR8, URZ, 0x7 ;  /* 0x0000000805057291 */ /* 0x000fc8000f8f38ff */
[----:B------:R-:W-:-:S04]  /*95d0*/  USHF.R.S32.HI UR5, URZ, 0x7, UR5 ;  /* 0x00000007ff057899 */ /* 0x000fc80008011405 */
[----:B------:R-:W-:-:S09]  /*95e0*/  UISETP.GE.AND UP0, UPT, UR38, UR5, UPT ;  /* 0x000000052600728c */ /* 0x000fd2000bf06270 */
[----:B------:R-:W-:Y:S05]  /*95f0*/  BRA.U !UP0, `(.L_x_381) ;  /* 0xffffff6d08247547 */ /* 0x000fea000b83ffff */
[----:B------:R-:W-:Y:S05]  /*9600*/  EXIT ;  /* 0x000000000000794d */ /* 0x000fea0003800000 */
.L_x_382:
        /* <DEDUP_REMOVED lines=15> */
.L_x_1586:


//--------------------- .text._ZN5flash44flash_bwd_dq_dk_dv_loop_seqk_parallel_kernelI23Flash_bwd_kernel_traitsILi32ELi128ELi128ELi8ELi4ELi4ELi4ELb1ELb0EN7cutlass6half_tE19Flash_kernel_traitsILi32ELi128ELi128ELi8ES3_EELb1ELb0ELb0ELb0ELb0ELb0ELb0EEEvNS_16Flash_bwd_paramsE --------------------------
	.section	.text._ZN5flash44flash_bwd_dq_dk_dv_loop_seqk_parallel_kernelI23Flash_bwd_kernel_traitsILi32ELi128ELi128ELi8ELi4ELi4ELi4ELb1ELb0EN7cutlass6half_tE19Flash_kernel_traitsILi32ELi128ELi128ELi8ES3_EELb1ELb0ELb0ELb0ELb0ELb0ELb0EEEvNS_16Flash_bwd_paramsE,"ax",@progbits
	.align	128
        .global         _ZN5flash44flash_bwd_dq_dk_dv_loop_seqk_parallel_kernelI23Flash_bwd_kernel_traitsILi32ELi128ELi128ELi8ELi4ELi4ELi4ELb1ELb0EN7cutlass6half_tE19Flash_kernel_traitsILi32ELi128ELi128ELi8ES3_EELb1ELb0ELb0ELb0ELb0ELb0ELb0EEEvNS_16Flash_bwd_paramsE
        .type           _ZN5flash44flash_bwd_dq_dk_dv_loop_seqk_parallel_kernelI23Flash_bwd_kernel_traitsILi32ELi128ELi128ELi8ELi4ELi4ELi4ELb1ELb0EN7cutlass6half_tE19Flash_kernel_traitsILi32ELi128ELi128ELi8ES3_EELb1ELb0ELb0ELb0ELb0ELb0ELb0EEEvNS_16Flash_bwd_paramsE,@function
        .size           _ZN5flash44flash_bwd_dq_dk_dv_loop_seqk_parallel_kernelI23Flash_bwd_kernel_traitsILi32ELi128ELi128ELi8ELi4ELi4ELi4ELb1ELb0EN7cutlass6half_tE19Flash_kernel_traitsILi32ELi128ELi128ELi8ES3_EELb1ELb0ELb0ELb0ELb0ELb0ELb0EEEvNS_16Flash_bwd_paramsE,(.L_x_1587 - _ZN5flash44flash_bwd_dq_dk_dv_loop_seqk_parallel_kernelI23Flash_bwd_kernel_traitsILi32ELi128ELi128ELi8ELi4ELi4ELi4ELb1ELb0EN7cutlass6half_tE19Flash_kernel_traitsILi32ELi128ELi128ELi8ES3_EELb1ELb0ELb0ELb0ELb0ELb0ELb0EEEvNS_16Flash_bwd_paramsE)
        .other          _ZN5flash44flash_bwd_dq_dk_dv_loop_seqk_parallel_kernelI23Flash_bwd_kernel_traitsILi32ELi128ELi128ELi8ELi4ELi4ELi4ELb1ELb0EN7cutlass6half_tE19Flash_kernel_traitsILi32ELi128ELi128ELi8ES3_EELb1ELb0ELb0ELb0ELb0ELb0ELb0EEEvNS_16Flash_bwd_paramsE,@"STO_CUDA_ENTRY STV_DEFAULT"
_ZN5flash44flash_bwd_dq_dk_dv_loop_seqk_parallel_kernelI23Flash_bwd_kernel_traitsILi32ELi128ELi128ELi8ELi4ELi4ELi4ELb1ELb0EN7cutlass6half_tE19Flash_kernel_traitsILi32ELi128ELi128ELi8ES3_EELb1ELb0ELb0ELb0ELb0ELb0ELb0EEEvNS_16Flash_bwd_paramsE:
.text._ZN5flash44flash_bwd_dq_dk_dv_loop_seqk_parallel_kernelI23Flash_bwd_kernel_traitsILi32ELi128ELi128ELi8ELi4ELi4ELi4ELb1ELb0EN7cutlass6half_tE19Flash_kernel_traitsILi32ELi128ELi128ELi8ES3_EELb1ELb0ELb0ELb0ELb0ELb0ELb0EEEvNS_16Flash_bwd_paramsE:
        /* <DEDUP_REMOVED lines=15> */
[----:B------:R-:W4:Y:S03]  /*00f0*/  LDCU.64 UR28, c[0x0][0x358] ;  /* 0x00006b00ff1c77ac */ /* 0x000f260008000a00 */
[----:B------:R-:W5:Y:S01]  /*0100*/  S2UR UR23, SR_CgaCtaId ;  /* 0x00000000001779c3 */ /* 0x000f620000008800 */
[----:B------:R-:W1:Y:S01]  /*0110*/  LDCU.64 UR10, c[0x0][0x460] ;  /* 0x00008c00ff0a77ac */ /* 0x000e620008000a00 */
[----:B------:R-:W1:Y:S06]  /*0120*/  LDCU.64 UR8, c[0x0][0x470] ;  /* 0x00008e00ff0877ac */ /* 0x000e6c0008000a00 */
[----:B------:R-:W3:Y:S01]  /*0130*/  S2UR UR20, SR_CgaCtaId ;  /* 0x00000000001479c3 */ /* 0x000ee20000008800 */
[----:B------:R-:W-:Y:S01]  /*0140*/  UMOV UR26, URZ ;  /* 0x000000ff001a7c82 */ /* 0x000fe20008000000 */
[----:B------:R-:W-:-:S06]  /*0150*/  UMOV UR27, URZ ;  /* 0x000000ff001b7c82 */ /* 0x000fcc0008000000 */
[----:B------:R-:W3:Y:S01]  /*0160*/  S2UR UR24, SR_CTAID.X ;  /* 0x00000000001879c3 */ /* 0x000ee20000002500 */
[----:B--2---:R-:W-:Y:S01]  /*0170*/  ULEA UR4, UR4, UR6, 0x18 ;  /* 0x0000000604047291 */ /* 0x004fe2000f8ec0ff */
[----:B-1----:R-:W-:-:S06]  /*0180*/  IMAD.SHL.U32 R6, R0, 0x10, RZ ;  /* 0x0000001000067824 */ /* 0x002fcc00078e00ff */
[----:B------:R-:W1:Y:S01]  /*0190*/  S2UR UR22, SR_CTAID.Y ;  /* 0x00000000001679c3 */ /* 0x000e620000002600 */
[C---:B------:R-:W-:Y:S01]  /*01a0*/  IMAD.SHL.U32 R3, R0.reuse, 0x2, RZ ;  /* 0x0000000200037824 */ /* 0x040fe200078e00ff */
[C---:B------:R-:W-:Y:S01]  /*01b0*/  R2P PR, R0.reuse, 0x18 ;  /* 0x0000001800007804 */ /* 0x040fe20000000000 */
[----:B------:R-:W-:Y:S01]  /*01c0*/  IMAD.SHL.U32 R2, R0, 0x40, RZ ;  /* 0x0000004000027824 */ /* 0x000fe200078e00ff */
[----:B------:R-:W-:Y:S01]  /*01d0*/  LOP3.LUT R4, R6, 0x1c0, RZ, 0xc0, !PT ;  /* 0x000001c006047812 */ /* 0x000fe200078ec0ff */
[C---:B------:R-:W-:Y:S01]  /*01e0*/  IMAD.SHL.U32 R9, R0.reuse, 0x20, RZ ;  /* 0x0000002000097824 */ /* 0x040fe200078e00ff */
[----:B------:R-:W-:Y:S01]  /*01f0*/  SHF.R.U32.HI R175, RZ, 0x2, R0 ;  /* 0x00000002ffaf7819 */ /* 0x000fe20000011600 */
[----:B------:R-:W-:Y:S01]  /*0200*/  IMAD.SHL.U32 R5, R0, 0x4, RZ ;  /* 0x0000000400057824 */ /* 0x000fe200078e00ff */
[----:B------:R-:W-:Y:S01]  /*0210*/  LOP3.LUT R2, R3, 0xe006, R2, 0xc8, !PT ;  /* 0x0000e00603027812 */ /* 0x000fe200078ec802 */
[----:B------:R-:W2:Y:S01]  /*0220*/  S2UR UR21, SR_CTAID.Z ;  /* 0x00000000001579c3 */ /* 0x000ea20000002700 */
[C---:B------:R-:W-:Y:S01]  /*0230*/  LOP3.LUT R8, R9.reuse, 0xc0, RZ, 0xc0, !PT ;  /* 0x000000c009087812 */ /* 0x040fe200078ec0ff */
[----:B-----5:R-:W-:Y:S01]  /*0240*/  ULEA UR23, UR23, UR7, 0x18 ;  /* 0x0000000717177291 */ /* 0x020fe2000f8ec0ff */
[----:B------:R-:W-:Y:S01]  /*0250*/  LOP3.LUT R7, R9, 0x20, RZ, 0xc0, !PT ;  /* 0x0000002009077812 */ /* 0x000fe200078ec0ff */
[----:B---3--:R-:W-:Y:S01]  /*0260*/  ULEA UR20, UR20, UR6, 0x18 ;  /* 0x0000000614147291 */ /* 0x008fe2000f8ec0ff */
[----:B------:R-:W-:-:S02]  /*0270*/  LOP3.LUT R4, R4, 0x38, R3, 0xf8, !PT ;  /* 0x0000003804047812 */ /* 0x000fc400078ef803 */
[----:B------:R-:W-:Y:S02]  /*0280*/  LOP3.LUT R9, R2, 0xc00, R9, 0xf8, !PT ;  /* 0x00000c0002097812 */ /* 0x000fe400078ef809 */
[----:B------:R-:W-:Y:S02]  /*0290*/  LOP3.LUT R5, R8, 0x18, R5, 0xf8, !PT ;  /* 0x0000001808057812 */ /* 0x000fe400078ef805 */
[----:B------:R-:W-:Y:S02]  /*02a0*/  LOP3.LUT R4, R9, R4, RZ, 0xfc, !PT ;  /* 0x0000000409047212 */ /* 0x000fe400078efcff */
[----:B------:R-:W-:Y:S02]  /*02b0*/  LOP3.LUT R7, R7, 0x3800, R6, 0xf8, !PT ;  /* 0x0000380007077812 */ /* 0x000fe400078ef806 */
[----:B------:R-:W-:Y:S02]  /*02c0*/  LEA R176, R4, UR4, 0x1 ;  /* 0x0000000404b07c11 */ /* 0x000fe4000f8e08ff */
[----:B------:R-:W-:-:S02]  /*02d0*/  SHF.R.U32.HI R2, RZ, 0x1, R0 ;  /* 0x00000001ff027819 */ /* 0x000fc40000011600 */
[----:B------:R-:W-:Y:S01]  /*02e0*/  LOP3.LUT R5, R5, 0x8, R0, 0x78, !PT ;  /* 0x0000000805057812 */ /* 0x000fe200078e7800 */
[C---:B------:R-:W-:Y:S01]  /*02f0*/  VIADD R0, R176.reuse, 0x10000 ;  /* 0x00010000b0007836 */ /* 0x040fe20000000000 */
[----:B------:R-:W-:Y:S01]  /*0300*/  LOP3.LUT R174, R7, 0x100, R6, 0xf8, !PT ;  /* 0x0000010007ae7812 */ /* 0x000fe200078ef806 */
[----:B------:R-:W-:Y:S01]  /*0310*/  VIADD R173, R176, 0x10040 ;  /* 0x00010040b0ad7836 */ /* 0x000fe20000000000 */
[----:B------:R-:W-:Y:S01]  /*0320*/  SEL R179, R179, 0xffffffe0, !P3 ;  /* 0xffffffe0b3b37807 */ /* 0x000fe20005800000 */
[----:B------:R-:W-:Y:S01]  /*0330*/  @P4 VIADD R173, R0, 0xffffffc0 ;  /* 0xffffffc000ad4836 */ /* 0x000fe20000000000 */
[----:B------:R-:W-:Y:S01]  /*0340*/  LOP3.LUT R2, R2, 0x30, RZ, 0xc0, !PT ;  /* 0x0000003002027812 */ /* 0x000fe200078ec0ff */
[----:B------:R-:W-:Y:S01]  /*0350*/  IMAD.U32 R0, RZ, RZ, UR5 ;  /* 0x00000005ff007e24 */ /* 0x000fe2000f8e00ff */
[----:B------:R-:W-:Y:S01]  /*0360*/  LOP3.LUT R174, R174, R5, RZ, 0xfc, !PT ;  /* 0x00000005aeae7212 */ /* 0x000fe200078efcff */
[----:B------:R-:W-:Y:S01]  /*0370*/  IMAD.IADD R186, R176, 0x1, R179 ;  /* 0x00000001b0ba7824 */ /* 0x000fe200078e02b3 */
[----:B------:R-:W-:Y:S01]  /*0380*/  LOP3.LUT R175, R2, 0x7, R175, 0xf8, !PT ;  /* 0x0000000702af7812 */ /* 0x000fe200078ef8af */
[----:B------:R-:W-:Y:S01]  /*0390*/  IMAD.IADD R179, R179, 0x1, R173 ;  /* 0x00000001b3b37824 */ /* 0x000fe200078e02ad */
[----:B-12-4-:R-:W-:-:S07]  /*03a0*/  LEA R174, R174, UR4, 0x1 ;  /* 0x00000004aeae7c11 */ /* 0x016fce000f8e08ff */
.L_x_438:
[----:B-1----:R-:W1:Y:S01]  /*03b0*/  LDCU.64 UR4, c[0x0][0x478] ;  /* 0x00008f00ff0477ac */ /* 0x002e620008000a00 */
[----:B--2---:R-:W2:Y:S01]  /*03c0*/  S2R R8, SR_CTAID.Y ;  /* 0x0000000000087919 */ /* 0x004ea20000002600 */
        /* <DEDUP_REMOVED lines=44> */
.L_x_383:
[--C-:B-----5:R-:W-:Y:S01]  /*0690*/  @!P0 IADD3 R0, PT, PT, R9, R0, -R193.reuse ;  /* 0x0000000009008210 */ /* 0x120fe20007ffe8c1 */
[----:B------:R-:W-:Y:S01]  /*06a0*/  @P0 IMAD.IADD R10, R10, 0x1, -R193 ;  /* 0x000000010a0a0824 */ /* 0x000fe200078e0ac1 */
[----:B------:R-:W2:Y:S01]  /*06b0*/  @!P3 LDC R15, c[0x0][0x434] ;  /* 0x00010d00ff0fbb82 */ /* 0x000ea20000000800 */
[----:B------:R-:W-:Y:S01]  /*06c0*/  USHF.L.U32 UR32, UR25, 0x7, URZ ;  /* 0x0000000719207899 */ /* 0x000fe200080006ff */
[----:B------:R-:W-:Y:S02]  /*06d0*/  @!P0 R2UR UR4, R0 ;  /* 0x00000000000482ca */ /* 0x000fe400000e0000 */
[----:B------:R-:W-:-:S11]  /*06e0*/  @P0 R2UR UR30, R10 ;  /* 0x000000000a1e02ca */ /* 0x000fd600000e0000 */
[----:B------:R-:W-:Y:S02]  /*06f0*/  @!UP0 UMOV UR30, UR4 ;  /* 0x00000004001e8c82 */ /* 0x000fe40008000000 */
[----:B------:R-:W-:Y:S01]  /*0700*/  UISETP.GT.AND UP0, UPT, UR30, UR32, UPT ;  /* 0x000000201e00728c */ /* 0x000fe2000bf04270 */
[----:B------:R-:W-:-:S08]  /*0710*/  @P3 IMAD.IADD R15, R4, 0x1, -R5 ;  /* 0x00000001040f3824 */ /* 0x000fd000078e0a05 */
[----:B--2---:R-:W-:Y:S05]  /*0720*/  BRA.U !UP0, `(.L_x_384) ;  /* 0x0000008d08d07547 */ /* 0x004fea000b800000 */
[----:B------:R-:W-:Y:S01]  /*0730*/  ISETP.NE.AND P3, PT, R5, -0x1, PT ;  /* 0xffffffff0500780c */ /* 0x000fe20003f65270 */
[----:B------:R-:W-:Y:S01]  /*0740*/  VIADD R9, R15, 0x7f ;  /* 0x0000007f0f097836 */ /* 0x000fe20000000000 */
        /* <DEDUP_REMOVED lines=22> */
[----:B-1----:R-:W-:Y:S01]  /*08b0*/  IMAD R13, R8, UR5, R3 ;  /* 0x00000005080d7c24 */ /* 0x002fe2000f8e0203 */
[----:B------:R-:W-:Y:S01]  /*08c0*/  MOV R14, R2 ;  /* 0x00000002000e7202 */ /* 0x000fe20000000f00 */
[----:B------:R-:W-:Y:S06]  /*08d0*/  BRA `(.L_x_386) ;  /* 0x0000000000187947 */ /* 0x000fec0003800000 */
.L_x_385:
[----:B------:R-:W1:Y:S01]  /*08e0*/  LDCU.64 UR14, c[0x0][0x3b8] ;  /* 0x00007700ff0e77ac */ /* 0x000e620008000a00 */
[----:B------:R-:W-:-:S05]  /*08f0*/  IADD3 R2, PT, PT, R193, R194, RZ ;  /* 0x000000c2c1027210 */ /* 0x000fca0007ffe0ff */
[C---:B-1----:R-:W-:Y:S02]  /*0900*/  IMAD R13, R2.reuse, UR15, RZ ;  /* 0x0000000f020d7c24 */ /* 0x042fe4000f8e02ff */
[----:B------:R-:W-:-:S05]  /*0910*/  IMAD.WIDE.U32 R2, R2, UR14, RZ ;  /* 0x0000000e02027c25 */ /* 0x000fca000f8e00ff */
[----:B------:R-:W-:Y:S02]  /*0920*/  IADD3 R13, PT, PT, R3, R13, RZ ;  /* 0x0000000d030d7210 */ /* 0x000fe40007ffe0ff */
[----:B------:R-:W-:-:S07]  /*0930*/  MOV R14, R2 ;  /* 0x00000002000e7202 */ /* 0x000fce0000000f00 */
.L_x_386:
        /* <DEDUP_REMOVED lines=8> */
[----:B-1----:R-:W-:Y:S02]  /*09c0*/  IMAD.MOV R3, RZ, RZ, -R11 ;  /* 0x000000ffff037224 */ /* 0x002fe400078e0a0b */
[----:B------:R-:W-:Y:S02]  /*09d0*/  IMAD.MOV.U32 R10, RZ, RZ, RZ ;  /* 0x000000ffff0a7224 */ /* 0x000fe400078e00ff */
[----:B------:R-:W-:Y:S01]  /*09e0*/  IMAD R4, R3, R6, RZ ;  /* 0x0000000603047224 */ /* 0x000fe200078e02ff */
[----:B--2---:R-:W-:-:S03]  /*09f0*/  IABS R3, R9 ;  /* 0x0000000900037213 */ /* 0x004fc60000000000 */
        /* <DEDUP_REMOVED lines=12> */
[----:B------:R-:W-:-:S06]  /*0ac0*/  @P4 VIADD R12, R12, 0x1 ;  /* 0x000000010c0c4836 */ /* 0x000fcc0000000000 */
        /* <DEDUP_REMOVED lines=14> */
.L_x_387:
[----:B------:R-:W1:Y:S01]  /*0bb0*/  LDCU.64 UR12, c[0x0][0x3c0] ;  /* 0x00007800ff0c77ac */ /* 0x000e620008000a00 */
[----:B------:R-:W-:-:S05]  /*0bc0*/  IADD3 R20, PT, PT, R193, R194, RZ ;  /* 0x000000c2c1147210 */ /* 0x000fca0007ffe0ff */
[C---:B-1----:R-:W-:Y:S02]  /*0bd0*/  IMAD R19, R20.reuse, UR13, RZ ;  /* 0x0000000d14137c24 */ /* 0x042fe4000f8e02ff */
[----:B------:R-:W-:-:S05]  /*0be0*/  IMAD.WIDE.U32 R20, R20, UR12, RZ ;  /* 0x0000000c14147c25 */ /* 0x000fca000f8e00ff */
[----:B------:R-:W-:Y:S02]  /*0bf0*/  IADD3 R19, PT, PT, R21, R19, RZ ;  /* 0x0000001315137210 */ /* 0x000fe40007ffe0ff */
.L_x_388:
        /* <DEDUP_REMOVED lines=27> */
.L_x_389:
[-C--:B------:R-:W-:Y:S02]  /*0db0*/  IMAD R27, R23, R5.reuse, RZ ;  /* 0x00000005171b7224 */ /* 0x080fe400078e02ff */
[----:B------:R-:W-:-:S05]  /*0dc0*/  IMAD.WIDE.U32 R28, R22, R5, RZ ;  /* 0x00000005161c7225 */ /* 0x000fca00078e00ff */
[----:B------:R-:W-:-:S07]  /*0dd0*/  IADD3 R27, PT, PT, R29, R27, RZ ;  /* 0x0000001b1d1b7210 */ /* 0x000fce0007ffe0ff */
.L_x_390:
[----:B------:R-:W1:Y:S01]  /*0de0*/  LDCU.U8 UR4, c[0x0][0x548] ;  /* 0x0000a900ff0477ac */ /* 0x000e620008000000 */
[----:B------:R-:W-:Y:S01]  /*0df0*/  SHF.L.U32 R6, R8, 0x7, RZ ;  /* 0x0000000708067819 */ /* 0x000fe200000006ff */
[----:B------:R-:W2:Y:S03]  /*0e00*/  LDCU.U8 UR16, c[0x0][0x5f0] ;  /* 0x0000be00ff1077ac */ /* 0x000ea60008000000 */
[----:B------:R-:W-:-:S04]  /*0e10*/  SEL R2, R6, RZ, P5 ;  /* 0x000000ff06027207 */ /* 0x000fc80002800000 */
[----:B------:R-:W-:-:S04]  /*0e20*/  IADD3 R3, P0, PT, R25, R2, RZ ;  /* 0x0000000219037210 */ /* 0x000fc80007f1e0ff */
[----:B------:R-:W-:Y:S01]  /*0e30*/  IADD3.X R21, PT, PT, RZ, R17, RZ, P0, !PT ;  /* 0x00000011ff157210 */ /* 0x000fe200007fe4ff */
[----:B------:R-:W-:Y:S01]  /*0e40*/  IMAD.WIDE.U32 R30, R3, R22, RZ ;  /* 0x00000016031e7225 */ /* 0x000fe200078e00ff */
[----:B-1----:R-:W-:-:S03]  /*0e50*/  UISETP.NE.AND UP0, UPT, UR4, URZ, UPT ;  /* 0x000000ff0400728c */ /* 0x002fc6000bf05270 */
[----:B------:R-:W-:Y:S02]  /*0e60*/  IMAD R2, R21, R22, RZ ;  /* 0x0000001615027224 */ /* 0x000fe400078e02ff */
[----:B------:R-:W-:Y:S02]  /*0e70*/  IMAD R22, R9, UR17, RZ ;  /* 0x0000001109167c24 */ /* 0x000fe4000f8e02ff */
        /* <DEDUP_REMOVED lines=10> */
.L_x_391:
[----:B------:R-:W1:Y:S01]  /*0f20*/  LDC R21, c[0x0][0x434] ;  /* 0x00010d00ff157b82 */ /* 0x000e620000000800 */
[----:B------:R-:W-:-:S04]  /*0f30*/  IMAD R2, R8, R4, R9 ;  /* 0x0000000408027224 */ /* 0x000fc800078e0209 */
[----:B-1----:R-:W-:-:S03]  /*0f40*/  IMAD R21, R2, R21, RZ ;  /* 0x0000001502157224 */ /* 0x002fc600078e02ff */
.L_x_392:
        /* <DEDUP_REMOVED lines=11> */
.L_x_393:
[----:B------:R-:W1:Y:S01]  /*1000*/  LDC R29, c[0x0][0x444] ;  /* 0x00011100ff1d7b82 */ /* 0x000e620000000800 */
[----:B------:R-:W-:-:S04]  /*1010*/  IMAD R2, R8, R4, R9 ;  /* 0x0000000408027224 */ /* 0x000fc800078e0209 */
[----:B-1----:R-:W-:-:S07]  /*1020*/  IMAD R29, R2, R29, RZ ;  /* 0x0000001d021d7224 */ /* 0x002fce00078e02ff */
.L_x_394:
[----:B------:R-:W1:Y:S01]  /*1030*/  S2R R10, SR_TID.X ;  /* 0x00000000000a7919 */ /* 0x000e620000002100 */
[----:B------:R-:W2:Y:S01]  /*1040*/  LDCU.128 UR4, c[0x0][0x590] ;  /* 0x0000b200ff0477ac */ /* 0x000ea20008000c00 */
[----:B------:R-:W3:Y:S01]  /*1050*/  LDC.64 R2, c[0x0][0x3b0] ;  /* 0x0000ec00ff027b82 */ /* 0x000ee20000000a00 */
[----:B------:R-:W-:Y:S01]  /*1060*/  ISETP.NE.AND P4, PT, RZ, UR16, PT ;  /* 0x00000010ff007c0c */ /* 0x000fe2000bf85270 */
[----:B------:R-:W4:Y:S01]  /*1070*/  S2R R5, SR_TID.X ;  /* 0x0000000000057919 */ /* 0x000f220000002100 */
[----:B------:R-:W-:Y:S01]  /*1080*/  IMAD R201, R4, UR17, RZ ;  /* 0x0000001104c97c24 */ /* 0x000fe2000f8e02ff */
[----:B------:R-:W5:Y:S01]  /*1090*/  LDCU.64 UR16, c[0x0][0x550] ;  /* 0x0000aa00ff1077ac */ /* 0x000f620008000a00 */
[----:B------:R-:W-:Y:S01]  /*10a0*/  IMAD R21, R192, 0x80, R21 ;  /* 0x00000080c0157824 */ /* 0x000fe200078e0215 */
[----:B------:R-:W-:Y:S01]  /*10b0*/  BSSY.RECONVERGENT B1, `(.L_x_384) ;  /* 0x000085b000017945 */ /* 0x000fe20003800200 */
[----:B------:R-:W5:Y:S01]  /*10c0*/  LDCU.64 UR18, c[0x0][0x380] ;  /* 0x00007000ff1277ac */ /* 0x000f620008000a00 */
[----:B------:R-:W5:Y:S01]  /*10d0*/  LDC.64 R204, c[0x0][0x420] ;  /* 0x00010800ffcc7b82 */ /* 0x000f620000000a00 */
[----:B--2---:R-:W-:Y:S01]  /*10e0*/  IMAD R6, R17, UR4, RZ ;  /* 0x0000000411067c24 */ /* 0x004fe2000f8e02ff */
[----:B------:R-:W-:-:S02]  /*10f0*/  USHF.L.U64.HI UR33, UR4, 0x6, UR5 ;  /* 0x0000000604217899 */ /* 0x000fc40008010205 */
[----:B------:R-:W-:Y:S01]  /*1100*/  USHF.L.U32 UR34, UR4, 0x6, URZ ;  /* 0x0000000604227899 */ /* 0x000fe200080006ff */
[----:B------:R-:W-:Y:S02]  /*1110*/  IMAD R6, R25, UR5, R6 ;  /* 0x0000000519067c24 */ /* 0x000fe4000f8e0206 */
[----:B---3--:R-:W-:Y:S02]  /*1120*/  IMAD R24, R17, R2, RZ ;  /* 0x0000000211187224 */ /* 0x008fe400078e02ff */
[----:B------:R-:W-:Y:S02]  /*1130*/  IMAD.MOV.U32 R17, RZ, RZ, RZ ;  /* 0x000000ffff117224 */ /* 0x000fe400078e00ff */
[----:B------:R-:W-:Y:S02]  /*1140*/  IMAD R23, R25, R3, R24 ;  /* 0x0000000319177224 */ /* 0x000fe400078e0218 */
[----:B-1----:R-:W-:Y:S01]  /*1150*/  IMAD.SHL.U32 R177, R10, 0x8, RZ ;  /* 0x000000080ab17824 */ /* 0x002fe200078e00ff */
[----:B------:R-:W-:Y:S01]  /*1160*/  SHF.R.U32.HI R10, RZ, 0x2, R10 ;  /* 0x00000002ff0a7819 */ /* 0x000fe2000001160a */
[----:B-----5:R-:W-:Y:S01]  /*1170*/  IMAD.WIDE R204, R21, 0x4, R204 ;  /* 0x0000000415cc7825 */ /* 0x020fe200078e02cc */
[----:B----4-:R-:W-:-:S02]  /*1180*/  LOP3.LUT R214, R5, 0x1f, RZ, 0xc0, !PT ;  /* 0x0000001f05d67812 */ /* 0x010fc400078ec0ff */
[----:B------:R-:W-:Y:S02]  /*1190*/  LOP3.LUT R16, R177, 0x18, RZ, 0xc0, !PT ;  /* 0x00000018b1107812 */ /* 0x000fe400078ec0ff */
[----:B------:R-:W-:Y:S02]  /*11a0*/  LEA.HI R21, R5, 0x40, RZ, 0x1e ;  /* 0x0000004005157811 */ /* 0x000fe400078ff0ff */
[----:B------:R-:W-:-:S05]  /*11b0*/  IADD3 R32, P0, PT, R16, R32, RZ ;  /* 0x0000002010207210 */ /* 0x000fca0007f1e0ff */
[----:B------:R-:W-:Y:S01]  /*11c0*/  IMAD.X R33, RZ, RZ, R7, P0 ;  /* 0x000000ffff217224 */ /* 0x000fe200000e0607 */
[----:B------:R-:W-:Y:S01]  /*11d0*/  IADD3 R28, P1, P0, R30, R28, R22 ;  /* 0x0000001c1e1c7210 */ /* 0x000fe2000783e016 */
[----:B------:R-:W-:Y:S01]  /*11e0*/  IMAD.WIDE.U32 R30, R25, R2, R16 ;  /* 0x00000002191e7225 */ /* 0x000fe200078e0010 */
[----:B------:R-:W-:-:S03]  /*11f0*/  SHF.R.S32.HI R22, RZ, 0x1f, R22 ;  /* 0x0000001fff167819 */ /* 0x000fc60000011416 */
[----:B------:R-:W-:Y:S01]  /*1200*/  IMAD.WIDE.U32 R32, R25, UR4, R32 ;  /* 0x0000000419207c25 */ /* 0x000fe2000f8e0020 */
[----:B------:R-:W-:Y:S02]  /*1210*/  IADD3 R26, P3, PT, R26, R30, RZ ;  /* 0x0000001e1a1a7210 */ /* 0x000fe40007f7e0ff */
[----:B------:R-:W-:Y:S01]  /*1220*/  IADD3.X R18, PT, PT, R18, R27, R22, P1, P0 ;  /* 0x0000001b12127210 */ /* 0x000fe20000fe0416 */
[----:B------:R-:W-:Y:S01]  /*1230*/  IMAD.IADD R33, R33, 0x1, R6 ;  /* 0x0000000121217824 */ /* 0x000fe200078e0206 */
[----:B------:R-:W-:Y:S01]  /*1240*/  IADD3.X R27, PT, PT, R0, R31, R23, P3, !PT ;  /* 0x0000001f001b7210 */ /* 0x000fe20001ffe417 */
[----:B------:R-:W1:Y:S01]  /*1250*/  LDC.64 R6, c[0x0][0x5f8] ;  /* 0x00017e00ff067b82 */ /* 0x000e620000000a00 */
[----:B------:R-:W-:Y:S01]  /*1260*/  SHF.R.U32.HI R0, RZ, 0x5, R5 ;  /* 0x00000005ff007819 */ /* 0x000fe20000011605 */
[----:B------:R-:W-:-:S04]  /*1270*/  IMAD.WIDE.U32 R32, R9, UR6, R32 ;  /* 0x0000000609207c25 */ /* 0x000fc8000f8e0020 */
[----:B------:R-:W-:Y:S01]  /*1280*/  IMAD R33, R9, UR7, R33 ;  /* 0x0000000709217c24 */ /* 0x000fe2000f8e0221 */
[----:B------:R-:W2:Y:S01]  /*1290*/  LDCU.64 UR6, c[0x0][0x3c8] ;  /* 0x00007900ff0677ac */ /* 0x000ea20008000a00 */
[----:B------:R-:W3:Y:S01]  /*12a0*/  LDC.64 R22, c[0x0][0x5e8] ;  /* 0x00017a00ff167b82 */ /* 0x000ee20000000a00 */
[----:B------:R-:W-:-:S04]  /*12b0*/  IMAD.WIDE.U32 R24, R10, UR4, R32 ;  /* 0x000000040a187c25 */ /* 0x000fc8000f8e0020 */
[----:B------:R-:W-:Y:S01]  /*12c0*/  IMAD R185, R10, UR5, R25 ;  /* 0x000000050ab97c24 */ /* 0x000fe2000f8e0219 */
[----:B------:R-:W4:Y:S01]  /*12d0*/  LDCU.64 UR4, c[0x0][0x570] ;  /* 0x0000ae00ff0477ac */ /* 0x000f220008000a00 */
[----:B------:R-:W-:Y:S02]  /*12e0*/  IMAD R25, R201, R0, R214 ;  /* 0x00000000c9197224 */ /* 0x000fe400078e02d6 */
        /* <DEDUP_REMOVED lines=12> */
[----:B------:R-:W-:Y:S01]  /*13b0*/  LEA R184, P1, R24, UR16, 0x1 ;  /* 0x0000001018b87c11 */ /* 0x000fe2000f8208ff */
        /* <DEDUP_REMOVED lines=8> */
[----:B------:R-:W-:-:S02]  /*1440*/  LEA.HI.X R197, R7, UR5, R6, 0x2, P0 ;  /* 0x0000000507c57c11 */ /* 0x000fc400080f1406 */
[----:B------:R-:W-:Y:S02]  /*1450*/  IADD3 R6, P0, PT, R10, 0x40, RZ ;  /* 0x000000400a067810 */ /* 0x000fe40007f1e0ff */
[----:B------:R-:W-:Y:S02]  /*1460*/  LEA.HI.X R183, R26, UR19, R183, 0x1, P3 ;  /* 0x000000131ab77c11 */ /* 0x000fe400098f0cb7 */
[C---:B------:R-:W-:Y:S02]  /*1470*/  SHF.L.U64.HI R18, R2.reuse, 0x6, R3 ;  /* 0x0000000602127819 */ /* 0x040fe40000010203 */
[----:B------:R-:W-:Y:S01]  /*1480*/  SHF.L.U32 R3, R2, 0x6, RZ ;  /* 0x0000000602037819 */ /* 0x000fe200000006ff */
        /* <DEDUP_REMOVED lines=13> */
.L_x_396:
[----:B------:R-:W1:Y:S01]  /*1560*/  LDCU.64 UR12, c[0x0][0x5c0] ;  /* 0x0000b800ff0c77ac */ /* 0x000e620008000a00 */
[----:B------:R-:W-:-:S05]  /*1570*/  IADD3 R0, PT, PT, R193, R194, RZ ;  /* 0x000000c2c1007210 */ /* 0x000fca0007ffe0ff */
[C---:B-1----:R-:W-:Y:S02]  /*1580*/  IMAD R3, R0.reuse, UR13, RZ ;  /* 0x0000000d00037c24 */ /* 0x042fe4000f8e02ff */
[----:B------:R-:W-:-:S05]  /*1590*/  IMAD.WIDE.U32 R4, R0, UR12, RZ ;  /* 0x0000000c00047c25 */ /* 0x000fca000f8e00ff */
[----:B------:R-:W-:Y:S02]  /*15a0*/  IADD3 R3, PT, PT, R5, R3, RZ ;  /* 0x0000000305037210 */ /* 0x000fe40007ffe0ff */
.L_x_397:
        /* <DEDUP_REMOVED lines=12> */
.L_x_398:
[----:B------:R-:W1:Y:S01]  /*1670*/  LDCU.64 UR6, c[0x0][0x5c8] ;  /* 0x0000b900ff0677ac */ /* 0x000e620008000a00 */
[----:B------:R-:W-:-:S05]  /*1680*/  IADD3 R193, PT, PT, R193, R194, RZ ;  /* 0x000000c2c1c17210 */ /* 0x000fca0007ffe0ff */
[C---:B-1----:R-:W-:Y:S02]  /*1690*/  IMAD R8, R193.reuse, UR7, RZ ;  /* 0x00000007c1087c24 */ /* 0x042fe4000f8e02ff */
[----:B------:R-:W-:-:S05]  /*16a0*/  IMAD.WIDE.U32 R12, R193, UR6, RZ ;  /* 0x00000006c10c7c25 */ /* 0x000fca000f8e00ff */
[----:B------:R-:W-:Y:S02]  /*16b0*/  IADD3 R8, PT, PT, R13, R8, RZ ;  /* 0x000000080d087210 */ /* 0x000fe40007ffe0ff */
[----:B------:R-:W-:-:S07]  /*16c0*/  MOV R0, R12 ;  /* 0x0000000c00007202 */ /* 0x000fce0000000f00 */
.L_x_399:
        /* <DEDUP_REMOVED lines=8> */
[----:B------:R-:W-:Y:S01]  /*1750*/  IADD3.X R15, PT, PT, R3, UR14, R13, P2, !PT ;  /* 0x0000000e030f7c10 */ /* 0x000fe200097fe40d */
[----:B------:R-:W-:Y:S01]  /*1760*/  IMAD.U32 R3, RZ, RZ, UR6 ;  /* 0x00000006ff037e24 */ /* 0x000fe2000f8e00ff */
        /* <DEDUP_REMOVED lines=16> */
[----:B-1----:R-:W-:Y:S01]  /*1870*/  IMAD R5, R2, UR12, RZ ;  /* 0x0000000c02057c24 */ /* 0x002fe2000f8e02ff */
[----:B------:R-:W-:-:S03]  /*1880*/  MOV R13, R19 ;  /* 0x00000013000d7202 */ /* 0x000fc60000000f00 */
[C---:B------:R-:W-:Y:S02]  /*1890*/  IMAD R5, R6.reuse, UR13, R5 ;  /* 0x0000000d06057c24 */ /* 0x040fe4000f8e0205 */
[----:B------:R-:W-:-:S05]  /*18a0*/  IMAD.WIDE.U32 R12, R6, UR12, R12 ;  /* 0x0000000c060c7c25 */ /* 0x000fca000f8e000c */
[----:B------:R-:W-:Y:S02]  /*18b0*/  IADD3 R5, PT, PT, R13, R5, RZ ;  /* 0x000000050d057210 */ /* 0x000fe40007ffe0ff */
[----:B--2---:R-:W-:-:S04]  /*18c0*/  LEA R4, P2, R12, UR4, 0x1 ;  /* 0x000000040c047c11 */ /* 0x004fc8000f8408ff */
[----:B------:R-:W-:-:S05]  /*18d0*/  LEA.HI.X R5, R12, UR5, R5, 0x1, P2 ;  /* 0x000000050c057c11 */ /* 0x000fca00090f0c05 */
[----:B------:R2:W-:Y:S04]  /*18e0*/  STG.E.128 desc[UR28][R4.64], RZ ;  /* 0x000000ff04007986 */ /* 0x0005e8000c101d1c */
.L_x_401:
[----:B------:R-:W-:Y:S05]  /*18f0*/  BSYNC.RECONVERGENT B0 ;  /* 0x0000000000007941 */ /* 0x000fea0003800200 */
.L_x_400:
[----:B------:R-:W3:Y:S01]  /*1900*/  LDCU.64 UR4, c[0x0][0x5e0] ;  /* 0x0000bc00ff0477ac */ /* 0x000ee20008000a00 */
[----:B------:R-:W-:Y:S01]  /*1910*/  IMAD.WIDE.U32 R16, R3, UR32, R16 ;  /* 0x0000002003107c25 */ /* 0x000fe2000f8e0010 */
[----:B-12---:R-:W1:Y:S01]  /*1920*/  @!P1 LDC.64 R4, c[0x0][0x568] ;  /* 0x00015a00ff049b82 */ /* 0x006e620000000a00 */
[----:B------:R-:W-:Y:S01]  /*1930*/  UIMAD UR31, UR31, UR6, URZ ;  /* 0x000000061f1f72a4 */ /* 0x000fe2000f8e02ff */
[----:B------:R-:W-:-:S03]  /*1940*/  IADD3 R12, P2, PT, R0, R16, RZ ;  /* 0x00000010000c7210 */ /* 0x000fc60007f5e0ff */
[----:B------:R-:W-:-:S06]  /*1950*/  UIMAD UR31, UR32, UR7, UR31 ;  /* 0x00000007201f72a4 */ /* 0x000fcc000f8e021f */
[----:B------:R-:W-:-:S03]  /*1960*/  IADD3.X R13, PT, PT, R8, UR31, R17, P2, !PT ;  /* 0x0000001f080d7c10 */ /* 0x000fc600097fe411 */
        /* <DEDUP_REMOVED lines=19> */
.L_x_395:
[----:B------:R-:W1:Y:S01]  /*1aa0*/  LDCU.64 UR4, c[0x0][0x3d8] ;  /* 0x00007b00ff0477ac */ /* 0x000e620008000a00 */
[----:B------:R-:W-:Y:S01]  /*1ab0*/  IMAD.U32 R23, RZ, RZ, UR12 ;  /* 0x0000000cff177e24 */ /* 0x000fe2000f8e00ff */
[----:B------:R-:W-:Y:S01]  /*1ac0*/  BSSY.RECONVERGENT B0, `(.L_x_403) ;  /* 0x0000028000007945 */ /* 0x000fe20003800200 */
[----:B------:R-:W-:Y:S01]  /*1ad0*/  IMAD.SHL.U32 R7, R5, 0x8, RZ ;  /* 0x0000000805077824 */ /* 0x000fe200078e00ff */
[----:B------:R-:W-:Y:S01]  /*1ae0*/  UIADD3 UR6, UPT, UPT, -UR32, UR30, URZ ;  /* 0x0000001e20067290 */ /* 0x000fe2000fffe1ff */
[----:B------:R-:W-:Y:S01]  /*1af0*/  IMAD.WIDE.U32 R24, R23, UR32, R16 ;  /* 0x0000002017187c25 */ /* 0x000fe2000f8e0010 */
[----:B------:R-:W-:Y:S02]  /*1b00*/  UIMAD UR7, UR31, UR12, URZ ;  /* 0x0000000c1f0772a4 */ /* 0x000fe4000f8e02ff */
[----:B------:R-:W-:Y:S02]  /*1b10*/  LOP3.LUT R22, R7, 0xd8, RZ, 0xc0, !PT ;  /* 0x000000d807167812 */ /* 0x000fe400078ec0ff */
[----:B------:R-:W-:Y:S01]  /*1b20*/  UIMAD UR7, UR32, UR13, UR7 ;  /* 0x0000000d200772a4 */ /* 0x000fe2000f8e0207 */
[----:B------:R-:W-:Y:S01]  /*1b30*/  @P4 BAR.SYNC.DEFER_BLOCKING 0x0 ;  /* 0x0000000000004b1d */ /* 0x000fe20000010000 */
[----:B------:R-:W-:-:S02]  /*1b40*/  ISETP.GE.AND P6, PT, R10, UR6, PT ;  /* 0x000000060a007c0c */ /* 0x000fc4000bfc6270 */
[----:B------:R-:W-:Y:S02]  /*1b50*/  IADD3 R24, P0, PT, R20, R24, RZ ;  /* 0x0000001814187210 */ /* 0x000fe40007f1e0ff */
[----:B------:R-:W-:Y:S02]  /*1b60*/  LOP3.LUT R20, R192, 0x80000001, RZ, 0xc0, !PT ;  /* 0x80000001c0147812 */ /* 0x000fe400078ec0ff */
[----:B------:R-:W-:Y:S01]  /*1b70*/  IADD3.X R25, PT, PT, R19, UR7, R25, P0, !PT ;  /* 0x0000000713197c10 */ /* 0x000fe200087fe419 */
[----:B-1----:R-:W-:Y:S01]  /*1b80*/  IMAD R19, R11, UR4, RZ ;  /* 0x000000040b137c24 */ /* 0x002fe2000f8e02ff */
[----:B------:R-:W-:Y:S02]  /*1b90*/  LOP3.LUT R22, R22, 0x18, R5, 0x78, !PT ;  /* 0x0000001816167812 */ /* 0x000fe400078e7805 */
[----:B------:R-:W-:Y:S01]  /*1ba0*/  ISETP.NE.AND P0, PT, R20, 0x1, PT ;  /* 0x000000011400780c */ /* 0x000fe20003f05270 */
[----:B------:R-:W-:Y:S01]  /*1bb0*/  IMAD R19, R12, UR5, R19 ;  /* 0x000000050c137c24 */ /* 0x000fe2000f8e0213 */
[----:B------:R-:W-:Y:S01]  /*1bc0*/  LOP3.LUT R7, R22, 0x1f20, R7, 0xf8, !PT ;  /* 0x00001f2016077812 */ /* 0x000fe200078ef807 */
[----:B------:R-:W-:Y:S01]  /*1bd0*/  IMAD.WIDE.U32 R24, R12, UR4, R24 ;  /* 0x000000040c187c25 */ /* 0x000fe2000f8e0018 */
[----:B------:R-:W-:-:S02]  /*1be0*/  SEL R170, RZ, 0x2000, P0 ;  /* 0x00002000ffaa7807 */ /* 0x000fc40000000000 */
[----:B------:R-:W-:Y:S01]  /*1bf0*/  LEA R7, R7, UR23, 0x1 ;  /* 0x0000001707077c11 */ /* 0x000fe2000f8e08ff */
        /* <DEDUP_REMOVED lines=17> */
.L_x_405:
[----:B------:R2:W-:Y:S01]  /*1d10*/  STS.128 [R7+0x8000], RZ ;  /* 0x008000ff07007388 */ /* 0x0005e20000000c00 */
[----:B------:R-:W-:Y:S05]  /*1d20*/  BRA `(.L_x_406) ;  /* 0x0000000000047947 */ /* 0x000fea0003800000 */
.L_x_404:
[----:B------:R3:W-:Y:S02]  /*1d30*/  STS.128 [R7+0x8000], RZ ;  /* 0x008000ff07007388 */ /* 0x0007e40000000c00 */
.L_x_406:
[----:B------:R-:W-:Y:S05]  /*1d40*/  BSYNC.RECONVERGENT B0 ;  /* 0x0000000000007941 */ /* 0x000fea0003800200 */
.L_x_403:
        /* <DEDUP_REMOVED lines=10> */
[----:B-1----:R-:W-:Y:S02]  /*1df0*/  IMAD R23, R2, UR12, RZ ;  /* 0x0000000c02177c24 */ /* 0x002fe4000f8e02ff */
[----:B------:R-:W-:-:S04]  /*1e00*/  IMAD.WIDE.U32 R24, R6, UR12, R24 ;  /* 0x0000000c06187c25 */ /* 0x000fc8000f8e0018 */
[----:B------:R-:W-:-:S05]  /*1e10*/  IMAD R23, R6, UR13, R23 ;  /* 0x0000000d06177c24 */ /* 0x000fca000f8e0217 */
[----:B------:R-:W-:Y:S02]  /*1e20*/  IADD3 R23, PT, PT, R25, R23, RZ ;  /* 0x0000001719177210 */ /* 0x000fe40007ffe0ff */
[----:B-----5:R-:W-:-:S04]  /*1e30*/  LEA R22, P0, R24, UR4, 0x1 ;  /* 0x0000000418167c11 */ /* 0x020fc8000f8008ff */
[----:B------:R-:W-:-:S05]  /*1e40*/  LEA.HI.X R23, R24, UR5, R23, 0x1, P0 ;  /* 0x0000000518177c11 */ /* 0x000fca00080f0c17 */
[----:B------:R-:W-:Y:S01]  /*1e50*/  @!PT LDS RZ, [RZ] ;  /* 0x00000000fffff984 */ /* 0x000fe20000000800 */
[----:B------:R-:W-:Y:S01]  /*1e60*/  @!PT LDS RZ, [RZ] ;  /* 0x00000000fffff984 */ /* 0x000fe20000000800 */
[----:B------:R-:W-:Y:S01]  /*1e70*/  @!PT LDS RZ, [RZ] ;  /* 0x00000000fffff984 */ /* 0x000fe20000000800 */
[----:B------:R1:W-:Y:S04]  /*1e80*/  LDGSTS.E.BYPASS.LTC128B.128 [R7+0x9000], desc[UR28][R22.64] ;  /* 0x0900000016077fae */ /* 0x0003e8000b981a1c */
.L_x_408:
[----:B------:R-:W-:Y:S05]  /*1e90*/  BSYNC.RECONVERGENT B0 ;  /* 0x0000000000007941 */ /* 0x000fea0003800200 */
.L_x_407:
        /* <DEDUP_REMOVED lines=8> */
[----:B------:R-:W-:Y:S01]  /*1f20*/  @!PT LDS RZ, [RZ] ;  /* 0x00000000fffff984 */ /* 0x000fe20000000800 */
[----:B------:R-:W-:Y:S01]  /*1f30*/  @!PT LDS RZ, [RZ] ;  /* 0x00000000fffff984 */ /* 0x000fe20000000800 */
[----:B------:R-:W-:Y:S01]  /*1f40*/  @!PT LDS RZ, [RZ] ;  /* 0x00000000fffff984 */ /* 0x000fe20000000800 */
[----:B------:R1:W-:Y:S01]  /*1f50*/  LDGSTS.E.BYPASS.LTC128B.128 [R7+0x4000], desc[UR28][R184.64] ;  /* 0x04000000b8077fae */ /* 0x0003e2000b981a1c */
[----:B------:R-:W-:Y:S05]  /*1f60*/  BRA `(.L_x_412) ;  /* 0x00000000000c7947 */ /* 0x000fea0003800000 */
.L_x_411:
[----:B------:R1:W-:Y:S01]  /*1f70*/  STS.128 [R7+0x4000], RZ ;  /* 0x004000ff07007388 */ /* 0x0003e20000000c00 */
[----:B------:R-:W-:Y:S05]  /*1f80*/  BRA `(.L_x_412) ;  /* 0x0000000000047947 */ /* 0x000fea0003800000 */
.L_x_410:
[----:B------:R1:W-:Y:S02]  /*1f90*/  STS.128 [R7+0x4000], RZ ;  /* 0x004000ff07007388 */ /* 0x0003e40000000c00 */
.L_x_412:
[----:B------:R-:W-:Y:S05]  /*1fa0*/  BSYNC.RECONVERGENT B0 ;  /* 0x0000000000007941 */ /* 0x000fea0003800200 */
.L_x_409:
        /* <DEDUP_REMOVED lines=8> */
[----:B------:R-:W-:Y:S01]  /*2030*/  IMAD.U32 R19, RZ, RZ, UR34 ;  /* 0x00000022ff137e24 */ /* 0x000fe2000f8e00ff */
[----:B------:R-:W-:Y:S01]  /*2040*/  MOV R15, UR34 ;  /* 0x00000022000f7c02 */ /* 0x000fe20008000f00 */
[----:B-1----:R-:W-:-:S03]  /*2050*/  IMAD.U32 R22, RZ, RZ, UR33 ;  /* 0x00000021ff167e24 */ /* 0x002fc6000f8e00ff */
[----:B------:R-:W-:-:S04]  /*2060*/  LEA R24, P0, R19, R184, 0x1 ;  /* 0x000000b813187211 */ /* 0x000fc800078008ff */
[----:B------:R-:W-:-:S05]  /*2070*/  LEA.HI.X R25, R15, R185, R22, 0x1, P0 ;  /* 0x000000b90f197211 */ /* 0x000fca00000f0c16 */
[----:B------:R-:W-:Y:S01]  /*2080*/  @!PT LDS RZ, [RZ] ;  /* 0x00000000fffff984 */ /* 0x000fe20000000800 */
[----:B------:R-:W-:Y:S01]  /*2090*/  @!PT LDS RZ, [RZ] ;  /* 0x00000000fffff984 */ /* 0x000fe20000000800 */
[----:B------:R-:W-:Y:S01]  /*20a0*/  @!PT LDS RZ, [RZ] ;  /* 0x00000000fffff984 */ /* 0x000fe20000000800 */
[----:B------:R1:W-:Y:S04]  /*20b0*/  LDGSTS.E.BYPASS.LTC128B.128 [R7+0x5000], desc[UR28][R24.64] ;  /* 0x0500000018077fae */ /* 0x0003e8000b981a1c */
.L_x_414:
[----:B------:R-:W-:Y:S05]  /*20c0*/  BSYNC.RECONVERGENT B0 ;  /* 0x0000000000007941 */ /* 0x000fea0003800200 */
.L_x_413:
[----:B------:R-:W-:Y:S01]  /*20d0*/  BSSY.RECONVERGENT B0, `(.L_x_415) ;  /* 0x000000e000007945 */ /* 0x000fe20003800200 */
[----:B------:R-:W-:-:S03]  /*20e0*/  IADD3 R191, PT, PT, R170, R7, RZ ;  /* 0x00000007aabf7210 */ /* 0x000fc60007ffe0ff */
[----:B------:R-:W-:Y:S05]  /*20f0*/  @P1 BRA `(.L_x_416) ;  /* 0x0000000000281947 */ /* 0x000fea0003800000 */
[----:B------:R-:W5:Y:S02]  /*2100*/  LDCU UR4, c[0x0][0x440] ;  /* 0x00008800ff0477ac */ /* 0x000f640008000800 */
[----:B-----5:R-:W-:-:S13]  /*2110*/  ISETP.GE.AND P0, PT, R16, UR4, PT ;  /* 0x0000000410007c0c */ /* 0x020fda000bf06270 */
[----:B------:R-:W-:Y:S05]  /*2120*/  @P0 BRA `(.L_x_417) ;  /* 0x0000000000140947 */ /* 0x000fea0003800000 */
[----:B------:R-:W-:Y:S01]  /*2130*/  @!PT LDS RZ, [RZ] ;  /* 0x00000000fffff984 */ /* 0x000fe20000000800 */
[----:B------:R-:W-:Y:S01]  /*2140*/  @!PT LDS RZ, [RZ] ;  /* 0x00000000fffff984 */ /* 0x000fe20000000800 */
[----:B------:R-:W-:Y:S01]  /*2150*/  @!PT LDS RZ, [RZ] ;  /* 0x00000000fffff984 */ /* 0x000fe20000000800 */
[----:B------:R1:W-:Y:S01]  /*2160*/  LDGSTS.E.BYPASS.LTC128B.128 [R191], desc[UR28][R182.64] ;  /* 0x00000000b6bf7fae */ /* 0x0003e2000b981a1c */
[----:B------:R-:W-:Y:S05]  /*2170*/  BRA `(.L_x_418) ;  /* 0x00000000000c7947 */ /* 0x000fea0003800000 */
.L_x_417:
[----:B------:R1:W-:Y:S01]  /*2180*/  STS.128 [R191], RZ ;  /* 0x000000ffbf007388 */ /* 0x0003e20000000c00 */
[----:B------:R-:W-:Y:S05]  /*2190*/  BRA `(.L_x_418) ;  /* 0x0000000000047947 */ /* 0x000fea0003800000 */
.L_x_416:
[----:B------:R1:W-:Y:S02]  /*21a0*/  STS.128 [R191], RZ ;  /* 0x000000ffbf007388 */ /* 0x0003e40000000c00 */
.L_x_418:
[----:B------:R-:W-:Y:S05]  /*21b0*/  BSYNC.RECONVERGENT B0 ;  /* 0x0000000000007941 */ /* 0x000fea0003800200 */
.L_x_415:
[C---:B------:R-:W-:Y:S01]  /*21c0*/  VIADD R21, R175.reuse, 0x8 ;  /* 0x00000008af157836 */ /* 0x040fe20000000000 */
[C---:B------:R-:W-:Y:S01]  /*21d0*/  LOP3.LUT R19, R175.reuse, 0x40, RZ, 0xfc, !PT ;  /* 0x00000040af137812 */ /* 0x040fe200078efcff */
        /* <DEDUP_REMOVED lines=27> */
.L_x_420:
[----:B------:R-:W-:Y:S05]  /*2390*/  BSYNC.RECONVERGENT B0 ;  /* 0x0000000000007941 */ /* 0x000fea0003800200 */
.L_x_419:
[----:B------:R-:W3:Y:S01]  /*23a0*/  LDCU.64 UR4, c[0x0][0x3d0] ;  /* 0x00007a00ff0477ac */ /* 0x000ee20008000a00 */
[----:B------:R-:W-:Y:S01]  /*23b0*/  MOV R3, UR14 ;  /* 0x0000000e00037c02 */ /* 0x000fe20008000f00 */
        /* <DEDUP_REMOVED lines=11> */
[----:B------:R-:W3:Y:S02]  /*2470*/  LDCU UR4, c[0x0][0x440] ;  /* 0x00008800ff0477ac */ /* 0x000ee40008000800 */
[----:B---3--:R-:W-:-:S13]  /*2480*/  ISETP.GE.AND P0, PT, R16, UR4, PT ;  /* 0x0000000410007c0c */ /* 0x008fda000bf06270 */
[----:B------:R-:W-:Y:S05]  /*2490*/  @P0 BRA `(.L_x_423) ;  /* 0x0000000000300947 */ /* 0x000fea0003800000 */
[----:B------:R-:W3:Y:S01]  /*24a0*/  LDCU.64 UR4, c[0x0][0x388] ;  /* 0x00007100ff0477ac */ /* 0x000ee20008000a00 */
[----:B------:R-:W-:Y:S02]  /*24b0*/  MOV R12, R14 ;  /* 0x0000000e000c7202 */ /* 0x000fe40000000f00 */
[----:B------:R-:W-:-:S03]  /*24c0*/  MOV R13, R3 ;  /* 0x00000003000d7202 */ /* 0x000fc60000000f00 */
[----:B------:R-:W-:-:S04]  /*24d0*/  IMAD.WIDE.U32 R12, R10, UR14, R12 ;  /* 0x0000000e0a0c7c25 */ /* 0x000fc8000f8e000c */
[----:B------:R-:W-:Y:S01]  /*24e0*/  IMAD R10, R10, UR15, R13 ;  /* 0x0000000f0a0a7c24 */ /* 0x000fe2000f8e020d */
[----:B---3--:R-:W-:-:S04]  /*24f0*/  LEA R18, P0, R12, UR4, 0x1 ;  /* 0x000000040c127c11 */ /* 0x008fc8000f8008ff */
[----:B------:R-:W-:-:S05]  /*2500*/  LEA.HI.X R19, R12, UR5, R10, 0x1, P0 ;  /* 0x000000050c137c11 */ /* 0x000fca00080f0c0a */
[----:B------:R-:W-:Y:S01]  /*2510*/  @!PT LDS RZ, [RZ] ;  /* 0x00000000fffff984 */ /* 0x000fe20000000800 */
[----:B------:R-:W-:Y:S01]  /*2520*/  @!PT LDS RZ, [RZ] ;  /* 0x00000000fffff984 */ /* 0x000fe20000000800 */
[----:B------:R-:W-:Y:S01]  /*2530*/  @!PT LDS RZ, [RZ] ;  /* 0x00000000fffff984 */ /* 0x000fe20000000800 */
[----:B------:R3:W-:Y:S01]  /*2540*/  LDGSTS.E.BYPASS.LTC128B.128 [R7+0x6000], desc[UR28][R18.64] ;  /* 0x0600000012077fae */ /* 0x0007e2000b981a1c */
[----:B------:R-:W-:Y:S05]  /*2550*/  BRA `(.L_x_424) ;  /* 0x00000000000c7947 */ /* 0x000fea0003800000 */
.L_x_423:
[----:B------:R3:W-:Y:S01]  /*2560*/  STS.128 [R7+0x6000], RZ ;  /* 0x006000ff07007388 */ /* 0x0007e20000000c00 */
[----:B------:R-:W-:Y:S05]  /*2570*/  BRA `(.L_x_424) ;  /* 0x0000000000047947 */ /* 0x000fea0003800000 */
.L_x_422:
[----:B------:R3:W-:Y:S02]  /*2580*/  STS.128 [R7+0x6000], RZ ;  /* 0x006000ff07007388 */ /* 0x0007e40000000c00 */
.L_x_424:
[----:B------:R-:W-:Y:S05]  /*2590*/  BSYNC.RECONVERGENT B0 ;  /* 0x0000000000007941 */ /* 0x000fea0003800200 */
.L_x_421:
        /* <DEDUP_REMOVED lines=8> */
[----:B------:R-:W-:Y:S01]  /*2620*/  IMAD R11, R2, UR14, RZ ;  /* 0x0000000e020b7c24 */ /* 0x000fe2000f8e02ff */
[----:B------:R-:W-:-:S03]  /*2630*/  MOV R2, R14 ;  /* 0x0000000e00027202 */ /* 0x000fc60000000f00 */
[C---:B------:R-:W-:Y:S02]  /*2640*/  IMAD R11, R6.reuse, UR15, R11 ;  /* 0x0000000f060b7c24 */ /* 0x040fe4000f8e020b */
[----:B------:R-:W-:-:S05]  /*2650*/  IMAD.WIDE.U32 R2, R6, UR14, R2 ;  /* 0x0000000e06027c25 */ /* 0x000fca000f8e0002 */
[----:B------:R-:W-:Y:S02]  /*2660*/  IADD3 R11, PT, PT, R3, R11, RZ ;  /* 0x0000000b030b7210 */ /* 0x000fe40007ffe0ff */
[----:B-1----:R-:W-:-:S04]  /*2670*/  LEA R10, P0, R2, UR4, 0x1 ;  /* 0x00000004020a7c11 */ /* 0x002fc8000f8008ff */
[----:B------:R-:W-:-:S05]  /*2680*/  LEA.HI.X R11, R2, UR5, R11, 0x1, P0 ;  /* 0x00000005020b7c11 */ /* 0x000fca00080f0c0b */
[----:B------:R-:W-:Y:S01]  /*2690*/  @!PT LDS RZ, [RZ] ;  /* 0x00000000fffff984 */ /* 0x000fe20000000800 */
[----:B------:R-:W-:Y:S01]  /*26a0*/  @!PT LDS RZ, [RZ] ;  /* 0x00000000fffff984 */ /* 0x000fe20000000800 */
[----:B------:R-:W-:Y:S01]  /*26b0*/  @!PT LDS RZ, [RZ] ;  /* 0x00000000fffff984 */ /* 0x000fe20000000800 */
[----:B------:R1:W-:Y:S04]  /*26c0*/  LDGSTS.E.BYPASS.LTC128B.128 [R7+0x7000], desc[UR28][R10.64] ;  /* 0x070000000a077fae */ /* 0x0003e8000b981a1c */
.L_x_426:
[----:B------:R-:W-:Y:S05]  /*26d0*/  BSYNC.RECONVERGENT B0 ;  /* 0x0000000000007941 */ /* 0x000fea0003800200 */
.L_x_425:
[----:B------:R-:W0:Y:S01]  /*26e0*/  LDGDEPBAR ;  /* 0x00000000000079af */ /* 0x000e220000000000 */
[----:B------:R-:W1:Y:S01]  /*26f0*/  LDC.64 R16, c[0x0][0x528] ;  /* 0x00014a00ff107b82 */ /* 0x000e620000000a00 */
[----:B------:R-:W1:Y:S01]  /*2700*/  S2R R3, SR_TID.X ;  /* 0x0000000000037919 */ /* 0x000e620000002100 */
[----:B------:R-:W-:Y:S01]  /*2710*/  LOP3.LUT P0, RZ, R5, 0x4, RZ, 0xc0, !PT ;  /* 0x0000000405ff7812 */ /* 0x000fe2000780c0ff */
[----:B------:R-:W-:Y:S01]  /*2720*/  VIADD R12, R174, 0x8000 ;  /* 0x00008000ae0c7836 */ /* 0x000fe20000000000 */
[----:B------:R-:W-:Y:S01]  /*2730*/  SHF.R.U32.HI R13, RZ, 0x6, R5 ;  /* 0x00000006ff0d7819 */ /* 0x000fe20000011605 */
[----:B------:R-:W-:Y:S01]  /*2740*/  IMAD R8, R8, R4, R9 ;  /* 0x0000000408087224 */ /* 0x000fe200078e0209 */
[----:B------:R-:W-:Y:S01]  /*2750*/  LOP3.LUT R15, R0, 0x3, RZ, 0xc0, !PT ;  /* 0x00000003000f7812 */ /* 0x000fe200078ec0ff */
[----:B------:R-:W-:Y:S01]  /*2760*/  IMAD.U32 R2, RZ, RZ, UR25 ;  /* 0x00000019ff027e24 */ /* 0x000fe2000f8e00ff */
[----:B---3--:R-:W-:Y:S01]  /*2770*/  SHF.R.U32.HI R18, RZ, 0x4, R5 ;  /* 0x00000004ff127819 */ /* 0x008fe20000011605 */
[----:B------:R-:W3:Y:S01]  /*2780*/  LDC R195, c[0x0][0x44c] ;  /* 0x00011300ffc37b82 */ /* 0x000ee20000000800 */
[----:B------:R-:W3:Y:S01]  /*2790*/  LDCU UR14, c[0x0][0x590] ;  /* 0x0000b200ff0e77ac */ /* 0x000ee20008000800 */
[----:B------:R-:W1:Y:S01]  /*27a0*/  LDCU UR6, c[0x0][0x440] ;  /* 0x00008800ff0677ac */ /* 0x000e620008000800 */
[----:B------:R-:W1:Y:S01]  /*27b0*/  LDCU UR7, c[0x0][0x3e0] ;  /* 0x00007c00ff0777ac */ /* 0x000e620008000800 */
[----:B------:R-:W-:-:S04]  /*27c0*/  DEPBAR.LE SB0, 0x1 ;  /* 0x000080400000791a */ /* 0x000fc80000000000 */
[----:B------:R-:W-:Y:S06]  /*27d0*/  BAR.SYNC.DEFER_BLOCKING 0x0 ;  /* 0x0000000000007b1d */ /* 0x000fec0000010000 */
[----:B------:R-:W1:Y:S01]  /*27e0*/  LDCU UR13, c[0x0][0x45c] ;  /* 0x00008b80ff0d77ac */ /* 0x000e620008000800 */
[----:B------:R-:W1:Y:S02]  /*27f0*/  LDCU.U8 UR12, c[0x0][0x4f8] ;  /* 0x00009f00ff0c77ac */ /* 0x000e640008000000 */
[----:B-12-4-:R-:W2:Y:S04]  /*2800*/  LDG.E.64 R6, desc[UR28][R16.64] ;  /* 0x0000001c10067981 */ /* 0x016ea8000c1e1b00 */
[----:B------:R1:W4:Y:S01]  /*2810*/  LDG.E.64 R10, desc[UR28][R16.64+0x8] ;  /* 0x0000081c100a7981 */ /* 0x000322000c1e1b00 */
[----:B------:R-:W-:Y:S01]  /*2820*/  IMAD.SHL.U32 R9, R5, 0x20, RZ ;  /* 0x0000002005097824 */ /* 0x000fe200078e00ff */
[----:B------:R-:W-:Y:S01]  /*2830*/  LOP3.LUT R13, R13, 0xe, RZ, 0xc0, !PT ;  /* 0x0000000e0d0d7812 */ /* 0x000fe200078ec0ff */
[----:B------:R-:W-:Y:S01]  /*2840*/  VIADD R0, R174, 0x8020 ;  /* 0x00008020ae007836 */ /* 0x000fe20000000000 */
[----:B------:R-:W-:Y:S01]  /*2850*/  LOP3.LUT R18, R18, 0x8, RZ, 0xc0, !PT ;  /* 0x0000000812127812 */ /* 0x000fe200078ec0ff */
[----:B------:R-:W-:Y:S01]  /*2860*/  @P0 VIADD R0, R12, 0xffffffe0 ;  /* 0xffffffe00c000836 */ /* 0x000fe20000000000 */
[----:B------:R-:W2:Y:S01]  /*2870*/  LDSM.16.M88.4 R136, [R174+0x8000] ;  /* 0x00800000ae88783b */ /* 0x000ea20000000200 */
[----:B------:R-:W-:Y:S01]  /*2880*/  IMAD R202, R202, 0x8, R15 ;  /* 0x00000008caca7824 */ /* 0x000fe200078e020f */
[----:B------:R-:W-:Y:S01]  /*2890*/  LOP3.LUT R15, R9, 0x120, RZ, 0xc0, !PT ;  /* 0x00000120090f7812 */ /* 0x000fe200078ec0ff */
[----:B------:R-:W-:Y:S01]  /*28a0*/  IMAD.SHL.U32 R12, R5, 0x10, RZ ;  /* 0x00000010050c7824 */ /* 0x000fe200078e00ff */
[----:B------:R-:W2:Y:S01]  /*28b0*/  LDSM.16.M88.4 R140, [R174+0x8400] ;  /* 0x00840000ae8c783b */ /* 0x000ea20000000200 */
[----:B------:R-:W-:-:S02]  /*28c0*/  IMAD.SHL.U32 R14, R3, 0x20, RZ ;  /* 0x00000020030e7824 */ /* 0x000fc400078e00ff */
[----:B------:R-:W-:Y:S01]  /*28d0*/  IMAD R4, R2, 0x4, R13 ;  /* 0x0000000402047824 */ /* 0x000fe200078e020d */
[----:B------:R-:W2:Y:S01]  /*28e0*/  LDSM.16.M88.4 R144, [R174+0x8800] ;  /* 0x00880000ae90783b */ /* 0x000ea20000000200 */
[----:B------:R-:W-:Y:S01]  /*28f0*/  IMAD.SHL.U32 R2, R5, 0x4, RZ ;  /* 0x0000000405027824 */ /* 0x000fe200078e00ff */
[----:B------:R-:W-:Y:S02]  /*2900*/  LOP3.LUT R12, R15, 0x600, R12, 0xf8, !PT ;  /* 0x000006000f0c7812 */ /* 0x000fe400078ef80c */
[----:B------:R-:W2:Y:S01]  /*2910*/  LDSM.16.M88.4 R148, [R174+0x8c00] ;  /* 0x008c0000ae94783b */ /* 0x000ea20000000200 */
[C---:B------:R-:W-:Y:S01]  /*2920*/  IMAD.SHL.U32 R13, R3.reuse, 0x4, RZ ;  /* 0x00000004030d7824 */ /* 0x040fe200078e00ff */
[--C-:B------:R-:W-:Y:S02]  /*2930*/  LOP3.LUT R18, R18, 0x10, R5.reuse, 0xf8, !PT ;  /* 0x0000001012127812 */ /* 0x100fe400078ef805 */
[----:B------:R-:W-:Y:S01]  /*2940*/  SHF.R.U32.HI R15, RZ, 0x1, R5 ;  /* 0x00000001ff0f7819 */ /* 0x000fe20000011605 */
[----:B------:R-:W-:Y:S01]  /*2950*/  IMAD.SHL.U32 R5, R3, 0x10, RZ ;  /* 0x0000001003057824 */ /* 0x000fe200078e00ff */
[----:B------:R-:W-:Y:S01]  /*2960*/  SHF.R.U32.HI R178, RZ, 0x1, R3 ;  /* 0x00000001ffb27819 */ /* 0x000fe20000011603 */
[----:B------:R-:W-:Y:S01]  /*2970*/  IMAD.MOV.U32 R169, RZ, RZ, 0x20 ;  /* 0x00000020ffa97424 */ /* 0x000fe200078e00ff */
[C---:B-1----:R-:W-:Y:S01]  /*2980*/  LOP3.LUT R16, R14.reuse, 0xc0, RZ, 0xc0, !PT ;  /* 0x000000c00e107812 */ /* 0x042fe200078ec0ff */
[----:B------:R-:W-:Y:S01]  /*2990*/  IMAD.MOV.U32 R200, RZ, RZ, 0x10 ;  /* 0x00000010ffc87424 */ /* 0x000fe200078e00ff */
[----:B------:R-:W-:Y:S01]  /*29a0*/  LOP3.LUT R14, R14, 0x120, RZ, 0xc0, !PT ;  /* 0x000001200e0e7812 */ /* 0x000fe200078ec0ff */
[----:B------:R-:W-:Y:S01]  /*29b0*/  IMAD.MOV.U32 R168, RZ, RZ, 0x20 ;  /* 0x00000020ffa87424 */ /* 0x000fe200078e00ff */
[----:B------:R-:W-:Y:S01]  /*29c0*/  LOP3.LUT R2, R2, 0x18, RZ, 0xc0, !PT ;  /* 0x0000001802027812 */ /* 0x000fe200078ec0ff */
[----:B------:R-:W1:Y:S01]  /*29d0*/  LDSM.16.M88.4 R152, [R0] ;  /* 0x000000000098783b */ /* 0x000e620000000200 */
[----:B------:R-:W-:-:S02]  /*29e0*/  LOP3.LUT R17, R18, 0xc0, R9, 0xf8, !PT ;  /* 0x000000c012117812 */ /* 0x000fc400078ef809 */
[----:B------:R-:W-:Y:S01]  /*29f0*/  LOP3.LUT R13, R16, 0x18, R13, 0xf8, !PT ;  /* 0x00000018100d7812 */ /* 0x000fe200078ef80d */
[----:B------:R-:W1:Y:S01]  /*2a00*/  LDSM.16.M88.4 R156, [R0+0x400] ;  /* 0x00040000009c783b */ /* 0x000e620000000200 */
[----:B------:R-:W-:Y:S02]  /*2a10*/  LOP3.LUT R5, R14, 0x600, R5, 0xf8, !PT ;  /* 0x000006000e057812 */ /* 0x000fe400078ef805 */
[----:B------:R-:W-:Y:S01]  /*2a20*/  LOP3.LUT R16, R2, 0xc0, R9, 0xf8, !PT ;  /* 0x000000c002107812 */ /* 0x000fe200078ef809 */
[----:B------:R-:W1:Y:S01]  /*2a30*/  LDSM.16.M88.4 R160, [R0+0x800] ;  /* 0x0008000000a0783b */ /* 0x000e620000000200 */
[----:B------:R-:W-:Y:S02]  /*2a40*/  LOP3.LUT R14, R17, R2, RZ, 0x3c, !PT ;  /* 0x00000002110e7212 */ /* 0x000fe400078e3cff */
[----:B------:R-:W-:Y:S01]  /*2a50*/  LOP3.LUT R2, R13, 0x8, R178, 0x78, !PT ;  /* 0x000000080d027812 */ /* 0x000fe200078e78b2 */
[----:B------:R3:W1:Y:S03]  /*2a60*/  LDSM.16.M88.4 R164, [R0+0xc00] ;  /* 0x000c000000a4783b */ /* 0x0006660000000200 */
[----:B------:R-:W-:Y:S01]  /*2a70*/  LOP3.LUT R2, R5, R2, RZ, 0xfc, !PT ;  /* 0x0000000205027212 */ /* 0x000fe200078efcff */
[----:B------:R-:W-:Y:S01]  /*2a80*/  IMAD.SHL.U32 R5, R8, 0x20, RZ ;  /* 0x0000002008057824 */ /* 0x000fe200078e00ff */
[----:B------:R-:W-:-:S04]  /*2a90*/  LOP3.LUT R15, R16, 0x8, R15, 0x78, !PT ;  /* 0x00000008100f7812 */ /* 0x000fc800078e780f */
[----:B------:R-:W-:Y:S02]  /*2aa0*/  SHF.R.S32.HI R199, RZ, 0x1f, R5 ;  /* 0x0000001fffc77819 */ /* 0x000fe40000011405 */
[----:B------:R-:W-:Y:S02]  /*2ab0*/  LOP3.LUT R12, R12, R15, RZ, 0xfc, !PT ;  /* 0x0000000f0c0c7212 */ /* 0x000fe400078efcff */
[----:B------:R-:W-:Y:S02]  /*2ac0*/  LOP3.LUT R14, R14, 0x120, R9, 0xf8, !PT ;  /* 0x000001200e0e7812 */ /* 0x000fe400078ef809 */
[----:B------:R-:W-:Y:S02]  /*2ad0*/  LEA R13, R12, UR23, 0x1 ;  /* 0x000000170c0d7c11 */ /* 0x000fe4000f8e08ff */
[----:B------:R-:W-:Y:S02]  /*2ae0*/  LEA R9, R14, UR23, 0x1 ;  /* 0x000000170e097c11 */ /* 0x000fe4000f8e08ff */
[----:B------:R-:W-:-:S02]  /*2af0*/  SEL R169, R169, 0xffffffe0, !P0 ;  /* 0xffffffe0a9a97807 */ /* 0x000fc40004000000 */
[----:B------:R-:W-:Y:S01]  /*2b00*/  LOP3.LUT P0, RZ, R3, 0x2, RZ, 0xc0, !PT ;  /* 0x0000000203ff7812 */ /* 0x000fe2000780c0ff */
[C---:B------:R-:W-:Y:S01]  /*2b10*/  IMAD.IADD R172, R170.reuse, 0x1, R13 ;  /* 0x00000001aaac7824 */ /* 0x040fe200078e020d */
[----:B------:R-:W-:Y:S01]  /*2b20*/  UIADD3 UR4, UPT, UPT, UR32, 0x80, URZ ;  /* 0x0000008020047890 */ /* 0x000fe2000fffe0ff */
[----:B------:R-:W-:Y:S01]  /*2b30*/  IMAD.IADD R170, R170, 0x1, R9 ;  /* 0x00000001aaaa7824 */ /* 0x000fe200078e0209 */
[----:B------:R-:W-:Y:S01]  /*2b40*/  LOP3.LUT R198, R177, 0x18, RZ, 0xc0, !PT ;  /* 0x00000018b1c67812 */ /* 0x000fe200078ec0ff */
[----:B------:R-:W-:Y:S01]  /*2b50*/  IMAD.SHL.U32 R201, R201, 0x8, RZ ;  /* 0x00000008c9c97824 */ /* 0x000fe200078e00ff */
[----:B------:R-:W-:Y:S01]  /*2b60*/  CS2R R94, SRZ ;  /* 0x00000000005e7805 */ /* 0x000fe2000001ff00 */
[----:B------:R-:W-:Y:S01]  /*2b70*/  IMAD.MOV.U32 R203, RZ, RZ, R191 ;  /* 0x000000ffffcb7224 */ /* 0x000fe200078e00bf */
[----:B------:R-:W-:Y:S02]  /*2b80*/  CS2R R92, SRZ ;  /* 0x00000000005c7805 */ /* 0x000fe4000001ff00 */
        /* <DEDUP_REMOVED lines=13> */
[----:B------:R-:W-:Y:S01]  /*2c60*/  CS2R R68, SRZ ;  /* 0x0000000000447805 */ /* 0x000fe2000001ff00 */
[----:B------:R-:W-:Y:S01]  /*2c70*/  VIADD R202, R202, 0xfffffff8 ;  /* 0xfffffff8caca7836 */ /* 0x000fe20000000000 */
[----:B------:R-:W-:Y:S01]  /*2c80*/  SEL R168, R168, 0xffffffe0, !P0 ;  /* 0xffffffe0a8a87807 */ /* 0x000fe20004000000 */
[----:B---3--:R-:W-:Y:S01]  /*2c90*/  IMAD.IADD R0, R174, 0x1, R169 ;  /* 0x00000001ae007824 */ /* 0x008fe200078e02a9 */
[----:B------:R-:W-:Y:S02]  /*2ca0*/  USHF.L.U32 UR14, UR14, 0x7, URZ ;  /* 0x000000070e0e7899 */ /* 0x000fe400080006ff */
[----:B------:R-:W-:Y:S01]  /*2cb0*/  UISETP.GE.AND UP0, UPT, UR4, UR30, UPT ;  /* 0x0000001e0400728c */ /* 0x000fe2000bf06270 */
[----:B--2---:R-:W-:Y:S02]  /*2cc0*/  R2UR UR16, R7 ;  /* 0x00000000071072ca */ /* 0x004fe400000e0000 */
[----:B----4-:R-:W-:Y:S01]  /*2cd0*/  IADD3 R214, P2, P1, R5, R10, R214 ;  /* 0x0000000a05d67210 */ /* 0x010fe2000795e0d6 */
[----:B------:R-:W-:Y:S01]  /*2ce0*/  VIADD R5, R4, 0x1 ;  /* 0x0000000104057836 */ /* 0x000fe20000000000 */
[----:B------:R-:W-:-:S02]  /*2cf0*/  R2UR UR15, R6 ;  /* 0x00000000060f72ca */ /* 0x000fc400000e0000 */
[----:B------:R-:W-:Y:S01]  /*2d00*/  IADD3.X R199, PT, PT, R199, R11, RZ, P2, P1 ;  /* 0x0000000bc7c77210 */ /* 0x000fe200017e24ff */
[----:B------:R-:W-:Y:S01]  /*2d10*/  IMAD.WIDE.U32 R214, R214, -0x2daee0ad, RZ ;  /* 0xd2511f53d6d67825 */ /* 0x000fe200078e00ff */
[----:B------:R-:W-:-:S05]  /*2d20*/  LOP3.LUT P1, RZ, R3, 0x4, RZ, 0xc0, !PT ;  /* 0x0000000403ff7812 */ /* 0x000fca000782c0ff */
[----:B------:R-:W-:Y:S02]  /*2d30*/  LOP3.LUT R7, R4, UR16, RZ, 0x3c, !PT ;  /* 0x0000001004077c12 */ /* 0x000fe4000f8e3cff */
[----:B------:R-:W-:Y:S02]  /*2d40*/  LOP3.LUT R5, R5, UR16, RZ, 0x3c, !PT ;  /* 0x0000001005057c12 */ /* 0x000fe4000f8e3cff */
[----:B------:R-:W-:Y:S02]  /*2d50*/  SEL R200, R200, 0xfffffff0, !P1 ;  /* 0xfffffff0c8c87807 */ /* 0x000fe40004800000 */
[C---:B------:R-:W-:Y:S02]  /*2d60*/  LOP3.LUT R212, R215.reuse, R7, RZ, 0x3c, !PT ;  /* 0x00000007d7d47212 */ /* 0x040fe400078e3cff */
[----:B------:R-:W-:Y:S01]  /*2d70*/  LOP3.LUT R210, R215, R5, RZ, 0x3c, !PT ;  /* 0x00000005d7d27212 */ /* 0x000fe200078e3cff */
[----:B------:R-:W-:Y:S02]  /*2d80*/  IMAD.IADD R208, R176, 0x1, R200 ;  /* 0x00000001b0d07824 */ /* 0x000fe400078e02c8 */
[----:B------:R-:W-:-:S02]  /*2d90*/  IMAD.IADD R207, R200, 0x1, R186 ;  /* 0x00000001c8cf7824 */ /* 0x000fc400078e02ba */
[----:B------:R-:W-:Y:S02]  /*2da0*/  IMAD.IADD R206, R179, 0x1, R200 ;  /* 0x00000001b3ce7824 */ /* 0x000fe400078e02c8 */
[----:B------:R-:W-:Y:S01]  /*2db0*/  IMAD.WIDE.U32 R212, R212, -0x326172a9, RZ ;  /* 0xcd9e8d57d4d47825 */ /* 0x000fe200078e00ff */
[----:B------:R-:W-:-:S03]  /*2dc0*/  UIADD3 UR32, UPT, UPT, UR16, -0x4498517b, URZ ;  /* 0xbb67ae8510207890 */ /* 0x000fc6000fffe0ff */
[----:B------:R-:W-:Y:S01]  /*2dd0*/  IMAD.WIDE.U32 R210, R210, -0x326172a9, RZ ;  /* 0xcd9e8d57d2d27825 */ /* 0x000fe200078e00ff */
[----:B------:R-:W-:Y:S02]  /*2de0*/  UIADD3 UR31, UPT, UPT, UR16, 0x76cf5d0a, URZ ;  /* 0x76cf5d0a101f7890 */ /* 0x000fe4000fffe0ff */
[----:B------:R-:W-:Y:S02]  /*2df0*/  UIADD3 UR19, UPT, UPT, UR16, 0x32370b8f, URZ ;  /* 0x32370b8f10137890 */ /* 0x000fe4000fffe0ff */
[----:B------:R-:W-:Y:S02]  /*2e00*/  UIADD3 UR18, UPT, UPT, UR16, -0x126145ec, URZ ;  /* 0xed9eba1410127890 */ /* 0x000fe4000fffe0ff */
[----:B------:R-:W-:Y:S02]  /*2e10*/  UIADD3 UR17, UPT, UPT, UR16, -0x56f99767, URZ ;  /* 0xa906689910117890 */ /* 0x000fe4000fffe0ff */
[----:B-1----:R-:W-:-:S12]  /*2e20*/  UIADD3 UR16, UPT, UPT, UR16, 0x646e171e, URZ ;  /* 0x646e171e10107890 */ /* 0x002fd8000fffe0ff */
.L_x_429:
[----:B------:R-:W-:Y:S01]  /*2e30*/  PLOP3.LUT P4, PT, PT, PT, UP0, 0x80, 0x8 ;  /* 0x000000000008781c */ /* 0x000fe20003f8f008 */
[----:B------:R-:W0:Y:S01]  /*2e40*/  LDGDEPBAR ;  /* 0x00000000000079af */ /* 0x000e220000000000 */
[----:B------:R-:W-:Y:S01]  /*2e50*/  PLOP3.LUT P3, PT, PT, PT, UP0, 0x80, 0x8 ;  /* 0x000000000008781c */ /* 0x000fe20003f6f008 */
[----:B------:R-:W-:Y:S01]  /*2e60*/  IMAD.IADD R171, R172, 0x1, R169 ;  /* 0x00000001acab7824 */ /* 0x000fe200078e02a9 */
[----:B------:R-:W-:Y:S01]  /*2e70*/  PLOP3.LUT P2, PT, PT, PT, UP0, 0x80, 0x8 ;  /* 0x000000000008781c */ /* 0x000fe20003f4f008 */
[----:B------:R-:W1:Y:S01]  /*2e80*/  S2UR UR4, SR_CgaCtaId ;  /* 0x00000000000479c3 */ /* 0x000e620000008800 */
[----:B------:R-:W-:Y:S01]  /*2e90*/  PLOP3.LUT P0, PT, PT, PT, UP0, 0x80, 0x8 ;  /* 0x000000000008781c */ /* 0x000fe20003f0f008 */
[----:B------:R-:W-:Y:S01]  /*2ea0*/  UMOV UR5, 0x400 ;  /* 0x0000040000057882 */ /* 0x000fe20000000000 */
[----:B------:R-:W-:Y:S01]  /*2eb0*/  PLOP3.LUT P5, PT, PT, PT, UP0, 0x80, 0x8 ;  /* 0x000000000008781c */ /* 0x000fe20003faf008 */
[----:B------:R-:W-:Y:S01]  /*2ec0*/  IMAD.U32 R216, RZ, RZ, UR25 ;  /* 0x00000019ffd87e24 */ /* 0x000fe2000f8e00ff */
[----:B------:R-:W-:Y:S01]  /*2ed0*/  PLOP3.LUT P6, PT, PT, PT, UP0, 0x80, 0x8 ;  /* 0x000000000008781c */ /* 0x000fe20003fcf008 */
[C---:B------:R-:W-:Y:S01]  /*2ee0*/  IMAD.WIDE.U32 R240, R202.reuse, -0x326172a9, RZ ;  /* 0xcd9e8d57caf07825 */ /* 0x040fe200078e00ff */
[----:B------:R-:W-:Y:S02]  /*2ef0*/  UIADD3 UR35, UPT, UPT, UR15, -0x61c88647, URZ ;  /* 0x9e3779b90f237890 */ /* 0x000fe4000fffe0ff */
[----:B------:R-:W-:Y:S01]  /*2f00*/  UIADD3 UR36, UPT, UPT, UR15, 0x3c6ef372, URZ ;  /* 0x3c6ef3720f247890 */ /* 0x000fe2000fffe0ff */
[----:B------:R-:W-:Y:S01]  /*2f10*/  @P4 IMAD.SHL.U32 R209, R3, 0x2, RZ ;  /* 0x0000000203d14824 */ /* 0x000fe200078e00ff */
[----:B------:R-:W-:Y:S01]  /*2f20*/  PLOP3.LUT P4, PT, PT, PT, UP0, 0x80, 0x8 ;  /* 0x000000000008781c */ /* 0x000fe20003f8f008 */
[----:B------:R-:W-:Y:S01]  /*2f30*/  VIADD R236, R202, 0x4 ;  /* 0x00000004caec7836 */ /* 0x000fe20000000000 */
[----:B------:R-:W-:Y:S02]  /*2f40*/  LOP3.LUT R242, R240, UR35, R213, 0x96, !PT ;  /* 0x00000023f0f27c12 */ /* 0x000fe4000f8e96d5 */
[----:B------:R-:W-:Y:S01]  /*2f50*/  @P3 LOP3.LUT R209, R209, 0x6, RZ, 0xc0, !PT ;  /* 0x00000006d1d13812 */ /* 0x000fe200078ec0ff */
[----:B------:R-:W-:Y:S01]  /*2f60*/  IMAD.WIDE.U32 R236, R236, -0x326172a9, RZ ;  /* 0xcd9e8d57ecec7825 */ /* 0x000fe200078e00ff */
[----:B------:R-:W-:Y:S02]  /*2f70*/  PLOP3.LUT P3, PT, PT, PT, UP0, 0x80, 0x8 ;  /* 0x000000000008781c */ /* 0x000fe40003f6f008 */
[----:B------:R-:W-:Y:S01]  /*2f80*/  @P2 LOP3.LUT R209, R209, 0x1c0, R178, 0xf8, !PT ;  /* 0x000001c0d1d12812 */ /* 0x000fe200078ef8b2 */
[----:B------:R-:W-:Y:S01]  /*2f90*/  IMAD.WIDE.U32 R242, R242, -0x2daee0ad, RZ ;  /* 0xd2511f53f2f27825 */ /* 0x000fe200078e00ff */
[----:B------:R-:W-:Y:S02]  /*2fa0*/  LOP3.LUT R240, R240, UR35, R211, 0x96, !PT ;  /* 0x00000023f0f07c12 */ /* 0x000fe4000f8e96d3 */
[----:B------:R-:W-:Y:S01]  /*2fb0*/  PLOP3.LUT P2, PT, PT, PT, UP0, 0x80, 0x8 ;  /* 0x000000000008781c */ /* 0x000fe20003f4f008 */
[----:B------:R-:W-:Y:S04]  /*2fc0*/  DEPBAR.LE SB0, 0x0 ;  /* 0x000080000000791a */ /* 0x000fe80000000000 */
[C---:B------:R-:W-:Y:S01]  /*2fd0*/  LOP3.LUT R238, R236.reuse, UR35, R213, 0x96, !PT ;  /* 0x00000023ecee7c12 */ /* 0x040fe2000f8e96d5 */
[----:B------:R-:W-:Y:S01]  /*2fe0*/  BAR.SYNC.DEFER_BLOCKING 0x0 ;  /* 0x0000000000007b1d */ /* 0x000fe20000010000 */
[----:B------:R-:W-:Y:S01]  /*2ff0*/  LOP3.LUT R236, R236, UR35, R211, 0x96, !PT ;  /* 0x00000023ecec7c12 */ /* 0x000fe2000f8e96d3 */
[----:B------:R-:W-:Y:S01]  /*3000*/  @P0 IMAD R209, R216, 0x80, R209 ;  /* 0x00000080d8d10824 */ /* 0x000fe200078e02d1 */
[----:B------:R-:W-:Y:S01]  /*3010*/  PLOP3.LUT P0, PT, PT, PT, UP0, 0x80, 0x8 ;  /* 0x000000000008781c */ /* 0x000fe20003f0f008 */
[----:B-1----:R-:W-:Y:S01]  /*3020*/  ULEA UR4, UR4, UR5, 0x18 ;  /* 0x0000000504047291 */ /* 0x002fe2000f8ec0ff */
[----:B------:R-:W-:Y:S01]  /*3030*/  IMAD.WIDE.U32 R238, R238, -0x2daee0ad, RZ ;  /* 0xd2511f53eeee7825 */ /* 0x000fe200078e00ff */
[----:B------:R-:W-:Y:S01]  /*3040*/  UIADD3 UR35, UPT, UPT, UR15, -0x255992d5, URZ ;  /* 0xdaa66d2b0f237890 */ /* 0x000fe2000fffe0ff */
[C---:B------:R-:W-:Y:S09]  /*3050*/  @P4 ISETP.GE.AND P4, PT, R209.reuse, UR30, PT ;  /* 0x0000001ed1004c0c */ /* 0x040ff2000bf86270 */
[C---:B------:R-:W-:Y:S01]  /*3060*/  @P0 VIADD R216, R209.reuse, 0x1 ;  /* 0x00000001d1d80836 */ /* 0x040fe20000000000 */
[----:B------:R-:W-:Y:S01]  /*3070*/  PLOP3.LUT P0, PT, PT, PT, UP0, 0x80, 0x8 ;  /* 0x000000000008781c */ /* 0x000fe20003f0f008 */
[----:B------:R-:W-:Y:S08]  /*3080*/  LDSM.16.M88.4 R100, [R172] ;  /* 0x00000000ac64783b */ /* 0x000ff00000000200 */
[----:B------:R-:W1:Y:S08]  /*3090*/  LDSM.16.M88.4 R104, [R174+0x6000] ;  /* 0x00600000ae68783b */ /* 0x000e700000000200 */
[----:B------:R-:W2:Y:S08]  /*30a0*/  LDSM.16.M88.4 R108, [R172+0x1000] ;  /* 0x00100000ac6c783b */ /* 0x000eb00000000200 */
[----:B------:R-:W3:Y:S08]  /*30b0*/  LDSM.16.M88.4 R112, [R174+0x6400] ;  /* 0x00640000ae70783b */ /* 0x000ef00000000200 */
[----:B------:R-:W4:Y:S08]  /*30c0*/  LDSM.16.M88.4 R116, [R174+0x6800] ;  /* 0x00680000ae74783b */ /* 0x000f300000000200 */
[----:B------:R-:W4:Y:S01]  /*30d0*/  LDSM.16.M88.4 R120, [R174+0x6c00] ;  /* 0x006c0000ae78783b */ /* 0x000f220000000200 */
[-C--:B-1----:R-:W-:Y:S07]  /*30e0*/  HMMA.16816.F32 R4, R100, R104.reuse, RZ ;  /* 0x000000686404723c */ /* 0x082fee00000018ff */
[----:B------:R-:W-:Y:S01]  /*30f0*/  LDSM.16.M88.4 R124, [R171] ;  /* 0x00000000ab7c783b */ /* 0x000fe20000000200 */
[C---:B--2---:R-:W-:Y:S07]  /*3100*/  HMMA.16816.F32 R8, R108.reuse, R104, RZ ;  /* 0x000000686c08723c */ /* 0x044fee00000018ff */
[----:B------:R-:W1:Y:S01]  /*3110*/  LDSM.16.M88.4 R128, [R0+0x6000] ;  /* 0x006000000080783b */ /* 0x000e620000000200 */
[-C--:B------:R-:W-:Y:S07]  /*3120*/  HMMA.16816.F32 R12, R108, R106.reuse, RZ ;  /* 0x0000006a6c0c723c */ /* 0x080fee00000018ff */
[----:B------:R-:W2:Y:S01]  /*3130*/  LDSM.16.M88.4 R132, [R171+0x1000] ;  /* 0x00100000ab84783b */ /* 0x000ea20000000200 */
[C---:B------:R-:W-:Y:S07]  /*3140*/  HMMA.16816.F32 R16, R100.reuse, R106, RZ ;  /* 0x0000006a6410723c */ /* 0x040fee00000018ff */
[----:B------:R-:W-:Y:S01]  /*3150*/  LDSM.16.M88.4 R104, [R0+0x6800] ;  /* 0x006800000068783b */ /* 0x000fe20000000200 */
        /* <DEDUP_REMOVED lines=12> */
[----:B------:R-:W3:Y:S07]  /*3220*/  LDSM.16.M88.4 R100, [R0+0x6400] ;  /* 0x006400000064783b */ /* 0x000eee0000000200 */
[-C--:B-1----:R-:W-:Y:S08]  /*3230*/  HMMA.16816.F32 R4, R124, R128.reuse, R4 ;  /* 0x000000807c04723c */ /* 0x082ff00000001804 */
[C---:B--2---:R-:W-:Y:S08]  /*3240*/  HMMA.16816.F32 R8, R132.reuse, R128, R8 ;  /* 0x000000808408723c */ /* 0x044ff00000001808 */
[-C--:B------:R-:W-:Y:S03]  /*3250*/  HMMA.16816.F32 R12, R132, R130.reuse, R12 ;  /* 0x00000082840c723c */ /* 0x080fe6000000180c */
[----:B------:R-:W-:Y:S02]  /*3260*/  @P5 FSEL R4, R4, -INF , !P4 ;  /* 0xff80000004045808 */ /* 0x000fe40006000000 */
[----:B------:R-:W-:Y:S02]  /*3270*/  PLOP3.LUT P5, PT, PT, PT, UP0, 0x80, 0x8 ;  /* 0x000000000008781c */ /* 0x000fe40003faf008 */
[----:B------:R-:W-:Y:S01]  /*3280*/  @P6 FSEL R6, R6, -INF , !P4 ;  /* 0xff80000006066808 */ /* 0x000fe20006000000 */
[C---:B------:R-:W-:Y:S01]  /*3290*/  HMMA.16816.F32 R16, R124.reuse, R130, R16 ;  /* 0x000000827c10723c */ /* 0x040fe20000001810 */
[----:B------:R-:W-:Y:S03]  /*32a0*/  PLOP3.LUT P6, PT, PT, PT, UP0, 0x80, 0x8 ;  /* 0x000000000008781c */ /* 0x000fe60003fcf008 */
[----:B------:R-:W-:Y:S02]  /*32b0*/  @P3 FSEL R10, R10, -INF , !P4 ;  /* 0xff8000000a0a3808 */ /* 0x000fe40006000000 */
[----:B------:R-:W-:Y:S02]  /*32c0*/  @P2 FSEL R8, R8, -INF , !P4 ;  /* 0xff80000008082808 */ /* 0x000fe40006000000 */
[----:B------:R-:W-:Y:S01]  /*32d0*/  PLOP3.LUT P2, PT, PT, PT, UP0, 0x80, 0x8 ;  /* 0x000000000008781c */ /* 0x000fe20003f4f008 */
[-C--:B---3--:R-:W-:Y:S01]  /*32e0*/  HMMA.16816.F32 R20, R124, R100.reuse, R20 ;  /* 0x000000647c14723c */ /* 0x088fe20000001814 */
[----:B------:R-:W-:Y:S02]  /*32f0*/  PLOP3.LUT P3, PT, PT, PT, UP0, 0x80, 0x8 ;  /* 0x000000000008781c */ /* 0x000fe40003f6f008 */
[----:B------:R-:W-:Y:S02]  /*3300*/  PLOP3.LUT P4, PT, PT, PT, UP0, 0x80, 0x8 ;  /* 0x000000000008781c */ /* 0x000fe40003f8f008 */
[----:B------:R-:W-:Y:S01]  /*3310*/  @P5 ISETP.GE.AND P5, PT, R216, UR30, PT ;  /* 0x0000001ed8005c0c */ /* 0x000fe2000bfa6270 */
[----:B------:R-:W-:Y:S01]  /*3320*/  @P6 VIADD R216, R209, 0x8 ;  /* 0x00000008d1d86836 */ /* 0x000fe20000000000 */
[----:B------:R-:W-:Y:S01]  /*3330*/  PLOP3.LUT P6, PT, PT, PT, UP0, 0x80, 0x8 ;  /* 0x000000000008781c */ /* 0x000fe20003fcf008 */
[C---:B------:R-:W-:Y:S04]  /*3340*/  HMMA.16816.F32 R24, R132.reuse, R100, R24 ;  /* 0x000000648418723c */ /* 0x040fe80000001818 */
[----:B------:R-:W-:Y:S02]  /*3350*/  @P2 FSEL R5, R5, -INF , !P5 ;  /* 0xff80000005052808 */ /* 0x000fe40006800000 */
[----:B------:R-:W-:Y:S02]  /*3360*/  PLOP3.LUT P2, PT, PT, PT, UP0, 0x80, 0x8 ;  /* 0x000000000008781c */ /* 0x000fe40003f4f008 */
[----:B------:R-:W-:Y:S01]  /*3370*/  @P3 FSEL R7, R7, -INF , !P5 ;  /* 0xff80000007073808 */ /* 0x000fe20006800000 */
[-C--:B------:R-:W-:Y:S01]  /*3380*/  HMMA.16816.F32 R28, R132, R102.reuse, R28 ;  /* 0x00000066841c723c */ /* 0x080fe2000000181c */
[----:B------:R-:W-:Y:S02]  /*3390*/  PLOP3.LUT P3, PT, PT, PT, UP0, 0x80, 0x8 ;  /* 0x000000000008781c */ /* 0x000fe40003f6f008 */
[----:B------:R-:W-:Y:S02]  /*33a0*/  @P4 FSEL R9, R9, -INF , !P5 ;  /* 0xff80000009094808 */ /* 0x000fe40006800000 */
[----:B------:R-:W-:Y:S02]  /*33b0*/  @P6 ISETP.GE.AND P6, PT, R216, UR30, PT ;  /* 0x0000001ed8006c0c */ /* 0x000fe4000bfc6270 */
[----:B------:R-:W-:Y:S01]  /*33c0*/  PLOP3.LUT P4, PT, PT, PT, UP0, 0x80, 0x8 ;  /* 0x000000000008781c */ /* 0x000fe20003f8f008 */
[C---:B------:R-:W-:Y:S01]  /*33d0*/  HMMA.16816.F32 R32, R124.reuse, R102, R32 ;  /* 0x000000667c20723c */ /* 0x040fe20000001820 */
[----:B------:R-:W1:Y:S03]  /*33e0*/  LDSM.16.M88.4 R100, [R0+0x6c00] ;  /* 0x006c00000064783b */ /* 0x000e660000000200 */
[----:B------:R-:W-:Y:S01]  /*33f0*/  @P0 FSEL R11, R11, -INF , !P5 ;  /* 0xff8000000b0b0808 */ /* 0x000fe20006800000 */
[C---:B------:R-:W-:Y:S01]  /*3400*/  @P2 VIADD R216, R209.reuse, 0x9 ;  /* 0x00000009d1d82836 */ /* 0x040fe20000000000 */
[----:B------:R-:W-:Y:S02]  /*3410*/  @P3 FSEL R12, R12, -INF , !P6 ;  /* 0xff8000000c0c3808 */ /* 0x000fe40007000000 */
[----:B------:R-:W-:Y:S01]  /*3420*/  PLOP3.LUT P5, PT, PT, PT, UP0, 0x80, 0x8 ;  /* 0x000000000008781c */ /* 0x000fe20003faf008 */
[-C--:B------:R-:W-:Y:S01]  /*3430*/  HMMA.16816.F32 R36, R124, R104.reuse, R36 ;  /* 0x000000687c24723c */ /* 0x080fe20000001824 */
[----:B------:R-:W-:Y:S02]  /*3440*/  PLOP3.LUT P3, PT, PT, PT, UP0, 0x80, 0x8 ;  /* 0x000000000008781c */ /* 0x000fe40003f6f008 */
[----:B------:R-:W-:Y:S02]  /*3450*/  PLOP3.LUT P0, PT, PT, PT, UP0, 0x80, 0x8 ;  /* 0x000000000008781c */ /* 0x000fe40003f0f008 */
[----:B------:R-:W-:Y:S02]  /*3460*/  PLOP3.LUT P2, PT, PT, PT, UP0, 0x80, 0x8 ;  /* 0x000000000008781c */ /* 0x000fe40003f4f008 */
[----:B------:R-:W-:Y:S01]  /*3470*/  @P4 FSEL R14, R14, -INF , !P6 ;  /* 0xff8000000e0e4808 */ /* 0x000fe20007000000 */
[C---:B------:R-:W-:Y:S01]  /*3480*/  HMMA.16816.F32 R40, R132.reuse, R104, R40 ;  /* 0x000000688428723c */ /* 0x040fe20000001828 */
[----:B------:R-:W-:Y:S03]  /*3490*/  PLOP3.LUT P4, PT, PT, PT, UP0, 0x80, 0x8 ;  /* 0x000000000008781c */ /* 0x000fe60003f8f008 */
[----:B------:R-:W-:Y:S02]  /*34a0*/  @P5 FSEL R16, R16, -INF , !P6 ;  /* 0xff80000010105808 */ /* 0x000fe40007000000 */
[----:B------:R-:W-:Y:S02]  /*34b0*/  PLOP3.LUT P5, PT, PT, PT, UP0, 0x80, 0x8 ;  /* 0x000000000008781c */ /* 0x000fe40003faf008 */
[----:B------:R-:W-:Y:S01]  /*34c0*/  @P0 FSEL R18, R18, -INF , !P6 ;  /* 0xff80000012120808 */ /* 0x000fe20007000000 */
[-C--:B------:R-:W-:Y:S01]  /*34d0*/  HMMA.16816.F32 R44, R132, R106.reuse, R44 ;  /* 0x0000006a842c723c */ /* 0x080fe2000000182c */
[----:B------:R-:W-:Y:S02]  /*34e0*/  PLOP3.LUT P6, PT, PT, PT, UP0, 0x80, 0x8 ;  /* 0x000000000008781c */ /* 0x000fe40003fcf008 */
[----:B------:R-:W-:Y:S01]  /*34f0*/  @P2 ISETP.GE.AND P2, PT, R216, UR30, PT ;  /* 0x0000001ed8002c0c */ /* 0x000fe2000bf46270 */
[----:B------:R-:W-:Y:S01]  /*3500*/  @P3 VIADD R216, R209, 0x10 ;  /* 0x00000010d1d83836 */ /* 0x000fe20000000000 */
[----:B------:R-:W-:Y:S02]  /*3510*/  PLOP3.LUT P3, PT, PT, PT, UP0, 0x80, 0x8 ;  /* 0x000000000008781c */ /* 0x000fe40003f6f008 */
[----:B------:R-:W-:Y:S01]  /*3520*/  PLOP3.LUT P0, PT, PT, PT, UP0, 0x80, 0x8 ;  /* 0x000000000008781c */ /* 0x000fe20003f0f008 */
[C---:B------:R-:W-:Y:S04]  /*3530*/  HMMA.16816.F32 R48, R124.reuse, R106, R48 ;  /* 0x0000006a7c30723c */ /* 0x040fe80000001830 */
[----:B------:R-:W-:Y:S02]  /*3540*/  @P4 FSEL R13, R13, -INF , !P2 ;  /* 0xff8000000d0d4808 */ /* 0x000fe40005000000 */
[----:B------:R-:W-:Y:S02]  /*3550*/  PLOP3.LUT P4, PT, PT, PT, UP0, 0x80, 0x8 ;  /* 0x000000000008781c */ /* 0x000fe40003f8f008 */
[----:B------:R-:W-:Y:S01]  /*3560*/  @P5 FSEL R15, R15, -INF , !P2 ;  /* 0xff8000000f0f5808 */ /* 0x000fe20005000000 */
[-C--:B-1----:R-:W-:Y:S01]  /*3570*/  HMMA.16816.F32 R52, R124, R100.reuse, R52 ;  /* 0x000000647c34723c */ /* 0x082fe20000001834 */
[----:B------:R-:W-:Y:S02]  /*3580*/  PLOP3.LUT P5, PT, PT, PT, UP0, 0x80, 0x8 ;  /* 0x000000000008781c */ /* 0x000fe40003faf008 */
[----:B------:R-:W-:Y:S02]  /*3590*/  @P3 ISETP.GE.AND P3, PT, R216, UR30, PT ;  /* 0x0000001ed8003c0c */ /* 0x000fe4000bf66270 */
[----:B------:R-:W-:Y:S02]  /*35a0*/  @P6 FSEL R17, R17, -INF , !P2 ;  /* 0xff80000011116808 */ /* 0x000fe40005000000 */
[----:B------:R-:W-:Y:S01]  /*35b0*/  PLOP3.LUT P6, PT, PT, PT, UP0, 0x80, 0x8 ;  /* 0x000000000008781c */ /* 0x000fe20003fcf008 */
[C---:B------:R-:W-:Y:S04]  /*35c0*/  HMMA.16816.F32 R56, R132.reuse, R100, R56 ;  /* 0x000000648438723c */ /* 0x040fe80000001838 */
[----:B------:R-:W-:Y:S01]  /*35d0*/  @P0 FSEL R19, R19, -INF , !P2 ;  /* 0xff80000013130808 */ /* 0x000fe20005000000 */
[----:B------:R-:W-:Y:S01]  /*35e0*/  @P4 VIADD R216, R209, 0x11 ;  /* 0x00000011d1d84836 */ /* 0x000fe20000000000 */
[----:B------:R-:W-:Y:S02]  /*35f0*/  PLOP3.LUT P0, PT, PT, PT, UP0, 0x80, 0x8 ;  /* 0x000000000008781c */ /* 0x000fe40003f0f008 */
[----:B------:R-:W-:Y:S01]  /*3600*/  @P5 FSEL R20, R20, -INF , !P3 ;  /* 0xff80000014145808 */ /* 0x000fe20005800000 */
[-C--:B------:R-:W-:Y:S01]  /*3610*/  HMMA.16816.F32 R60, R132, R102.reuse, R60 ;  /* 0x00000066843c723c */ /* 0x080fe2000000183c */
[----:B------:R-:W-:Y:S02]  /*3620*/  PLOP3.LUT P2, PT, PT, PT, UP0, 0x80, 0x8 ;  /* 0x000000000008781c */ /* 0x000fe40003f4f008 */
[----:B------:R-:W-:Y:S02]  /*3630*/  PLOP3.LUT P5, PT, PT, PT, UP0, 0x80, 0x8 ;  /* 0x000000000008781c */ /* 0x000fe40003faf008 */
[----:B------:R-:W-:Y:S02]  /*3640*/  PLOP3.LUT P4, PT, PT, PT, UP0, 0x80, 0x8 ;  /* 0x000000000008781c */ /* 0x000fe40003f8f008 */
[----:B------:R-:W-:Y:S01]  /*3650*/  @P6 FSEL R22, R22, -INF , !P3 ;  /* 0xff80000016166808 */ /* 0x000fe20005800000 */
[----:B------:R-:W-:Y:S01]  /*3660*/  HMMA.16816.F32 R64, R124, R102, R64 ;  /* 0x000000667c40723c */ /* 0x000fe20000001840 */
[----:B------:R-:W-:Y:S03]  /*3670*/  PLOP3.LUT P6, PT, PT, PT, UP0, 0x80, 0x8 ;  /* 0x000000000008781c */ /* 0x000fe60003fcf008 */
[----:B------:R-:W-:Y:S02]  /*3680*/  @P0 FSEL R24, R24, -INF , !P3 ;  /* 0xff80000018180808 */ /* 0x000fe40005800000 */
[----:B------:R-:W-:Y:S02]  /*3690*/  PLOP3.LUT P0, PT, PT, PT, UP0, 0x80, 0x8 ;  /* 0x000000000008781c */ /* 0x000fe40003f0f008 */
[----:B------:R-:W-:Y:S02]  /*36a0*/  @P2 FSEL R26, R26, -INF , !P3 ;  /* 0xff8000001a1a2808 */ /* 0x000fe40005800000 */
[----:B------:R-:W-:Y:S02]  /*36b0*/  PLOP3.LUT P3, PT, PT, PT, UP0, 0x80, 0x8 ;  /* 0x000000000008781c */ /* 0x000fe40003f6f008 */
[----:B------:R-:W-:Y:S02]  /*36c0*/  @P4 ISETP.GE.AND P4, PT, R216, UR30, PT ;  /* 0x0000001ed8004c0c */ /* 0x000fe4000bf86270 */
        /* <DEDUP_REMOVED lines=8> */
[----:B------:R-:W-:Y:S02]  /*3750*/  @P3 FSEL R27, R27, -INF , !P4 ;  /* 0xff8000001b1b3808 */ /* 0x000fe40006000000 */
[----:B------:R-:W-:Y:S02]  /*3760*/  PLOP3.LUT P3, PT, PT, PT, UP0, 0x80, 0x8 ;  /* 0x000000000008781c */ /* 0x000fe40003f6f008 */
[----:B------:R-:W-:Y:S02]  /*3770*/  @P5 ISETP.GE.AND P5, PT, R216, UR30, PT ;  /* 0x0000001ed8005c0c */ /* 0x000fe4000bfa6270 */
[----:B------:R-:W-:Y:S02]  /*3780*/  PLOP3.LUT P4, PT, PT, PT, UP0, 0x80, 0x8 ;  /* 0x000000000008781c */ /* 0x000fe40003f8f008 */
[----:B------:R-:W-:Y:S01]  /*3790*/  PLOP3.LUT P2, PT, PT, PT, UP0, 0x80, 0x8 ;  /* 0x000000000008781c */ /* 0x000fe20003f4f008 */
[----:B------:R-:W-:Y:S01]  /*37a0*/  @P6 VIADD R216, R209, 0x19 ;  /* 0x00000019d1d86836 */ /* 0x000fe20000000000 */
        /* <DEDUP_REMOVED lines=8> */
[----:B------:R-:W-:Y:S02]  /*3830*/  PLOP3.LUT P2, PT, PT, PT, UP0, 0x80, 0x8 ;  /* 0x000000000008781c */ /* 0x000fe40003f4f008 */
[----:B------:R-:W-:Y:S02]  /*3840*/  @P6 ISETP.GE.AND P6, PT, R216, UR30, PT ;  /* 0x0000001ed8006c0c */ /* 0x000fe4000bfc6270 */
[----:B------:R-:W-:Y:S02]  /*3850*/  PLOP3.LUT P5, PT, PT, PT, UP0, 0x80, 0x8 ;  /* 0x000000000008781c */ /* 0x000fe40003faf008 */
[----:B------:R-:W-:Y:S02]  /*3860*/  @P0 FSEL R29, R29, -INF , !P6 ;  /* 0xff8000001d1d0808 */ /* 0x000fe40007000000 */
[----:B------:R-:W-:Y:S02]  /*3870*/  PLOP3.LUT P0, PT, PT, PT, UP0, 0x80, 0x8 ;  /* 0x000000000008781c */ /* 0x000fe40003f0f008 */
[----:B------:R-:W-:Y:S02]  /*3880*/  @P3 FSEL R31, R31, -INF , !P6 ;  /* 0xff8000001f1f3808 */ /* 0x000fe40007000000 */
[----:B------:R-:W-:Y:S02]  /*3890*/  PLOP3.LUT P3, PT, PT, PT, UP0, 0x80, 0x8 ;  /* 0x000000000008781c */ /* 0x000fe40003f6f008 */
[----:B------:R-:W-:Y:S02]  /*38a0*/  @P4 FSEL R33, R33, -INF , !P6 ;  /* 0xff80000021214808 */ /* 0x000fe40007000000 */
[----:B------:R-:W-:Y:S01]  /*38b0*/  @P2 FSEL R35, R35, -INF , !P6 ;  /* 0xff80000023232808 */ /* 0x000fe20007000000 */
[C---:B------:R-:W-:Y:S01]  /*38c0*/  @P5 VIADD R216, R209.reuse, 0x20 ;  /* 0x00000020d1d85836 */ /* 0x040fe20000000000 */
[----:B------:R-:W-:Y:S02]  /*38d0*/  PLOP3.LUT P6, PT, PT, PT, UP0, 0x80, 0x8 ;  /* 0x000000000008781c */ /* 0x000fe40003fcf008 */
[----:B------:R-:W-:Y:S01]  /*38e0*/  PLOP3.LUT P2, PT, PT, PT, UP0, 0x80, 0x8 ;  /* 0x000000000008781c */ /* 0x000fe20003f4f008 */
[----:B------:R-:W-:Y:S01]  /*38f0*/  @P0 VIADD R217, R209, 0x21 ;  /* 0x00000021d1d90836 */ /* 0x000fe20000000000 */
[----:B------:R-:W-:Y:S02]  /*3900*/  PLOP3.LUT P0, PT, PT, PT, UP0, 0x80, 0x8 ;  /* 0x000000000008781c */ /* 0x000fe40003f0f008 */
[----:B------:R-:W-:Y:S02]  /*3910*/  PLOP3.LUT P4, PT, PT, PT, UP0, 0x80, 0x8 ;  /* 0x000000000008781c */ /* 0x000fe40003f8f008 */
[----:B------:R-:W-:Y:S02]  /*3920*/  @P3 ISETP.GE.AND P3, PT, R216, UR30, PT ;  /* 0x0000001ed8003c0c */ /* 0x000fe4000bf66270 */
[----:B------:R-:W-:Y:S01]  /*3930*/  LOP3.LUT R216, R199, UR15, R241, 0x96, !PT ;  /* 0x0000000fc7d87c12 */ /* 0x000fe2000f8e96f1 */
[----:B------:R-:W-:Y:S01]  /*3940*/  IMAD.WIDE.U32 R240, R240, -0x2daee0ad, RZ ;  /* 0xd2511f53f0f07825 */ /* 0x000fe200078e00ff */
[----:B------:R-:W-:Y:S02]  /*3950*/  PLOP3.LUT P5, PT, PT, PT, UP0, 0x80, 0x8 ;  /* 0x000000000008781c */ /* 0x000fe40003faf008 */
[----:B------:R-:W-:Y:S01]  /*3960*/  @P6 FSEL R36, R36, -INF , !P3 ;  /* 0xff80000024246808 */ /* 0x000fe20005800000 */
[----:B------:R-:W-:Y:S01]  /*3970*/  IMAD.WIDE.U32 R226, R216, -0x2daee0ad, RZ ;  /* 0xd2511f53d8e27825 */ /* 0x000fe200078e00ff */
[----:B------:R-:W-:Y:S02]  /*3980*/  PLOP3.LUT P6, PT, PT, PT, UP0, 0x80, 0x8 ;  /* 0x000000000008781c */ /* 0x000fe40003fcf008 */
[----:B------:R-:W-:Y:S02]  /*3990*/  @P2 FSEL R38, R38, -INF , !P3 ;  /* 0xff80000026262808 */ /* 0x000fe40005800000 */
[----:B------:R-:W-:Y:S02]  /*39a0*/  PLOP3.LUT P2, PT, PT, PT, UP0, 0x80, 0x8 ;  /* 0x000000000008781c */ /* 0x000fe40003f4f008 */
[----:B------:R-:W-:Y:S02]  /*39b0*/  @P0 FSEL R42, R42, -INF , !P3 ;  /* 0xff8000002a2a0808 */ /* 0x000fe40005800000 */
[----:B------:R-:W-:Y:S02]  /*39c0*/  PLOP3.LUT P0, PT, PT, PT, UP0, 0x80, 0x8 ;  /* 0x000000000008781c */ /* 0x000fe40003f0f008 */
[----:B------:R-:W-:Y:S02]  /*39d0*/  @P4 ISETP.GE.AND P4, PT, R217, UR30, PT ;  /* 0x0000001ed9004c0c */ /* 0x000fe4000bf86270 */
[----:B------:R-:W-:Y:S01]  /*39e0*/  LOP3.LUT R216, R199, UR15, R237, 0x96, !PT ;  /* 0x0000000fc7d87c12 */ /* 0x000fe2000f8e96ed */
[----:B------:R-:W-:Y:S01]  /*39f0*/  IMAD.WIDE.U32 R236, R236, -0x2daee0ad, RZ ;  /* 0xd2511f53ecec7825 */ /* 0x000fe200078e00ff */
[----:B------:R-:W-:Y:S02]  /*3a00*/  @P6 FSEL R37, R37, -INF , !P4 ;  /* 0xff80000025256808 */ /* 0x000fe40006000000 */
[----:B------:R-:W-:Y:S01]  /*3a10*/  PLOP3.LUT P6, PT, PT, PT, UP0, 0x80, 0x8 ;  /* 0x000000000008781c */ /* 0x000fe20003fcf008 */
[----:B------:R-:W-:Y:S01]  /*3a20*/  IMAD.WIDE.U32 R230, R216, -0x2daee0ad, RZ ;  /* 0xd2511f53d8e67825 */ /* 0x000fe200078e00ff */
[----:B------:R-:W-:Y:S02]  /*3a30*/  @P2 FSEL R39, R39, -INF , !P4 ;  /* 0xff80000027272808 */ /* 0x000fe40006000000 */
[----:B------:R-:W-:Y:S01]  /*3a40*/  PLOP3.LUT P2, PT, PT, PT, UP0, 0x80, 0x8 ;  /* 0x000000000008781c */ /* 0x000fe20003f4f008 */
[----:B------:R-:W-:Y:S01]  /*3a50*/  @P0 VIADD R217, R209, 0x28 ;  /* 0x00000028d1d90836 */ /* 0x000fe20000000000 */
[----:B------:R-:W-:Y:S02]  /*3a60*/  PLOP3.LUT P0, PT, PT, PT, UP0, 0x80, 0x8 ;  /* 0x000000000008781c */ /* 0x000fe40003f0f008 */
[----:B------:R-:W-:Y:S02]  /*3a70*/  @P5 FSEL R40, R40, -INF , !P3 ;  /* 0xff80000028285808 */ /* 0x000fe40005800000 */
[----:B------:R-:W-:Y:S02]  /*3a80*/  PLOP3.LUT P5, PT, PT, PT, UP0, 0x80, 0x8 ;  /* 0x000000000008781c */ /* 0x000fe40003faf008 */
[----:B------:R-:W-:Y:S02]  /*3a90*/  PLOP3.LUT P3, PT, PT, PT, UP0, 0x80, 0x8 ;  /* 0x000000000008781c */ /* 0x000fe40003f6f008 */
[----:B------:R-:W-:Y:S02]  /*3aa0*/  @P6 ISETP.GE.AND P6, PT, R217, UR30, PT ;  /* 0x0000001ed9006c0c */ /* 0x000fe4000bfc6270 */
[----:B------:R-:W-:Y:S02]  /*3ab0*/  LOP3.LUT R219, R214, UR32, R227, 0x96, !PT ;  /* 0x00000020d6db7c12 */ /* 0x000fe4000f8e96e3 */
[----:B------:R-:W-:Y:S01]  /*3ac0*/  @P2 FSEL R44, R44, -INF , !P6 ;  /* 0xff8000002c2c2808 */ /* 0x000fe20007000000 */
[----:B------:R-:W-:Y:S01]  /*3ad0*/  @P0 VIADD R216, R209, 0x29 ;  /* 0x00000029d1d80836 */ /* 0x000fe20000000000 */
[----:B------:R-:W-:Y:S01]  /*3ae0*/  PLOP3.LUT P2, PT, PT, PT, UP0, 0x80, 0x8 ;  /* 0x000000000008781c */ /* 0x000fe20003f4f008 */
[----:B------:R-:W-:Y:S01]  /*3af0*/  IMAD.WIDE.U32 R246, R219, -0x326172a9, RZ ;  /* 0xcd9e8d57dbf67825 */ /* 0x000fe200078e00ff */
[----:B------:R-:W-:Y:S02]  /*3b00*/  PLOP3.LUT P0, PT, PT, PT, UP0, 0x80, 0x8 ;  /* 0x000000000008781c */ /* 0x000fe40003f0f008 */
[----:B------:R-:W-:Y:S02]  /*3b10*/  @P5 FSEL R41, R41, -INF , !P4 ;  /* 0xff80000029295808 */ /* 0x000fe40006000000 */
[----:B------:R-:W-:Y:S02]  /*3b20*/  PLOP3.LUT P5, PT, PT, PT, UP0, 0x80, 0x8 ;  /* 0x000000000008781c */ /* 0x000fe40003faf008 */
[----:B------:R-:W-:Y:S02]  /*3b30*/  @P3 FSEL R43, R43, -INF , !P4 ;  /* 0xff8000002b2b3808 */ /* 0x000fe40006000000 */
[----:B------:R-:W-:Y:S02]  /*3b40*/  PLOP3.LUT P4, PT, PT, PT, UP0, 0x80, 0x8 ;  /* 0x000000000008781c */ /* 0x000fe40003f8f008 */
[----:B------:R-:W-:Y:S02]  /*3b50*/  PLOP3.LUT P3, PT, PT, PT, UP0, 0x80, 0x8 ;  /* 0x000000000008781c */ /* 0x000fe40003f6f008 */
[----:B------:R-:W-:Y:S02]  /*3b60*/  @P2 ISETP.GE.AND P2, PT, R216, UR30, PT ;  /* 0x0000001ed8002c0c */ /* 0x000fe4000bf46270 */
[C---:B------:R-:W-:Y:S02]  /*3b70*/  LOP3.LUT R234, R226.reuse, UR31, R243, 0x96, !PT ;  /* 0x0000001fe2ea7c12 */ /* 0x040fe4000f8e96f3 */
[----:B------:R-:W-:Y:S02]  /*3b80*/  LOP3.LUT R226, R226, UR31, R241, 0x96, !PT ;  /* 0x0000001fe2e27c12 */ /* 0x000fe4000f8e96f1 */
[----:B------:R-:W-:Y:S01]  /*3b90*/  @P0 FSEL R45, R45, -INF , !P2 ;  /* 0xff8000002d2d0808 */ /* 0x000fe20005000000 */
        /* <DEDUP_REMOVED lines=9> */
[----:B------:R-:W-:Y:S02]  /*3c30*/  @P0 FSEL R47, R47, -INF , !P2 ;  /* 0xff8000002f2f0808 */ /* 0x000fe40005000000 */
[----:B------:R-:W-:Y:S01]  /*3c40*/  PLOP3.LUT P0, PT, PT, PT, UP0, 0x80, 0x8 ;  /* 0x000000000008781c */ /* 0x000fe20003f0f008 */
[C---:B------:R-:W-:Y:S01]  /*3c50*/  @P5 VIADD R217, R209.reuse, 0x30 ;  /* 0x00000030d1d95836 */ /* 0x040fe20000000000 */
[----:B------:R-:W-:Y:S02]  /*3c60*/  PLOP3.LUT P5, PT, PT, PT, UP0, 0x80, 0x8 ;  /* 0x000000000008781c */ /* 0x000fe40003faf008 */
[----:B------:R-:W-:Y:S01]  /*3c70*/  PLOP3.LUT P3, PT, PT, PT, UP0, 0x80, 0x8 ;  /* 0x000000000008781c */ /* 0x000fe20003f6f008 */
[C---:B------:R-:W-:Y:S01]  /*3c80*/  @P4 VIADD R222, R209.reuse, 0x38 ;  /* 0x00000038d1de4836 */ /* 0x040fe20000000000 */
[----:B------:R-:W-:Y:S02]  /*3c90*/  PLOP3.LUT P4, PT, PT, PT, UP0, 0x80, 0x8 ;  /* 0x000000000008781c */ /* 0x000fe40003f8f008 */
[----:B------:R-:W-:Y:S01]  /*3ca0*/  LOP3.LUT R218, R214, UR32, R231, 0x96, !PT ;  /* 0x00000020d6da7c12 */ /* 0x000fe2000f8e96e7 */
[----:B------:R-:W-:Y:S01]  /*3cb0*/  @P6 VIADD R216, R209, 0x39 ;  /* 0x00000039d1d86836 */ /* 0x000fe20000000000 */
[----:B------:R-:W-:Y:S02]  /*3cc0*/  PLOP3.LUT P6, PT, PT, PT, UP0, 0x80, 0x8 ;  /* 0x000000000008781c */ /* 0x000fe40003fcf008 */
[----:B------:R-:W-:Y:S01]  /*3cd0*/  LOP3.LUT R223, R212, UR36, R247, 0x96, !PT ;  /* 0x00000024d4df7c12 */ /* 0x000fe2000f8e96f7 */
[----:B------:R-:W-:Y:S01]  /*3ce0*/  IMAD.WIDE.U32 R244, R218, -0x326172a9, RZ ;  /* 0xcd9e8d57daf47825 */ /* 0x000fe200078e00ff */
[----:B------:R-:W-:Y:S02]  /*3cf0*/  @P0 FSEL R49, R49, -INF , !P2 ;  /* 0xff80000031310808 */ /* 0x000fe40005000000 */
[----:B------:R-:W-:Y:S01]  /*3d00*/  PLOP3.LUT P0, PT, PT, PT, UP0, 0x80, 0x8 ;  /* 0x000000000008781c */ /* 0x000fe20003f0f008 */
[----:B------:R-:W-:Y:S01]  /*3d10*/  @P3 VIADD R221, R209, 0x31 ;  /* 0x00000031d1dd3836 */ /* 0x000fe20000000000 */
[--C-:B------:R-:W-:Y:S02]  /*3d20*/  LOP3.LUT R219, R212, UR36, R245.reuse, 0x96, !PT ;  /* 0x00000024d4db7c12 */ /* 0x100fe4000f8e96f5 */
[----:B------:R-:W-:Y:S02]  /*3d30*/  @P5 ISETP.GE.AND P5, PT, R217, UR30, PT ;  /* 0x0000001ed9005c0c */ /* 0x000fe4000bfa6270 */
[----:B------:R-:W-:Y:S02]  /*3d40*/  LOP3.LUT R209, R210, UR36, R245, 0x96, !PT ;  /* 0x00000024d2d17c12 */ /* 0x000fe4000f8e96f5 */
[----:B------:R-:W-:Y:S02]  /*3d50*/  PLOP3.LUT P3, PT, PT, PT, UP0, 0x80, 0x8 ;  /* 0x000000000008781c */ /* 0x000fe40003f6f008 */
[----:B------:R-:W-:Y:S01]  /*3d60*/  LOP3.LUT R228, R246, UR35, R235, 0x96, !PT ;  /* 0x00000023f6e47c12 */ /* 0x000fe2000f8e96eb */
[----:B------:R-:W-:Y:S01]  /*3d70*/  IMAD.WIDE.U32 R248, R209, -0x2daee0ad, RZ ;  /* 0xd2511f53d1f87825 */ /* 0x000fe200078e00ff */
[----:B------:R-:W-:Y:S02]  /*3d80*/  @P4 ISETP.GE.AND P4, PT, R222, UR30, PT ;  /* 0x0000001ede004c0c */ /* 0x000fe4000bf86270 */
[----:B------:R-:W-:Y:S01]  /*3d90*/  @P0 FSEL R51, R51, -INF , !P2 ;  /* 0xff80000033330808 */ /* 0x000fe20005000000 */
[----:B------:R-:W-:Y:S01]  /*3da0*/  IMAD.WIDE.U32 R228, R228, -0x2daee0ad, RZ ;  /* 0xd2511f53e4e47825 */ /* 0x000fe200078e00ff */
[----:B------:R-:W-:Y:S02]  /*3db0*/  PLOP3.LUT P0, PT, PT, PT, UP0, 0x80, 0x8 ;  /* 0x000000000008781c */ /* 0x000fe40003f0f008 */
[----:B------:R-:W-:Y:S01]  /*3dc0*/  PLOP3.LUT P2, PT, PT, PT, UP0, 0x80, 0x8 ;  /* 0x000000000008781c */ /* 0x000fe20003f4f008 */
[----:B------:R-:W-:Y:S01]  /*3dd0*/  IMAD.WIDE.U32 R222, R223, -0x2daee0ad, RZ ;  /* 0xd2511f53dfde7825 */ /* 0x000fe200078e00ff */
[----:B------:R-:W-:Y:S02]  /*3de0*/  LOP3.LUT R232, R230, UR31, R239, 0x96, !PT ;  /* 0x0000001fe6e87c12 */ /* 0x000fe4000f8e96ef */
[----:B------:R-:W-:Y:S01]  /*3df0*/  LOP3.LUT R220, R210, UR36, R247, 0x96, !PT ;  /* 0x00000024d2dc7c12 */ /* 0x000fe2000f8e96f7 */
[----:B------:R-:W-:Y:S01]  /*3e00*/  UIADD3 UR36, UPT, UPT, UR15, 0x78dde6e4, URZ ;  /* 0x78dde6e40f247890 */ /* 0x000fe2000fffe0ff */
[----:B------:R-:W-:Y:S01]  /*3e10*/  LOP3.LUT R217, R242, UR19, R223, 0x96, !PT ;  /* 0x00000013f2d97c12 */ /* 0x000fe2000f8e96df */
[----:B------:R-:W-:Y:S01]  /*3e20*/  IMAD.WIDE.U32 R232, R232, -0x326172a9, RZ ;  /* 0xcd9e8d57e8e87825 */ /* 0x000fe200078e00ff */
[----:B------:R-:W-:Y:S02]  /*3e30*/  LOP3.LUT R230, R230, UR31, R237, 0x96, !PT ;  /* 0x0000001fe6e67c12 */ /* 0x000fe4000f8e96ed */
[----:B------:R-:W-:Y:S02]  /*3e40*/  @P6 ISETP.GE.AND P6, PT, R216, UR30, PT ;  /* 0x0000001ed8006c0c */ /* 0x000fe4000bfc6270 */
[----:B------:R-:W-:Y:S01]  /*3e50*/  @P0 FSEL R52, R52, -INF , !P5 ;  /* 0xff80000034340808 */ /* 0x000fe20006800000 */
[----:B------:R-:W-:Y:S01]  /*3e60*/  IMAD.WIDE.U32 R230, R230, -0x326172a9, RZ ;  /* 0xcd9e8d57e6e67825 */ /* 0x000fe200078e00ff */
[----:B------:R-:W-:Y:S02]  /*3e70*/  PLOP3.LUT P0, PT, PT, PT, UP0, 0x80, 0x8 ;  /* 0x000000000008781c */ /* 0x000fe40003f0f008 */
[----:B------:R-:W-:Y:S02]  /*3e80*/  @P2 FSEL R54, R54, -INF , !P5 ;  /* 0xff80000036362808 */ /* 0x000fe40006800000 */
[----:B------:R-:W-:Y:S02]  /*3e90*/  PLOP3.LUT P2, PT, PT, PT, UP0, 0x80, 0x8 ;  /* 0x000000000008781c */ /* 0x000fe40003f4f008 */
[----:B------:R-:W-:Y:S01]  /*3ea0*/  LOP3.LUT R216, R222, UR18, R229, 0x96, !PT ;  /* 0x00000012ded87c12 */ /* 0x000fe2000f8e96e5 */
[----:B------:R-:W-:Y:S01]  /*3eb0*/  IMAD.WIDE.U32 R222, R220, -0x2daee0ad, RZ ;  /* 0xd2511f53dcde7825 */ /* 0x000fe200078e00ff */
[----:B------:R-:W-:Y:S02]  /*3ec0*/  @P3 ISETP.GE.AND P3, PT, R221, UR30, PT ;  /* 0x0000001edd003c0c */ /* 0x000fe4000bf66270 */
        /* <DEDUP_REMOVED lines=9> */
[----:B------:R-:W-:Y:S01]  /*3f60*/  LOP3.LUT R218, R244, UR35, R231, 0x96, !PT ;  /* 0x00000023f4da7c12 */ /* 0x000fe2000f8e96e7 */
[----:B------:R-:W-:Y:S01]  /*3f70*/  UIADD3 UR35, UPT, UPT, UR15, 0x1715609d, URZ ;  /* 0x1715609d0f237890 */ /* 0x000fe2000fffe0ff */
[----:B------:R-:W-:Y:S01]  /*3f80*/  LOP3.LUT R221, R238, UR19, R221, 0x96, !PT ;  /* 0x00000013eedd7c12 */ /* 0x000fe2000f8e96dd */
[----:B------:R-:W-:Y:S01]  /*3f90*/  IMAD.WIDE.U32 R238, R217, -0x326172a9, RZ ;  /* 0xcd9e8d57d9ee7825 */ /* 0x000fe200078e00ff */
[----:B------:R-:W-:Y:S02]  /*3fa0*/  LOP3.LUT R223, R240, UR19, R223, 0x96, !PT ;  /* 0x00000013f0df7c12 */ /* 0x000fe4000f8e96df */
[----:B------:R-:W-:Y:S01]  /*3fb0*/  LOP3.LUT R222, R222, UR18, R247, 0x96, !PT ;  /* 0x00000012dede7c12 */ /* 0x000fe2000f8e96f7 */
[----:B------:R-:W-:Y:S01]  /*3fc0*/  IMAD.WIDE.U32 R216, R216, -0x326172a9, RZ ;  /* 0xcd9e8d57d8d87825 */ /* 0x000fe200078e00ff */
[----:B------:R-:W-:Y:S02]  /*3fd0*/  LOP3.LUT R209, R236, UR19, R249, 0x96, !PT ;  /* 0x00000013ecd17c12 */ /* 0x000fe4000f8e96f9 */
[----:B------:R-:W-:Y:S01]  /*3fe0*/  @P0 FSEL R53, R53, -INF , !P3 ;  /* 0xff80000035350808 */ /* 0x000fe20005800000 */
[----:B------:R-:W-:Y:S01]  /*3ff0*/  IMAD.WIDE.U32 R236, R223, -0x326172a9, RZ ;  /* 0xcd9e8d57dfec7825 */ /* 0x000fe200078e00ff */
[----:B------:R-:W-:Y:S02]  /*4000*/  PLOP3.LUT P5, PT, PT, PT, UP0, 0x80, 0x8 ;  /* 0x000000000008781c */ /* 0x000fe40003faf008 */
[----:B------:R-:W-:Y:S01]  /*4010*/  PLOP3.LUT P0, PT, PT, PT, UP0, 0x80, 0x8 ;  /* 0x000000000008781c */ /* 0x000fe20003f0f008 */
        /* <DEDUP_REMOVED lines=8> */
[----:B------:R-:W-:Y:S01]  /*40a0*/  LOP3.LUT R222, R232, UR36, R239, 0x96, !PT ;  /* 0x00000024e8de7c12 */ /* 0x000fe2000f8e96ef */
[----:B------:R-:W-:Y:S01]  /*40b0*/  IMAD.WIDE.U32 R234, R209, -0x326172a9, RZ ;  /* 0xcd9e8d57d1ea7825 */ /* 0x000fe200078e00ff */
[----:B------:R-:W-:Y:S02]  /*40c0*/  LOP3.LUT R226, R226, UR36, R237, 0x96, !PT ;  /* 0x00000024e2e27c12 */ /* 0x000fe4000f8e96ed */
[----:B------:R-:W-:Y:S01]  /*40d0*/  LOP3.LUT R225, R236, UR35, R119, 0x96, !PT ;  /* 0x00000023ece17c12 */ /* 0x000fe2000f8e9677 */
[----:B------:R-:W-:Y:S01]  /*40e0*/  IMAD.WIDE.U32 R232, R223, -0x2daee0ad, RZ ;  /* 0xd2511f53dfe87825 */ /* 0x000fe200078e00ff */
[----:B------:R-:W-:Y:S02]  /*40f0*/  LOP3.LUT R248, R248, UR18, R219, 0x96, !PT ;  /* 0x00000012f8f87c12 */ /* 0x000fe4000f8e96db */
[----:B------:R-:W-:Y:S01]  /*4100*/  LOP3.LUT R219, R230, UR36, R235, 0x96, !PT ;  /* 0x00000024e6db7c12 */ /* 0x000fe2000f8e96eb */
[----:B------:R-:W-:Y:S01]  /*4110*/  IMAD.WIDE.U32 R220, R220, -0x326172a9, RZ ;  /* 0xcd9e8d57dcdc7825 */ /* 0x000fe200078e00ff */
[----:B------:R-:W-:Y:S02]  /*4120*/  @P5 FSEL R57, R57, -INF , !P3 ;  /* 0xff80000039395808 */ /* 0x000fe40005800000 */
[----:B------:R-:W-:Y:S01]  /*4130*/  @P0 FSEL R59, R59, -INF , !P3 ;  /* 0xff8000003b3b0808 */ /* 0x000fe20005800000 */
[----:B------:R-:W-:Y:S01]  /*4140*/  IMAD.WIDE.U32 R230, R217, -0x2daee0ad, RZ ;  /* 0xd2511f53d9e67825 */ /* 0x000fe200078e00ff */
[----:B------:R-:W-:Y:S02]  /*4150*/  LOP3.LUT R217, R228, UR17, R233, 0x96, !PT ;  /* 0x00000011e4d97c12 */ /* 0x000fe4000f8e96e9 */
[----:B------:R-:W-:Y:S01]  /*4160*/  PLOP3.LUT P3, PT, PT, PT, UP0, 0x80, 0x8 ;  /* 0x000000000008781c */ /* 0x000fe20003f6f008 */
[----:B------:R-:W-:Y:S01]  /*4170*/  IMAD.WIDE.U32 R228, R225, -0x2daee0ad, RZ ;  /* 0xd2511f53e1e47825 */ /* 0x000fe200078e00ff */
[----:B------:R-:W-:Y:S02]  /*4180*/  LOP3.LUT R209, R238, UR35, R221, 0x96, !PT ;  /* 0x00000023eed17c12 */ /* 0x000fe4000f8e96dd */
[----:B------:R-:W-:Y:S01]  /*4190*/  PLOP3.LUT P0, PT, PT, PT, UP0, 0x80, 0x8 ;  /* 0x000000000008781c */ /* 0x000fe20003f0f008 */
[----:B------:R-:W-:Y:S01]  /*41a0*/  IMAD.WIDE.U32 R226, R226, -0x2daee0ad, RZ ;  /* 0xd2511f53e2e27825 */ /* 0x000fe200078e00ff */
[----:B------:R-:W-:Y:S02]  /*41b0*/  PRMT R245, R228, 0x7770, RZ ;  /* 0x00007770e4f57816 */ /* 0x000fe400000000ff */
        /* <DEDUP_REMOVED lines=11> */
[----:B------:R-:W-:Y:S01]  /*4270*/  LOP3.LUT R209, R224, UR17, R227, 0x96, !PT ;  /* 0x00000011e0d17c12 */ /* 0x000fe2000f8e96e3 */
[----:B------:R-:W-:Y:S01]  /*4280*/  UIADD3 UR35, UPT, UPT, UR15, -0x4ab325aa, URZ ;  /* 0xb54cda560f237890 */ /* 0x000fe2000fffe0ff */
[----:B------:R-:W-:Y:S02]  /*4290*/  @P3 FSEL R64, R64, -INF , !P4 ;  /* 0xff80000040403808 */ /* 0x000fe40006000000 */
[----:B------:R-:W-:Y:S02]  /*42a0*/  PRMT R242, R222, 0x7771, RZ ;  /* 0x00007771def27816 */ /* 0x000fe400000000ff */
[----:B------:R-:W-:Y:S02]  /*42b0*/  LOP3.LUT R239, R226, UR16, R223, 0x96, !PT ;  /* 0x00000010e2ef7c12 */ /* 0x000fe4000f8e96df */
[C---:B------:R-:W-:Y:S02]  /*42c0*/  PRMT R241, R222.reuse, 0x7773, RZ ;  /* 0x00007773def17816 */ /* 0x040fe400000000ff */
[C---:B------:R-:W-:Y:S02]  /*42d0*/  PRMT R227, R222.reuse, 0x7770, RZ ;  /* 0x00007770dee37816 */ /* 0x040fe400000000ff */
[----:B------:R-:W-:Y:S01]  /*42e0*/  PRMT R252, R222, 0x7772, RZ ;  /* 0x00007772defc7816 */ /* 0x000fe200000000ff */
[----:B------:R-:W-:Y:S01]  /*42f0*/  IMAD.WIDE.U32 R222, R217, -0x326172a9, RZ ;  /* 0xcd9e8d57d9de7825 */ /* 0x000fe200078e00ff */
[----:B------:R-:W-:Y:S02]  /*4300*/  LOP3.LUT R217, R232, 0xff, RZ, 0xc0, !PT ;  /* 0x000000ffe8d97812 */ /* 0x000fe400078ec0ff */
[----:B------:R-:W-:Y:S02]  /*4310*/  PLOP3.LUT P3, PT, PT, PT, UP0, 0x80, 0x8 ;  /* 0x000000000008781c */ /* 0x000fe40003f6f008 */
[----:B------:R-:W-:Y:S02]  /*4320*/  @P0 FSEL R66, R66, -INF , !P4 ;  /* 0xff80000042420808 */ /* 0x000fe40006000000 */
[----:B------:R-:W-:Y:S02]  /*4330*/  PLOP3.LUT P0, PT, PT, PT, UP0, 0x80, 0x8 ;  /* 0x000000000008781c */ /* 0x000fe40003f0f008 */
[----:B------:R-:W-:Y:S02]  /*4340*/  @P5 FSEL R62, R62, -INF , !P4 ;  /* 0xff8000003e3e5808 */ /* 0x000fe40006000000 */
[----:B------:R-:W-:Y:S02]  /*4350*/  @P2 FSEL R61, R61, -INF , !P6 ;  /* 0xff8000003d3d2808 */ /* 0x000fe40007000000 */
[----:B------:R-:W-:Y:S02]  /*4360*/  ISETP.LE.U32.AND P5, PT, R217, UR12, PT ;  /* 0x0000000cd9007c0c */ /* 0x000fe4000bfa3070 */
[----:B------:R-:W-:Y:S02]  /*4370*/  PLOP3.LUT P2, PT, PT, PT, UP0, 0x80, 0x8 ;  /* 0x000000000008781c */ /* 0x000fe40003f4f008 */
[----:B------:R-:W-:Y:S02]  /*4380*/  SHF.R.U32.HI R217, RZ, 0x18, R232 ;  /* 0x00000018ffd97819 */ /* 0x000fe400000116e8 */
[----:B------:R-:W-:Y:S02]  /*4390*/  LOP3.LUT R216, R216, UR35, R223, 0x96, !PT ;  /* 0x00000023d8d87c12 */ /* 0x000fe4000f8e96df */
[----:B------:R-:W-:Y:S02]  /*43a0*/  ISETP.LE.U32.AND P4, PT, R217, UR12, PT ;  /* 0x0000000cd9007c0c */ /* 0x000fe4000bf83070 */
[----:B------:R-:W-:Y:S01]  /*43b0*/  LOP3.LUT R119, R218, UR17, R123, 0x96, !PT ;  /* 0x00000011da777c12 */ /* 0x000fe2000f8e967b */
[----:B------:R-:W-:Y:S01]  /*43c0*/  IMAD.WIDE.U32 R218, R209, -0x326172a9, RZ ;  /* 0xcd9e8d57d1da7825 */ /* 0x000fe200078e00ff */
[C---:B------:R-:W-:Y:S02]  /*43d0*/  LOP3.LUT R217, R216.reuse, 0xff, RZ, 0xc0, !PT ;  /* 0x000000ffd8d97812 */ /* 0x040fe400078ec0ff */
[----:B------:R-:W-:Y:S02]  /*43e0*/  SHF.R.U32.HI R209, RZ, 0x18, R216 ;  /* 0x00000018ffd17819 */ /* 0x000fe400000116d8 */
[----:B------:R-:W-:Y:S02]  /*43f0*/  @P3 FSEL R63, R63, -INF , !P6 ;  /* 0xff8000003f3f3808 */ /* 0x000fe40007000000 */
[----:B------:R-:W-:Y:S02]  /*4400*/  ISETP.LE.U32.AND P3, PT, R217, UR12, PT ;  /* 0x0000000cd9007c0c */ /* 0x000fe4000bf63070 */
[----:B------:R-:W-:Y:S02]  /*4410*/  @P0 FSEL R65, R65, -INF , !P6 ;  /* 0xff80000041410808 */ /* 0x000fe40007000000 */
[----:B------:R-:W-:Y:S02]  /*4420*/  PRMT R217, R216, 0x7632, R217 ;  /* 0x00007632d8d97816 */ /* 0x000fe400000000d9 */
[C---:B------:R-:W-:Y:S02]  /*4430*/  PRMT R224, R218.reuse, 0x7770, RZ ;  /* 0x00007770dae07816 */ /* 0x040fe400000000ff */
[C---:B------:R-:W-:Y:S02]  /*4440*/  PRMT R226, R218.reuse, 0x7771, RZ ;  /* 0x00007771dae27816 */ /* 0x040fe400000000ff */
[C---:B------:R-:W-:Y:S02]  /*4450*/  PRMT R231, R218.reuse, 0x7772, RZ ;  /* 0x00007772dae77816 */ /* 0x040fe400000000ff */
[----:B------:R-:W-:Y:S01]  /*4460*/  PRMT R225, R218, 0x7773, RZ ;  /* 0x00007773dae17816 */ /* 0x000fe200000000ff */
[C---:B-----5:R-:W-:Y:S01]  /*4470*/  FMUL.FTZ R218, R190.reuse, 1.4426950216293334961 ;  /* 0x3fb8aa3bbeda7820 */ /* 0x060fe20000410000 */
[----:B------:R-:W-:Y:S01]  /*4480*/  ISETP.LE.U32.AND P0, PT, R209, UR12, PT ;  /* 0x0000000cd1007c0c */ /* 0x000fe2000bf03070 */
[----:B------:R-:W-:Y:S01]  /*4490*/  FMUL.FTZ R209, R189, 1.4426950216293334961 ;  /* 0x3fb8aa3bbdd17820 */ /* 0x000fe20000410000 */
[----:B------:R-:W-:Y:S02]  /*44a0*/  @P2 FSEL R67, R67, -INF , !P6 ;  /* 0xff80000043432808 */ /* 0x000fe40007000000 */
[----:B------:R-:W-:Y:S02]  /*44b0*/  FSETP.NEU.FTZ.AND P2, PT, R190, -INF , PT ;  /* 0xff800000be00780b */ /* 0x000fe40003f5d000 */
[----:B------:R-:W-:Y:S02]  /*44c0*/  FSETP.NEU.FTZ.AND P6, PT, R189, -INF , PT ;  /* 0xff800000bd00780b */ /* 0x000fe40003fdd000 */
[----:B------:R-:W-:Y:S02]  /*44d0*/  LOP3.LUT R217, R217, 0xff, RZ, 0xc0, !PT ;  /* 0x000000ffd9d97812 */ /* 0x000fe400078ec0ff */
[----:B------:R-:W-:Y:S02]  /*44e0*/  FSEL R113, R218, RZ, P2 ;  /* 0x000000ffda717208 */ /* 0x000fe40001000000 */
[----:B------:R-:W-:Y:S02]  /*44f0*/  FSEL R171, R209, RZ, P6 ;  /* 0x000000ffd1ab7208 */ /* 0x000fe40003000000 */
[----:B------:R-:W-:Y:S01]  /*4500*/  ISETP.LE.U32.AND P2, PT, R217, UR12, PT ;  /* 0x0000000cd9007c0c */ /* 0x000fe2000bf43070 */
[----:B------:R-:W-:Y:S01]  /*4510*/  FFMA.FTZ R65, R65, UR13, -R113 ;  /* 0x0000000d41417c23 */ /* 0x000fe20008010871 */
[----:B------:R-:W-:Y:S01]  /*4520*/  LOP3.LUT R209, R216, 0xffff, RZ, 0xc0, !PT ;  /* 0x0000ffffd8d17812 */ /* 0x000fe200078ec0ff */
[C---:B------:R-:W-:Y:S01]  /*4530*/  FMUL.FTZ R217, R188.reuse, 1.4426950216293334961 ;  /* 0x3fb8aa3bbcd97820 */ /* 0x040fe20000410000 */
[----:B------:R-:W-:Y:S01]  /*4540*/  FSETP.NEU.FTZ.AND P6, PT, R188, -INF , PT ;  /* 0xff800000bc00780b */ /* 0x000fe20003fdd000 */
[----:B------:R-:W-:Y:S01]  /*4550*/  FFMA.FTZ R66, R66, UR13, -R171 ;  /* 0x0000000d42427c23 */ /* 0x000fe200080108ab */
[----:B------:R-:W-:Y:S01]  /*4560*/  SHF.R.U32.HI R209, RZ, 0x8, R209 ;  /* 0x00000008ffd17819 */ /* 0x000fe200000116d1 */
[--C-:B------:R-:W-:Y:S01]  /*4570*/  FFMA.FTZ R221, R4, UR13, -R113.reuse ;  /* 0x0000000d04dd7c23 */ /* 0x100fe20008010871 */
[C---:B------:R-:W-:Y:S01]  /*4580*/  PRMT R251, R230.reuse, 0x7770, RZ ;  /* 0x00007770e6fb7816 */ /* 0x040fe200000000ff */
[----:B------:R-:W-:Y:S01]  /*4590*/  MUFU.EX2 R115, R65 ;  /* 0x0000004100737308 */ /* 0x000fe20000000800 */
[----:B------:R-:W-:Y:S01]  /*45a0*/  PRMT R250, R230, 0x7771, RZ ;  /* 0x00007771e6fa7816 */ /* 0x000fe200000000ff */
[----:B------:R-:W-:Y:S01]  /*45b0*/  FFMA.FTZ R64, R64, UR13, -R113 ;  /* 0x0000000d40407c23 */ /* 0x000fe20008010871 */
[C---:B------:R-:W-:Y:S07]  /*45c0*/  PRMT R249, R230.reuse, 0x7772, RZ ;  /* 0x00007772e6f97816 */ /* 0x040fee00000000ff */
[----:B------:R-:W-:Y:S01]  /*45d0*/  MUFU.EX2 R124, R66 ;  /* 0x00000042007c7308 */ /* 0x000fe20000000800 */
[----:B------:R-:W-:Y:S01]  /*45e0*/  PRMT R247, R230, 0x7773, RZ ;  /* 0x00007773e6f77816 */ /* 0x000fe200000000ff */
[--C-:B------:R-:W-:Y:S01]  /*45f0*/  FFMA.FTZ R234, R6, UR13, -R171.reuse ;  /* 0x0000000d06ea7c23 */ /* 0x100fe200080108ab */
[C---:B------:R-:W-:Y:S01]  /*4600*/  PRMT R244, R228.reuse, 0x7771, RZ ;  /* 0x00007771e4f47816 */ /* 0x040fe200000000ff */
[--C-:B------:R-:W-:Y:S01]  /*4610*/  FFMA.FTZ R23, R23, UR13, -R171.reuse ;  /* 0x0000000d17177c23 */ /* 0x100fe200080108ab */
[----:B------:R-:W-:Y:S01]  /*4620*/  PRMT R106, R228, 0x7772, RZ ;  /* 0x00007772e46a7816 */ /* 0x000fe200000000ff */
[--C-:B------:R-:W-:Y:S01]  /*4630*/  FFMA.FTZ R38, R38, UR13, -R171.reuse ;  /* 0x0000000d26267c23 */ /* 0x100fe200080108ab */
[----:B------:R-:W-:Y:S01]  /*4640*/  PRMT R105, R228, 0x7773, RZ ;  /* 0x00007773e4697816 */ /* 0x000fe200000000ff */
[----:B------:R-:W-:Y:S01]  /*4650*/  FFMA.FTZ R39, R39, UR13, -R171 ;  /* 0x0000000d27277c23 */ /* 0x000fe200080108ab */
[----:B------:R-:W-:Y:S01]  /*4660*/  FSEL R107, R217, RZ, P6 ;  /* 0x000000ffd96b7208 */ /* 0x000fe20003000000 */
[----:B------:R-:W-:Y:S01]  /*4670*/  FMUL.FTZ R216, R187, 1.4426950216293334961 ;  /* 0x3fb8aa3bbbd87820 */ /* 0x000fe20000410000 */
[C---:B------:R-:W-:Y:S01]  /*4680*/  PRMT R228, R222.reuse, 0x7770, RZ ;  /* 0x00007770dee47816 */ /* 0x040fe200000000ff */
[----:B------:R-:W-:Y:S01]  /*4690*/  FFMA.FTZ R49, R49, UR13, -R113 ;  /* 0x0000000d31317c23 */ /* 0x000fe20008010871 */
[----:B------:R-:W-:Y:S01]  /*46a0*/  PRMT R233, R222, 0x7771, RZ ;  /* 0x00007771dee97816 */ /* 0x000fe200000000ff */
[--C-:B------:R-:W-:Y:S01]  /*46b0*/  FFMA.FTZ R60, R60, UR13, -R107.reuse ;  /* 0x0000000d3c3c7c23 */ /* 0x100fe2000801086b */
[----:B------:R-:W-:Y:S01]  /*46c0*/  PRMT R230, R222, 0x7772, RZ ;  /* 0x00007772dee67816 */ /* 0x000fe200000000ff */
[--C-:B------:R-:W-:Y:S01]  /*46d0*/  FFMA.FTZ R217, R8, UR13, -R107.reuse ;  /* 0x0000000d08d97c23 */ /* 0x100fe2000801086b */
[----:B------:R-:W-:Y:S01]  /*46e0*/  PRMT R229, R222, 0x7773, RZ ;  /* 0x00007773dee57816 */ /* 0x000fe200000000ff */
[----:B------:R-:W-:Y:S01]  /*46f0*/  MUFU.EX2 R116, R60 ;  /* 0x0000003c00747308 */ /* 0x000fe20000000800 */
[----:B------:R-:W-:Y:S01]  /*4700*/  FSETP.NEU.FTZ.AND P6, PT, R187, -INF , PT ;  /* 0xff800000bb00780b */ /* 0x000fe20003fdd000 */
[----:B------:R-:W-:Y:S01]  /*4710*/  FFMA.FTZ R236, R12, UR13, -R107 ;  /* 0x0000000d0cec7c23 */ /* 0x000fe2000801086b */
[----:B------:R-:W-:Y:S01]  /*4720*/  LOP3.LUT R222, R220, UR35, R219, 0x96, !PT ;  /* 0x00000023dcde7c12 */ /* 0x000fe2000f8e96db */
[----:B------:R-:W-:Y:S01]  /*4730*/  FFMA.FTZ R220, R5, UR13, -R113 ;  /* 0x0000000d05dc7c23 */ /* 0x000fe20008010871 */
[----:B------:R-:W-:Y:S01]  /*4740*/  LOP3.LUT R209, R209, 0xffff, RZ, 0xc0, !PT ;  /* 0x0000ffffd1d17812 */ /* 0x000fe200078ec0ff */
[----:B------:R-:W-:Y:S01]  /*4750*/  FFMA.FTZ R237, R13, UR13, -R107 ;  /* 0x0000000d0ded7c23 */ /* 0x000fe2000801086b */
[----:B------:R-:W-:Y:S03]  /*4760*/  FSEL R5, R216, RZ, P6 ;  /* 0x000000ffd8057208 */ /* 0x000fe60003000000 */
[----:B------:R-:W1:Y:S01]  /*4770*/  MUFU.EX2 R221, R221 ;  /* 0x000000dd00dd7308 */ /* 0x000e620000000800 */
[----:B------:R-:W-:Y:S01]  /*4780*/  ISETP.LE.U32.AND P6, PT, R209, UR12, PT ;  /* 0x0000000cd1007c0c */ /* 0x000fe2000bfc3070 */
[----:B------:R-:W-:Y:S01]  /*4790*/  FFMA.FTZ R216, R7, UR13, -R171 ;  /* 0x0000000d07d87c23 */ /* 0x000fe200080108ab */
[C---:B------:R-:W-:Y:S07]  /*47a0*/  LOP3.LUT R219, R222.reuse, 0xffff, RZ, 0xc0, !PT ;  /* 0x0000ffffdedb7812 */ /* 0x040fee00078ec0ff */
[----:B------:R2:W3:Y:S01]  /*47b0*/  MUFU.EX2 R209, R234 ;  /* 0x000000ea00d17308 */ /* 0x0004e20000000800 */
[----:B------:R-:W-:Y:S01]  /*47c0*/  LOP3.LUT R218, R222, 0xff, RZ, 0xc0, !PT ;  /* 0x000000ffdeda7812 */ /* 0x000fe200078ec0ff */
[----:B------:R-:W-:Y:S01]  /*47d0*/  FFMA.FTZ R62, R62, UR13, -R5 ;  /* 0x0000000d3e3e7c23 */ /* 0x000fe20008010805 */
[----:B------:R-:W-:Y:S07]  /*47e0*/  SHF.R.U32.HI R219, RZ, 0x8, R219 ;  /* 0x00000008ffdb7819 */ /* 0x000fee00000116db */
[----:B------:R-:W4:Y:S01]  /*47f0*/  MUFU.EX2 R220, R220 ;  /* 0x000000dc00dc7308 */ /* 0x000f220000000800 */
[----:B------:R-:W-:Y:S01]  /*4800*/  PRMT R223, R222, 0x7632, R223 ;  /* 0x00007632dedf7816 */ /* 0x000fe200000000df */
[----:B------:R-:W-:Y:S01]  /*4810*/  FFMA.FTZ R235, R11, UR13, -R5 ;  /* 0x0000000d0beb7c23 */ /* 0x000fe20008010805 */
[----:B------:R-:W-:Y:S07]  /*4820*/  LOP3.LUT R219, R219, 0xffff, RZ, 0xc0, !PT ;  /* 0x0000ffffdbdb7812 */ /* 0x000fee00078ec0ff */
[----:B------:R-:W4:Y:S01]  /*4830*/  MUFU.EX2 R216, R216 ;  /* 0x000000d800d87308 */ /* 0x000f220000000800 */
[----:B------:R-:W-:Y:S01]  /*4840*/  LOP3.LUT R223, R223, 0xff, RZ, 0xc0, !PT ;  /* 0x000000ffdfdf7812 */ /* 0x000fe200078ec0ff */
[----:B-1----:R-:W-:Y:S01]  /*4850*/  @!P3 FADD.FTZ R221, -R221, -RZ ;  /* 0x800000ffddddb221 */ /* 0x002fe20000010100 */
[----:B------:R-:W-:Y:S01]  /*4860*/  ISETP.LE.U32.AND P3, PT, R218, UR12, PT ;  /* 0x0000000cda007c0c */ /* 0x000fe2000bf63070 */
[----:B------:R-:W-:Y:S01]  /*4870*/  FFMA.FTZ R218, R9, UR13, -R107 ;  /* 0x0000000d09da7c23 */ /* 0x000fe2000801086b */
[----:B------:R-:W-:Y:S01]  /*4880*/  LOP3.LUT R238, R239, 0xff, RZ, 0xc0, !PT ;  /* 0x000000ffefee7812 */ /* 0x000fe200078ec0ff */
[----:B--2---:R-:W-:Y:S04]  /*4890*/  FFMA.FTZ R234, R10, UR13, -R5 ;  /* 0x0000000d0aea7c23 */ /* 0x004fe80008010805 */
[----:B------:R-:W1:Y:S01]  /*48a0*/  MUFU.EX2 R217, R217 ;  /* 0x000000d900d97308 */ /* 0x000e620000000800 */
[----:B---3--:R-:W-:Y:S01]  /*48b0*/  @!P2 FADD.FTZ R209, -R209, -RZ ;  /* 0x800000ffd1d1a221 */ /* 0x008fe20000010100 */
[----:B------:R-:W-:Y:S01]  /*48c0*/  ISETP.LE.U32.AND P2, PT, R223, UR12, PT ;  /* 0x0000000cdf007c0c */ /* 0x000fe2000bf43070 */
[----:B----4-:R-:W-:Y:S01]  /*48d0*/  @!P6 FADD.FTZ R220, -R220, -RZ ;  /* 0x800000ffdcdce221 */ /* 0x010fe20000010100 */
[----:B------:R-:W-:Y:S06]  /*48e0*/  ISETP.LE.U32.AND P6, PT, R219, UR12, PT ;  /* 0x0000000cdb007c0c */ /* 0x000fec000bfc3070 */
[----:B------:R-:W2:Y:S01]  /*48f0*/  MUFU.EX2 R218, R218 ;  /* 0x000000da00da7308 */ /* 0x000ea20000000800 */
[----:B------:R-:W-:Y:S01]  /*4900*/  SHF.R.U32.HI R223, RZ, 0x18, R222 ;  /* 0x00000018ffdf7819 */ /* 0x000fe200000116de */
[----:B------:R-:W-:Y:S01]  /*4910*/  @!P0 FADD.FTZ R216, -R216, -RZ ;  /* 0x800000ffd8d88221 */ /* 0x000fe20000010100 */
[----:B------:R-:W-:Y:S07]  /*4920*/  FFMA.FTZ R7, R24, UR13, -R107 ;  /* 0x0000000d18077c23 */ /* 0x000fee000801086b */
[----:B------:R3:W4:Y:S01]  /*4930*/  MUFU.EX2 R219, R234 ;  /* 0x000000ea00db7308 */ /* 0x0007220000000800 */
[----:B------:R-:W-:Y:S01]  /*4940*/  ISETP.LE.U32.AND P0, PT, R223, UR12, PT ;  /* 0x0000000cdf007c0c */ /* 0x000fe2000bf03070 */
[--C-:B------:R-:W-:Y:S01]  /*4950*/  FFMA.FTZ R240, R26, UR13, -R5.reuse ;  /* 0x0000000d1af07c23 */ /* 0x100fe20008010805 */
[--C-:B------:R-:W-:Y:S07]  /*4960*/  FFMA.FTZ R27, R27, UR13, -R5.reuse ;  /* 0x0000000d1b1b7c23 */ /* 0x100fee0008010805 */
[----:B------:R4:W4:Y:S01]  /*4970*/  MUFU.EX2 R222, R235 ;  /* 0x000000eb00de7308 */ /* 0x0009220000000800 */
[----:B-1----:R-:W-:Y:S01]  /*4980*/  @!P3 FADD.FTZ R217, -R217, -RZ ;  /* 0x800000ffd9d9b221 */ /* 0x002fe20000010100 */
[----:B------:R-:W-:Y:S01]  /*4990*/  ISETP.LE.U32.AND P3, PT, R224, UR12, PT ;  /* 0x0000000ce0007c0c */ /* 0x000fe2000bf63070 */
[--C-:B------:R-:W-:Y:S07]  /*49a0*/  FFMA.FTZ R31, R31, UR13, -R5.reuse ;  /* 0x0000000d1f1f7c23 */ /* 0x100fee0008010805 */
[----:B------:R-:W1:Y:S01]  /*49b0*/  MUFU.EX2 R223, R236 ;  /* 0x000000ec00df7308 */ /* 0x000e620000000800 */
[----:B------:R-:W-:Y:S01]  /*49c0*/  FFMA.FTZ R30, R30, UR13, -R5 ;  /* 0x0000000d1e1e7c23 */ /* 0x000fe20008010805 */
[----:B--2---:R-:W-:Y:S01]  /*49d0*/  @!P6 FADD.FTZ R218, -R218, -RZ ;  /* 0x800000ffdadae221 */ /* 0x004fe20000010100 */
[----:B------:R-:W-:Y:S07]  /*49e0*/  ISETP.GT.U32.AND P6, PT, R226, UR12, PT ;  /* 0x0000000ce2007c0c */ /* 0x000fee000bfc4070 */
[----:B------:R2:W2:Y:S01]  /*49f0*/  MUFU.EX2 R224, R237 ;  /* 0x000000ed00e07308 */ /* 0x0004a20000000800 */
[----:B------:R-:W-:Y:S01]  /*4a00*/  FFMA.FTZ R29, R29, UR13, -R107 ;  /* 0x0000000d1d1d7c23 */ /* 0x000fe2000801086b */
[----:B---3--:R-:W-:Y:S01]  /*4a10*/  FFMA.FTZ R234, R14, UR13, -R5 ;  /* 0x0000000d0eea7c23 */ /* 0x008fe20008010805 */
[----:B----4-:R-:W-:Y:S01]  /*4a20*/  @!P2 FADD.FTZ R219, -R219, -RZ ;  /* 0x800000ffdbdba221 */ /* 0x010fe20000010100 */
[----:B------:R-:W-:Y:S01]  /*4a30*/  ISETP.GT.U32.AND P2, PT, R231, UR12, PT ;  /* 0x0000000ce7007c0c */ /* 0x000fe2000bf44070 */
[----:B------:R-:W-:Y:S05]  /*4a40*/  FFMA.FTZ R231, R16, UR13, -R113 ;  /* 0x0000000d10e77c23 */ /* 0x000fea0008010871 */
[----:B------:R3:W4:Y:S01]  /*4a50*/  MUFU.EX2 R226, R234 ;  /* 0x000000ea00e27308 */ /* 0x0007220000000800 */
[----:B------:R-:W-:Y:S01]  /*4a60*/  FFMA.FTZ R235, R15, UR13, -R5 ;  /* 0x0000000d0feb7c23 */ /* 0x000fe20008010805 */
[----:B------:R-:W-:Y:S01]  /*4a70*/  @!P0 FADD.FTZ R222, -R222, -RZ ;  /* 0x800000ffdede8221 */ /* 0x000fe20000010100 */
[----:B------:R-:W-:Y:S01]  /*4a80*/  ISETP.GT.U32.AND P0, PT, R225, UR12, PT ;  /* 0x0000000ce1007c0c */ /* 0x000fe2000bf04070 */
[----:B-1----:R-:W-:Y:S01]  /*4a90*/  @!P3 FADD.FTZ R223, -R223, -RZ ;  /* 0x800000ffdfdfb221 */ /* 0x002fe20000010100 */
[----:B------:R-:W-:Y:S05]  /*4aa0*/  ISETP.LE.U32.AND P3, PT, R228, UR12, PT ;  /* 0x0000000ce4007c0c */ /* 0x000fea000bf63070 */
[----:B------:R1:W1:Y:S01]  /*4ab0*/  MUFU.EX2 R225, R235 ;  /* 0x000000eb00e17308 */ /* 0x0002620000000800 */
[----:B------:R-:W-:Y:S01]  /*4ac0*/  FFMA.FTZ R228, R17, UR13, -R113 ;  /* 0x0000000d11e47c23 */ /* 0x000fe20008010871 */
[----:B--2---:R-:W-:Y:S01]  /*4ad0*/  FFMA.FTZ R237, R22, UR13, -R171 ;  /* 0x0000000d16ed7c23 */ /* 0x004fe200080108ab */
[----:B------:R-:W-:Y:S07]  /*4ae0*/  FFMA.FTZ R236, R21, UR13, -R113 ;  /* 0x0000000d15ec7c23 */ /* 0x000fee0008010871 */
[----:B------:R-:W2:Y:S01]  /*4af0*/  MUFU.EX2 R231, R231 ;  /* 0x000000e700e77308 */ /* 0x000ea20000000800 */
[----:B------:R-:W-:Y:S01]  /*4b00*/  @P6 FADD.FTZ R224, -R224, -RZ ;  /* 0x800000ffe0e06221 */ /* 0x000fe20000010100 */
[----:B------:R-:W-:Y:S01]  /*4b10*/  ISETP.LE.U32.AND P6, PT, R227, UR12, PT ;  /* 0x0000000ce3007c0c */ /* 0x000fe2000bfc3070 */
[--C-:B------:R-:W-:Y:S01]  /*4b20*/  FFMA.FTZ R227, R18, UR13, -R171.reuse ;  /* 0x0000000d12e37c23 */ /* 0x100fe200080108ab */
[----:B---3--:R-:W-:Y:S01]  /*4b30*/  PRMT R234, R232, 0x7632, R234 ;  /* 0x00007632e8ea7816 */ /* 0x008fe200000000ea */
[----:B----4-:R-:W-:Y:S01]  /*4b40*/  @P2 FADD.FTZ R226, -R226, -RZ ;  /* 0x800000ffe2e22221 */ /* 0x010fe20000010100 */
[----:B------:R-:W-:Y:S04]  /*4b50*/  ISETP.GT.U32.AND P2, PT, R233, UR12, PT ;  /* 0x0000000ce9007c0c */ /* 0x000fe8000bf44070 */
[----:B------:R-:W3:Y:S01]  /*4b60*/  MUFU.EX2 R228, R228 ;  /* 0x000000e400e47308 */ /* 0x000ee20000000800 */
[----:B------:R-:W-:Y:S01]  /*4b70*/  LOP3.LUT R234, R234, 0xff, RZ, 0xc0, !PT ;  /* 0x000000ffeaea7812 */ /* 0x000fe200078ec0ff */
[----:B------:R-:W-:Y:S01]  /*4b80*/  FFMA.FTZ R233, R19, UR13, -R171 ;  /* 0x0000000d13e97c23 */ /* 0x000fe200080108ab */
[--C-:B-1----:R-:W-:Y:S01]  /*4b90*/  FFMA.FTZ R235, R20, UR13, -R113.reuse ;  /* 0x0000000d14eb7c23 */ /* 0x102fe20008010871 */
[----:B------:R-:W-:Y:S01]  /*4ba0*/  @P0 FADD.FTZ R225, -R225, -RZ ;  /* 0x800000ffe1e10221 */ /* 0x000fe20000010100 */
[----:B------:R-:W-:Y:S05]  /*4bb0*/  ISETP.GT.U32.AND P0, PT, R230, UR12, PT ;  /* 0x0000000ce6007c0c */ /* 0x000fea000bf04070 */
[----:B------:R-:W1:Y:S01]  /*4bc0*/  MUFU.EX2 R227, R227 ;  /* 0x000000e300e37308 */ /* 0x000e620000000800 */
[----:B--2---:R-:W-:Y:S01]  /*4bd0*/  @!P3 FADD.FTZ R231, -R231, -RZ ;  /* 0x800000ffe7e7b221 */ /* 0x004fe20000010100 */
[----:B------:R-:W-:Y:S01]  /*4be0*/  ISETP.GT.U32.AND P3, PT, R229, UR12, PT ;  /* 0x0000000ce5007c0c */ /* 0x000fe2000bf64070 */
[----:B------:R-:W-:Y:S07]  /*4bf0*/  IMAD.WIDE.U32 R10, R243, -0x2daee0ad, RZ ;  /* 0xd2511f53f30a7825 */ /* 0x000fee00078e00ff */
[----:B------:R-:W2:Y:S01]  /*4c00*/  MUFU.EX2 R229, R235 ;  /* 0x000000eb00e57308 */ /* 0x000ea20000000800 */
[----:B------:R-:W-:Y:S01]  /*4c10*/  FFMA.FTZ R243, R32, UR13, -R113 ;  /* 0x0000000d20f37c23 */ /* 0x000fe20008010871 */
[----:B------:R-:W-:Y:S08]  /*4c20*/  IMAD.WIDE.U32 R18, R119, -0x326172a9, RZ ;  /* 0xcd9e8d5777127825 */ /* 0x000ff000078e00ff */
[----:B------:R-:W4:Y:S01]  /*4c30*/  MUFU.EX2 R230, R233 ;  /* 0x000000e900e67308 */ /* 0x000f220000000800 */
[----:B---3--:R-:W-:Y:S01]  /*4c40*/  @P2 FADD.FTZ R228, -R228, -RZ ;  /* 0x800000ffe4e42221 */ /* 0x008fe20000010100 */
[----:B------:R-:W-:Y:S08]  /*4c50*/  ISETP.LE.U32.AND P2, PT, R234, UR12, PT ;  /* 0x0000000cea007c0c */ /* 0x000ff0000bf43070 */
[----:B------:R-:W-:Y:S01]  /*4c60*/  MUFU.EX2 R132, R62 ;  /* 0x0000003e00847308 */ /* 0x000fe20000000800 */
[----:B------:R-:W-:Y:S01]  /*4c70*/  LOP3.LUT R14, R248, UR35, R19, 0x96, !PT ;  /* 0x00000023f80e7c12 */ /* 0x000fe2000f8e9613 */
[----:B-1----:R-:W-:Y:S01]  /*4c80*/  @P0 FADD.FTZ R227, -R227, -RZ ;  /* 0x800000ffe3e30221 */ /* 0x002fe20000010100 */
[----:B------:R-:W-:Y:S07]  /*4c90*/  LOP3.LUT R234, R232, 0xffff, RZ, 0xc0, !PT ;  /* 0x0000ffffe8ea7812 */ /* 0x000fee00078ec0ff */
[----:B------:R-:W1:Y:S01]  /*4ca0*/  MUFU.EX2 R233, R237 ;  /* 0x000000ed00e97308 */ /* 0x000e620000000800 */
[----:B------:R-:W-:Y:S01]  /*4cb0*/  LOP3.LUT R15, R14, 0xff, RZ, 0xc0, !PT ;  /* 0x000000ff0e0f7812 */ /* 0x000fe200078ec0ff */
[----:B--2---:R-:W-:Y:S01]  /*4cc0*/  @!P5 FADD.FTZ R229, -R229, -RZ ;  /* 0x800000ffe5e5d221 */ /* 0x004fe20000010100 */
[----:B------:R-:W-:Y:S01]  /*4cd0*/  ISETP.LE.U32.AND P0, PT, R238, UR12, PT ;  /* 0x0000000cee007c0c */ /* 0x000fe2000bf03070 */
[--C-:B------:R-:W-:Y:S01]  /*4ce0*/  FFMA.FTZ R43, R43, UR13, -R5.reuse ;  /* 0x0000000d2b2b7c23 */ /* 0x100fe20008010805 */
[----:B------:R-:W-:Y:S05]  /*4cf0*/  SHF.R.U32.HI R234, RZ, 0x8, R234 ;  /* 0x00000008ffea7819 */ /* 0x000fea00000116ea */
[----:B------:R2:W3:Y:S01]  /*4d00*/  MUFU.EX2 R232, R236 ;  /* 0x000000ec00e87308 */ /* 0x0004e20000000800 */
[----:B------:R-:W-:Y:S01]  /*4d10*/  PRMT R238, R239, 0x7632, R238 ;  /* 0x00007632efee7816 */ /* 0x000fe200000000ee */
[----:B----4-:R-:W-:Y:S01]  /*4d20*/  @P3 FADD.FTZ R230, -R230, -RZ ;  /* 0x800000ffe6e63221 */ /* 0x010fe20000010100 */
[----:B------:R-:W-:Y:S01]  /*4d30*/  LOP3.LUT R235, R234, 0xffff, RZ, 0xc0, !PT ;  /* 0x0000ffffeaeb7812 */ /* 0x000fe200078ec0ff */
[----:B------:R-:W-:Y:S01]  /*4d40*/  FFMA.FTZ R42, R42, UR13, -R5 ;  /* 0x0000000d2a2a7c23 */ /* 0x000fe20008010805 */
[----:B------:R-:W-:Y:S01]  /*4d50*/  LOP3.LUT R238, R238, 0xff, RZ, 0xc0, !PT ;  /* 0x000000ffeeee7812 */ /* 0x000fe200078ec0ff */
[----:B------:R-:W-:Y:S01]  /*4d60*/  FFMA.FTZ R45, R45, UR13, -R107 ;  /* 0x0000000d2d2d7c23 */ /* 0x000fe2000801086b */
[----:B------:R-:W-:Y:S01]  /*4d70*/  ISETP.LE.U32.AND P3, PT, R235, UR12, PT ;  /* 0x0000000ceb007c0c */ /* 0x000fe2000bf63070 */
[----:B-1----:R-:W-:Y:S01]  /*4d80*/  @!P2 FADD.FTZ R233, -R233, -RZ ;  /* 0x800000ffe9e9a221 */ /* 0x002fe20000010100 */
[----:B------:R-:W-:Y:S01]  /*4d90*/  LOP3.LUT R237, R239, 0xffff, RZ, 0xc0, !PT ;  /* 0x0000ffffefed7812 */ /* 0x000fe200078ec0ff */
[--C-:B------:R-:W-:Y:S01]  /*4da0*/  FFMA.FTZ R47, R47, UR13, -R5.reuse ;  /* 0x0000000d2f2f7c23 */ /* 0x100fe20008010805 */
[----:B------:R-:W-:Y:S01]  /*4db0*/  ISETP.LE.U32.AND P5, PT, R238, UR12, PT ;  /* 0x0000000cee007c0c */ /* 0x000fe2000bfa3070 */
[----:B------:R-:W-:Y:S01]  /*4dc0*/  FFMA.FTZ R46, R46, UR13, -R5 ;  /* 0x0000000d2e2e7c23 */ /* 0x000fe20008010805 */
[----:B------:R-:W-:Y:S01]  /*4dd0*/  SHF.R.U32.HI R6, RZ, 0x8, R237 ;  /* 0x00000008ff067819 */ /* 0x000fe200000116ed */
[--C-:B--2---:R-:W-:Y:S01]  /*4de0*/  FFMA.FTZ R236, R25, UR13, -R107.reuse ;  /* 0x0000000d19ec7c23 */ /* 0x104fe2000801086b */
[----:B------:R-:W-:Y:S01]  /*4df0*/  FFMA.FTZ R44, R44, UR13, -R107 ;  /* 0x0000000d2c2c7c23 */ /* 0x000fe2000801086b */
[----:B------:R1:W-:Y:S01]  /*4e00*/  MUFU.EX2 R123, R47 ;  /* 0x0000002f007b7308 */ /* 0x0003e20000000800 */
[----:B------:R-:W-:Y:S01]  /*4e10*/  LOP3.LUT R6, R6, 0xffff, RZ, 0xc0, !PT ;  /* 0x0000ffff06067812 */ /* 0x000fe200078ec0ff */
[----:B------:R-:W-:Y:S01]  /*4e20*/  FFMA.FTZ R50, R50, UR13, -R171 ;  /* 0x0000000d32327c23 */ /* 0x000fe200080108ab */
[----:B------:R-:W-:Y:S07]  /*4e30*/  FFMA.FTZ R48, R48, UR13, -R113 ;  /* 0x0000000d30307c23 */ /* 0x000fee0008010871 */
[----:B------:R2:W4:Y:S01]  /*4e40*/  MUFU.EX2 R235, R7 ;  /* 0x0000000700eb7308 */ /* 0x0005220000000800 */
[----:B---3--:R-:W-:Y:S01]  /*4e50*/  @!P3 FADD.FTZ R232, -R232, -RZ ;  /* 0x800000ffe8e8b221 */ /* 0x008fe20000010100 */
[----:B------:R-:W-:Y:S01]  /*4e60*/  ISETP.LE.U32.AND P3, PT, R6, UR12, PT ;  /* 0x0000000c06007c0c */ /* 0x000fe2000bf63070 */
[----:B------:R-:W-:Y:S01]  /*4e70*/  FFMA.FTZ R51, R51, UR13, -R171 ;  /* 0x0000000d33337c23 */ /* 0x000fe200080108ab */
[----:B------:R-:W-:Y:S06]  /*4e80*/  SHF.R.U32.HI R6, RZ, 0x18, R239 ;  /* 0x00000018ff067819 */ /* 0x000fec00000116ef */
[----:B------:R-:W3:Y:S01]  /*4e90*/  MUFU.EX2 R236, R236 ;  /* 0x000000ec00ec7308 */ /* 0x000ee20000000800 */
[----:B------:R-:W-:Y:S01]  /*4ea0*/  FFMA.FTZ R53, R53, UR13, -R113 ;  /* 0x0000000d35357c23 */ /* 0x000fe20008010871 */
[----:B------:R-:W-:Y:S01]  /*4eb0*/  FFMA.FTZ R54, R54, UR13, -R171 ;  /* 0x0000000d36367c23 */ /* 0x000fe200080108ab */
[----:B------:R-:W-:Y:S07]  /*4ec0*/  ISETP.LE.U32.AND P2, PT, R6, UR12, PT ;  /* 0x0000000c06007c0c */ /* 0x000fee000bf43070 */
[----:B------:R-:W3:Y:S01]  /*4ed0*/  MUFU.EX2 R234, R23 ;  /* 0x0000001700ea7308 */ /* 0x000ee20000000800 */
[----:B------:R-:W-:Y:S01]  /*4ee0*/  LOP3.LUT R6, R122, UR16, R11, 0x96, !PT ;  /* 0x000000107a067c12 */ /* 0x000fe2000f8e960b */
[----:B------:R-:W-:Y:S01]  /*4ef0*/  FFMA.FTZ R52, R52, UR13, -R113 ;  /* 0x0000000d34347c23 */ /* 0x000fe20008010871 */
[----:B-1----:R-:W-:Y:S07]  /*4f00*/  F2FP.RELU.F16.F32.PACK_AB R47, R232, R229 ;  /* 0x000000e5e82f723e */ /* 0x002fee00000008ff */
[----:B------:R-:W1:Y:S01]  /*4f10*/  MUFU.EX2 R237, R240 ;  /* 0x000000f000ed7308 */ /* 0x000e620000000800 */
[--C-:B--2---:R-:W-:Y:S01]  /*4f20*/  FFMA.FTZ R7, R28, UR13, -R107.reuse ;  /* 0x0000000d1c077c23 */ /* 0x104fe2000801086b */
[----:B----4-:R-:W-:Y:S01]  /*4f30*/  @!P0 FADD.FTZ R235, -R235, -RZ ;  /* 0x800000ffebeb8221 */ /* 0x010fe20000010100 */
[----:B------:R-:W-:Y:S07]  /*4f40*/  ISETP.GT.U32.AND P0, PT, R252, UR12, PT ;  /* 0x0000000cfc007c0c */ /* 0x000fee000bf04070 */
[----:B------:R-:W2:Y:S01]  /*4f50*/  MUFU.EX2 R238, R27 ;  /* 0x0000001b00ee7308 */ /* 0x000ea20000000800 */
[----:B------:R-:W-:Y:S01]  /*4f60*/  FFMA.FTZ R57, R57, UR13, -R107 ;  /* 0x0000000d39397c23 */ /* 0x000fe2000801086b */
[----:B---3--:R-:W-:Y:S01]  /*4f70*/  @!P3 FADD.FTZ R236, -R236, -RZ ;  /* 0x800000ffececb221 */ /* 0x008fe20000010100 */
[----:B------:R-:W-:Y:S07]  /*4f80*/  ISETP.GT.U32.AND P3, PT, R241, UR12, PT ;  /* 0x0000000cf1007c0c */ /* 0x000fee000bf64070 */
[----:B------:R-:W3:Y:S01]  /*4f90*/  MUFU.EX2 R239, R7 ;  /* 0x0000000700ef7308 */ /* 0x000ee20000000800 */
[----:B------:R-:W-:Y:S01]  /*4fa0*/  FFMA.FTZ R55, R55, UR13, -R171 ;  /* 0x0000000d37377c23 */ /* 0x000fe200080108ab */
[----:B------:R-:W-:Y:S01]  /*4fb0*/  @!P4 FADD.FTZ R234, -R234, -RZ ;  /* 0x800000ffeaeac221 */ /* 0x000fe20000010100 */
[----:B------:R-:W-:Y:S07]  /*4fc0*/  ISETP.GT.U32.AND P4, PT, R242, UR12, PT ;  /* 0x0000000cf2007c0c */ /* 0x000fee000bf84070 */
[----:B------:R-:W4:Y:S01]  /*4fd0*/  MUFU.EX2 R241, R31 ;  /* 0x0000001f00f17308 */ /* 0x000f220000000800 */
[----:B------:R-:W-:Y:S01]  /*4fe0*/  FFMA.FTZ R56, R56, UR13, -R107 ;  /* 0x0000000d38387c23 */ /* 0x000fe2000801086b */
[----:B-1----:R-:W-:Y:S01]  /*4ff0*/  @!P5 FADD.FTZ R237, -R237, -RZ ;  /* 0x800000ffededd221 */ /* 0x002fe20000010100 */
[----:B------:R-:W-:Y:S07]  /*5000*/  ISETP.LE.U32.AND P5, PT, R251, UR12, PT ;  /* 0x0000000cfb007c0c */ /* 0x000fee000bfa3070 */
[----:B------:R-:W1:Y:S01]  /*5010*/  MUFU.EX2 R242, R30 ;  /* 0x0000001e00f27308 */ /* 0x000e620000000800 */
[----:B------:R-:W-:Y:S01]  /*5020*/  FFMA.FTZ R58, R58, UR13, -R5 ;  /* 0x0000000d3a3a7c23 */ /* 0x000fe20008010805 */
[----:B--2---:R-:W-:Y:S01]  /*5030*/  @!P2 FADD.FTZ R238, -R238, -RZ ;  /* 0x800000ffeeeea221 */ /* 0x004fe20000010100 */
[----:B------:R-:W-:Y:S01]  /*5040*/  ISETP.GT.U32.AND P2, PT, R250, UR12, PT ;  /* 0x0000000cfa007c0c */ /* 0x000fe2000bf44070 */
[----:B------:R-:W-:Y:S06]  /*5050*/  IMAD.WIDE.U32 R250, R246, -0x326172a9, RZ ;  /* 0xcd9e8d57f6fa7825 */ /* 0x000fec00078e00ff */
[----:B------:R-:W2:Y:S01]  /*5060*/  MUFU.EX2 R240, R29 ;  /* 0x0000001d00f07308 */ /* 0x000ea20000000800 */
[----:B------:R-:W-:Y:S01]  /*5070*/  FFMA.FTZ R246, R33, UR13, -R113 ;  /* 0x0000000d21f67c23 */ /* 0x000fe20008010871 */
[----:B---3--:R-:W-:Y:S01]  /*5080*/  @!P6 FADD.FTZ R239, -R239, -RZ ;  /* 0x800000ffefefe221 */ /* 0x008fe20000010100 */
[C---:B------:R-:W-:Y:S01]  /*5090*/  PRMT R13, R250.reuse, 0x7770, RZ ;  /* 0x00007770fa0d7816 */ /* 0x040fe200000000ff */
[----:B----4-:R-:W-:Y:S01]  /*50a0*/  @P3 FADD.FTZ R241, -R241, -RZ ;  /* 0x800000fff1f13221 */ /* 0x010fe20000010100 */
[----:B------:R-:W-:Y:S05]  /*50b0*/  ISETP.GT.U32.AND P6, PT, R249, UR12, PT ;  /* 0x0000000cf9007c0c */ /* 0x000fea000bfc4070 */
[----:B------:R-:W-:Y:S01]  /*50c0*/  MUFU.EX2 R122, R45 ;  /* 0x0000002d007a7308 */ /* 0x000fe20000000800 */
[----:B------:R-:W-:Y:S01]  /*50d0*/  PRMT R11, R250, 0x7771, RZ ;  /* 0x00007771fa0b7816 */ /* 0x000fe200000000ff */
[----:B-1----:R-:W-:Y:S01]  /*50e0*/  @P0 FADD.FTZ R242, -R242, -RZ ;  /* 0x800000fff2f20221 */ /* 0x002fe20000010100 */
[----:B------:R-:W-:Y:S01]  /*50f0*/  ISETP.GT.U32.AND P3, PT, R244, UR12, PT ;  /* 0x0000000cf4007c0c */ /* 0x000fe2000bf64070 */
[----:B------:R-:W-:Y:S01]  /*5100*/  FFMA.FTZ R244, R34, UR13, -R171 ;  /* 0x0000000d22f47c23 */ /* 0x000fe200080108ab */
[----:B------:R-:W-:Y:S05]  /*5110*/  ISETP.LE.U32.AND P0, PT, R245, UR12, PT ;  /* 0x0000000cf5007c0c */ /* 0x000fea000bf03070 */
[----:B------:R-:W-:Y:S01]  /*5120*/  MUFU.EX2 R126, R46 ;  /* 0x0000002e007e7308 */ /* 0x000fe20000000800 */
[----:B------:R-:W-:Y:S01]  /*5130*/  LOP3.LUT R249, R118, UR35, R251, 0x96, !PT ;  /* 0x0000002376f97c12 */ /* 0x000fe2000f8e96fb */
[----:B--2---:R-:W-:Y:S01]  /*5140*/  @P4 FADD.FTZ R240, -R240, -RZ ;  /* 0x800000fff0f04221 */ /* 0x004fe20000010100 */
[----:B------:R-:W-:Y:S07]  /*5150*/  PRMT R9, R250, 0x7772, RZ ;  /* 0x00007772fa097816 */ /* 0x000fee00000000ff */
[----:B------:R-:W1:Y:S01]  /*5160*/  MUFU.EX2 R243, R243 ;  /* 0x000000f300f37308 */ /* 0x000e620000000800 */
[----:B------:R-:W-:Y:S01]  /*5170*/  LOP3.LUT R245, R249, 0xffff, RZ, 0xc0, !PT ;  /* 0x0000fffff9f57812 */ /* 0x000fe200078ec0ff */
[----:B------:R-:W-:Y:S01]  /*5180*/  FFMA.FTZ R251, R36, UR13, -R113 ;  /* 0x0000000d24fb7c23 */ /* 0x000fe20008010871 */
[----:B------:R-:W-:Y:S07]  /*5190*/  PRMT R7, R250, 0x7773, RZ ;  /* 0x00007773fa077816 */ /* 0x000fee00000000ff */
[----:B------:R-:W2:Y:S01]  /*51a0*/  MUFU.EX2 R246, R246 ;  /* 0x000000f600f67308 */ /* 0x000ea20000000800 */
[----:B------:R-:W-:Y:S01]  /*51b0*/  SHF.R.U32.HI R248, RZ, 0x8, R245 ;  /* 0x00000008fff87819 */ /* 0x000fe200000116f5 */
[--C-:B------:R-:W-:Y:S01]  /*51c0*/  FFMA.FTZ R250, R35, UR13, -R171.reuse ;  /* 0x0000000d23fa7c23 */ /* 0x100fe200080108ab */
[----:B------:R-:W-:Y:S07]  /*51d0*/  ISETP.GT.U32.AND P4, PT, R247, UR12, PT ;  /* 0x0000000cf7007c0c */ /* 0x000fee000bf84070 */
[----:B------:R-:W3:Y:S01]  /*51e0*/  MUFU.EX2 R244, R244 ;  /* 0x000000f400f47308 */ /* 0x000ee20000000800 */
[----:B------:R-:W-:Y:S01]  /*51f0*/  LOP3.LUT R247, R249, 0xff, RZ, 0xc0, !PT ;  /* 0x000000fff9f77812 */ /* 0x000fe200078ec0ff */
[----:B------:R-:W-:Y:S01]  /*5200*/  FFMA.FTZ R171, R67, UR13, -R171 ;  /* 0x0000000d43ab7c23 */ /* 0x000fe200080108ab */
[--C-:B------:R-:W-:Y:S07]  /*5210*/  SHF.R.U32.HI R252, RZ, 0x18, R249.reuse ;  /* 0x00000018fffc7819 */ /* 0x100fee00000116f9 */
[----:B------:R4:W4:Y:S01]  /*5220*/  MUFU.EX2 R245, R250 ;  /* 0x000000fa00f57308 */ /* 0x0009220000000800 */
[----:B------:R-:W-:Y:S01]  /*5230*/  PRMT R249, R249, 0x7632, R249 ;  /* 0x00007632f9f97816 */ /* 0x000fe200000000f9 */
[----:B-1----:R-:W-:Y:S01]  /*5240*/  @!P5 FADD.FTZ R243, -R243, -RZ ;  /* 0x800000fff3f3d221 */ /* 0x002fe20000010100 */
[----:B------:R-:W-:Y:S07]  /*5250*/  ISETP.LE.U32.AND P5, PT, R247, UR12, PT ;  /* 0x0000000cf7007c0c */ /* 0x000fee000bfa3070 */
[----:B------:R-:W-:Y:S01]  /*5260*/  MUFU.EX2 R121, R44 ;  /* 0x0000002c00797308 */ /* 0x000fe20000000800 */
[----:B------:R-:W-:Y:S01]  /*5270*/  LOP3.LUT R248, R248, 0xffff, RZ, 0xc0, !PT ;  /* 0x0000fffff8f87812 */ /* 0x000fe200078ec0ff */
[----:B--2---:R-:W-:Y:S01]  /*5280*/  @P2 FADD.FTZ R246, -R246, -RZ ;  /* 0x800000fff6f62221 */ /* 0x004fe20000010100 */
[----:B------:R-:W-:Y:S07]  /*5290*/  ISETP.LE.U32.AND P2, PT, R252, UR12, PT ;  /* 0x0000000cfc007c0c */ /* 0x000fee000bf43070 */
[----:B------:R1:W2:Y:S01]  /*52a0*/  MUFU.EX2 R247, R251 ;  /* 0x000000fb00f77308 */ /* 0x0002a20000000800 */
[----:B------:R-:W-:Y:S01]  /*52b0*/  F2FP.RELU.F16.F32.PACK_AB R45, R220, R221 ;  /* 0x000000dddc2d723e */ /* 0x000fe200000008ff */
[----:B------:R-:W-:Y:S01]  /*52c0*/  FFMA.FTZ R252, R37, UR13, -R113 ;  /* 0x0000000d25fc7c23 */ /* 0x000fe20008010871 */
[----:B------:R-:W-:Y:S01]  /*52d0*/  F2FP.RELU.F16.F32.PACK_AB R46, R246, R243 ;  /* 0x000000f3f62e723e */ /* 0x000fe200000008ff */
[----:B---3--:R-:W-:Y:S01]  /*52e0*/  @P6 FADD.FTZ R244, -R244, -RZ ;  /* 0x800000fff4f46221 */ /* 0x008fe20000010100 */
[----:B------:R-:W-:Y:S01]  /*52f0*/  ISETP.LE.U32.AND P6, PT, R248, UR12, PT ;  /* 0x0000000cf8007c0c */ /* 0x000fe2000bfc3070 */
[----:B------:R3:W-:Y:S01]  /*5300*/  STS [R176+0x10000], R45 ;  /* 0x0100002db0007388 */ /* 0x0007e20000000800 */
[----:B----4-:R-:W-:Y:S03]  /*5310*/  PRMT R250, R18, 0x7770, RZ ;  /* 0x0000777012fa7816 */ /* 0x010fe600000000ff */
[----:B------:R-:W4:Y:S01]  /*5320*/  MUFU.EX2 R248, R252 ;  /* 0x000000fc00f87308 */ /* 0x000f220000000800 */
[----:B------:R-:W-:Y:S01]  /*5330*/  @P4 FADD.FTZ R245, -R245, -RZ ;  /* 0x800000fff5f54221 */ /* 0x000fe20000010100 */
[----:B------:R-:W-:Y:S01]  /*5340*/  @P3 FADD.FTZ R115, -R115, -RZ ;  /* 0x800000ff73733221 */ /* 0x000fe20000010100 */
[----:B------:R-:W-:Y:S07]  /*5350*/  ISETP.LE.U32.AND P4, PT, R250, UR12, PT ;  /* 0x0000000cfa007c0c */ /* 0x000fee000bf83070 */
[----:B------:R-:W-:Y:S01]  /*5360*/  MUFU.EX2 R113, R64 ;  /* 0x0000004000717308 */ /* 0x000fe20000000800 */
[----:B------:R-:W-:Y:S01]  /*5370*/  LOP3.LUT R250, R249, 0xff, RZ, 0xc0, !PT ;  /* 0x000000fff9fa7812 */ /* 0x000fe200078ec0ff */
[----:B-1----:R-:W-:Y:S01]  /*5380*/  FFMA.FTZ R251, R40, UR13, -R107 ;  /* 0x0000000d28fb7c23 */ /* 0x002fe2000801086b */
[----:B------:R-:W-:Y:S01]  /*5390*/  F2FP.RELU.F16.F32.PACK_AB R44, R245, R244 ;  /* 0x000000f4f52c723e */ /* 0x000fe200000008ff */
[----:B--2---:R-:W-:Y:S01]  /*53a0*/  @!P5 FADD.FTZ R247, -R247, -RZ ;  /* 0x800000fff7f7d221 */ /* 0x004fe20000010100 */
[----:B------:R-:W-:Y:S05]  /*53b0*/  LOP3.LUT R40, R14, 0xffff, RZ, 0xc0, !PT ;  /* 0x0000ffff0e287812 */ /* 0x000fea00078ec0ff */
[----:B------:R-:W1:Y:S01]  /*53c0*/  MUFU.EX2 R249, R38 ;  /* 0x0000002600f97308 */ /* 0x000e620000000800 */
[----:B------:R-:W-:Y:S01]  /*53d0*/  ISETP.LE.U32.AND P5, PT, R250, UR12, PT ;  /* 0x0000000cfa007c0c */ /* 0x000fe2000bfa3070 */
[----:B------:R-:W-:Y:S01]  /*53e0*/  FFMA.FTZ R59, R59, UR13, -R5 ;  /* 0x0000000d3b3b7c23 */ /* 0x000fe20008010805 */
[----:B------:R-:W-:Y:S01]  /*53f0*/  SHF.R.U32.HI R40, RZ, 0x8, R40 ;  /* 0x00000008ff287819 */ /* 0x000fe20000011628 */
[----:B----4-:R-:W-:Y:S06]  /*5400*/  @!P6 FADD.FTZ R248, -R248, -RZ ;  /* 0x800000fff8f8e221 */ /* 0x010fec0000010100 */
[----:B------:R-:W2:Y:S01]  /*5410*/  MUFU.EX2 R251, R251 ;  /* 0x000000fb00fb7308 */ /* 0x000ea20000000800 */
[----:B------:R-:W-:Y:S01]  /*5420*/  ISETP.LE.U32.AND P6, PT, R15, UR12, PT ;  /* 0x0000000c0f007c0c */ /* 0x000fe2000bfc3070 */
[----:B------:R-:W-:Y:S01]  /*5430*/  FFMA.FTZ R252, R41, UR13, -R107 ;  /* 0x0000000d29fc7c23 */ /* 0x000fe2000801086b */
[----:B------:R-:W-:Y:S07]  /*5440*/  LOP3.LUT R40, R40, 0xffff, RZ, 0xc0, !PT ;  /* 0x0000ffff28287812 */ /* 0x000fee00078ec0ff */
[----:B------:R-:W4:Y:S01]  /*5450*/  MUFU.EX2 R250, R39 ;  /* 0x0000002700fa7308 */ /* 0x000f220000000800 */
[----:B------:R-:W-:Y:S01]  /*5460*/  PRMT R41, R14, 0x7632, R41 ;  /* 0x000076320e297816 */ /* 0x000fe20000000029 */
[----:B------:R-:W-:Y:S01]  /*5470*/  @!P4 FADD.FTZ R121, -R121, -RZ ;  /* 0x800000ff7979c221 */ /* 0x000fe20000010100 */
[----:B------:R-:W-:Y:S07]  /*5480*/  ISETP.LE.U32.AND P4, PT, R13, UR12, PT ;  /* 0x0000000c0d007c0c */ /* 0x000fee000bf83070 */
[----:B------:R-:W3:Y:S01]  /*5490*/  MUFU.EX2 R252, R252 ;  /* 0x000000fc00fc7308 */ /* 0x000ee20000000800 */
[----:B-1----:R-:W-:Y:S01]  /*54a0*/  @!P5 FADD.FTZ R249, -R249, -RZ ;  /* 0x800000fff9f9d221 */ /* 0x002fe20000010100 */
[----:B------:R-:W-:Y:S01]  /*54b0*/  ISETP.LE.U32.AND P5, PT, R40, UR12, PT ;  /* 0x0000000c28007c0c */ /* 0x000fe2000bfa3070 */
[----:B------:R-:W-:Y:S01]  /*54c0*/  @!P0 FADD.FTZ R113, -R113, -RZ ;  /* 0x800000ff71718221 */ /* 0x000fe20000010100 */
[----:B------:R-:W-:Y:S06]  /*54d0*/  SHF.R.U32.HI R40, RZ, 0x18, R14 ;  /* 0x00000018ff287819 */ /* 0x000fec000001160e */
[----:B------:R-:W1:Y:S01]  /*54e0*/  MUFU.EX2 R119, R43 ;  /* 0x0000002b00777308 */ /* 0x000e620000000800 */
[----:B------:R-:W-:Y:S01]  /*54f0*/  LOP3.LUT R41, R41, 0xff, RZ, 0xc0, !PT ;  /* 0x000000ff29297812 */ /* 0x000fe200078ec0ff */
[----:B--2---:R-:W-:Y:S01]  /*5500*/  @!P6 FADD.FTZ R251, -R251, -RZ ;  /* 0x800000fffbfbe221 */ /* 0x004fe20000010100 */
[----:B------:R-:W-:Y:S07]  /*5510*/  ISETP.LE.U32.AND P6, PT, R40, UR12, PT ;  /* 0x0000000c28007c0c */ /* 0x000fee000bfc3070 */
[----:B------:R-:W2:Y:S01]  /*5520*/  MUFU.EX2 R118, R42 ;  /* 0x0000002a00767308 */ /* 0x000ea20000000800 */
[----:B----4-:R-:W-:Y:S01]  /*5530*/  @!P2 FADD.FTZ R250, -R250, -RZ ;  /* 0x800000fffafaa221 */ /* 0x010fe20000010100 */
[----:B------:R-:W-:Y:S01]  /*5540*/  ISETP.LE.U32.AND P2, PT, R41, UR12, PT ;  /* 0x0000000c29007c0c */ /* 0x000fe2000bf43070 */
[----:B------:R-:W-:Y:S01]  /*5550*/  FFMA.FTZ R107, R61, UR13, -R107 ;  /* 0x0000000d3d6b7c23 */ /* 0x000fe2000801086b */
[----:B------:R-:W-:Y:S06]  /*5560*/  PRMT R40, R18, 0x7771, RZ ;  /* 0x0000777112287816 */ /* 0x000fec00000000ff */
[----:B------:R-:W-:Y:S01]  /*5570*/  MUFU.EX2 R130, R49 ;  /* 0x0000003100827308 */ /* 0x000fe20000000800 */
[----:B---3--:R-:W-:Y:S01]  /*5580*/  @!P5 FADD.FTZ R252, -R252, -RZ ;  /* 0x800000fffcfcd221 */ /* 0x008fe20000010100 */
[----:B------:R-:W-:Y:S01]  /*5590*/  PRMT R41, R18, 0x7773, RZ ;  /* 0x0000777312297816 */ /* 0x000fe200000000ff */
[----:B------:R-:W-:Y:S01]  /*55a0*/  FFMA.FTZ R5, R63, UR13, -R5 ;  /* 0x0000000d3f057c23 */ /* 0x000fe20008010805 */
[----:B------:R-:W-:Y:S06]  /*55b0*/  ISETP.GT.U32.AND P5, PT, R40, UR12, PT ;  /* 0x0000000c28007c0c */ /* 0x000fec000bfa4070 */
[----:B------:R-:W-:Y:S01]  /*55c0*/  MUFU.EX2 R127, R50 ;  /* 0x00000032007f7308 */ /* 0x000fe20000000800 */
[----:B------:R-:W-:Y:S01]  /*55d0*/  PRMT R40, R18, 0x7772, RZ ;  /* 0x0000777212287816 */ /* 0x000fe200000000ff */
[----:B-1----:R-:W-:Y:S01]  /*55e0*/  @!P6 FADD.FTZ R119, -R119, -RZ ;  /* 0x800000ff7777e221 */ /* 0x002fe20000010100 */
[----:B------:R-:W-:Y:S07]  /*55f0*/  ISETP.GT.U32.AND P6, PT, R41, UR12, PT ;  /* 0x0000000c29007c0c */ /* 0x000fee000bfc4070 */
[----:B------:R-:W1:Y:S01]  /*5600*/  MUFU.EX2 R125, R48 ;  /* 0x00000030007d7308 */ /* 0x000e620000000800 */
[----:B--2---:R-:W-:Y:S01]  /*5610*/  @!P2 FADD.FTZ R118, -R118, -RZ ;  /* 0x800000ff7676a221 */ /* 0x004fe20000010100 */
[----:B------:R-:W-:Y:S02]  /*5620*/  ISETP.GT.U32.AND P2, PT, R40, UR12, PT ;  /* 0x0000000c28007c0c */ /* 0x000fe4000bf44070 */
[----:B------:R-:W-:Y:S06]  /*5630*/  LOP3.LUT R40, R131, 0xff, RZ, 0xc0, !PT ;  /* 0x000000ff83287812 */ /* 0x000fec00078ec0ff */
[----:B------:R-:W-:Y:S01]  /*5640*/  MUFU.EX2 R134, R51 ;  /* 0x0000003300867308 */ /* 0x000fe20000000800 */
[----:B------:R-:W-:Y:S01]  /*5650*/  SHF.R.U32.HI R41, RZ, 0x18, R131 ;  /* 0x00000018ff297819 */ /* 0x000fe20000011683 */
[----:B------:R-:W-:Y:S01]  /*5660*/  @P5 FADD.FTZ R122, -R122, -RZ ;  /* 0x800000ff7a7a5221 */ /* 0x000fe20000010100 */
[----:B------:R-:W-:Y:S07]  /*5670*/  ISETP.GT.U32.AND P5, PT, R11, UR12, PT ;  /* 0x0000000c0b007c0c */ /* 0x000fee000bfa4070 */
[----:B------:R-:W-:Y:S01]  /*5680*/  MUFU.EX2 R133, R54 ;  /* 0x0000003600857308 */ /* 0x000fe20000000800 */
[----:B------:R-:W-:Y:S01]  /*5690*/  PRMT R43, R10, 0x7773, RZ ;  /* 0x000077730a2b7816 */ /* 0x000fe200000000ff */
[----:B------:R-:W-:Y:S01]  /*56a0*/  @P6 FADD.FTZ R123, -R123, -RZ ;  /* 0x800000ff7b7b6221 */ /* 0x000fe20000010100 */
[----:B------:R-:W-:Y:S01]  /*56b0*/  ISETP.GT.U32.AND P6, PT, R9, UR12, PT ;  /* 0x0000000c09007c0c */ /* 0x000fe2000bfc4070 */
[----:B-1----:R-:W-:Y:S01]  /*56c0*/  @!P4 FADD.FTZ R125, -R125, -RZ ;  /* 0x800000ff7d7dc221 */ /* 0x002fe20000010100 */
[----:B------:R-:W-:Y:S01]  /*56d0*/  @P2 FADD.FTZ R126, -R126, -RZ ;  /* 0x800000ff7e7e2221 */ /* 0x000fe20000010100 */
[----:B------:R-:W-:Y:S04]  /*56e0*/  ISETP.LE.U32.AND P2, PT, R40, UR12, PT ;  /* 0x0000000c28007c0c */ /* 0x000fe8000bf43070 */
[----:B------:R-:W1:Y:S01]  /*56f0*/  MUFU.EX2 R129, R52 ;  /* 0x0000003400817308 */ /* 0x000e620000000800 */
[----:B------:R-:W-:Y:S02]  /*5700*/  LOP3.LUT R40, R131, 0xffff, RZ, 0xc0, !PT ;  /* 0x0000ffff83287812 */ /* 0x000fe400078ec0ff */
[----:B------:R-:W-:Y:S07]  /*5710*/  ISETP.LE.U32.AND P4, PT, R41, UR12, PT ;  /* 0x0000000c29007c0c */ /* 0x000fee000bf83070 */
[----:B------:R-:W-:Y:S01]  /*5720*/  MUFU.EX2 R117, R57 ;  /* 0x0000003900757308 */ /* 0x000fe20000000800 */
[----:B------:R-:W-:Y:S01]  /*5730*/  SHF.R.U32.HI R40, RZ, 0x8, R40 ;  /* 0x00000008ff287819 */ /* 0x000fe20000011628 */
[----:B------:R-:W-:Y:S01]  /*5740*/  @P5 FADD.FTZ R130, -R130, -RZ ;  /* 0x800000ff82825221 */ /* 0x000fe20000010100 */
[----:B------:R-:W-:Y:S07]  /*5750*/  ISETP.GT.U32.AND P5, PT, R7, UR12, PT ;  /* 0x0000000c07007c0c */ /* 0x000fee000bfa4070 */
[----:B------:R-:W2:Y:S01]  /*5760*/  MUFU.EX2 R135, R55 ;  /* 0x0000003700877308 */ /* 0x000ea20000000800 */
[----:B------:R-:W-:Y:S01]  /*5770*/  LOP3.LUT R40, R40, 0xffff, RZ, 0xc0, !PT ;  /* 0x0000ffff28287812 */ /* 0x000fe200078ec0ff */
[----:B------:R-:W-:Y:S01]  /*5780*/  @P6 FADD.FTZ R127, -R127, -RZ ;  /* 0x800000ff7f7f6221 */ /* 0x000fe20000010100 */
[----:B------:R-:W-:Y:S07]  /*5790*/  ISETP.GT.U32.AND P3, PT, R43, UR12, PT ;  /* 0x0000000c2b007c0c */ /* 0x000fee000bf64070 */
[----:B------:R3:W-:Y:S01]  /*57a0*/  MUFU.EX2 R120, R171 ;  /* 0x000000ab00787308 */ /* 0x0007e20000000800 */
[----:B------:R-:W-:Y:S01]  /*57b0*/  ISETP.LE.U32.AND P6, PT, R40, UR12, PT ;  /* 0x0000000c28007c0c */ /* 0x000fe2000bfc3070 */
[----:B-1----:R-:W-:Y:S01]  /*57c0*/  @!P2 FADD.FTZ R129, -R129, -RZ ;  /* 0x800000ff8181a221 */ /* 0x002fe20000010100 */
[----:B------:R-:W-:Y:S07]  /*57d0*/  PRMT R40, R131, 0x7632, R40 ;  /* 0x0000763283287816 */ /* 0x000fee0000000028 */
[----:B------:R-:W-:Y:S01]  /*57e0*/  MUFU.EX2 R114, R56 ;  /* 0x0000003800727308 */ /* 0x000fe20000000800 */
[----:B------:R-:W-:Y:S02]  /*57f0*/  F2FP.RELU.F16.F32.PACK_AB R43, R228, R231 ;  /* 0x000000e7e42b723e */ /* 0x000fe400000008ff */
[----:B------:R-:W-:Y:S07]  /*5800*/  LOP3.LUT R41, R40, 0xff, RZ, 0xc0, !PT ;  /* 0x000000ff28297812 */ /* 0x000fee00078ec0ff */
[----:B------:R-:W1:Y:S01]  /*5810*/  MUFU.EX2 R131, R53 ;  /* 0x0000003500837308 */ /* 0x000e620000000800 */
[----:B------:R-:W-:Y:S01]  /*5820*/  LOP3.LUT R40, R6, 0xffff, RZ, 0xc0, !PT ;  /* 0x0000ffff06287812 */ /* 0x000fe200078ec0ff */
[----:B------:R-:W-:Y:S01]  /*5830*/  @P5 FADD.FTZ R134, -R134, -RZ ;  /* 0x800000ff86865221 */ /* 0x000fe20000010100 */
[----:B------:R-:W-:Y:S01]  /*5840*/  ISETP.LE.U32.AND P5, PT, R41, UR12, PT ;  /* 0x0000000c29007c0c */ /* 0x000fe2000bfa3070 */
[----:B--2---:R-:W-:Y:S01]  /*5850*/  @!P4 FADD.FTZ R135, -R135, -RZ ;  /* 0x800000ff8787c221 */ /* 0x004fe20000010100 */
[----:B------:R-:W-:Y:S01]  /*5860*/  SHF.R.U32.HI R40, RZ, 0x8, R40 ;  /* 0x00000008ff287819 */ /* 0x000fe20000011628 */
[----:B---3--:R-:W-:Y:S01]  /*5870*/  IMAD.IADD R171, R173, 0x1, R200 ;  /* 0x00000001adab7824 */ /* 0x008fe200078e02c8 */
[----:B------:R-:W-:Y:S03]  /*5880*/  LOP3.LUT R41, R6, 0xff, RZ, 0xc0, !PT ;  /* 0x000000ff06297812 */ /* 0x000fe600078ec0ff */
[----:B------:R-:W-:Y:S01]  /*5890*/  MUFU.EX2 R110, R58 ;  /* 0x0000003a006e7308 */ /* 0x000fe20000000800 */
[----:B------:R-:W-:Y:S02]  /*58a0*/  LOP3.LUT R40, R40, 0xffff, RZ, 0xc0, !PT ;  /* 0x0000ffff28287812 */ /* 0x000fe400078ec0ff */
[----:B------:R-:W-:Y:S07]  /*58b0*/  ISETP.LE.U32.AND P2, PT, R41, UR12, PT ;  /* 0x0000000c29007c0c */ /* 0x000fee000bf43070 */
[----:B------:R-:W-:Y:S01]  /*58c0*/  MUFU.EX2 R109, R59 ;  /* 0x0000003b006d7308 */ /* 0x000fe20000000800 */
[----:B------:R-:W-:Y:S01]  /*58d0*/  PRMT R41, R10, 0x7771, RZ ;  /* 0x000077710a297816 */ /* 0x000fe200000000ff */
[----:B-1----:R-:W-:Y:S01]  /*58e0*/  @!P6 FADD.FTZ R131, -R131, -RZ ;  /* 0x800000ff8383e221 */ /* 0x002fe20000010100 */
[----:B------:R-:W-:Y:S01]  /*58f0*/  ISETP.LE.U32.AND P6, PT, R40, UR12, PT ;  /* 0x0000000c28007c0c */ /* 0x000fe2000bfc3070 */
[----:B------:R-:W-:Y:S01]  /*5900*/  @!P5 FADD.FTZ R133, -R133, -RZ ;  /* 0x800000ff8585d221 */ /* 0x000fe20000010100 */
[----:B------:R-:W-:Y:S05]  /*5910*/  ISETP.GT.U32.AND P5, PT, R106, UR12, PT ;  /* 0x0000000c6a007c0c */ /* 0x000fea000bfa4070 */
[----:B------:R-:W-:Y:S01]  /*5920*/  MUFU.EX2 R111, R107 ;  /* 0x0000006b006f7308 */ /* 0x000fe20000000800 */
[----:B------:R-:W-:Y:S02]  /*5930*/  F2FP.RELU.F16.F32.PACK_AB R57, R216, R209 ;  /* 0x000000d1d839723e */ /* 0x000fe400000008ff */
[----:B------:R-:W-:Y:S07]  /*5940*/  F2FP.RELU.F16.F32.PACK_AB R55, R218, R217 ;  /* 0x000000d9da37723e */ /* 0x000fee00000008ff */
[----:B------:R-:W1:Y:S01]  /*5950*/  MUFU.EX2 R128, R5 ;  /* 0x0000000500807308 */ /* 0x000e620000000800 */
[----:B------:R-:W-:Y:S01]  /*5960*/  F2FP.RELU.F16.F32.PACK_AB R53, R222, R219 ;  /* 0x000000dbde35723e */ /* 0x000fe200000008ff */
[----:B------:R-:W-:Y:S01]  /*5970*/  STS [R176+0x10400], R57 ;  /* 0x01040039b0007388 */ /* 0x000fe20000000800 */
[----:B------:R-:W-:Y:S01]  /*5980*/  F2FP.RELU.F16.F32.PACK_AB R51, R224, R223 ;  /* 0x000000dfe033723e */ /* 0x000fe200000008ff */
[----:B------:R-:W-:Y:S01]  /*5990*/  @!P2 FADD.FTZ R114, -R114, -RZ ;  /* 0x800000ff7272a221 */ /* 0x000fe20000010100 */
[----:B------:R-:W-:Y:S01]  /*59a0*/  F2FP.RELU.F16.F32.PACK_AB R49, R225, R226 ;  /* 0x000000e2e131723e */ /* 0x000fe200000008ff */
[----:B------:R-:W-:Y:S01]  /*59b0*/  @!P6 FADD.FTZ R117, -R117, -RZ ;  /* 0x800000ff7575e221 */ /* 0x000fe20000010100 */
[----:B------:R-:W-:Y:S01]  /*59c0*/  ISETP.GT.U32.AND P6, PT, R41, UR12, PT ;  /* 0x0000000c29007c0c */ /* 0x000fe2000bfc4070 */
[----:B------:R-:W-:Y:S01]  /*59d0*/  @P5 FADD.FTZ R124, -R124, -RZ ;  /* 0x800000ff7c7c5221 */ /* 0x000fe20000010100 */
[----:B------:R-:W-:Y:S01]  /*59e0*/  SHF.R.U32.HI R41, RZ, 0x18, R6 ;  /* 0x00000018ff297819 */ /* 0x000fe20000011606 */
[----:B------:R2:W-:Y:S01]  /*59f0*/  STS [R208+0x10000], R43 ;  /* 0x0100002bd0007388 */ /* 0x0005e20000000800 */
[----:B------:R-:W-:Y:S02]  /*5a00*/  ISETP.GT.U32.AND P4, PT, R105, UR12, PT ;  /* 0x0000000c69007c0c */ /* 0x000fe4000bf84070 */
[----:B------:R-:W-:Y:S01]  /*5a10*/  ISETP.LE.U32.AND P5, PT, R41, UR12, PT ;  /* 0x0000000c29007c0c */ /* 0x000fe2000bfa3070 */
[----:B-1----:R-:W-:Y:S01]  /*5a20*/  @P3 FADD.FTZ R128, -R128, -RZ ;  /* 0x800000ff80803221 */ /* 0x002fe20000010100 */
[----:B------:R-:W-:Y:S02]  /*5a30*/  F2FP.RELU.F16.F32.PACK_AB R41, R230, R227 ;  /* 0x000000e3e629723e */ /* 0x000fe400000008ff */
[----:B------:R-:W-:Y:S02]  /*5a40*/  PRMT R40, R10, 0x7772, RZ ;  /* 0x000077720a287816 */ /* 0x000fe400000000ff */
[----:B------:R-:W-:Y:S01]  /*5a50*/  F2FP.RELU.F16.F32.PACK_AB R45, R234, R233 ;  /* 0x000000e9ea2d723e */ /* 0x000fe200000008ff */
[----:B------:R1:W-:Y:S01]  /*5a60*/  STS [R208+0x10400], R41 ;  /* 0x01040029d0007388 */ /* 0x0003e20000000800 */
[----:B------:R-:W-:Y:S01]  /*5a70*/  ISETP.GT.U32.AND P0, PT, R40, UR12, PT ;  /* 0x0000000c28007c0c */ /* 0x000fe2000bf04070 */
[----:B------:R-:W-:Y:S01]  /*5a80*/  @P6 FADD.FTZ R111, -R111, -RZ ;  /* 0x800000ff6f6f6221 */ /* 0x000fe20000010100 */
[----:B------:R-:W-:Y:S01]  /*5a90*/  PRMT R40, R6, 0x7632, R40 ;  /* 0x0000763206287816 */ /* 0x000fe20000000028 */
[----:B------:R-:W-:Y:S01]  /*5aa0*/  STS [R176+0x12000], R55 ;  /* 0x01200037b0007388 */ /* 0x000fe20000000800 */
[----:B------:R-:W-:Y:S01]  /*5ab0*/  @P4 FADD.FTZ R120, -R120, -RZ ;  /* 0x800000ff78784221 */ /* 0x000fe20000010100 */
[----:B------:R-:W-:Y:S01]  /*5ac0*/  PRMT R42, R10, 0x7770, RZ ;  /* 0x000077700a2a7816 */ /* 0x000fe200000000ff */
[----:B------:R-:W-:Y:S01]  /*5ad0*/  @!P5 FADD.FTZ R109, -R109, -RZ ;  /* 0x800000ff6d6dd221 */ /* 0x000fe20000010100 */
[----:B------:R-:W-:Y:S01]  /*5ae0*/  STS [R176+0x12400], R53 ;  /* 0x01240035b0007388 */ /* 0x000fe20000000800 */
[----:B------:R-:W-:Y:S02]  /*5af0*/  LOP3.LUT R40, R40, 0xff, RZ, 0xc0, !PT ;  /* 0x000000ff28287812 */ /* 0x000fe400078ec0ff */
[----:B------:R-:W-:Y:S01]  /*5b00*/  ISETP.LE.U32.AND P2, PT, R42, UR12, PT ;  /* 0x0000000c2a007c0c */ /* 0x000fe2000bf43070 */
[----:B------:R-:W-:Y:S01]  /*5b10*/  STS [R208+0x12000], R51 ;  /* 0x01200033d0007388 */ /* 0x000fe20000000800 */
[----:B------:R-:W-:Y:S01]  /*5b20*/  ISETP.LE.U32.AND P4, PT, R40, UR12, PT ;  /* 0x0000000c28007c0c */ /* 0x000fe2000bf83070 */
[----:B------:R-:W-:Y:S01]  /*5b30*/  @P0 FADD.FTZ R132, -R132, -RZ ;  /* 0x800000ff84840221 */ /* 0x000fe20000010100 */
[----:B--2---:R-:W-:Y:S01]  /*5b40*/  F2FP.RELU.F16.F32.PACK_AB R43, R236, R235 ;  /* 0x000000ebec2b723e */ /* 0x004fe200000008ff */
[----:B------:R-:W-:Y:S01]  /*5b50*/  STS [R208+0x12400], R49 ;  /* 0x01240031d0007388 */ /* 0x000fe20000000800 */
[----:B------:R-:W-:Y:S02]  /*5b60*/  F2FP.RELU.F16.F32.PACK_AB R40, R241, R242 ;  /* 0x000000f2f128723e */ /* 0x000fe400000008ff */
[----:B------:R-:W-:Y:S01]  /*5b70*/  F2FP.RELU.F16.F32.PACK_AB R42, R240, R239 ;  /* 0x000000eff02a723e */ /* 0x000fe200000008ff */
[----:B------:R2:W-:Y:S01]  /*5b80*/  STS [R186+0x10000], R47 ;  /* 0x0100002fba007388 */ /* 0x0005e20000000800 */
[----:B------:R-:W-:Y:S02]  /*5b90*/  F2FP.RELU.F16.F32.PACK_AB R52, R248, R247 ;  /* 0x000000f7f834723e */ /* 0x000fe400000008ff */
[----:B------:R-:W-:Y:S01]  /*5ba0*/  F2FP.RELU.F16.F32.PACK_AB R50, R250, R249 ;  /* 0x000000f9fa32723e */ /* 0x000fe200000008ff */
[----:B------:R3:W-:Y:S01]  /*5bb0*/  STS [R186+0x10400], R45 ;  /* 0x0104002dba007388 */ /* 0x0007e20000000800 */
[----:B-1----:R-:W-:Y:S01]  /*5bc0*/  F2FP.RELU.F16.F32.PACK_AB R41, R238, R237 ;  /* 0x000000edee29723e */ /* 0x002fe200000008ff */
[----:B------:R-:W-:Y:S01]  /*5bd0*/  @!P4 FADD.FTZ R110, -R110, -RZ ;  /* 0x800000ff6e6ec221 */ /* 0x000fe20000010100 */
[----:B------:R-:W-:Y:S01]  /*5be0*/  F2FP.RELU.F16.F32.PACK_AB R48, R130, R125 ;  /* 0x0000007d8230723e */ /* 0x000fe200000008ff */
[----:B------:R1:W-:Y:S01]  /*5bf0*/  STS [R207+0x10000], R46 ;  /* 0x0100002ecf007388 */ /* 0x0003e20000000800 */
[----:B------:R-:W-:Y:S01]  /*5c00*/  @!P2 FADD.FTZ R116, -R116, -RZ ;  /* 0x800000ff7474a221 */ /* 0x000fe20000010100 */
[----:B------:R-:W-:Y:S02]  /*5c10*/  FSETP.GE.FTZ.AND P3, PT, R221, RZ, PT ;  /* 0x000000ffdd00720b */ /* 0x000fe40003f76000 */
[----:B------:R4:W-:Y:S01]  /*5c20*/  STS [R207+0x10400], R44 ;  /* 0x0104002ccf007388 */ /* 0x0009e20000000800 */
[----:B------:R-:W-:Y:S02]  /*5c30*/  FSETP.GE.FTZ.AND P2, PT, R220, RZ, PT ;  /* 0x000000ffdc00720b */ /* 0x000fe40003f56000 */
[----:B------:R-:W-:Y:S01]  /*5c40*/  FSETP.GE.FTZ.AND P4, PT, R243, RZ, PT ;  /* 0x000000fff300720b */ /* 0x000fe20003f96000 */
[----:B------:R4:W-:Y:S01]  /*5c50*/  STS [R186+0x12000], R43 ;  /* 0x0120002bba007388 */ /* 0x0009e20000000800 */
[----:B------:R-:W-:Y:S03]  /*5c60*/  FSETP.GE.FTZ.AND P5, PT, R125, RZ, PT ;  /* 0x000000ff7d00720b */ /* 0x000fe60003fb6000 */
[----:B------:R4:W-:Y:S04]  /*5c70*/  STS [R186+0x12400], R41 ;  /* 0x01240029ba007388 */ /* 0x0009e80000000800 */
[----:B------:R4:W-:Y:S01]  /*5c80*/  STS [R207+0x12400], R40 ;  /* 0x01240028cf007388 */ /* 0x0009e20000000800 */
[----:B--2---:R-:W-:Y:S03]  /*5c90*/  F2FP.RELU.F16.F32.PACK_AB R47, R120, R124 ;  /* 0x0000007c782f723e */ /* 0x004fe600000008ff */
[----:B------:R2:W-:Y:S01]  /*5ca0*/  STS [R207+0x12000], R42 ;  /* 0x0120002acf007388 */ /* 0x0005e20000000800 */
[----:B---3--:R-:W-:Y:S03]  /*5cb0*/  F2FP.RELU.F16.F32.PACK_AB R45, R111, R116 ;  /* 0x000000746f2d723e */ /* 0x008fe600000008ff */
[----:B------:R3:W-:Y:S01]  /*5cc0*/  STS [R173], R52 ;  /* 0x00000034ad007388 */ /* 0x0007e20000000800 */
[----:B-1----:R-:W-:Y:S03]  /*5cd0*/  F2FP.RELU.F16.F32.PACK_AB R46, R119, R118 ;  /* 0x00000076772e723e */ /* 0x002fe600000008ff */
[----:B------:R1:W-:Y:S01]  /*5ce0*/  STS [R173+0x400], R50 ;  /* 0x00040032ad007388 */ /* 0x0003e20000000800 */
[----:B----4-:R-:W-:Y:S03]  /*5cf0*/  F2FP.RELU.F16.F32.PACK_AB R44, R134, R127 ;  /* 0x0000007f862c723e */ /* 0x010fe600000008ff */
[----:B------:R4:W-:Y:S01]  /*5d00*/  STS [R171], R48 ;  /* 0x00000030ab007388 */ /* 0x0009e20000000800 */
[----:B------:R-:W-:Y:S03]  /*5d10*/  F2FP.RELU.F16.F32.PACK_AB R43, R128, R132 ;  /* 0x00000084802b723e */ /* 0x000fe600000008ff */
[----:B------:R-:W-:Y:S01]  /*5d20*/  STS [R171+0x400], R44 ;  /* 0x0004002cab007388 */ /* 0x000fe20000000800 */
[----:B------:R-:W-:Y:S03]  /*5d30*/  F2FP.RELU.F16.F32.PACK_AB R41, R115, R113 ;  /* 0x000000717329723e */ /* 0x000fe600000008ff */
[----:B------:R4:W-:Y:S01]  /*5d40*/  STS [R173+0x2400], R46 ;  /* 0x0024002ead007388 */ /* 0x0009e20000000800 */
[----:B------:R-:W-:Y:S02]  /*5d50*/  F2FP.RELU.F16.F32.PACK_AB R40, R252, R251 ;  /* 0x000000fbfc28723e */ /* 0x000fe400000008ff */
[----:B--2---:R-:W-:Y:S03]  /*5d60*/  F2FP.RELU.F16.F32.PACK_AB R42, R122, R121 ;  /* 0x000000797a2a723e */ /* 0x004fe600000008ff */
[----:B------:R2:W-:Y:S01]  /*5d70*/  STS [R173+0x2000], R40 ;  /* 0x00200028ad007388 */ /* 0x0005e20000000800 */
[----:B---3--:R-:W-:Y:S03]  /*5d80*/  F2FP.RELU.F16.F32.PACK_AB R52, R123, R126 ;  /* 0x0000007e7b34723e */ /* 0x008fe600000008ff */
[----:B------:R3:W-:Y:S01]  /*5d90*/  STS [R171+0x2000], R42 ;  /* 0x0020002aab007388 */ /* 0x0007e20000000800 */
[----:B-1----:R-:W-:Y:S03]  /*5da0*/  F2FP.RELU.F16.F32.PACK_AB R50, R131, R129 ;  /* 0x000000818332723e */ /* 0x002fe600000008ff */
[----:B------:R-:W-:Y:S01]  /*5db0*/  STS [R171+0x2400], R52 ;  /* 0x00240034ab007388 */ /* 0x000fe20000000800 */
[----:B----4-:R-:W-:Y:S03]  /*5dc0*/  F2FP.RELU.F16.F32.PACK_AB R48, R135, R133 ;  /* 0x000000858730723e */ /* 0x010fe600000008ff */
[----:B------:R-:W-:Y:S04]  /*5dd0*/  STS [R179], R50 ;  /* 0x00000032b3007388 */ /* 0x000fe80000000800 */
[----:B------:R-:W-:Y:S01]  /*5de0*/  STS [R179+0x400], R48 ;  /* 0x00040030b3007388 */ /* 0x000fe20000000800 */
[----:B------:R-:W-:Y:S03]  /*5df0*/  F2FP.RELU.F16.F32.PACK_AB R46, R117, R114 ;  /* 0x00000072752e723e */ /* 0x000fe600000008ff */
[----:B------:R1:W-:Y:S04]  /*5e00*/  STS [R206], R41 ;  /* 0x00000029ce007388 */ /* 0x0003e80000000800 */
[----:B------:R-:W-:Y:S01]  /*5e10*/  STS [R206+0x400], R47 ;  /* 0x0004002fce007388 */ /* 0x000fe20000000800 */
[----:B--2---:R-:W-:Y:S03]  /*5e20*/  LEA R40, R2, UR4, 0x1 ;  /* 0x0000000402287c11 */ /* 0x004fe6000f8e08ff */
[----:B------:R-:W-:Y:S01]  /*5e30*/  STS [R179+0x2000], R46 ;  /* 0x0020002eb3007388 */ /* 0x000fe20000000800 */
[----:B---3--:R-:W-:Y:S01]  /*5e40*/  F2FP.RELU.F16.F32.PACK_AB R42, R109, R110 ;  /* 0x0000006e6d2a723e */ /* 0x008fe200000008ff */
[C---:B------:R-:W-:Y:S04]  /*5e50*/  VIADD R44, R40.reuse, 0x4020 ;  /* 0x00004020282c7836 */ /* 0x040fe80000000000 */
[----:B------:R-:W-:Y:S04]  /*5e60*/  STS [R179+0x2400], R42 ;  /* 0x0024002ab3007388 */ /* 0x000fe80000000800 */
[----:B------:R-:W-:Y:S04]  /*5e70*/  STS [R206+0x2000], R45 ;  /* 0x0020002dce007388 */ /* 0x000fe80000000800 */
[----:B------:R-:W-:Y:S01]  /*5e80*/  STS [R206+0x2400], R43 ;  /* 0x0024002bce007388 */ /* 0x000fe20000000800 */
[----:B-1----:R-:W-:Y:S03]  /*5e90*/  VIADD R41, R40, 0x4000 ;  /* 0x0000400028297836 */ /* 0x002fe60000000000 */
[----:B------:R-:W1:Y:S01]  /*5ea0*/  LDSM.16.M88.4 R64, [R40+0x4000] ;  /* 0x004000002840783b */ /* 0x000e620000000200 */
[----:B------:R-:W-:Y:S07]  /*5eb0*/  @P1 VIADD R44, R41, 0xffffffe0 ;  /* 0xffffffe0292c1836 */ /* 0x000fee0000000000 */
        /* <DEDUP_REMOVED lines=38> */
[----:B------:R-:W2:Y:S01]  /*6120*/  LDG.E R106, desc[UR28][R104.64] ;  /* 0x0000001c686a7981 */ /* 0x000ea2000c1e1900 */
[----:B------:R-:W-:Y:S01]  /*6130*/  SHF.R.U32.HI R101, RZ, 0x1, R3 ;  /* 0x00000001ff657819 */ /* 0x000fe20000011603 */
[----:B------:R-:W-:Y:S02]  /*6140*/  IMAD.SHL.U32 R102, R3, 0x40, RZ ;  /* 0x0000004003667824 */ /* 0x000fe400078e00ff */
[----:B------:R-:W5:Y:S01]  /*6150*/  LDG.E R108, desc[UR28][R104.64+0x20] ;  /* 0x0000201c686c7981 */ /* 0x000f62000c1e1900 */
[----:B------:R-:W-:Y:S01]  /*6160*/  LOP3.LUT R100, R101, 0x30, RZ, 0xc0, !PT ;  /* 0x0000003065647812 */ /* 0x000fe200078ec0ff */
[----:B------:R-:W-:Y:S02]  /*6170*/  IMAD.SHL.U32 R103, R3, 0x8, RZ ;  /* 0x0000000803677824 */ /* 0x000fe400078e00ff */
[----:B------:R-:W5:Y:S04]  /*6180*/  LDG.E R112, desc[UR28][R104.64+0x100] ;  /* 0x0001001c68707981 */ /* 0x000f68000c1e1900 */
[----:B------:R1:W5:Y:S02]  /*6190*/  LDG.E R107, desc[UR28][R104.64+0x120] ;  /* 0x0001201c686b7981 */ /* 0x000364000c1e1900 */
[----:B-1----:R-:W-:Y:S01]  /*61a0*/  LOP3.LUT R104, R102, 0x400, RZ, 0xc0, !PT ;  /* 0x0000040066687812 */ /* 0x002fe200078ec0ff */
[C---:B--2---:R-:W-:Y:S01]  /*61b0*/  FADD.FTZ R105, -R106.reuse, R4 ;  /* 0x000000046a697221 */ /* 0x044fe20000010100 */
[C---:B------:R-:W-:Y:S01]  /*61c0*/  FADD.FTZ R4, -R106.reuse, R5 ;  /* 0x000000056a047221 */ /* 0x040fe20000010100 */
[C---:B------:R-:W-:Y:S01]  /*61d0*/  FADD.FTZ R5, -R106.reuse, R16 ;  /* 0x000000106a057221 */ /* 0x040fe20000010100 */
[C---:B------:R-:W-:Y:S01]  /*61e0*/  FADD.FTZ R17, -R106.reuse, R17 ;  /* 0x000000116a117221 */ /* 0x040fe20000010100 */
[C---:B------:R-:W-:Y:S01]  /*61f0*/  FADD.FTZ R21, -R106.reuse, R21 ;  /* 0x000000156a157221 */ /* 0x040fe20000010100 */
[-C--:B------:R-:W-:Y:S01]  /*6200*/  FSEL R105, R105, R106.reuse, P3 ;  /* 0x0000006a69697208 */ /* 0x080fe20001800000 */
[----:B------:R-:W-:Y:S01]  /*6210*/  FADD.FTZ R37, -R106, R37 ;  /* 0x000000256a257221 */ /* 0x000fe20000010100 */
[----:B------:R-:W-:Y:S01]  /*6220*/  FSETP.GE.FTZ.AND P3, PT, R228, RZ, PT ;  /* 0x000000ffe400720b */ /* 0x000fe20003f76000 */
[C---:B------:R-:W-:Y:S01]  /*6230*/  FADD.FTZ R53, -R106.reuse, R53 ;  /* 0x000000356a357221 */ /* 0x040fe20000010100 */
[-C--:B------:R-:W-:Y:S01]  /*6240*/  FSEL R5, R5, R106.reuse, P0 ;  /* 0x0000006a05057208 */ /* 0x080fe20000000000 */
[----:B------:R-:W-:Y:S01]  /*6250*/  FMUL.FTZ R221, R221, R105 ;  /* 0x00000069dddd7220 */ /* 0x000fe20000410000 */
[-C--:B------:R-:W-:Y:S01]  /*6260*/  FSEL R17, R17, R106.reuse, P3 ;  /* 0x0000006a11117208 */ /* 0x080fe20001800000 */
[----:B------:R-:W-:Y:S01]  /*6270*/  FADD.FTZ R49, -R106, R49 ;  /* 0x000000316a317221 */ /* 0x000fe20000010100 */
[----:B------:R-:W-:Y:S01]  /*6280*/  FSEL R4, R4, R106, P2 ;  /* 0x0000006a04047208 */ /* 0x000fe20001000000 */
[----:B------:R-:W-:Y:S01]  /*6290*/  FMUL.FTZ R231, R231, R5 ;  /* 0x00000005e7e77220 */ /* 0x000fe20000410000 */
[----:B------:R-:W-:Y:S01]  /*62a0*/  FSETP.GE.FTZ.AND P2, PT, R229, RZ, PT ;  /* 0x000000ffe500720b */ /* 0x000fe20003f56000 */
[----:B------:R-:W-:Y:S01]  /*62b0*/  FMUL.FTZ R228, R228, R17 ;  /* 0x00000011e4e47220 */ /* 0x000fe20000410000 */
[----:B------:R-:W-:Y:S01]  /*62c0*/  FSETP.GE.FTZ.AND P0, PT, R232, RZ, PT ;  /* 0x000000ffe800720b */ /* 0x000fe20003f16000 */
[----:B------:R-:W-:Y:S01]  /*62d0*/  FADD.FTZ R5, -R106, R20 ;  /* 0x000000146a057221 */ /* 0x000fe20000010100 */
[----:B------:R-:W-:Y:S01]  /*62e0*/  FSETP.GE.FTZ.AND P3, PT, R246, RZ, PT ;  /* 0x000000fff600720b */ /* 0x000fe20003f76000 */
[----:B------:R-:W-:Y:S01]  /*62f0*/  FMUL.FTZ R220, R220, R4 ;  /* 0x00000004dcdc7220 */ /* 0x000fe20000410000 */
[----:B------:R-:W-:Y:S01]  /*6300*/  F2FP.F16.F32.PACK_AB R228, R228, R231 ;  /* 0x000000e7e4e4723e */ /* 0x000fe200000000ff */
[C---:B------:R-:W-:Y:S01]  /*6310*/  FADD.FTZ R231, -R106.reuse, R32 ;  /* 0x000000206ae77221 */ /* 0x040fe20000010100 */
[-C--:B------:R-:W-:Y:S02]  /*6320*/  FSEL R5, R5, R106.reuse, P2 ;  /* 0x0000006a05057208 */ /* 0x080fe40001000000 */
[-C--:B------:R-:W-:Y:S02]  /*6330*/  FSEL R21, R21, R106.reuse, P0 ;  /* 0x0000006a15157208 */ /* 0x080fe40000000000 */
[-C--:B------:R-:W-:Y:S01]  /*6340*/  FSEL R231, R231, R106.reuse, P4 ;  /* 0x0000006ae7e77208 */ /* 0x080fe20002000000 */
[----:B------:R-:W-:Y:S01]  /*6350*/  FMUL.FTZ R229, R229, R5 ;  /* 0x00000005e5e57220 */ /* 0x000fe20000410000 */
[----:B------:R-:W-:Y:S01]  /*6360*/  FSETP.GE.FTZ.AND P2, PT, R247, RZ, PT ;  /* 0x000000fff700720b */ /* 0x000fe20003f56000 */
[----:B------:R-:W-:Y:S01]  /*6370*/  FADD.FTZ R5, -R106, R36 ;  /* 0x000000246a057221 */ /* 0x000fe20000010100 */
[----:B------:R-:W-:Y:S01]  /*6380*/  F2FP.F16.F32.PACK_AB R221, R220, R221 ;  /* 0x000000dddcdd723e */ /* 0x000fe200000000ff */
        /* <DEDUP_REMOVED lines=9> */
[----:B------:R-:W-:Y:S02]  /*6420*/  F2FP.F16.F32.PACK_AB R229, R232, R229 ;  /* 0x000000e5e8e5723e */ /* 0x000fe400000000ff */
[----:B------:R-:W-:Y:S01]  /*6430*/  FSETP.GE.FTZ.AND P0, PT, R115, RZ, PT ;  /* 0x000000ff7300720b */ /* 0x000fe20003f16000 */
[----:B------:R-:W-:Y:S01]  /*6440*/  FMUL.FTZ R248, R248, R37 ;  /* 0x00000025f8f87220 */ /* 0x000fe20000410000 */
[-C--:B------:R-:W-:Y:S02]  /*6450*/  FSEL R220, R220, R106.reuse, P3 ;  /* 0x0000006adcdc7208 */ /* 0x080fe40001800000 */
[-C--:B------:R-:W-:Y:S01]  /*6460*/  FSEL R48, R243, R106.reuse, P5 ;  /* 0x0000006af3307208 */ /* 0x080fe20002800000 */
[----:B------:R-:W-:Y:S01]  /*6470*/  FADD.FTZ R243, -R106, R52 ;  /* 0x000000346af37221 */ /* 0x000fe20000010100 */
[----:B------:R-:W-:Y:S01]  /*6480*/  FSEL R232, R53, R106, P2 ;  /* 0x0000006a35e87208 */ /* 0x000fe20001000000 */
[----:B------:R-:W-:Y:S01]  /*6490*/  FMUL.FTZ R220, R246, R220 ;  /* 0x000000dcf6dc7220 */ /* 0x000fe20000410000 */
[----:B------:R-:W-:Y:S01]  /*64a0*/  FSETP.GE.FTZ.AND P4, PT, R130, RZ, PT ;  /* 0x000000ff8200720b */ /* 0x000fe20003f96000 */
[----:B------:R-:W-:Y:S01]  /*64b0*/  FADD.FTZ R53, -R106, R64 ;  /* 0x000000406a357221 */ /* 0x000fe20000010100 */
[----:B------:R-:W-:Y:S01]  /*64c0*/  ISETP.NE.AND P2, PT, R192, RZ, PT ;  /* 0x000000ffc000720c */ /* 0x000fe20003f45270 */
[----:B------:R-:W-:Y:S01]  /*64d0*/  FMUL.FTZ R48, R125, R48 ;  /* 0x000000307d307220 */ /* 0x000fe20000410000 */
[----:B------:R-:W-:Y:S02]  /*64e0*/  FSETP.GE.FTZ.AND P3, PT, R129, RZ, PT ;  /* 0x000000ff8100720b */ /* 0x000fe40003f76000 */
[----:B------:R-:W-:Y:S02]  /*64f0*/  LOP3.LUT R105, R100, 0x8, R3, 0xf8, !PT ;  /* 0x0000000864697812 */ /* 0x000fe400078ef803 */
[-C--:B------:R-:W-:Y:S02]  /*6500*/  FSEL R49, R49, R106.reuse, P4 ;  /* 0x0000006a31317208 */ /* 0x080fe40002000000 */
[----:B------:R-:W-:Y:S02]  /*6510*/  FSEL R52, R243, R106, P3 ;  /* 0x0000006af3347208 */ /* 0x000fe40001800000 */
[----:B------:R-:W-:Y:S01]  /*6520*/  LOP3.LUT R100, R105, 0x1c0, R102, 0xf8, !PT ;  /* 0x000001c069647812 */ /* 0x000fe200078ef866 */
[----:B------:R-:W-:Y:S01]  /*6530*/  FMUL.FTZ R49, R130, R49 ;  /* 0x0000003182317220 */ /* 0x000fe20000410000 */
[----:B------:R-:W-:Y:S01]  /*6540*/  FSETP.GE.FTZ.AND P3, PT, R113, RZ, PT ;  /* 0x000000ff7100720b */ /* 0x000fe20003f76000 */
[----:B------:R-:W-:Y:S01]  /*6550*/  FMUL.FTZ R52, R129, R52 ;  /* 0x0000003481347220 */ /* 0x000fe20000410000 */
[----:B------:R-:W-:Y:S01]  /*6560*/  F2FP.F16.F32.PACK_AB R220, R220, R231 ;  /* 0x000000e7dcdc723e */ /* 0x000fe200000000ff */
[----:B------:R-:W-:Y:S01]  /*6570*/  FMUL.FTZ R231, R131, R232 ;  /* 0x000000e883e77220 */ /* 0x000fe20000410000 */
[----:B------:R-:W-:Y:S02]  /*6580*/  LOP3.LUT R105, R100, 0x38, R103, 0x78, !PT ;  /* 0x0000003864697812 */ /* 0x000fe400078e7867 */
[----:B------:R-:W-:Y:S01]  /*6590*/  FSEL R64, R53, R106, P3 ;  /* 0x0000006a35407208 */ /* 0x000fe20001800000 */
[----:B------:R-:W-:Y:S01]  /*65a0*/  @P0 FADD.FTZ R106, -R106, R65 ;  /* 0x000000416a6a0221 */ /* 0x000fe20000010100 */
[----:B------:R-:W-:Y:S01]  /*65b0*/  F2FP.F16.F32.PACK_AB R48, R49, R48 ;  /* 0x000000303130723e */ /* 0x000fe200000000ff */
[----:B------:R-:W-:Y:S01]  /*65c0*/  IMAD R100, R105, 0x2, R104 ;  /* 0x0000000269647824 */ /* 0x000fe200078e0268 */
[----:B------:R-:W-:Y:S01]  /*65d0*/  F2FP.F16.F32.PACK_AB R248, R248, R247 ;  /* 0x000000f7f8f8723e */ /* 0x000fe200000000ff */
[----:B------:R-:W-:Y:S01]  /*65e0*/  FMUL.FTZ R64, R113, R64 ;  /* 0x0000004071407220 */ /* 0x000fe20000410000 */
[----:B------:R-:W-:Y:S01]  /*65f0*/  F2FP.F16.F32.PACK_AB R52, R231, R52 ;  /* 0x00000034e734723e */ /* 0x000fe200000000ff */
[----:B------:R-:W-:Y:S01]  /*6600*/  FMUL.FTZ R49, R115, R106 ;  /* 0x0000006a73317220 */ /* 0x000fe20000410000 */
        /* <DEDUP_REMOVED lines=33> */
.L_x_427:
[----:B------:R-:W-:Y:S01]  /*6820*/  FSETP.GE.FTZ.AND P0, PT, R209, RZ, PT ;  /* 0x000000ffd100720b */ /* 0x000fe20003f16000 */
[C---:B-----5:R-:W-:Y:S01]  /*6830*/  FADD.FTZ R5, -R108.reuse, R6 ;  /* 0x000000066c057221 */ /* 0x060fe20000010100 */
[----:B------:R-:W-:Y:S01]  /*6840*/  FSETP.GE.FTZ.AND P3, PT, R227, RZ, PT ;  /* 0x000000ffe300720b */ /* 0x000fe20003f76000 */
[----:B------:R-:W-:Y:S01]  /*6850*/  FADD.FTZ R17, -R108, R18 ;  /* 0x000000126c117221 */ /* 0x000fe20000010100 */
[----:B------:R-:W-:Y:S01]  /*6860*/  FSETP.GE.FTZ.AND P4, PT, R216, RZ, PT ;  /* 0x000000ffd800720b */ /* 0x000fe20003f96000 */
[----:B------:R-:W-:Y:S01]  /*6870*/  STS [R176+0x8000], R221 ;  /* 0x008000ddb0007388 */ /* 0x000fe20000000800 */
[-C--:B------:R-:W-:Y:S01]  /*6880*/  FSEL R4, R5, R108.reuse, P0 ;  /* 0x0000006c05047208 */ /* 0x080fe20000000000 */
[----:B------:R-:W-:Y:S01]  /*6890*/  FADD.FTZ R7, -R108, R7 ;  /* 0x000000076c077221 */ /* 0x000fe20000010100 */
[----:B------:R-:W-:Y:S01]  /*68a0*/  FSETP.GE.FTZ.AND P2, PT, R230, RZ, PT ;  /* 0x000000ffe600720b */ /* 0x000fe20003f56000 */
[C---:B------:R-:W-:Y:S01]  /*68b0*/  FADD.FTZ R19, -R108.reuse, R19 ;  /* 0x000000136c137221 */ /* 0x040fe20000010100 */
[----:B------:R-:W-:Y:S01]  /*68c0*/  FSETP.GE.FTZ.AND P0, PT, R233, RZ, PT ;  /* 0x000000ffe900720b */ /* 0x000fe20003f16000 */
[C---:B------:R-:W-:Y:S01]  /*68d0*/  FADD.FTZ R5, -R108.reuse, R22 ;  /* 0x000000166c057221 */ /* 0x040fe20000010100 */
[-C--:B------:R-:W-:Y:S01]  /*68e0*/  FSEL R6, R17, R108.reuse, P3 ;  /* 0x0000006c11067208 */ /* 0x080fe20001800000 */
        /* <DEDUP_REMOVED lines=12> */
[----:B------:R-:W-:Y:S01]  /*69b0*/  FADD.FTZ R23, -R108, R23 ;  /* 0x000000176c177221 */ /* 0x000fe20000010100 */
[----:B------:R-:W-:Y:S01]  /*69c0*/  FSETP.GE.FTZ.AND P4, PT, R244, RZ, PT ;  /* 0x000000fff400720b */ /* 0x000fe20003f96000 */
[----:B------:R-:W-:Y:S01]  /*69d0*/  FMUL.FTZ R6, R227, R6 ;  /* 0x00000006e3067220 */ /* 0x000fe20000410000 */
[-C--:B-1----:R-:W-:Y:S01]  /*69e0*/  FSEL R20, R17, R108.reuse, P2 ;  /* 0x0000006c11147208 */ /* 0x082fe20001000000 */
[----:B------:R-:W-:Y:S01]  /*69f0*/  FADD.FTZ R17, -R108, R50 ;  /* 0x000000326c117221 */ /* 0x000fe20000010100 */
[-C--:B------:R-:W-:Y:S01]  /*6a00*/  FSEL R39, R39, R108.reuse, P0 ;  /* 0x0000006c27277208 */ /* 0x080fe20000000000 */
[----:B------:R-:W-:Y:S01]  /*6a10*/  FMUL.FTZ R19, R230, R19 ;  /* 0x00000013e6137220 */ /* 0x000fe20000410000 */
[----:B------:R-:W-:Y:S01]  /*6a20*/  FSETP.GE.FTZ.AND P0, PT, R127, RZ, PT ;  /* 0x000000ff7f00720b */ /* 0x000fe20003f16000 */
[C---:B------:R-:W-:Y:S01]  /*6a30*/  FADD.FTZ R55, -R108.reuse, R55 ;  /* 0x000000376c377221 */ /* 0x040fe20000010100 */
[----:B------:R-:W-:Y:S01]  /*6a40*/  FSEL R18, R35, R108, P3 ;  /* 0x0000006c23127208 */ /* 0x000fe20001800000 */
[----:B------:R-:W-:Y:S01]  /*6a50*/  FMUL.FTZ R16, R233, R16 ;  /* 0x00000010e9107220 */ /* 0x000fe20000410000 */
[----:B------:R-:W-:Y:S01]  /*6a60*/  FSEL R5, R5, R108, P4 ;  /* 0x0000006c05057208 */ /* 0x000fe20002000000 */
[----:B------:R-:W-:Y:S01]  /*6a70*/  FADD.FTZ R51, -R108, R51 ;  /* 0x000000336c337221 */ /* 0x000fe20000010100 */
[----:B------:R-:W-:Y:S01]  /*6a80*/  FSETP.GE.FTZ.AND P5, PT, R234, RZ, PT ;  /* 0x000000ffea00720b */ /* 0x000fe20003fb6000 */
[----:B------:R-:W-:Y:S01]  /*6a90*/  FMUL.FTZ R18, R245, R18 ;  /* 0x00000012f5127220 */ /* 0x000fe20000410000 */
[----:B------:R-:W-:Y:S01]  /*6aa0*/  F2FP.F16.F32.PACK_AB R7, R7, R4 ;  /* 0x000000040707723e */ /* 0x000fe200000000ff */
[----:B------:R-:W-:Y:S01]  /*6ab0*/  FMUL.FTZ R5, R244, R5 ;  /* 0x00000005f4057220 */ /* 0x000fe20000410000 */
[-C--:B------:R-:W-:Y:S01]  /*6ac0*/  FSEL R4, R17, R108.reuse, P0 ;  /* 0x0000006c11047208 */ /* 0x080fe20000000000 */
[----:B------:R-:W-:Y:S01]  /*6ad0*/  FADD.FTZ R17, -R108, R66 ;  /* 0x000000426c117221 */ /* 0x000fe20000010100 */
[----:B------:R-:W-:Y:S01]  /*6ae0*/  FSETP.GE.FTZ.AND P0, PT, R120, RZ, PT ;  /* 0x000000ff7800720b */ /* 0x000fe20003f16000 */
[----:B------:R1:W-:Y:S01]  /*6af0*/  STS [R176+0x8400], R7 ;  /* 0x00840007b0007388 */ /* 0x0003e20000000800 */
[----:B------:R-:W-:Y:S01]  /*6b00*/  FSEL R23, R23, R108, P5 ;  /* 0x0000006c17177208 */ /* 0x000fe20002800000 */
[----:B------:R-:W-:Y:S01]  /*6b10*/  FMUL.FTZ R4, R127, R4 ;  /* 0x000000047f047220 */ /* 0x000fe20000410000 */
[----:B------:R-:W-:Y:S01]  /*6b20*/  FSETP.GE.FTZ.AND P2, PT, R135, RZ, PT ;  /* 0x000000ff8700720b */ /* 0x000fe20003f56000 */
[----:B------:R-:W-:Y:S01]  /*6b30*/  FADD.FTZ R33, -R112, R13 ;  /* 0x0000000d70217221 */ /* 0x000fe20000010100 */
[----:B------:R-:W-:Y:S01]  /*6b40*/  F2FP.F16.F32.PACK_AB R6, R19, R6 ;  /* 0x000000061306723e */ /* 0x000fe200000000ff */
[----:B------:R-:W-:Y:S01]  /*6b50*/  FMUL.FTZ R23, R234, R23 ;  /* 0x00000017ea177220 */ /* 0x000fe20000410000 */
[----:B------:R-:W-:Y:S01]  /*6b60*/  F2FP.F16.F32.PACK_AB R5, R18, R5 ;  /* 0x000000051205723e */ /* 0x000fe200000000ff */
[----:B------:R-:W-:Y:S01]  /*6b70*/  FADD.FTZ R19, -R108, R54 ;  /* 0x000000366c137221 */ /* 0x000fe20000010100 */
[----:B------:R-:W-:Y:S01]  /*6b80*/  FSEL R18, R55, R108, P2 ;  /* 0x0000006c37127208 */ /* 0x000fe20001000000 */
[----:B------:R-:W-:Y:S01]  /*6b90*/  FADD.FTZ R9, -R112, R9 ;  /* 0x0000000970097221 */ /* 0x000fe20000010100 */
[----:B------:R-:W-:Y:S01]  /*6ba0*/  FSETP.GE.FTZ.AND P4, PT, R134, RZ, PT ;  /* 0x000000ff8600720b */ /* 0x000fe20003f96000 */
[----:B------:R-:W-:Y:S01]  /*6bb0*/  FADD.FTZ R25, -R112, R25 ;  /* 0x0000001970197221 */ /* 0x000fe20000010100 */
[----:B------:R-:W-:Y:S01]  /*6bc0*/  FSETP.GE.FTZ.AND P3, PT, R133, RZ, PT ;  /* 0x000000ff8500720b */ /* 0x000fe20003f76000 */
[----:B------:R-:W-:Y:S01]  /*6bd0*/  FMUL.FTZ R135, R135, R18 ;  /* 0x0000001287877220 */ /* 0x000fe20000410000 */
[----:B------:R-:W-:Y:S01]  /*6be0*/  FSETP.GE.FTZ.AND P2, PT, R124, RZ, PT ;  /* 0x000000ff7c00720b */ /* 0x000fe20003f56000 */
[----:B------:R-:W-:Y:S01]  /*6bf0*/  IMAD.MOV.U32 R18, RZ, RZ, 0x10 ;  /* 0x00000010ff127424 */ /* 0x000fe200078e00ff */
[----:B------:R-:W-:Y:S01]  /*6c00*/  F2FP.F16.F32.PACK_AB R23, R23, R16 ;  /* 0x000000101717723e */ /* 0x000fe200000000ff */
[C---:B------:R-:W-:Y:S01]  /*6c10*/  FADD.FTZ R29, -R112.reuse, R29 ;  /* 0x0000001d701d7221 */ /* 0x040fe20000010100 */
[-C--:B------:R-:W-:Y:S01]  /*6c20*/  FSEL R51, R51, R108.reuse, P4 ;  /* 0x0000006c33337208 */ /* 0x080fe20002000000 */
[C---:B------:R-:W-:Y:S01]  /*6c30*/  FADD.FTZ R41, -R112.reuse, R41 ;  /* 0x0000002970297221 */ /* 0x040fe20000010100 */
[-C--:B------:R-:W-:Y:S01]  /*6c40*/  FSEL R16, R19, R108.reuse, P3 ;  /* 0x0000006c13107208 */ /* 0x080fe20001800000 */
[----:B------:R-:W-:Y:S01]  /*6c50*/  FADD.FTZ R19, -R112, R8 ;  /* 0x0000000870137221 */ /* 0x000fe20000010100 */
[----:B------:R-:W-:Y:S01]  /*6c60*/  FSEL R17, R17, R108, P2 ;  /* 0x0000006c11117208 */ /* 0x000fe20001000000 */
[----:B------:R-:W-:Y:S01]  /*6c70*/  @P0 FADD.FTZ R108, -R108, R67 ;  /* 0x000000436c6c0221 */ /* 0x000fe20000010100 */
[----:B------:R-:W-:Y:S01]  /*6c80*/  FMUL.FTZ R51, R134, R51 ;  /* 0x0000003386337220 */ /* 0x000fe20000410000 */
[----:B------:R-:W-:Y:S01]  /*6c90*/  FSETP.GE.FTZ.AND P0, PT, R217, RZ, PT ;  /* 0x000000ffd900720b */ /* 0x000fe20003f16000 */
[----:B-1----:R-:W-:Y:S01]  /*6ca0*/  FADD.FTZ R7, -R112, R24 ;  /* 0x0000001870077221 */ /* 0x002fe20000010100 */
[----:B------:R-:W-:Y:S01]  /*6cb0*/  FMUL.FTZ R17, R124, R17 ;  /* 0x000000117c117220 */ /* 0x000fe20000410000 */
[----:B------:R-:W-:Y:S01]  /*6cc0*/  FMUL.FTZ R108, R120, R108 ;  /* 0x0000006c786c7220 */ /* 0x000fe20000410000 */
[----:B------:R-:W-:Y:S01]  /*6cd0*/  F2FP.F16.F32.PACK_AB R8, R51, R4 ;  /* 0x000000043308723e */ /* 0x000fe200000000ff */
[C---:B------:R-:W-:Y:S01]  /*6ce0*/  FADD.FTZ R57, -R112.reuse, R57 ;  /* 0x0000003970397221 */ /* 0x040fe20000010100 */
[----:B------:R-:W-:Y:S01]  /*6cf0*/  FSEL R4, R19, R112, P0 ;  /* 0x0000007013047208 */ /* 0x000fe20000000000 */
[----:B------:R-:W-:Y:S01]  /*6d00*/  FADD.FTZ R19, -R112, R12 ;  /* 0x0000000c70137221 */ /* 0x000fe20000010100 */
[----:B------:R-:W-:Y:S01]  /*6d10*/  F2FP.F16.F32.PACK_AB R21, R108, R17 ;  /* 0x000000116c15723e */ /* 0x000fe200000000ff */
[----:B------:R-:W-:Y:S01]  /*6d20*/  FADD.FTZ R45, -R112, R45 ;  /* 0x0000002d702d7221 */ /* 0x000fe20000010100 */
[----:B------:R-:W-:Y:S01]  /*6d30*/  SEL R17, R18, 0xfffffff0, !P1 ;  /* 0xfffffff012117807 */ /* 0x000fe20004800000 */
[----:B------:R-:W-:Y:S01]  /*6d40*/  FMUL.FTZ R4, R217, R4 ;  /* 0x00000004d9047220 */ /* 0x000fe20000410000 */
[----:B------:R-:W-:Y:S01]  /*6d50*/  FSETP.GE.FTZ.AND P0, PT, R224, RZ, PT ;  /* 0x000000ffe000720b */ /* 0x000fe20003f16000 */
[----:B------:R-:W-:Y:S01]  /*6d60*/  FADD.FTZ R14, -R107, R14 ;  /* 0x0000000e6b0e7221 */ /* 0x000fe20000010100 */
[----:B------:R-:W-:Y:S01]  /*6d70*/  FSETP.GE.FTZ.AND P3, PT, R218, RZ, PT ;  /* 0x000000ffda00720b */ /* 0x000fe20003f76000 */
[----:B------:R-:W-:Y:S01]  /*6d80*/  IMAD.IADD R13, R176, 0x1, R17 ;  /* 0x00000001b00d7824 */ /* 0x000fe200078e0211 */
[-C--:B------:R-:W-:Y:S01]  /*6d90*/  FSEL R33, R33, R112.reuse, P0 ;  /* 0x0000007021217208 */ /* 0x080fe20000000000 */
[----:B------:R-:W-:Y:S01]  /*6da0*/  FADD.FTZ R26, -R107, R26 ;  /* 0x0000001a6b1a7221 */ /* 0x000fe20000010100 */
[-C--:B------:R-:W-:Y:S01]  /*6db0*/  FSEL R9, R9, R112.reuse, P3 ;  /* 0x0000007009097208 */ /* 0x080fe20001800000 */
[----:B------:R-:W-:Y:S01]  /*6dc0*/  FADD.FTZ R10, -R107, R10 ;  /* 0x0000000a6b0a7221 */ /* 0x000fe20000010100 */
[----:B------:R-:W-:Y:S01]  /*6dd0*/  FSETP.GE.FTZ.AND P0, PT, R235, RZ, PT ;  /* 0x000000ffeb00720b */ /* 0x000fe20003f16000 */
[----:B------:R1:W-:Y:S01]  /*6de0*/  STS [R13+0x8400], R6 ;  /* 0x008400060d007388 */ /* 0x0003e20000000800 */
[----:B------:R-:W-:Y:S01]  /*6df0*/  FSETP.GE.FTZ.AND P5, PT, R236, RZ, PT ;  /* 0x000000ffec00720b */ /* 0x000fe20003fb6000 */
[----:B------:R-:W-:Y:S01]  /*6e00*/  FMUL.FTZ R9, R218, R9 ;  /* 0x00000009da097220 */ /* 0x000fe20000410000 */
[-C--:B------:R-:W-:Y:S01]  /*6e10*/  FSEL R18, R7, R112.reuse, P0 ;  /* 0x0000007007127208 */ /* 0x080fe20000000000 */
[----:B------:R-:W-:Y:S01]  /*6e20*/  FADD.FTZ R7, -R112, R28 ;  /* 0x0000001c70077221 */ /* 0x000fe20000010100 */
[----:B------:R-:W-:Y:S01]  /*6e30*/  FSEL R25, R25, R112, P5 ;  /* 0x0000007019197208 */ /* 0x000fe20002800000 */
[----:B------:R-:W-:Y:S01]  /*6e40*/  STS [R13+0x8000], R228 ;  /* 0x008000e40d007388 */ /* 0x000fe20000000800 */
[----:B------:R-:W-:Y:S01]  /*6e50*/  FSETP.GE.FTZ.AND P4, PT, R239, RZ, PT ;  /* 0x000000ffef00720b */ /* 0x000fe20003f96000 */
[----:B------:R-:W-:Y:S01]  /*6e60*/  FMUL.FTZ R18, R235, R18 ;  /* 0x00000012eb127220 */ /* 0x000fe20000410000 */
[----:B------:R-:W-:Y:S01]  /*6e70*/  F2FP.F16.F32.PACK_AB R9, R9, R4 ;  /* 0x000000040909723e */ /* 0x000fe200000000ff */
[----:B------:R-:W-:Y:S01]  /*6e80*/  FMUL.FTZ R25, R236, R25 ;  /* 0x00000019ec197220 */ /* 0x000fe20000410000 */
[----:B------:R-:W-:Y:S01]  /*6e90*/  FSEL R4, R7, R112, P4 ;  /* 0x0000007007047208 */ /* 0x000fe20002000000 */
[----:B------:R-:W-:Y:S01]  /*6ea0*/  FADD.FTZ R7, -R112, R44 ;  /* 0x0000002c70077221 */ /* 0x000fe20000010100 */
[----:B------:R-:W-:Y:S01]  /*6eb0*/  FSETP.GE.FTZ.AND P6, PT, R121, RZ, PT ;  /* 0x000000ff7900720b */ /* 0x000fe20003fd6000 */
[----:B------:R2:W-:Y:S01]  /*6ec0*/  STS [R176+0xa000], R9 ;  /* 0x00a00009b0007388 */ /* 0x0005e20000000800 */
[----:B------:R-:W-:Y:S01]  /*6ed0*/  FSETP.GE.FTZ.AND P3, PT, R240, RZ, PT ;  /* 0x000000fff000720b */ /* 0x000fe20003f76000 */
[----:B------:R-:W-:Y:S01]  /*6ee0*/  FMUL.FTZ R4, R239, R4 ;  /* 0x00000004ef047220 */ /* 0x000fe20000410000 */
[----:B------:R-:W-:Y:S01]  /*6ef0*/  F2FP.F16.F32.PACK_AB R25, R25, R18 ;  /* 0x000000121919723e */ /* 0x000fe200000000ff */
[----:B------:R-:W-:Y:S01]  /*6f00*/  FADD.FTZ R58, -R107, R58 ;  /* 0x0000003a6b3a7221 */ /* 0x000fe20000010100 */
[----:B------:R-:W-:Y:S01]  /*6f10*/  FSETP.GE.FTZ.AND P0, PT, R252, RZ, PT ;  /* 0x000000fffc00720b */ /* 0x000fe20003f16000 */
[----:B------:R-:W-:Y:S01]  /*6f20*/  FMUL.FTZ R33, R224, R33 ;  /* 0x00000021e0217220 */ /* 0x000fe20000410000 */
[-C--:B------:R-:W-:Y:S01]  /*6f30*/  FSEL R18, R7, R112.reuse, P6 ;  /* 0x0000007007127208 */ /* 0x080fe20003000000 */
[----:B------:R-:W-:Y:S01]  /*6f40*/  FADD.FTZ R7, -R112, R56 ;  /* 0x0000003870077221 */ /* 0x000fe20000010100 */
[----:B------:R-:W-:Y:S01]  /*6f50*/  FSETP.GE.FTZ.AND P2, PT, R223, RZ, PT ;  /* 0x000000ffdf00720b */ /* 0x000fe20003f56000 */
[----:B------:R-:W-:Y:S01]  /*6f60*/  FADD.FTZ R30, -R107, R30 ;  /* 0x0000001e6b1e7221 */ /* 0x000fe20000010100 */
[-C--:B------:R-:W-:Y:S01]  /*6f70*/  FSEL R29, R29, R112.reuse, P3 ;  /* 0x000000701d1d7208 */ /* 0x080fe20001800000 */
[----:B------:R-:W-:Y:S01]  /*6f80*/  FADD.FTZ R42, -R107, R42 ;  /* 0x0000002a6b2a7221 */ /* 0x000fe20000010100 */
[----:B------:R-:W-:Y:S01]  /*6f90*/  FSETP.GE.FTZ.AND P3, PT, R117, RZ, PT ;  /* 0x000000ff7500720b */ /* 0x000fe20003f76000 */
[----:B------:R-:W-:Y:S01]  /*6fa0*/  FMUL.FTZ R39, R250, R39 ;  /* 0x00000027fa277220 */ /* 0x000fe20000410000 */
[----:B------:R-:W-:Y:S01]  /*6fb0*/  FSETP.GE.FTZ.AND P4, PT, R114, RZ, PT ;  /* 0x000000ff7200720b */ /* 0x000fe20003f96000 */
[----:B------:R-:W-:Y:S01]  /*6fc0*/  FMUL.FTZ R29, R240, R29 ;  /* 0x0000001df01d7220 */ /* 0x000fe20000410000 */
[----:B------:R-:W-:Y:S01]  /*6fd0*/  FSEL R41, R41, R112, P0 ;  /* 0x0000007029297208 */ /* 0x000fe20000000000 */
[----:B------:R-:W-:Y:S01]  /*6fe0*/  FMUL.FTZ R20, R249, R20 ;  /* 0x00000014f9147220 */ /* 0x000fe20000410000 */
[-C--:B------:R-:W-:Y:S01]  /*6ff0*/  FSEL R12, R19, R112.reuse, P2 ;  /* 0x00000070130c7208 */ /* 0x080fe20001000000 */
[----:B------:R-:W-:Y:S01]  /*7000*/  FADD.FTZ R19, -R112, R40 ;  /* 0x0000002870137221 */ /* 0x000fe20000010100 */
[----:B------:R-:W-:Y:S01]  /*7010*/  FSETP.GE.FTZ.AND P0, PT, R111, RZ, PT ;  /* 0x000000ff6f00720b */ /* 0x000fe20003f16000 */
[----:B------:R-:W-:Y:S01]  /*7020*/  FADD.FTZ R46, -R107, R46 ;  /* 0x0000002e6b2e7221 */ /* 0x000fe20000010100 */
[----:B------:R-:W-:Y:S01]  /*7030*/  FSEL R22, R57, R112, P3 ;  /* 0x0000007039167208 */ /* 0x000fe20001800000 */
[----:B------:R-:W-:Y:S01]  /*7040*/  FMUL.FTZ R12, R223, R12 ;  /* 0x0000000cdf0c7220 */ /* 0x000fe20000410000 */
[----:B------:R-:W-:Y:S01]  /*7050*/  FSEL R7, R7, R112, P4 ;  /* 0x0000007007077208 */ /* 0x000fe20002000000 */
[----:B------:R-:W-:Y:S01]  /*7060*/  FMUL.FTZ R41, R252, R41 ;  /* 0x00000029fc297220 */ /* 0x000fe20000410000 */
[----:B------:R-:W-:Y:S01]  /*7070*/  FSETP.GE.FTZ.AND P2, PT, R251, RZ, PT ;  /* 0x000000fffb00720b */ /* 0x000fe20003f56000 */
[----:B------:R-:W-:Y:S01]  /*7080*/  FMUL.FTZ R22, R117, R22 ;  /* 0x0000001675167220 */ /* 0x000fe20000410000 */
[----:B------:R-:W-:Y:S01]  /*7090*/  FSETP.GE.FTZ.AND P5, PT, R122, RZ, PT ;  /* 0x000000ff7a00720b */ /* 0x000fe20003fb6000 */
[----:B------:R-:W-:Y:S01]  /*70a0*/  FMUL.FTZ R7, R114, R7 ;  /* 0x0000000772077220 */ /* 0x000fe20000410000 */
[----:B-1----:R-:W-:Y:S01]  /*70b0*/  FSEL R6, R19, R112, P2 ;  /* 0x0000007013067208 */ /* 0x002fe20001000000 */
[----:B------:R-:W-:Y:S01]  /*70c0*/  FADD.FTZ R19, -R112, R60 ;  /* 0x0000003c70137221 */ /* 0x000fe20000010100 */
[----:B------:R-:W-:Y:S01]  /*70d0*/  FSETP.GE.FTZ.AND P2, PT, R116, RZ, PT ;  /* 0x000000ff7400720b */ /* 0x000fe20003f56000 */
[----:B------:R-:W-:Y:S01]  /*70e0*/  FMUL.FTZ R18, R121, R18 ;  /* 0x0000001279127220 */ /* 0x000fe20000410000 */
[----:B------:R-:W-:Y:S01]  /*70f0*/  F2FP.F16.F32.PACK_AB R29, R29, R4 ;  /* 0x000000041d1d723e */ /* 0x000fe200000000ff */
[C---:B------:R-:W-:Y:S01]  /*7100*/  FADD.FTZ R4, -R107.reuse, R11 ;  /* 0x0000000b6b047221 */ /* 0x040fe20000010100 */
[----:B------:R-:W-:Y:S01]  /*7110*/  F2FP.F16.F32.PACK_AB R24, R22, R7 ;  /* 0x000000071618723e */ /* 0x000fe200000000ff */
[----:B------:R-:W-:Y:S01]  /*7120*/  FADD.FTZ R22, -R107, R15 ;  /* 0x0000000f6b167221 */ /* 0x000fe20000010100 */
[----:B------:R-:W-:Y:S01]  /*7130*/  FSEL R45, R45, R112, P5 ;  /* 0x000000702d2d7208 */ /* 0x000fe20002800000 */
[----:B------:R-:W-:Y:S01]  /*7140*/  FMUL.FTZ R6, R251, R6 ;  /* 0x00000006fb067220 */ /* 0x000fe20000410000 */
[----:B------:R-:W-:Y:S01]  /*7150*/  FSEL R19, R19, R112, P2 ;  /* 0x0000007013137208 */ /* 0x000fe20001000000 */
[----:B------:R-:W-:Y:S01]  /*7160*/  @P0 FADD.FTZ R112, -R112, R61 ;  /* 0x0000003d70700221 */ /* 0x000fe20000010100 */
[----:B------:R-:W-:Y:S01]  /*7170*/  FSETP.GE.FTZ.AND P3, PT, R222, RZ, PT ;  /* 0x000000ffde00720b */ /* 0x000fe20003f76000 */
[----:B------:R-:W-:Y:S01]  /*7180*/  FMUL.FTZ R45, R122, R45 ;  /* 0x0000002d7a2d7220 */ /* 0x000fe20000410000 */
[----:B------:R-:W-:Y:S01]  /*7190*/  FSETP.GE.FTZ.AND P2, PT, R226, RZ, PT ;  /* 0x000000ffe200720b */ /* 0x000fe20003f56000 */
[----:B------:R-:W-:Y:S01]  /*71a0*/  FMUL.FTZ R19, R116, R19 ;  /* 0x0000001374137220 */ /* 0x000fe20000410000 */
[----:B------:R-:W-:Y:S01]  /*71b0*/  FSETP.GE.FTZ.AND P0, PT, R225, RZ, PT ;  /* 0x000000ffe100720b */ /* 0x000fe20003f16000 */
[----:B------:R-:W-:Y:S01]  /*71c0*/  FMUL.FTZ R112, R111, R112 ;  /* 0x000000706f707220 */ /* 0x000fe20000410000 */
[-C--:B------:R-:W-:Y:S01]  /*71d0*/  FSEL R7, R4, R107.reuse, P3 ;  /* 0x0000006b04077208 */ /* 0x080fe20001800000 */
[C---:B------:R-:W-:Y:S01]  /*71e0*/  FADD.FTZ R4, -R107.reuse, R27 ;  /* 0x0000001b6b047221 */ /* 0x040fe20000010100 */
[-C--:B------:R-:W-:Y:S01]  /*71f0*/  FSEL R11, R14, R107.reuse, P2 ;  /* 0x0000006b0e0b7208 */ /* 0x080fe20001000000 */
[----:B------:R-:W-:Y:S01]  /*7200*/  FADD.FTZ R14, -R107, R47 ;  /* 0x0000002f6b0e7221 */ /* 0x000fe20000010100 */
[----:B------:R-:W-:Y:S01]  /*7210*/  FSEL R22, R22, R107, P0 ;  /* 0x0000006b16167208 */ /* 0x000fe20000000000 */
[----:B------:R-:W-:Y:S01]  /*7220*/  FMUL.FTZ R7, R222, R7 ;  /* 0x00000007de077220 */ /* 0x000fe20000410000 */
[----:B------:R-:W-:Y:S01]  /*7230*/  FSETP.GE.FTZ.AND P2, PT, R237, RZ, PT ;  /* 0x000000ffed00720b */ /* 0x000fe20003f56000 */
[----:B------:R-:W-:Y:S01]  /*7240*/  FMUL.FTZ R11, R226, R11 ;  /* 0x0000000be20b7220 */ /* 0x000fe20000410000 */
[----:B------:R-:W-:Y:S01]  /*7250*/  FSETP.GE.FTZ.AND P0, PT, R238, RZ, PT ;  /* 0x000000ffee00720b */ /* 0x000fe20003f16000 */
[----:B------:R-:W-:Y:S01]  /*7260*/  FMUL.FTZ R22, R225, R22 ;  /* 0x00000016e1167220 */ /* 0x000fe20000410000 */
[-C--:B------:R-:W-:Y:S01]  /*7270*/  FSEL R26, R26, R107.reuse, P2 ;  /* 0x0000006b1a1a7208 */ /* 0x080fe20001000000 */
[----:B------:R-:W-:Y:S01]  /*7280*/  FMUL.FTZ R16, R133, R16 ;  /* 0x0000001085107220 */ /* 0x000fe20000410000 */
[----:B--2---:R-:W-:Y:S01]  /*7290*/  FSEL R9, R4, R107, P0 ;  /* 0x0000006b04097208 */ /* 0x004fe20000000000 */
[----:B------:R-:W-:Y:S01]  /*72a0*/  FADD.FTZ R4, -R107, R31 ;  /* 0x0000001f6b047221 */ /* 0x000fe20000010100 */
[----:B------:R-:W-:Y:S01]  /*72b0*/  FSETP.GE.FTZ.AND P4, PT, R219, RZ, PT ;  /* 0x000000ffdb00720b */ /* 0x000fe20003f96000 */
[----:B------:R-:W-:Y:S01]  /*72c0*/  FMUL.FTZ R26, R237, R26 ;  /* 0x0000001aed1a7220 */ /* 0x000fe20000410000 */
[----:B------:R-:W-:Y:S01]  /*72d0*/  FSETP.GE.FTZ.AND P3, PT, R109, RZ, PT ;  /* 0x000000ff6d00720b */ /* 0x000fe20003f76000 */
[----:B------:R-:W-:Y:S01]  /*72e0*/  FMUL.FTZ R9, R238, R9 ;  /* 0x00000009ee097220 */ /* 0x000fe20000410000 */
[-C--:B------:R-:W-:Y:S01]  /*72f0*/  FSEL R10, R10, R107.reuse, P4 ;  /* 0x0000006b0a0a7208 */ /* 0x080fe20002000000 */
[----:B------:R-:W-:Y:S01]  /*7300*/  FADD.FTZ R62, -R107, R62 ;  /* 0x0000003e6b3e7221 */ /* 0x000fe20000010100 */
[----:B------:R-:W-:Y:S01]  /*7310*/  FSETP.GE.FTZ.AND P4, PT, R110, RZ, PT ;  /* 0x000000ff6e00720b */ /* 0x000fe20003f96000 */
[----:B------:R-:W-:Y:S01]  /*7320*/  IMAD.IADD R32, R179, 0x1, R17 ;  /* 0x00000001b3207824 */ /* 0x000fe200078e0211 */
[----:B------:R-:W-:Y:S01]  /*7330*/  F2FP.F16.F32.PACK_AB R9, R9, R26 ;  /* 0x0000001a0909723e */ /* 0x000fe200000000ff */
[----:B------:R-:W-:Y:S01]  /*7340*/  FMUL.FTZ R10, R219, R10 ;  /* 0x0000000adb0a7220 */ /* 0x000fe20000410000 */
[----:B------:R-:W-:Y:S01]  /*7350*/  FADD.FTZ R26, -R107, R59 ;  /* 0x0000003b6b1a7221 */ /* 0x000fe20000010100 */
[----:B------:R-:W-:Y:S01]  /*7360*/  FSEL R27, R58, R107, P4 ;  /* 0x0000006b3a1b7208 */ /* 0x000fe20002000000 */
[----:B------:R-:W-:Y:S01]  /*7370*/  IMAD.SHL.U32 R40, R3, 0x20, RZ ;  /* 0x0000002003287824 */ /* 0x000fe200078e00ff */
[----:B------:R-:W-:Y:S01]  /*7380*/  F2FP.F16.F32.PACK_AB R12, R33, R12 ;  /* 0x0000000c210c723e */ /* 0x000fe200000000ff */
[----:B------:R-:W-:Y:S01]  /*7390*/  IMAD.SHL.U32 R56, R3, 0x4, RZ ;  /* 0x0000000403387824 */ /* 0x000fe200078e00ff */
[----:B------:R-:W-:Y:S01]  /*73a0*/  F2FP.F16.F32.PACK_AB R7, R7, R10 ;  /* 0x0000000a0707723e */ /* 0x000fe200000000ff */
[----:B------:R-:W-:Y:S01]  /*73b0*/  FMUL.FTZ R27, R110, R27 ;  /* 0x0000001b6e1b7220 */ /* 0x000fe20000410000 */
[----:B------:R-:W-:Y:S01]  /*73c0*/  FSEL R26, R26, R107, P3 ;  /* 0x0000006b1a1a7208 */ /* 0x000fe20001800000 */
[----:B------:R-:W-:Y:S01]  /*73d0*/  FADD.FTZ R10, -R107, R43 ;  /* 0x0000002b6b0a7221 */ /* 0x000fe20000010100 */
[----:B------:R-:W-:Y:S01]  /*73e0*/  F2FP.F16.F32.PACK_AB R22, R22, R11 ;  /* 0x0000000b1616723e */ /* 0x000fe200000000ff */
[----:B------:R-:W-:Y:S01]  /*73f0*/  STS [R176+0xa400], R7 ;  /* 0x00a40007b0007388 */ /* 0x000fe20000000800 */
[----:B------:R-:W-:Y:S01]  /*7400*/  FSETP.GE.FTZ.AND P2, PT, R242, RZ, PT ;  /* 0x000000fff200720b */ /* 0x000fe20003f56000 */
[----:B------:R-:W-:Y:S01]  /*7410*/  FMUL.FTZ R26, R109, R26 ;  /* 0x0000001a6d1a7220 */ /* 0x000fe20000410000 */
[----:B------:R-:W-:Y:S01]  /*7420*/  FSETP.GE.FTZ.AND P0, PT, R241, RZ, PT ;  /* 0x000000fff100720b */ /* 0x000fe20003f16000 */
[----:B------:R-:W-:Y:S01]  /*7430*/  STS [R13+0xa000], R12 ;  /* 0x00a0000c0d007388 */ /* 0x000fe20000000800 */
[-C--:B------:R-:W-:Y:S02]  /*7440*/  FSEL R11, R30, R107.reuse, P2 ;  /* 0x0000006b1e0b7208 */ /* 0x080fe40001000000 */
[----:B------:R-:W-:Y:S01]  /*7450*/  FSEL R4, R4, R107, P0 ;  /* 0x0000006b04047208 */ /* 0x000fe20000000000 */
[----:B------:R-:W-:Y:S01]  /*7460*/  STS [R13+0xa400], R22 ;  /* 0x00a400160d007388 */ /* 0x000fe20000000800 */
[----:B------:R-:W-:Y:S01]  /*7470*/  F2FP.F16.F32.PACK_AB R28, R26, R27 ;  /* 0x0000001b1a1c723e */ /* 0x000fe200000000ff */
[----:B------:R-:W-:Y:S02]  /*7480*/  IMAD.IADD R26, R17, 0x1, R186 ;  /* 0x00000001111a7824 */ /* 0x000fe400078e02ba */
[----:B------:R-:W-:Y:S01]  /*7490*/  FMUL.FTZ R11, R242, R11 ;  /* 0x0000000bf20b7220 */ /* 0x000fe20000410000 */
[----:B------:R-:W-:Y:S01]  /*74a0*/  STS [R186+0x8000], R229 ;  /* 0x008000e5ba007388 */ /* 0x000fe20000000800 */
[----:B------:R-:W-:Y:S01]  /*74b0*/  FMUL.FTZ R4, R241, R4 ;  /* 0x00000004f1047220 */ /* 0x000fe20000410000 */
[----:B------:R-:W-:Y:S02]  /*74c0*/  FSETP.GE.FTZ.AND P2, PT, R118, RZ, PT ;  /* 0x000000ff7600720b */ /* 0x000fe40003f56000 */
[----:B------:R-:W-:Y:S01]  /*74d0*/  STS [R186+0x8400], R23 ;  /* 0x00840017ba007388 */ /* 0x000fe20000000800 */
[----:B------:R-:W-:Y:S02]  /*74e0*/  FSETP.GE.FTZ.AND P0, PT, R119, RZ, PT ;  /* 0x000000ff7700720b */ /* 0x000fe40003f16000 */
[----:B------:R-:W-:Y:S01]  /*74f0*/  F2FP.F16.F32.PACK_AB R11, R4, R11 ;  /* 0x0000000b040b723e */ /* 0x000fe200000000ff */
[----:B------:R-:W-:Y:S01]  /*7500*/  STS [R26+0x8000], R220 ;  /* 0x008000dc1a007388 */ /* 0x000fe20000000800 */
[-C--:B------:R-:W-:Y:S02]  /*7510*/  FSEL R15, R42, R107.reuse, P2 ;  /* 0x0000006b2a0f7208 */ /* 0x080fe40001000000 */
[----:B------:R-:W-:Y:S01]  /*7520*/  FSEL R10, R10, R107, P0 ;  /* 0x0000006b0a0a7208 */ /* 0x000fe20000000000 */
[----:B------:R1:W-:Y:S01]  /*7530*/  STS [R26+0x8400], R5 ;  /* 0x008400051a007388 */ /* 0x0003e20000000800 */
[----:B------:R-:W-:Y:S01]  /*7540*/  FSETP.GE.FTZ.AND P2, PT, R126, RZ, PT ;  /* 0x000000ff7e00720b */ /* 0x000fe20003f56000 */
[----:B------:R-:W-:Y:S01]  /*7550*/  FMUL.FTZ R15, R118, R15 ;  /* 0x0000000f760f7220 */ /* 0x000fe20000410000 */
[----:B------:R-:W-:Y:S01]  /*7560*/  FSETP.GE.FTZ.AND P5, PT, R123, RZ, PT ;  /* 0x000000ff7b00720b */ /* 0x000fe20003fb6000 */
[----:B------:R-:W-:Y:S01]  /*7570*/  STS [R186+0xa000], R25 ;  /* 0x00a00019ba007388 */ /* 0x000fe20000000800 */
[----:B------:R-:W-:Y:S01]  /*7580*/  F2FP.F16.F32.PACK_AB R20, R39, R20 ;  /* 0x000000142714723e */ /* 0x000fe200000000ff */
[----:B------:R-:W-:Y:S01]  /*7590*/  FMUL.FTZ R10, R119, R10 ;  /* 0x0000000a770a7220 */ /* 0x000fe20000410000 */
[----:B------:R-:W-:Y:S01]  /*75a0*/  F2FP.F16.F32.PACK_AB R112, R112, R19 ;  /* 0x000000137070723e */ /* 0x000fe200000000ff */
[----:B------:R-:W-:Y:S01]  /*75b0*/  STS [R186+0xa400], R9 ;  /* 0x00a40009ba007388 */ /* 0x000fe20000000800 */
[-C--:B------:R-:W-:Y:S02]  /*75c0*/  FSEL R19, R46, R107.reuse, P2 ;  /* 0x0000006b2e137208 */ /* 0x080fe40001000000 */
[----:B------:R-:W-:Y:S01]  /*75d0*/  FSEL R14, R14, R107, P5 ;  /* 0x0000006b0e0e7208 */ /* 0x000fe20002800000 */
[----:B------:R-:W-:Y:S01]  /*75e0*/  STS [R26+0xa000], R29 ;  /* 0x00a0001d1a007388 */ /* 0x000fe20000000800 */
[----:B------:R-:W-:Y:S01]  /*75f0*/  FSETP.GE.FTZ.AND P0, PT, R128, RZ, PT ;  /* 0x000000ff8000720b */ /* 0x000fe20003f16000 */
[----:B------:R-:W-:Y:S01]  /*7600*/  FMUL.FTZ R19, R126, R19 ;  /* 0x000000137e137220 */ /* 0x000fe20000410000 */
[----:B------:R-:W-:Y:S01]  /*7610*/  F2FP.F16.F32.PACK_AB R6, R41, R6 ;  /* 0x000000062906723e */ /* 0x000fe200000000ff */
[----:B------:R-:W-:Y:S01]  /*7620*/  STS [R26+0xa400], R11 ;  /* 0x00a4000b1a007388 */ /* 0x000fe20000000800 */
[----:B------:R-:W-:Y:S01]  /*7630*/  FMUL.FTZ R14, R123, R14 ;  /* 0x0000000e7b0e7220 */ /* 0x000fe20000410000 */
[----:B------:R-:W-:Y:S02]  /*7640*/  F2FP.F16.F32.PACK_AB R10, R10, R15 ;  /* 0x0000000f0a0a723e */ /* 0x000fe400000000ff */
[----:B------:R-:W-:Y:S01]  /*7650*/  STS [R173+-0x8000], R248 ;  /* 0xff8000f8ad007388 */ /* 0x000fe20000000800 */
[----:B------:R-:W-:Y:S02]  /*7660*/  F2FP.F16.F32.PACK_AB R18, R45, R18 ;  /* 0x000000122d12723e */ /* 0x000fe400000000ff */
[----:B------:R-:W-:Y:S01]  /*7670*/  F2FP.F16.F32.PACK_AB R14, R14, R19 ;  /* 0x000000130e0e723e */ /* 0x000fe200000000ff */
[----:B------:R-:W-:Y:S01]  /*7680*/  STS [R173+-0x7c00], R20 ;  /* 0xff840014ad007388 */ /* 0x000fe20000000800 */
[----:B------:R-:W-:Y:S02]  /*7690*/  FSETP.GE.FTZ.AND P2, PT, R132, RZ, PT ;  /* 0x000000ff8400720b */ /* 0x000fe40003f56000 */
[----:B------:R-:W-:Y:S01]  /*76a0*/  F2FP.F16.F32.PACK_AB R16, R135, R16 ;  /* 0x000000108710723e */ /* 0x000fe200000000ff */
[----:B------:R-:W-:Y:S01]  /*76b0*/  STS [R171+-0x8000], R48 ;  /* 0xff800030ab007388 */ /* 0x000fe20000000800 */
[----:B------:R-:W-:Y:S01]  /*76c0*/  FSEL R31, R62, R107, P2 ;  /* 0x0000006b3e1f7208 */ /* 0x000fe20001000000 */
[----:B------:R-:W-:Y:S01]  /*76d0*/  @P0 FADD.FTZ R107, -R107, R63 ;  /* 0x0000003f6b6b0221 */ /* 0x000fe20000010100 */
[----:B------:R-:W-:Y:S01]  /*76e0*/  F2FP.F16.F32.PACK_AB R49, R49, R64 ;  /* 0x000000403131723e */ /* 0x000fe200000000ff */
[----:B------:R-:W-:Y:S01]  /*76f0*/  STS [R171+-0x7c00], R8 ;  /* 0xff840008ab007388 */ /* 0x000fe20000000800 */
[--C-:B------:R-:W-:Y:S01]  /*7700*/  SHF.R.U32.HI R4, RZ, 0x4, R3.reuse ;  /* 0x00000004ff047819 */ /* 0x100fe20000011603 */
[----:B------:R-:W-:Y:S01]  /*7710*/  FMUL.FTZ R31, R132, R31 ;  /* 0x0000001f841f7220 */ /* 0x000fe20000410000 */
[----:B------:R-:W-:Y:S01]  /*7720*/  FMUL.FTZ R128, R128, R107 ;  /* 0x0000006b80807220 */ /* 0x000fe20000410000 */
[----:B------:R-:W-:Y:S01]  /*7730*/  STS [R173+-0x6000], R6 ;  /* 0xffa00006ad007388 */ /* 0x000fe20000000800 */
[----:B------:R-:W-:Y:S01]  /*7740*/  LOP3.LUT R4, R4, 0x8, RZ, 0xc0, !PT ;  /* 0x0000000804047812 */ /* 0x000fe200078ec0ff */
[----:B------:R-:W-:Y:S02]  /*7750*/  IMAD R62, R195, UR7, RZ ;  /* 0x00000007c33e7c24 */ /* 0x000fe4000f8e02ff */
[----:B------:R-:W-:Y:S01]  /*7760*/  STS [R173+-0x5c00], R10 ;  /* 0xffa4000aad007388 */ /* 0x000fe20000000800 */
[----:B------:R-:W-:Y:S02]  /*7770*/  F2FP.F16.F32.PACK_AB R128, R128, R31 ;  /* 0x0000001f8080723e */ /* 0x000fe400000000ff */
[--C-:B-1----:R-:W-:Y:S01]  /*7780*/  LOP3.LUT R5, R4, 0x10, R3.reuse, 0xf8, !PT ;  /* 0x0000001004057812 */ /* 0x102fe200078ef803 */
[----:B------:R-:W-:Y:S03]  /*7790*/  STS [R171+-0x6000], R18 ;  /* 0xffa00012ab007388 */ /* 0x000fe60000000800 */
[----:B------:R-:W-:Y:S01]  /*77a0*/  LOP3.LUT R5, R5, 0xc0, R40, 0xf8, !PT ;  /* 0x000000c005057812 */ /* 0x000fe200078ef828 */
[----:B------:R-:W-:Y:S03]  /*77b0*/  STS [R171+-0x5c00], R14 ;  /* 0xffa4000eab007388 */ /* 0x000fe60000000800 */
[----:B------:R-:W-:Y:S01]  /*77c0*/  LOP3.LUT R5, R5, 0x18, R56, 0x78, !PT ;  /* 0x0000001805057812 */ /* 0x000fe200078e7838 */
[----:B------:R-:W-:Y:S03]  /*77d0*/  STS [R179+-0x8000], R52 ;  /* 0xff800034b3007388 */ /* 0x000fe60000000800 */
[----:B------:R-:W-:Y:S01]  /*77e0*/  LOP3.LUT R4, R5, 0x120, R40, 0xf8, !PT ;  /* 0x0000012005047812 */ /* 0x000fe200078ef828 */
[----:B------:R-:W-:Y:S03]  /*77f0*/  STS [R179+-0x7c00], R16 ;  /* 0xff840010b3007388 */ /* 0x000fe60000000800 */
[----:B------:R-:W-:Y:S01]  /*7800*/  LEA R57, R4, UR4, 0x1 ;  /* 0x0000000404397c11 */ /* 0x000fe2000f8e08ff */
        /* <DEDUP_REMOVED lines=60> */
[----:B------:R-:W-:Y:S01]  /*7bd0*/  LOP3.LUT R4, R103, 0xd8, RZ, 0xc0, !PT ;  /* 0x000000d867047812 */ /* 0x000fe200078ec0ff */
[----:B------:R-:W-:Y:S02]  /*7be0*/  VIADD R6, R192, 0x1 ;  /* 0x00000001c0067836 */ /* 0x000fe40000000000 */
[----:B------:R-:W-:Y:S01]  /*7bf0*/  IMAD.U32 R5, R62, -0x80, RZ ;  /* 0xffffff803e057824 */ /* 0x000fe200078e00ff */
[-C--:B--2---:R-:W-:Y:S05]  /*7c00*/  HMMA.16816.F32 R68, R16, R20.reuse, R68 ;  /* 0x000000141044723c */ /* 0x084fea0000001844 */
[----:B------:R-:W-:Y:S02]  /*7c10*/  ISETP.NE.AND P4, PT, R6, 0x1, PT ;  /* 0x000000010600780c */ /* 0x000fe40003f85270 */
[----:B------:R-:W-:Y:S01]  /*7c20*/  LOP3.LUT R4, R4, 0x18, R3, 0x78, !PT ;  /* 0x0000001804047812 */ /* 0x000fe200078e7803 */
[C---:B------:R-:W-:Y:S04]  /*7c30*/  HMMA.16816.F32 R72, R24.reuse, R20, R72 ;  /* 0x000000141848723c */ /* 0x040fe80000001848 */
[----:B------:R-:W-:Y:S02]  /*7c40*/  LOP3.LUT R63, R4, 0x1f20, R103, 0xf8, !PT ;  /* 0x00001f20043f7812 */ /* 0x000fe400078ef867 */
[----:B------:R-:W-:Y:S02]  /*7c50*/  LEA R196, P0, R5, R196, 0x2 ;  /* 0x000000c405c47211 */ /* 0x000fe400078010ff */
[-C--:B------:R-:W-:Y:S03]  /*7c60*/  HMMA.16816.F32 R76, R24, R22.reuse, R76 ;  /* 0x00000016184c723c */ /* 0x080fe6000000184c */
[----:B------:R-:W-:Y:S02]  /*7c70*/  LEA R63, R63, UR4, 0x1 ;  /* 0x000000043f3f7c11 */ /* 0x000fe4000f8e08ff */
[----:B------:R-:W-:Y:S02]  /*7c80*/  LEA.HI.X.SX32 R197, R5, R197, 0x2, P0 ;  /* 0x000000c505c57211 */ /* 0x000fe400000f16ff */
[----:B------:R-:W-:Y:S01]  /*7c90*/  LOP3.LUT R20, R102, 0x1c0, RZ, 0xc0, !PT ;  /* 0x000001c066147812 */ /* 0x000fe200078ec0ff */
[----:B------:R-:W-:Y:S01]  /*7ca0*/  HMMA.16816.F32 R80, R16, R22, R80 ;  /* 0x000000161050723c */ /* 0x000fe20000001850 */
[----:B------:R-:W-:Y:S08]  /*7cb0*/  @!UPT UIADD3 URZ, UPT, UPT, URZ, URZ, URZ ;  /* 0x000000fffffff290 */ /* 0x000ff0000fffe0ff */
[----:B------:R-:W-:Y:S11]  /*7cc0*/  @!P4 BRA `(.L_x_428) ;  /* 0x00000000005cc947 */ /* 0x000ff60003800000 */
[----:B------:R-:W-:Y:S01]  /*7cd0*/  IADD3 R5, P0, PT, RZ, -UR27, RZ ;  /* 0x8000001bff057c10 */ /* 0x000fe2000ff1e0ff */
[----:B------:R-:W-:Y:S01]  /*7ce0*/  IMAD.U32 R7, RZ, RZ, UR34 ;  /* 0x00000022ff077e24 */ /* 0x000fe2000f8e00ff */
[C---:B------:R-:W-:Y:S02]  /*7cf0*/  ISETP.GE.AND P2, PT, R198.reuse, UR6, PT ;  /* 0x00000006c6007c0c */ /* 0x040fe4000bf46270 */
[----:B------:R-:W-:Y:S01]  /*7d00*/  ISETP.GE.AND P3, PT, R198, UR6, PT ;  /* 0x00000006c6007c0c */ /* 0x000fe2000bf66270 */
[----:B------:R-:W-:Y:S05]  /*7d10*/  IMAD.X R4, RZ, RZ, ~UR14, P0 ;  /* 0x8000000eff047e24 */ /* 0x000fea00080e06ff */
[----:B------:R-:W-:Y:S04]  /*7d20*/  SHF.R.S64 R5, R5, 0x1f, R4 ;  /* 0x0000001f05057819 */ /* 0x000fe80000001004 */
[----:B------:R-:W-:Y:S01]  /*7d30*/  IADD3 R184, P0, PT, R5, R184, RZ ;  /* 0x000000b805b87210 */ /* 0x000fe20007f1e0ff */
[----:B------:R-:W-:Y:S03]  /*7d40*/  IMAD.U32 R5, RZ, RZ, UR34 ;  /* 0x00000022ff057e24 */ /* 0x000fe6000f8e00ff */
[----:B------:R-:W-:Y:S01]  /*7d50*/  LEA.HI.X.SX32 R185, R4, R185, 0x1, P0 ;  /* 0x000000b904b97211 */ /* 0x000fe200000f0eff */
[----:B------:R-:W-:Y:S01]  /*7d60*/  IMAD.U32 R4, RZ, RZ, UR33 ;  /* 0x00000021ff047e24 */ /* 0x000fe2000f8e00ff */
[----:B------:R-:W-:Y:S03]  /*7d70*/  @!P2 LEA R8, P0, R7, R184, 0x1 ;  /* 0x000000b80708a211 */ /* 0x000fe600078008ff */
[----:B------:R-:W-:Y:S01]  /*7d80*/  @!PT LDS RZ, [RZ] ;  /* 0x00000000fffff984 */ /* 0x000fe20000000800 */
[----:B------:R-:W-:Y:S01]  /*7d90*/  @!PT LDS RZ, [RZ] ;  /* 0x00000000fffff984 */ /* 0x000fe20000000800 */
[----:B------:R-:W-:Y:S01]  /*7da0*/  @!PT LDS RZ, [RZ] ;  /* 0x00000000fffff984 */ /* 0x000fe20000000800 */
[----:B------:R1:W-:Y:S01]  /*7db0*/  @!P3 LDGSTS.E.BYPASS.LTC128B.128 [R63+0x4000], desc[UR28][R184.64] ;  /* 0x04000000b83fbfae */ /* 0x0003e2000b981a1c */
[----:B------:R-:W-:Y:S03]  /*7dc0*/  @!P2 LEA.HI.X R9, R5, R185, R4, 0x1, P0 ;  /* 0x000000b90509a211 */ /* 0x000fe600000f0c04 */
[----:B------:R1:W-:Y:S04]  /*7dd0*/  @P3 STS.128 [R63+0x4000], RZ ;  /* 0x004000ff3f003388 */ /* 0x0003e80000000c00 */
[----:B------:R1:W-:Y:S04]  /*7de0*/  @P2 STS.128 [R63+0x5000], RZ ;  /* 0x005000ff3f002388 */ /* 0x0003e80000000c00 */
[----:B------:R-:W-:Y:S01]  /*7df0*/  @!PT LDS RZ, [RZ] ;  /* 0x00000000fffff984 */ /* 0x000fe20000000800 */
[----:B------:R-:W-:Y:S01]  /*7e00*/  @!PT LDS RZ, [RZ] ;  /* 0x00000000fffff984 */ /* 0x000fe20000000800 */
[----:B------:R-:W-:Y:S01]  /*7e10*/  @!PT LDS RZ, [RZ] ;  /* 0x00000000fffff984 */ /* 0x000fe20000000800 */
[----:B------:R1:W-:Y:S04]  /*7e20*/  @!P2 LDGSTS.E.BYPASS.LTC128B.128 [R63+0x5000], desc[UR28][R8.64] ;  /* 0x05000000083fafae */ /* 0x0003e8000b981a1c */
[----:B------:R-:W0:Y:S02]  /*7e30*/  LDGDEPBAR ;  /* 0x00000000000079af */ /* 0x000e240000000000 */
.L_x_428:
[----:B------:R-:W-:Y:S01]  /*7e40*/  LOP3.LUT R20, R20, 0x38, R103, 0xf8, !PT ;  /* 0x0000003814147812 */ /* 0x000fe200078ef867 */
[----:B------:R-:W-:Y:S01]  /*7e50*/  LDSM.16.MT88.4 R28, [R57+0x6400] ;  /* 0x00640000391c783b */ /* 0x000fe20000004200 */
[----:B------:R-:W-:Y:S01]  /*7e60*/  LOP3.LUT R5, R102, 0x200, RZ, 0xc0, !PT ;  /* 0x0000020066057812 */ /* 0x000fe200078ec0ff */
[----:B------:R-:W-:Y:S01]  /*7e70*/  VIADD R202, R202, 0xfffffff8 ;  /* 0xfffffff8caca7836 */ /* 0x000fe20000000000 */
[----:B------:R-:W-:Y:S01]  /*7e80*/  LOP3.LUT R20, R20, 0x8, R101, 0x78, !PT ;  /* 0x0000000814147812 */ /* 0x000fe200078e7865 */
[----:B------:R-:W-:Y:S01]  /*7e90*/  LDSM.16.MT88.4 R48, [R57+0x6c00] ;  /* 0x006c00003930783b */ /* 0x000fe20000004200 */
[----:B------:R-:W-:Y:S02]  /*7ea0*/  LOP3.LUT R5, R5, 0xc00, R40, 0xf8, !PT ;  /* 0x00000c0005057812 */ /* 0x000fe400078ef828 */
[----:B------:R-:W-:Y:S01]  /*7eb0*/  ISETP.GT.AND P3, PT, R192, RZ, PT ;  /* 0x000000ffc000720c */ /* 0x000fe20003f64270 */
[----:B------:R-:W-:Y:S01]  /*7ec0*/  LDSM.16.MT88.4 R40, [R57+0x6800] ;  /* 0x006800003928783b */ /* 0x000fe20000004200 */
[----:B------:R-:W-:Y:S03]  /*7ed0*/  LOP3.LUT R5, R5, R20, RZ, 0xfc, !PT ;  /* 0x0000001405057212 */ /* 0x000fe600078efcff */
[----:B------:R-:W-:Y:S01]  /*7ee0*/  LDSM.16.MT88.4 R20, [R57+0x6000] ;  /* 0x006000003914783b */ /* 0x000fe20000004200 */
[----:B------:R-:W-:Y:S05]  /*7ef0*/  LEA R61, R5, UR4, 0x1 ;  /* 0x00000004053d7c11 */ /* 0x000fea000f8e08ff */
[----:B------:R-:W2:Y:S01]  /*7f00*/  LDSM.16.M88.4 R16, [R61+0x8000] ;  /* 0x008000003d10783b */ /* 0x000ea20000000200 */
[C---:B------:R-:W-:Y:S02]  /*7f10*/  IMAD.IADD R60, R61.reuse, 0x1, R168 ;  /* 0x000000013d3c7824 */ /* 0x040fe400078e02a8 */
[C---:B-1----:R-:W-:Y:S01]  /*7f20*/  VIADD R8, R61.reuse, 0x8000 ;  /* 0x000080003d087836 */ /* 0x042fe20000000000 */
[----:B------:R-:W1:Y:S01]  /*7f30*/  LDSM.16.M88.4 R12, [R61+0xa000] ;  /* 0x00a000003d0c783b */ /* 0x000e620000000200 */
[----:B------:R-:W-:Y:S02]  /*7f40*/  VIADD R59, R61, 0x8040 ;  /* 0x000080403d3b7836 */ /* 0x000fe40000000000 */
[----:B------:R-:W-:Y:S01]  /*7f50*/  @P1 VIADD R59, R8, 0xffffffc0 ;  /* 0xffffffc0083b1836 */ /* 0x000fe20000000000 */
[----:B------:R-:W3:Y:S03]  /*7f60*/  LDSM.16.M88.4 R24, [R60+0x8000] ;  /* 0x008000003c18783b */ /* 0x000ee60000000200 */
[----:B------:R-:W-:Y:S01]  /*7f70*/  IMAD.IADD R58, R168, 0x1, R59 ;  /* 0x00000001a83a7824 */ /* 0x000fe200078e023b */
[----:B------:R-:W4:Y:S04]  /*7f80*/  LDSM.16.M88.4 R32, [R60+0xa000] ;  /* 0x00a000003c20783b */ /* 0x000f280000000200 */
[----:B------:R-:W4:Y:S04]  /*7f90*/  LDSM.16.M88.4 R36, [R59] ;  /* 0x000000003b24783b */ /* 0x000f280000000200 */
[----:B------:R-:W4:Y:S04]  /*7fa0*/  LDSM.16.M88.4 R44, [R59+0x2000] ;  /* 0x002000003b2c783b */ /* 0x000f280000000200 */
        /* <DEDUP_REMOVED lines=11> */
[----:B------:R-:W-:Y:S04]  /*8060*/  LDSM.16.MT88.4 R28, [R57+0x7000] ;  /* 0x00700000391c783b */ /* 0x000fe80000004200 */
[----:B------:R-:W2:Y:S03]  /*8070*/  LDSM.16.M88.4 R24, [R61+0xc000] ;  /* 0x00c000003d18783b */ /* 0x000ea60000000200 */
[-C--:B------:R-:W-:Y:S08]  /*8080*/  HMMA.16816.F32 R4, R36, R40.reuse, R4 ;  /* 0x000000282404723c */ /* 0x080ff00000001804 */
[C---:B------:R-:W-:Y:S08]  /*8090*/  HMMA.16816.F32 R8, R44.reuse, R40, R8 ;  /* 0x000000282c08723c */ /* 0x040ff00000001808 */
[-C--:B------:R-:W-:Y:S01]  /*80a0*/  HMMA.16816.F32 R12, R44, R42.reuse, R12 ;  /* 0x0000002a2c0c723c */ /* 0x080fe2000000180c */
[----:B------:R-:W-:Y:S07]  /*80b0*/  LDSM.16.MT88.4 R44, [R57+0x7800] ;  /* 0x00780000392c783b */ /* 0x000fee0000004200 */
[----:B------:R-:W-:Y:S01]  /*80c0*/  HMMA.16816.F32 R16, R36, R42, R16 ;  /* 0x0000002a2410723c */ /* 0x000fe20000001810 */
[----:B------:R-:W-:Y:S04]  /*80d0*/  LDSM.16.MT88.4 R40, [R57+0x7400] ;  /* 0x007400003928783b */ /* 0x000fe80000004200 */
[----:B------:R-:W3:Y:S03]  /*80e0*/  LDSM.16.M88.4 R36, [R60+0xc000] ;  /* 0x00c000003c24783b */ /* 0x000ee60000000200 */
[-C--:B-1----:R-:W-:Y:S08]  /*80f0*/  HMMA.16816.F32 R4, R20, R48.reuse, R4 ;  /* 0x000000301404723c */ /* 0x082ff00000001804 */
[C---:B------:R-:W-:Y:S04]  /*8100*/  HMMA.16816.F32 R8, R52.reuse, R48, R8 ;  /* 0x000000303408723c */ /* 0x040fe80000001808 */
[C---:B------:R-:W-:Y:S04]  /*8110*/  LEA R48, P0, R201.reuse, R196, 0x2 ;  /* 0x000000c4c9307211 */ /* 0x040fe800078010ff */
[-C--:B------:R-:W-:Y:S03]  /*8120*/  HMMA.16816.F32 R12, R52, R50.reuse, R12 ;  /* 0x00000032340c723c */ /* 0x080fe6000000180c */
[----:B------:R-:W-:Y:S05]  /*8130*/  LEA.HI.X.SX32 R49, R201, R197, 0x2, P0 ;  /* 0x000000c5c9317211 */ /* 0x000fea00000f16ff */
[----:B------:R-:W-:Y:S01]  /*8140*/  HMMA.16816.F32 R16, R20, R50, R16 ;  /* 0x000000321410723c */ /* 0x000fe20000001810 */
[----:B------:R1:W4:Y:S03]  /*8150*/  LDSM.16.M88.4 R20, [R60+0xe000] ;  /* 0x00e000003c14783b */ /* 0x0003260000000200 */
        /* <DEDUP_REMOVED lines=10> */
[C---:B-1----:R-:W-:Y:S03]  /*8200*/  LEA R60, P0, R62.reuse, R54, 0x5 ;  /* 0x000000363e3c7211 */ /* 0x042fe600078028ff */
[----:B------:R-:W-:Y:S01]  /*8210*/  HMMA.16816.F32 R16, R24, R30, R16 ;  /* 0x0000001e1810723c */ /* 0x000fe20000001810 */
[----:B------:R-:W1:Y:S03]  /*8220*/  LDSM.16.M88.4 R24, [R59+0x6000] ;  /* 0x006000003b18783b */ /* 0x000e660000000200 */
[C---:B------:R-:W-:Y:S01]  /*8230*/  LEA.HI.X.SX32 R61, R62.reuse, R55, 0x5, P0 ;  /* 0x000000373e3d7211 */ /* 0x040fe200000f2eff */
[----:B------:R-:W-:Y:S03]  /*8240*/  LDSM.16.MT88.4 R28, [R57+0x7c00] ;  /* 0x007c0000391c783b */ /* 0x000fe60000004200 */
[-C--:B---3--:R-:W-:Y:S08]  /*8250*/  HMMA.16816.F32 R4, R36, R40.reuse, R4 ;  /* 0x000000282404723c */ /* 0x088ff00000001804 */
[C---:B----4-:R-:W-:Y:S04]  /*8260*/  HMMA.16816.F32 R8, R20.reuse, R40, R8 ;  /* 0x000000281408723c */ /* 0x050fe80000001808 */
[C---:B------:R-:W-:Y:S04]  /*8270*/  LEA R40, P0, R62.reuse, R60, 0x5 ;  /* 0x0000003c3e287211 */ /* 0x040fe800078028ff */
[-C--:B------:R-:W-:Y:S01]  /*8280*/  HMMA.16816.F32 R12, R20, R42.reuse, R12 ;  /* 0x0000002a140c723c */ /* 0x080fe2000000180c */
[----:B------:R-:W3:Y:S02]  /*8290*/  LDSM.16.M88.4 R20, [R58+0x4000] ;  /* 0x004000003a14783b */ /* 0x000ee40000000200 */
[C---:B------:R-:W-:Y:S02]  /*82a0*/  LEA.HI.X.SX32 R41, R62.reuse, R61, 0x5, P0 ;  /* 0x0000003d3e297211 */ /* 0x040fe400000f2eff */
[C---:B------:R-:W-:Y:S03]  /*82b0*/  LEA R64, P0, R62.reuse, R40, 0x5 ;  /* 0x000000283e407211 */ /* 0x040fe600078028ff */
[----:B------:R-:W-:Y:S01]  /*82c0*/  HMMA.16816.F32 R16, R36, R42, R16 ;  /* 0x0000002a2410723c */ /* 0x000fe20000001810 */
[----:B------:R-:W4:Y:S03]  /*82d0*/  LDSM.16.M88.4 R36, [R58+0x6000] ;  /* 0x006000003a24783b */ /* 0x000f260000000200 */
[C---:B------:R-:W-:Y:S02]  /*82e0*/  LEA.HI.X.SX32 R65, R62.reuse, R41, 0x5, P0 ;  /* 0x000000293e417211 */ /* 0x040fe400000f2eff */
[C---:B------:R-:W-:Y:S02]  /*82f0*/  LEA R42, P0, R62.reuse, R64, 0x5 ;  /* 0x000000403e2a7211 */ /* 0x040fe400078028ff */
[-C--:B--2---:R-:W-:Y:S05]  /*8300*/  HMMA.16816.F32 R4, R32, R44.reuse, R4 ;  /* 0x0000002c2004723c */ /* 0x084fea0000001804 */
[C---:B------:R-:W-:Y:S03]  /*8310*/  LEA.HI.X.SX32 R43, R62.reuse, R65, 0x5, P0 ;  /* 0x000000413e2b7211 */ /* 0x040fe600000f2eff */
[C---:B-1----:R-:W-:Y:S04]  /*8320*/  HMMA.16816.F32 R8, R24.reuse, R44, R8 ;  /* 0x0000002c1808723c */ /* 0x042fe80000001808 */
        /* <DEDUP_REMOVED lines=10> */
[-C--:B---3--:R-:W-:Y:S01]  /*83d0*/  HMMA.16816.F32 R4, R20, R28.reuse, R4 ;  /* 0x0000001c1404723c */ /* 0x088fe20000001804 */
[----:B------:R-:W5:Y:S04]  /*83e0*/  @P4 LDG.E R189, desc[UR28][R24.64+-0x1e0] ;  /* 0xfffe201c18bd4981 */ /* 0x000f68000c1e1900 */
[----:B------:R-:W5:Y:S01]  /*83f0*/  @P4 LDG.E R188, desc[UR28][R24.64+-0x100] ;  /* 0xffff001c18bc4981 */ /* 0x000f62000c1e1900 */
[C---:B------:R-:W-:Y:S02]  /*8400*/  LEA.HI.X.SX32 R47, R62.reuse, R67, 0x5, P0 ;  /* 0x000000433e2f7211 */ /* 0x040fe400000f2eff */
[C---:B----4-:R-:W-:Y:S01]  /*8410*/  HMMA.16816.F32 R8, R36.reuse, R28, R8 ;  /* 0x0000001c2408723c */ /* 0x050fe20000001808 */
        /* <DEDUP_REMOVED lines=38> */
[----:B------:R-:W-:Y:S07]  /*8680*/  LDSM.16.MT88.4 R8, [R170+0xc00] ;  /* 0x000c0000aa08783b */ /* 0x000fee0000004200 */
[----:B------:R-:W-:Y:S01]  /*8690*/  HMMA.16816.F32 R96, R4, R22, R96 ;  /* 0x000000160460723c */ /* 0x000fe20000001860 */
[----:B------:R-:W2:Y:S04]  /*86a0*/  LDSM.16.MT88.4 R4, [R100+UR4+0x9800] ;  /* 0x009800046404783b */ /* 0x000ea80008004200 */
[----:B------:R-:W3:Y:S03]  /*86b0*/  LDSM.16.MT88.4 R20, [R100+UR4+0xd800] ;  /* 0x00d800046414783b */ /* 0x000ee60008004200 */
        /* <DEDUP_REMOVED lines=12> */
[----:B------:R-:W4:Y:S04]  /*8780*/  LDSM.16.MT88.4 R16, [R170+0x1400] ;  /* 0x00140000aa10783b */ /* 0x000f280000004200 */
[----:B------:R-:W4:Y:S03]  /*8790*/  LDSM.16.MT88.4 R36, [R100+UR4+0xe800] ;  /* 0x00e800046424783b */ /* 0x000f260008004200 */
        /* <DEDUP_REMOVED lines=61> */
[----:B------:R-:W-:Y:S01]  /*8b70*/  SHF.L.U32 R4, R0, 0x1, RZ ;  /* 0x0000000100047819 */ /* 0x000fe200000006ff */
[----:B------:R-:W-:Y:S01]  /*8b80*/  FMUL.FTZ R95, R95, UR4 ;  /* 0x000000045f5f7c20 */ /* 0x000fe20008410000 */
[----:B------:R-:W-:Y:S01]  /*8b90*/  LOP3.LUT R7, R2, 0x600, RZ, 0xc0, !PT ;  /* 0x0000060002077812 */ /* 0x000fe200078ec0ff */
[----:B---3--:R-:W-:Y:S01]  /*8ba0*/  FMUL.FTZ R68, R68, UR5 ;  /* 0x0000000544447c20 */ /* 0x008fe20008410000 */
[----:B------:R-:W-:Y:S01]  /*8bb0*/  LOP3.LUT R9, R5, 0xc0, RZ, 0xc0, !PT ;  /* 0x000000c005097812 */ /* 0x000fe200078ec0ff */
[----:B------:R-:W-:Y:S01]  /*8bc0*/  FMUL.FTZ R69, R69, UR5 ;  /* 0x0000000545457c20 */ /* 0x000fe20008410000 */
[----:B------:R-:W-:Y:S01]  /*8bd0*/  LOP3.LUT R4, R7, 0x6, R4, 0xf8, !PT ;  /* 0x0000000607047812 */ /* 0x000fe200078ef804 */
[----:B------:R-:W-:Y:S01]  /*8be0*/  FMUL.FTZ R70, R70, UR5 ;  /* 0x0000000546467c20 */ /* 0x000fe20008410000 */
[--C-:B------:R-:W-:Y:S01]  /*8bf0*/  SHF.R.U32.HI R2, RZ, 0x4, R0.reuse ;  /* 0x00000004ff027819 */ /* 0x100fe20000011600 */
[----:B------:R-:W-:Y:S01]  /*8c00*/  FMUL.FTZ R71, R71, UR5 ;  /* 0x0000000547477c20 */ /* 0x000fe20008410000 */
[----:B------:R-:W-:Y:S01]  /*8c10*/  LOP3.LUT R9, R9, 0x18, R0, 0xf8, !PT ;  /* 0x0000001809097812 */ /* 0x000fe200078ef800 */
[----:B------:R-:W-:Y:S01]  /*8c20*/  FMUL.FTZ R80, R80, UR5 ;  /* 0x0000000550507c20 */ /* 0x000fe20008410000 */
[----:B------:R-:W-:Y:S01]  /*8c30*/  LOP3.LUT R4, R4, 0x20, R5, 0xf8, !PT ;  /* 0x0000002004047812 */ /* 0x000fe200078ef805 */
[----:B------:R-:W-:Y:S01]  /*8c40*/  FMUL.FTZ R81, R81, UR5 ;  /* 0x0000000551517c20 */ /* 0x000fe20008410000 */
[----:B------:R-:W-:Y:S01]  /*8c50*/  LOP3.LUT R9, R9, 0x8, R2, 0x78, !PT ;  /* 0x0000000809097812 */ /* 0x000fe200078e7802 */
[----:B------:R-:W-:Y:S01]  /*8c60*/  FMUL.FTZ R82, R82, UR5 ;  /* 0x0000000552527c20 */ /* 0x000fe20008410000 */
[----:B------:R-:W-:Y:S01]  /*8c70*/  LOP3.LUT R7, R56, 0x40, RZ, 0xc0, !PT ;  /* 0x0000004038077812 */ /* 0x000fe200078ec0ff */
[----:B------:R-:W-:Y:S01]  /*8c80*/  FMUL.FTZ R83, R83, UR5 ;  /* 0x0000000553537c20 */ /* 0x000fe20008410000 */
[----:B------:R-:W-:Y:S01]  /*8c90*/  LOP3.LUT R4, R4, R9, RZ, 0xfc, !PT ;  /* 0x0000000904047212 */ /* 0x000fe200078efcff */
[----:B------:R-:W-:Y:S01]  /*8ca0*/  FMUL.FTZ R72, R72, UR5 ;  /* 0x0000000548487c20 */ /* 0x000fe20008410000 */
[----:B------:R-:W-:Y:S01]  /*8cb0*/  F2FP.F16.F32.PACK_AB R84, R85, R84 ;  /* 0x000000545554723e */ /* 0x000fe200000000ff */
[----:B------:R-:W-:Y:S01]  /*8cc0*/  FMUL.FTZ R73, R73, UR5 ;  /* 0x0000000549497c20 */ /* 0x000fe20008410000 */
[----:B------:R-:W-:Y:S01]  /*8cd0*/  LEA R5, R4, UR20, 0x1 ;  /* 0x0000001404057c11 */ /* 0x000fe2000f8e08ff */
[----:B------:R-:W-:Y:S01]  /*8ce0*/  BAR.SYNC.DEFER_BLOCKING 0x0 ;  /* 0x0000000000007b1d */ /* 0x000fe20000010000 */
[----:B------:R-:W-:Y:S01]  /*8cf0*/  F2FP.F16.F32.PACK_AB R86, R87, R86 ;  /* 0x000000565756723e */ /* 0x000fe200000000ff */
[----:B------:R-:W-:Y:S01]  /*8d00*/  FMUL.FTZ R74, R74, UR5 ;  /* 0x000000054a4a7c20 */ /* 0x000fe20008410000 */
[----:B------:R-:W-:Y:S01]  /*8d10*/  IADD3 R2, PT, PT, R5, 0x6000, RZ ;  /* 0x0000600005027810 */ /* 0x000fe20007ffe0ff */
[----:B------:R-:W-:Y:S01]  /*8d20*/  FMUL.FTZ R75, R75, UR5 ;  /* 0x000000054b4b7c20 */ /* 0x000fe20008410000 */
[----:B------:R-:W-:Y:S01]  /*8d30*/  F2FP.F16.F32.PACK_AB R96, R97, R96 ;  /* 0x000000606160723e */ /* 0x000fe200000000ff */
[----:B------:R-:W-:Y:S01]  /*8d40*/  FMUL.FTZ R76, R76, UR5 ;  /* 0x000000054c4c7c20 */ /* 0x000fe20008410000 */
[----:B------:R-:W-:Y:S01]  /*8d50*/  F2FP.F16.F32.PACK_AB R98, R99, R98 ;  /* 0x000000626362723e */ /* 0x000fe200000000ff */
[----:B------:R-:W-:Y:S01]  /*8d60*/  FMUL.FTZ R77, R77, UR5 ;  /* 0x000000054d4d7c20 */ /* 0x000fe20008410000 */
[----:B------:R-:W-:Y:S01]  /*8d70*/  IADD3 R7, PT, PT, R2, -R7, RZ ;  /* 0x8000000702077210 */ /* 0x000fe20007ffe0ff */
[----:B------:R-:W-:Y:S01]  /*8d80*/  FMUL.FTZ R78, R78, UR5 ;  /* 0x000000054e4e7c20 */ /* 0x000fe20008410000 */
[----:B------:R-:W-:Y:S01]  /*8d90*/  FMUL.FTZ R79, R79, UR5 ;  /* 0x000000054f4f7c20 */ /* 0x000fe20008410000 */
[----:B------:R-:W-:-:S02]  /*8da0*/  F2FP.F16.F32.PACK_AB R88, R89, R88 ;  /* 0x000000585958723e */ /* 0x000fc400000000ff */
        /* <DEDUP_REMOVED lines=13> */
[----:B------:R-:W-:-:S03]  /*8e80*/  F2FP.F16.F32.PACK_AB R78, R79, R78 ;  /* 0x0000004e4f4e723e */ /* 0x000fc600000000ff */
        /* <DEDUP_REMOVED lines=24> */
.L_x_430:
[----:B------:R-:W2:Y:S01]  /*9010*/  LDCU.64 UR6, c[0x0][0x5c0] ;  /* 0x0000b800ff0677ac */ /* 0x000ea20008000a00 */
[----:B------:R-:W-:-:S05]  /*9020*/  IADD3 R14, PT, PT, R193, R194, RZ ;  /* 0x000000c2c10e7210 */ /* 0x000fca0007ffe0ff */
[C---:B--2---:R-:W-:Y:S02]  /*9030*/  IMAD R12, R14.reuse, UR7, RZ ;  /* 0x000000070e0c7c24 */ /* 0x044fe4000f8e02ff */
[----:B------:R-:W-:-:S05]  /*9040*/  IMAD.WIDE.U32 R14, R14, UR6, RZ ;  /* 0x000000060e0e7c25 */ /* 0x000fca000f8e00ff */
[----:B------:R-:W-:Y:S02]  /*9050*/  IADD3 R12, PT, PT, R15, R12, RZ ;  /* 0x0000000c0f0c7210 */ /* 0x000fe40007ffe0ff */
.L_x_431:
        /* <DEDUP_REMOVED lines=11> */
.L_x_432:
[----:B------:R-:W2:Y:S01]  /*9110*/  LDCU.64 UR4, c[0x0][0x5c8] ;  /* 0x0000b900ff0477ac */ /* 0x000ea20008000a00 */
[----:B------:R-:W-:-:S05]  /*9120*/  IADD3 R16, PT, PT, R193, R194, RZ ;  /* 0x000000c2c1107210 */ /* 0x000fca0007ffe0ff */
[C---:B--2---:R-:W-:Y:S02]  /*9130*/  IMAD R2, R16.reuse, UR5, RZ ;  /* 0x0000000510027c24 */ /* 0x044fe4000f8e02ff */
[----:B------:R-:W-:-:S05]  /*9140*/  IMAD.WIDE.U32 R16, R16, UR4, RZ ;  /* 0x0000000410107c25 */ /* 0x000fca000f8e00ff */
[----:B------:R-:W-:-:S07]  /*9150*/  IADD3 R2, PT, PT, R17, R2, RZ ;  /* 0x0000000211027210 */ /* 0x000fce0007ffe0ff */
.L_x_433:
[----:B------:R-:W-:Y:S01]  /*9160*/  BAR.SYNC.DEFER_BLOCKING 0x0 ;  /* 0x0000000000007b1d */ /* 0x000fe20000010000 */
[----:B------:R-:W-:Y:S01]  /*9170*/  USHF.L.U32 UR14, UR25, 0x7, URZ ;  /* 0x00000007190e7899 */ /* 0x000fe200080006ff */
[----:B------:R-:W-:Y:S01]  /*9180*/  LEA.HI R13, R3, 0x40, RZ, 0x1e ;  /* 0x00000040030d7811 */ /* 0x000fe200078ff0ff */
[----:B------:R-:W-:Y:S01]  /*9190*/  IMAD.U32 R18, RZ, RZ, UR4 ;  /* 0x00000004ff127e24 */ /* 0x000fe2000f8e00ff */
[----:B------:R-:W-:Y:S01]  /*91a0*/  SHF.R.U32.HI R0, RZ, 0x2, R0 ;  /* 0x00000002ff007819 */ /* 0x000fe20000011600 */
[----:B------:R-:W-:-:S03]  /*91b0*/  UIMAD.WIDE.U32 UR16, UR14, UR6, URZ ;  /* 0x000000060e1072a5 */ /* 0x000fc6000f8e00ff */
[----:B-1----:R-:W1:Y:S01]  /*91c0*/  LDC.64 R4, c[0x0][0x5d8] ;  /* 0x00017600ff047b82 */ /* 0x002e620000000a00 */
[----:B------:R-:W2:Y:S01]  /*91d0*/  LDCU UR12, c[0x0][0x440] ;  /* 0x00008800ff0c77ac */ /* 0x000ea20008000800 */
[----:B------:R-:W-:Y:S01]  /*91e0*/  IMAD.MOV.U32 R199, RZ, RZ, RZ ;  /* 0x000000ffffc77224 */ /* 0x000fe200078e00ff */
[----:B------:R-:W-:Y:S01]  /*91f0*/  BSSY.RECONVERGENT B0, `(.L_x_434) ;  /* 0x000001f000007945 */ /* 0x000fe20003800200 */
[----:B------:R-:W-:Y:S01]  /*9200*/  USHF.R.S32.HI UR15, URZ, 0x1f, UR14 ;  /* 0x0000001fff0f7899 */ /* 0x000fe2000801140e */
[----:B------:R-:W-:Y:S01]  /*9210*/  IMAD.U32 R6, RZ, RZ, UR16 ;  /* 0x00000010ff067e24 */ /* 0x000fe2000f8e00ff */
[----:B------:R-:W-:Y:S01]  /*9220*/  USHF.L.U32 UR16, UR25, 0x7, URZ ;  /* 0x0000000719107899 */ /* 0x000fe200080006ff */
[----:B------:R-:W-:Y:S01]  /*9230*/  IMAD.U32 R7, RZ, RZ, UR17 ;  /* 0x00000011ff077e24 */ /* 0x000fe2000f8e00ff */
[----:B------:R-:W-:Y:S01]  /*9240*/  UIMAD UR13, UR15, UR6, URZ ;  /* 0x000000060f0d72a4 */ /* 0x000fe2000f8e02ff */
[----:B------:R-:W-:Y:S01]  /*9250*/  IMAD.WIDE.U32 R18, R18, UR14, R198 ;  /* 0x0000000e12127c25 */ /* 0x000fe2000f8e00c6 */
[----:B------:R-:W-:Y:S01]  /*9260*/  UIADD3 UR30, UPT, UPT, -UR16, UR30, URZ ;  /* 0x0000001e101e7290 */ /* 0x000fe2000fffe1ff */
[----:B------:R-:W-:Y:S01]  /*9270*/  LOP3.LUT R21, R6, 0x18, R177, 0xf8, !PT ;  /* 0x0000001806157812 */ /* 0x000fe200078ef8b1 */
[----:B------:R-:W-:Y:S01]  /*9280*/  UIMAD UR13, UR14, UR7, UR13 ;  /* 0x000000070e0d72a4 */ /* 0x000fe2000f8e020d */
[----:B------:R-:W3:Y:S02]  /*9290*/  LDC.64 R6, c[0x0][0x5e0] ;  /* 0x00017800ff067b82 */ /* 0x000ee40000000a00 */
[----:B------:R-:W-:Y:S01]  /*92a0*/  IADD3 R20, P0, PT, R14, R21, RZ ;  /* 0x000000150e147210 */ /* 0x000fe20007f1e0ff */
[----:B------:R4:W3:Y:S01]  /*92b0*/  LDS.128 R8, [R63+0x7000] ;  /* 0x007000003f087984 */ /* 0x0008e20000000c00 */
[----:B--2---:R-:W-:Y:S01]  /*92c0*/  ISETP.GE.AND P2, PT, R198, UR12, PT ;  /* 0x0000000cc6007c0c */ /* 0x004fe2000bf46270 */
[----:B------:R-:W-:-:S03]  /*92d0*/  IMAD.U32 R3, RZ, RZ, UR13 ;  /* 0x0000000dff037e24 */ /* 0x000fc6000f8e00ff */
[----:B------:R-:W-:Y:S02]  /*92e0*/  ISETP.GE.OR P1, PT, R13, UR30, P2 ;  /* 0x0000001e0d007c0c */ /* 0x000fe40009726670 */
[----:B------:R-:W-:Y:S02]  /*92f0*/  ISETP.GE.OR P2, PT, R0, UR30, P2 ;  /* 0x0000001e00007c0c */ /* 0x000fe40009746670 */
[----:B------:R-:W-:Y:S02]  /*9300*/  IADD3.X R21, PT, PT, R12, UR17, R3, P0, !PT ;  /* 0x000000110c157c10 */ /* 0x000fe400087fe403 */
[----:B------:R-:W-:Y:S01]  /*9310*/  IADD3 R3, P0, PT, R0, 0x40, RZ ;  /* 0x0000004000037810 */ /* 0x000fe20007f1e0ff */
[----:B-1----:R-:W-:-:S04]  /*9320*/  IMAD.WIDE.U32 R20, R4, UR21, R20 ;  /* 0x0000001504147c25 */ /* 0x002fc8000f8e0014 */
[----:B------:R-:W-:Y:S02]  /*9330*/  IMAD.X R17, RZ, RZ, RZ, P0 ;  /* 0x000000ffff117224 */ /* 0x000fe400000e06ff */
[----:B------:R-:W-:Y:S02]  /*9340*/  IMAD R5, R5, UR21, R21 ;  /* 0x0000001505057c24 */ /* 0x000fe4000f8e0215 */
[----:B----4-:R-:W-:Y:S05]  /*9350*/  @P2 BRA `(.L_x_435) ;  /* 0x0000000000202947 */ /* 0x010fea0003800000 */
[----:B------:R-:W1:Y:S01]  /*9360*/  LDS.128 R12, [R63+0x6000] ;  /* 0x006000003f0c7984 */ /* 0x000e620000000c00 */
[----:B------:R-:W2:Y:S01]  /*9370*/  LDCU.64 UR12, c[0x0][0x560] ;  /* 0x0000ac00ff0c77ac */ /* 0x000ea20008000a00 */
[----:B------:R-:W-:-:S05]  /*9380*/  MOV R4, R20 ;  /* 0x0000001400047202 */ /* 0x000fca0000000f00 */
[----:B------:R-:W-:-:S04]  /*9390*/  IMAD.WIDE.U32 R24, R0, UR6, R4 ;  /* 0x0000000600187c25 */ /* 0x000fc8000f8e0004 */
[----:B------:R-:W-:Y:S01]  /*93a0*/  IMAD R4, R0, UR7, R25 ;  /* 0x0000000700047c24 */ /* 0x000fe2000f8e0219 */
[----:B--2---:R-:W-:-:S04]  /*93b0*/  LEA R22, P0, R24, UR12, 0x1 ;  /* 0x0000000c18167c11 */ /* 0x004fc8000f8008ff */
[----:B------:R-:W-:-:S05]  /*93c0*/  LEA.HI.X R23, R24, UR13, R4, 0x1, P0 ;  /* 0x0000000d18177c11 */ /* 0x000fca00080f0c04 */
[----:B-1----:R1:W-:Y:S04]  /*93d0*/  STG.E.128 desc[UR28][R22.64], R12 ;  /* 0x0000000c16007986 */ /* 0x0023e8000c101d1c */
.L_x_435:
[----:B------:R-:W-:Y:S05]  /*93e0*/  BSYNC.RECONVERGENT B0 ;  /* 0x0000000000007941 */ /* 0x000fea0003800200 */
.L_x_434:
[----:B------:R-:W-:Y:S04]  /*93f0*/  BSSY.RECONVERGENT B0, `(.L_x_436) ;  /* 0x000000c000007945 */ /* 0x000fe80003800200 */
[----:B------:R-:W-:Y:S05]  /*9400*/  @P1 BRA `(.L_x_437) ;  /* 0x0000000000281947 */ /* 0x000fea0003800000 */
[----:B------:R-:W2:Y:S01]  /*9410*/  LDCU.64 UR12, c[0x0][0x560] ;  /* 0x0000ac00ff0c77ac */ /* 0x000ea20008000a00 */
[----:B-1----:R-:W-:Y:S01]  /*9420*/  MOV R12, R20 ;  /* 0x00000014000c7202 */ /* 0x002fe20000000f00 */
        /* <DEDUP_REMOVED lines=8> */
.L_x_437:
[----:B------:R-:W-:Y:S05]  /*94b0*/  BSYNC.RECONVERGENT B0 ;  /* 0x0000000000007941 */ /* 0x000fea0003800200 */
.L_x_436:
[----:B--23--:R-:W2:Y:S01]  /*94c0*/  LDS.128 R8, [R63+0x8000] ;  /* 0x008000003f087984 */ /* 0x00cea20000000c00 */
[----:B------:R-:W-:Y:S01]  /*94d0*/  UIMAD UR15, UR15, UR4, URZ ;  /* 0x000000040f0f72a4 */ /* 0x000fe2000f8e02ff */
[----:B------:R-:W-:Y:S01]  /*94e0*/  IADD3 R18, P0, PT, R16, R18, RZ ;  /* 0x0000001210127210 */ /* 0x000fe20007f1e0ff */
[----:B------:R-:W3:Y:S01]  /*94f0*/  @!P2 LDC.64 R4, c[0x0][0x568] ;  /* 0x00015a00ff04ab82 */ /* 0x000ee20000000a00 */
[----:B-1----:R1:W4:Y:S01]  /*9500*/  LDS.128 R12, [R63+0x9000] ;  /* 0x009000003f0c7984 */ /* 0x0023220000000c00 */
[----:B------:R-:W-:-:S06]  /*9510*/  UIMAD UR15, UR14, UR5, UR15 ;  /* 0x000000050e0f72a4 */ /* 0x000fcc000f8e020f */
[----:B------:R-:W-:-:S03]  /*9520*/  IADD3.X R19, PT, PT, R2, UR15, R19, P0, !PT ;  /* 0x0000000f02137c10 */ /* 0x000fc600087fe413 */
[----:B------:R-:W-:-:S04]  /*9530*/  IMAD.WIDE.U32 R18, R6, UR21, R18 ;  /* 0x0000001506127c25 */ /* 0x000fc8000f8e0012 */
[----:B------:R-:W-:Y:S01]  /*9540*/  IMAD R7, R7, UR21, R19 ;  /* 0x0000001507077c24 */ /* 0x000fe2000f8e0213 */
[----:B------:R-:W-:-:S05]  /*9550*/  @!P2 MOV R6, R18 ;  /* 0x000000120006a202 */ /* 0x000fca0000000f00 */
[----:B------:R-:W-:-:S04]  /*9560*/  @!P2 IMAD.WIDE.U32 R20, R0, UR4, R6 ;  /* 0x000000040014ac25 */ /* 0x000fc8000f8e0006 */
[----:B------:R-:W-:Y:S01]  /*9570*/  @!P2 IMAD R0, R0, UR5, R21 ;  /* 0x000000050000ac24 */ /* 0x000fe2000f8e0215 */
[----:B---3--:R-:W-:-:S04]  /*9580*/  @!P2 LEA R4, P0, R20, R4, 0x1 ;  /* 0x000000041404a211 */ /* 0x008fc800078008ff */
[----:B------:R-:W-:-:S05]  /*9590*/  @!P2 LEA.HI.X R5, R20, R5, R0, 0x1, P0 ;  /* 0x000000051405a211 */ /* 0x000fca00000f0c00 */
[----:B--2---:R1:W-:Y:S01]  /*95a0*/  @!P2 STG.E.128 desc[UR28][R4.64], R8 ;  /* 0x000000080400a986 */ /* 0x0043e2000c101d1c */
[----:B----4-:R-:W-:Y:S05]  /*95b0*/  @P1 BRA `(.L_x_402) ;  /* 0x0000000000281947 */ /* 0x010fea0003800000 */
        /* <DEDUP_REMOVED lines=9> */
[----:B------:R2:W-:Y:S04]  /*9650*/  STG.E.128 desc[UR28][R2.64], R12 ;  /* 0x0000000c02007986 */ /* 0x0005e8000c101d1c */
.L_x_402:
[----:B------:R-:W-:Y:S05]  /*9660*/  BSYNC.RECONVERGENT B1 ;  /* 0x0000000000017941 */ /* 0x000fea0003800200 */
.L_x_384:
[----:B------:R-:W3:Y:S01]  /*9670*/  LDCU UR5, c[0x0][0x438] ;  /* 0x00008700ff0577ac */ /* 0x000ee20008000800 */
[----:B------:R-:W1:Y:S01]  /*9680*/  LDC R0, c[0x0][0x438] ;  /* 0x00010e00ff007b82 */ /* 0x000e620000000800 */
[----:B------:R-:W4:Y:S01]  /*9690*/  LDCU UR6, c[0x0][0x370] ;  /* 0x00006e00ff0677ac */ /* 0x000f220008000800 */
[----:B---3--:R-:W-:-:S04]  /*96a0*/  UIADD3 UR5, UPT, UPT, UR5, 0x7f, URZ ;  /* 0x0000007f05057890 */ /* 0x008fc8000fffe0ff */
[----:B------:R-:W-:Y:S02]  /*96b0*/  USHF.R.S32.HI UR4, URZ, 0x1f, UR5 ;  /* 0x0000001fff047899 */ /* 0x000fe40008011405 */
[----:B----4-:R-:W-:Y:S02]  /*96c0*/  UIADD3 UR25, UPT, UPT, UR6, UR25, URZ ;  /* 0x0000001906197290 */ /* 0x010fe4000fffe0ff */
[----:B------:R-:W-:-:S04]  /*96d0*/  ULEA.HI UR4, UR4, UR5, URZ, 0x7 ;  /* 0x0000000504047291 */ /* 0x000fc8000f8f38ff */
[----:B------:R-:W-:-:S04]  /*96e0*/  USHF.R.S32.HI UR4, URZ, 0x7, UR4 ;  /* 0x00000007ff047899 */ /* 0x000fc80008011404 */
[----:B------:R-:W-:-:S09]  /*96f0*/  UISETP.GE.AND UP0, UPT, UR25, UR4, UPT ;  /* 0x000000041900728c */ /* 0x000fd2000bf06270 */
[----:B------:R-:W-:Y:S05]  /*9700*/  BRA.U !UP0, `(.L_x_438) ;  /* 0xffffff6d08287547 */ /* 0x000fea000b83ffff */
[----:B------:R-:W-:Y:S05]  /*9710*/  EXIT ;  /* 0x000000000000794d */ /* 0x000fea0003800000 */
.L_x_439:
        /* <DEDUP_REMOVED lines=14> */
.L_x_1587:


//--------------------- .text._ZN5flash44flash_bwd_dq_dk_dv_loop_seqk_parallel_kernelI23Flash_bwd_kernel_traitsILi32ELi128ELi128ELi8ELi4ELi4ELi4ELb1ELb0EN7cutlass6half_tE19Flash_kernel_traitsILi32ELi128ELi128ELi8ES3_EELb0ELb0ELb0ELb0ELb0ELb0ELb1EEEvNS_16Flash_bwd_paramsE --------------------------
	.section	.text._ZN5flash44flash_bwd_dq_dk_dv_loop_seqk_parallel_kernelI23Flash_bwd_kernel_traitsILi32ELi128ELi128ELi8ELi4ELi4ELi4ELb1ELb0EN7cutlass6half_tE19Flash_kernel_traitsILi32ELi128ELi128ELi8ES3_EELb0ELb0ELb0ELb0ELb0ELb0ELb1EEEvNS_16Flash_bwd_paramsE,"ax",@progbits
	.align	128
        .global         _ZN5flash44flash_bwd_dq_dk_dv_loop_seqk_parallel_kernelI23Flash_bwd_kernel_traitsILi32ELi128ELi128ELi8ELi4ELi4ELi4ELb1ELb0EN7cutlass6half_tE19Flash_kernel_traitsILi32ELi128ELi128ELi8ES3_EELb0ELb0ELb0ELb0ELb0ELb0ELb1EEEvNS_16Flash_bwd_paramsE
        .type           _ZN5flash44flash_bwd_dq_dk_dv_loop_seqk_parallel_kernelI23Flash_bwd_kernel_traitsILi32ELi128ELi128ELi8ELi4ELi4ELi4ELb1ELb0EN7cutlass6half_tE19Flash_kernel_traitsILi32ELi128ELi128ELi8ES3_EELb0ELb0ELb0ELb0ELb0ELb0ELb1EEEvNS_16Flash_bwd_paramsE,@function
        .size           _ZN5flash44flash_bwd_dq_dk_dv_loop_seqk_parallel_kernelI23Flash_bwd_kernel_traitsILi32ELi128ELi128ELi8ELi4ELi4ELi4ELb1ELb0EN7cutlass6half_tE19Flash_kernel_traitsILi32ELi128ELi128ELi8ES3_EELb0ELb0ELb0ELb0ELb0ELb0ELb1EEEvNS_16Flash_bwd_paramsE,(.L_x_1588 - _ZN5flash44flash_bwd_dq_dk_dv_loop_seqk_parallel_kernelI23Flash_bwd_kernel_traitsILi32ELi128ELi128ELi8ELi4ELi4ELi4ELb1ELb0EN7cutlass6half_tE19Flash_kernel_traitsILi32ELi128ELi128ELi8ES3_EELb0ELb0ELb0ELb0ELb0ELb0ELb1EEEvNS_16Flash_bwd_paramsE)
        .other          _ZN5flash44flash_bwd_dq_dk_dv_loop_seqk_parallel_kernelI23Flash_bwd_kernel_traitsILi32ELi128ELi128ELi8ELi4ELi4ELi4ELb1ELb0EN7cutlass6half_tE19Flash_kernel_traitsILi32ELi128ELi128ELi8ES3_EELb0ELb0ELb0ELb0ELb0ELb0ELb1EEEvNS_16Flash_bwd_paramsE,@"STO_CUDA_ENTRY STV_DEFAULT"
_ZN5flash44flash_bwd_dq_dk_dv_loop_seqk_parallel_kernelI23Flash_bwd_kernel_traitsILi32ELi128ELi128ELi8ELi4ELi4ELi4ELb1ELb0EN7cutlass6half_tE19Flash_kernel_traitsILi32ELi128ELi128ELi8ES3_EELb0ELb0ELb0ELb0ELb0ELb0ELb1EEEvNS_16Flash_bwd_paramsE:
.text._ZN5flash44flash_bwd_dq_dk_dv_loop_seqk_parallel_kernelI23Flash_bwd_kernel_traitsILi32ELi128ELi128ELi8ELi4ELi4ELi4ELb1ELb0EN7cutlass6half_tE19Flash_kernel_traitsILi32ELi128ELi128ELi8ES3_EELb0ELb0ELb0ELb0ELb0ELb0ELb1EEEvNS_16Flash_bwd_paramsE:
        /* <DEDUP_REMOVED lines=41> */
.L_x_495:
[----:B------:R-:W3:Y:S01]  /*0290*/  LDC.64 R2, c[0x0][0x470] ;  /* 0x00011c00ff027b82 */ /* 0x000ee20000000a00 */
[----:B------:R-:W5:Y:S01]  /*02a0*/  LDCU.64 UR8, c[0x0][0x478] ;  /* 0x00008f00ff0877ac */ /* 0x000f620008000a00 */
[----:B------:R-:W-:Y:S01]  /*02b0*/  IMAD.U32 R0, RZ, RZ, UR40 ;  /* 0x00000028ff007e24 */ /* 0x000fe2000f8e00ff */
[----:B------:R-:W-:-:S05]  /*02c0*/  PLOP3.LUT P2, PT, PT, PT, UP6, 0x80, 0x8 ;  /* 0x000000000008781c */ /* 0x000fca0003f4f068 */
[----:B----4-:R-:W4:Y:S08]  /*02d0*/  LDC.U8 R7, c[0x0][0x532] ;  /* 0x00014c80ff077b82 */ /* 0x010f300000000000 */
        /* <DEDUP_REMOVED lines=49> */
.L_x_440:
        /* <DEDUP_REMOVED lines=37> */
.L_x_442:
[----:B------:R-:W2:Y:S01]  /*0840*/  LDCU.64 UR16, c[0x0][0x3b8] ;  /* 0x00007700ff1077ac */ /* 0x000ea20008000a00 */
[----:B------:R-:W-:-:S05]  /*0850*/  IADD3 R2, PT, PT, R30, UR36, RZ ;  /* 0x000000241e027c10 */ /* 0x000fca000fffe0ff */
[C---:B--2---:R-:W-:Y:S02]  /*0860*/  IMAD R0, R2.reuse, UR17, RZ ;  /* 0x0000001102007c24 */ /* 0x044fe4000f8e02ff */
[----:B------:R-:W-:-:S05]  /*0870*/  IMAD.WIDE.U32 R2, R2, UR16, RZ ;  /* 0x0000001002027c25 */ /* 0x000fca000f8e00ff */
[----:B------:R-:W-:Y:S02]  /*0880*/  IADD3 R22, PT, PT, R3, R0, RZ ;  /* 0x0000000003167210 */ /* 0x000fe40007ffe0ff */
[----:B------:R-:W-:-:S07]  /*0890*/  MOV R21, R2 ;  /* 0x0000000200157202 */ /* 0x000fce0000000f00 */
.L_x_443:
[----:B------:R-:W2:Y:S01]  /*08a0*/  LDC R5, c[0x0][0x3e8] ;  /* 0x0000fa00ff057b82 */ /* 0x000ea20000000800 */
[----:B------:R-:W3:Y:S01]  /*08b0*/  S2R R6, SR_CTAID.Z ;  /* 0x0000000000067919 */ /* 0x000ee20000002700 */
[----:B------:R-:W-:Y:S01]  /*08c0*/  USHF.R.S32.HI UR5, URZ, 0x1f, UR29 ;  /* 0x0000001fff057899 */ /* 0x000fe2000801141d */
[----:B--2---:R-:W-:-:S05]  /*08d0*/  IABS R0, R5 ;  /* 0x0000000500007213 */ /* 0x004fca0000000000 */
[----:B------:R-:W-:-:S04]  /*08e0*/  IMAD.MOV.U32 R4, RZ, RZ, R0 ;  /* 0x000000ffff047224 */ /* 0x000fc800078e0000 */
[----:B------:R-:W2:Y:S01]  /*08f0*/  I2F.RP R2, R4 ;  /* 0x0000000400027306 */ /* 0x000ea20000209400 */
[----:B---3--:R-:W-:-:S07]  /*0900*/  IABS R6, R6 ;  /* 0x0000000600067213 */ /* 0x008fce0000000000 */
[----:B--2---:R-:W2:Y:S02]  /*0910*/  MUFU.RCP R2, R2 ;  /* 0x0000000200027308 */ /* 0x004ea40000001000 */
[----:B--2---:R-:W-:-:S06]  /*0920*/  VIADD R2, R2, 0xffffffe ;  /* 0x0ffffffe02027836 */ /* 0x004fcc0000000000 */
[----:B------:R-:W2:Y:S02]  /*0930*/  F2I.FTZ.U32.TRUNC.NTZ R3, R2 ;  /* 0x0000000200037305 */ /* 0x000ea4000021f000 */
[----:B--2---:R-:W-:Y:S01]  /*0940*/  IADD3 R0, PT, PT, RZ, -R3, RZ ;  /* 0x80000003ff007210 */ /* 0x004fe20007ffe0ff */
[----:B------:R-:W-:-:S04]  /*0950*/  IMAD.MOV.U32 R2, RZ, RZ, RZ ;  /* 0x000000ffff027224 */ /* 0x000fc800078e00ff */
[----:B------:R-:W-:-:S04]  /*0960*/  IMAD R0, R0, R4, RZ ;  /* 0x0000000400007224 */ /* 0x000fc800078e02ff */
[----:B------:R-:W-:-:S04]  /*0970*/  IMAD.HI.U32 R0, R3, R0, R2 ;  /* 0x0000000003007227 */ /* 0x000fc800078e0002 */
[----:B------:R-:W-:-:S04]  /*0980*/  IMAD.MOV.U32 R3, RZ, RZ, R6 ;  /* 0x000000ffff037224 */ /* 0x000fc800078e0006 */
[----:B------:R-:W-:-:S05]  /*0990*/  IMAD.HI.U32 R0, R0, R3, RZ ;  /* 0x0000000300007227 */ /* 0x000fca00078e00ff */
[----:B------:R-:W-:-:S05]  /*09a0*/  IADD3 R2, PT, PT, -R0, RZ, RZ ;  /* 0x000000ff00027210 */ /* 0x000fca0007ffe1ff */
[----:B------:R-:W-:-:S05]  /*09b0*/  IMAD R2, R4, R2, R3 ;  /* 0x0000000204027224 */ /* 0x000fca00078e0203 */
[----:B------:R-:W-:-:S13]  /*09c0*/  ISETP.GT.U32.AND P1, PT, R4, R2, PT ;  /* 0x000000020400720c */ /* 0x000fda0003f24070 */
[----:B------:R-:W-:Y:S02]  /*09d0*/  @!P1 IMAD.IADD R2, R2, 0x1, -R4 ;  /* 0x0000000102029824 */ /* 0x000fe400078e0a04 */
        /* <DEDUP_REMOVED lines=27> */
.L_x_444:
[----:B------:R-:W2:Y:S01]  /*0b90*/  LDCU.64 UR14, c[0x0][0x3c0] ;  /* 0x00007800ff0e77ac */ /* 0x000ea20008000a00 */
[----:B------:R-:W-:-:S05]  /*0ba0*/  IADD3 R0, PT, PT, R30, UR36, RZ ;  /* 0x000000241e007c10 */ /* 0x000fca000fffe0ff */
[C---:B--2---:R-:W-:Y:S02]  /*0bb0*/  IMAD R4, R0.reuse, UR15, RZ ;  /* 0x0000000f00047c24 */ /* 0x044fe4000f8e02ff */
[----:B------:R-:W-:-:S05]  /*0bc0*/  IMAD.WIDE.U32 R2, R0, UR14, RZ ;  /* 0x0000000e00027c25 */ /* 0x000fca000f8e00ff */
[----:B------:R-:W-:Y:S02]  /*0bd0*/  IADD3 R19, PT, PT, R3, R4, RZ ;  /* 0x0000000403137210 */ /* 0x000fe40007ffe0ff */
[----:B------:R-:W-:Y:S02]  /*0be0*/  MOV R18, R2 ;  /* 0x0000000200127202 */ /* 0x000fe40000000f00 */
.L_x_445:
        /* <DEDUP_REMOVED lines=27> */
.L_x_446:
[----:B------:R-:W-:Y:S02]  /*0da0*/  UIMAD.WIDE.U32 UR54, UR52, UR21, URZ ;  /* 0x00000015343672a5 */ /* 0x000fe4000f8e00ff */
[----:B------:R-:W-:-:S04]  /*0db0*/  UIMAD UR48, UR53, UR21, URZ ;  /* 0x00000015353072a4 */ /* 0x000fc8000f8e02ff */
[----:B------:R-:W-:Y:S02]  /*0dc0*/  UIADD3 UR48, UPT, UPT, UR55, UR48, URZ ;  /* 0x0000003037307290 */ /* 0x000fe4000fffe0ff */
.L_x_447:
        /* <DEDUP_REMOVED lines=20> */
.L_x_448:
[----:B------:R-:W2:Y:S01]  /*0f10*/  LDCU UR46, c[0x0][0x434] ;  /* 0x00008680ff2e77ac */ /* 0x000ea20008000800 */
[----:B------:R-:W-:-:S04]  /*0f20*/  UIMAD UR9, UR40, UR22, UR28 ;  /* 0x00000016280972a4 */ /* 0x000fc8000f8e021c */
[----:B--2---:R-:W-:Y:S02]  /*0f30*/  UIMAD UR46, UR9, UR46, URZ ;  /* 0x0000002e092e72a4 */ /* 0x004fe4000f8e02ff */
.L_x_449:
        /* <DEDUP_REMOVED lines=11> */
.L_x_450:
[----:B------:R-:W2:Y:S01]  /*0ff0*/  LDCU UR45, c[0x0][0x444] ;  /* 0x00008880ff2d77ac */ /* 0x000ea20008000800 */
[----:B------:R-:W-:-:S04]  /*1000*/  UIMAD UR8, UR40, UR22, UR28 ;  /* 0x00000016280872a4 */ /* 0x000fc8000f8e021c */
[----:B--2---:R-:W-:-:S12]  /*1010*/  UIMAD UR45, UR8, UR45, URZ ;  /* 0x0000002d082d72a4 */ /* 0x004fd8000f8e02ff */
.L_x_451:
[----:B------:R-:W2:Y:S01]  /*1020*/  S2R R24, SR_TID.X ;  /* 0x0000000000187919 */ /* 0x000ea20000002100 */
[----:B------:R-:W3:Y:S01]  /*1030*/  LDCU.128 UR8, c[0x0][0x590] ;  /* 0x0000b200ff0877ac */ /* 0x000ee20008000c00 */
[----:B------:R-:W4:Y:S01]  /*1040*/  LDC.64 R12, c[0x0][0x3b0] ;  /* 0x0000ec00ff0c7b82 */ /* 0x000f220000000a00 */
[----:B------:R-:W-:Y:S01]  /*1050*/  IMAD.MOV.U32 R11, RZ, RZ, RZ ;  /* 0x000000ffff0b7224 */ /* 0x000fe200078e00ff */
[----:B------:R-:W-:Y:S01]  /*1060*/  ISETP.NE.AND P2, PT, RZ, UR49, PT ;  /* 0x00000031ff007c0c */ /* 0x000fe2000bf45270 */
[----:B------:R-:W-:Y:S01]  /*1070*/  UIMAD UR42, UR22, UR42, URZ ;  /* 0x0000002a162a72a4 */ /* 0x000fe2000f8e02ff */
[----:B------:R-:W-:Y:S01]  /*1080*/  BSSY.RECONVERGENT B1, `(.L_x_441) ;  /* 0x00008b4000017945 */ /* 0x000fe20003800200 */
        /* <DEDUP_REMOVED lines=15> */
[----:B------:R-:W-:-:S03]  /*1180*/  LOP3.LUT R10, R25, 0x18, RZ, 0xc0, !PT ;  /* 0x00000018190a7812 */ /* 0x000fc600078ec0ff */
[----:B------:R-:W-:Y:S01]  /*1190*/  IMAD R8, R9, UR42, R8 ;  /* 0x0000002a09087c24 */ /* 0x000fe2000f8e0208 */
[----:B------:R-:W-:Y:S01]  /*11a0*/  IADD3 R2, P0, PT, R10, UR50, RZ ;  /* 0x000000320a027c10 */ /* 0x000fe2000ff1e0ff */
[----:B------:R-:W-:-:S04]  /*11b0*/  USHF.R.S32.HI UR50, URZ, 0x1f, UR51 ;  /* 0x0000001fff327899 */ /* 0x000fc80008011433 */
[----:B------:R-:W-:Y:S01]  /*11c0*/  IMAD.X R3, RZ, RZ, UR23, P0 ;  /* 0x00000017ff037e24 */ /* 0x000fe200080e06ff */
[----:B------:R-:W2:Y:S01]  /*11d0*/  LDCU.64 UR22, c[0x0][0x3c8] ;  /* 0x00007900ff1677ac */ /* 0x000ea20008000a00 */
[----:B------:R-:W-:Y:S01]  /*11e0*/  IMAD.WIDE.U32 R2, R0, UR18, R2 ;  /* 0x0000001200027c25 */ /* 0x000fe2000f8e0002 */
[----:B------:R-:W-:Y:S01]  /*11f0*/  UIADD3.X UR47, UPT, UPT, UR47, UR48, UR50, UP1, UP0 ;  /* 0x000000302f2f7290 */ /* 0x000fe20008fe0432 */
[----:B------:R-:W5:Y:S02]  /*1200*/  LDCU.64 UR48, c[0x0][0x5e8] ;  /* 0x0000bd00ff3077ac */ /* 0x000f640008000a00 */
[----:B----4-:R-:W-:Y:S01]  /*1210*/  IMAD R0, R12, UR20, RZ ;  /* 0x000000140c007c24 */ /* 0x010fe2000f8e02ff */
[----:B------:R-:W-:Y:S01]  /*1220*/  IADD3 R3, PT, PT, R3, UR21, RZ ;  /* 0x0000001503037c10 */ /* 0x000fe2000fffe0ff */
[----:B------:R-:W4:Y:S02]  /*1230*/  LDCU.64 UR20, c[0x0][0x380] ;  /* 0x00007000ff1477ac */ /* 0x000f240008000a00 */
[----:B------:R-:W-:-:S02]  /*1240*/  IMAD R0, R13, UR18, R0 ;  /* 0x000000120d007c24 */ /* 0x000fc4000f8e0200 */
[----:B------:R-:W-:Y:S01]  /*1250*/  IMAD.WIDE.U32 R4, R4, UR28, R2 ;  /* 0x0000001c04047c25 */ /* 0x000fe2000f8e0002 */
[----:B------:R-:W-:-:S03]  /*1260*/  UISETP.GT.AND UP0, UPT, UR41, URZ, UPT ;  /* 0x000000ff2900728c */ /* 0x000fc6000bf04270 */
[----:B------:R-:W-:-:S04]  /*1270*/  IMAD.WIDE.U32 R2, R12, UR18, R10 ;  /* 0x000000120c027c25 */ /* 0x000fc8000f8e000a */
[----:B------:R-:W-:Y:S01]  /*1280*/  IMAD R7, R6, UR28, R5 ;  /* 0x0000001c06077c24 */ /* 0x000fe2000f8e0205 */
[----:B------:R-:W-:Y:S01]  /*1290*/  IADD3 R2, P0, PT, R2, UR44, RZ ;  /* 0x0000002c02027c10 */ /* 0x000fe2000ff1e0ff */
[----:B--2---:R-:W-:Y:S01]  /*12a0*/  IMAD.U32 R5, RZ, RZ, UR22 ;  /* 0x00000016ff057e24 */ /* 0x004fe2000f8e00ff */
[----:B-----5:R-:W-:Y:S01]  /*12b0*/  UIMAD.WIDE UR48, UR45, 0x4, UR48 ;  /* 0x000000042d3078a5 */ /* 0x020fe2000f8e0230 */
[----:B------:R-:W-:Y:S01]  /*12c0*/  IMAD.MOV.U32 R6, RZ, RZ, R4 ;  /* 0x000000ffff067224 */ /* 0x000fe200078e0004 */
[----:B------:R-:W-:Y:S01]  /*12d0*/  IADD3.X R3, PT, PT, R3, UR19, R0, P0, !PT ;  /* 0x0000001303037c10 */ /* 0x000fe200087fe400 */
[----:B------:R-:W2:Y:S01]  /*12e0*/  LDCU.64 UR18, c[0x0][0x550] ;  /* 0x0000aa00ff1277ac */ /* 0x000ea20008000a00 */
[----:B------:R-:W-:Y:S01]  /*12f0*/  MOV R0, UR23 ;  /* 0x0000001700007c02 */ /* 0x000fe20008000f00 */
[----:B------:R-:W-:Y:S01]  /*1300*/  IMAD.WIDE.U32 R4, R5, UR28, R2 ;  /* 0x0000001c05047c25 */ /* 0x000fe2000f8e0002 */
[----:B------:R-:W-:Y:S02]  /*1310*/  USHF.L.U32 UR23, UR42, 0x7, URZ ;  /* 0x000000072a177899 */ /* 0x000fe400080006ff */
[----:B------:R-:W-:Y:S01]  /*1320*/  USHF.L.U64.HI UR22, UR8, 0x6, UR9 ;  /* 0x0000000608167899 */ /* 0x000fe20008010209 */
[----:B-1----:R-:W-:-:S04]  /*1330*/  IMAD.WIDE.U32 R2, R16, UR26, RZ ;  /* 0x0000001a10027c25 */ /* 0x002fc8000f8e00ff */
[----:B------:R-:W-:Y:S01]  /*1340*/  IMAD R9, R17, UR26, R3 ;  /* 0x0000001a11097c24 */ /* 0x000fe2000f8e0203 */
[----:B------:R-:W-:Y:S01]  /*1350*/  SEL R2, R2, RZ, P2 ;  /* 0x000000ff02027207 */ /* 0x000fe20001000000 */
[----:B------:R-:W-:Y:S01]  /*1360*/  IMAD R3, R0, UR28, R5 ;  /* 0x0000001c00037c24 */ /* 0x000fe2000f8e0205 */
[----:B------:R-:W-:Y:S02]  /*1370*/  SHF.R.U32.HI R17, RZ, 0x2, R24 ;  /* 0x00000002ff117819 */ /* 0x000fe40000011618 */
[----:B------:R-:W-:Y:S01]  /*1380*/  IADD3 R14, P1, P0, R8, UR54, R2 ;  /* 0x00000036080e7c10 */ /* 0x000fe2000f83e002 */
[----:B------:R-:W-:Y:S01]  /*1390*/  IMAD.MOV.U32 R2, RZ, RZ, R4 ;  /* 0x000000ffff027224 */ /* 0x000fe200078e0004 */
[----:B------:R-:W-:Y:S01]  /*13a0*/  SHF.R.S32.HI R8, RZ, 0x1f, R8 ;  /* 0x0000001fff087819 */ /* 0x000fe20000011408 */
[----:B------:R-:W-:Y:S01]  /*13b0*/  IMAD.WIDE.U32 R4, R17, UR8, R6 ;  /* 0x0000000811047c25 */ /* 0x000fe2000f8e0006 */
[----:B------:R-:W-:-:S03]  /*13c0*/  SEL R0, R9, RZ, P2 ;  /* 0x000000ff09007207 */ /* 0x000fc60001000000 */
[C---:B------:R-:W-:Y:S01]  /*13d0*/  IMAD R6, R17.reuse, UR9, R5 ;  /* 0x0000000911067c24 */ /* 0x040fe2000f8e0205 */
[----:B------:R-:W-:Y:S01]  /*13e0*/  IADD3.X R7, PT, PT, R8, UR47, R0, P1, P0 ;  /* 0x0000002f08077c10 */ /* 0x000fe20008fe0400 */
[----:B------:R-:W-:Y:S01]  /*13f0*/  IMAD.U32 R0, RZ, RZ, UR23 ;  /* 0x00000017ff007e24 */ /* 0x000fe2000f8e00ff */
[----:B--2---:R-:W-:Y:S01]  /*1400*/  LEA R29, P1, R4, UR18, 0x1 ;  /* 0x00000012041d7c11 */ /* 0x004fe2000f8208ff */
[C---:B------:R-:W-:Y:S01]  /*1410*/  IMAD.WIDE.U32 R2, R17.reuse, R12, R2 ;  /* 0x0000000c11027225 */ /* 0x040fe200078e0002 */
[----:B------:R-:W-:Y:S01]  /*1420*/  IADD3 R5, P0, PT, R14, UR23, RZ ;  /* 0x000000170e057c10 */ /* 0x000fe2000ff1e0ff */
[----:B------:R-:W-:Y:S01]  /*1430*/  USHF.L.U32 UR18, UR8, 0x6, URZ ;  /* 0x0000000608127899 */ /* 0x000fe200080006ff */
[----:B------:R-:W-:Y:S01]  /*1440*/  LEA.HI.X R28, R4, UR19, R6, 0x1, P1 ;  /* 0x00000013041c7c11 */ /* 0x000fe200088f0c06 */
[----:B------:R1:W-:Y:S01]  /*1450*/  STL [R1+0x34], R29 ;  /* 0x0000341d01007387 */ /* 0x0003e20000100800 */
[----:B------:R-:W-:Y:S01]  /*1460*/  LEA.HI.X.SX32 R4, R0, R7, 0x1, P0 ;  /* 0x0000000700047211 */ /* 0x000fe200000f0eff */
[----:B------:R-:W-:Y:S01]  /*1470*/  IMAD R0, R17, R13, R3 ;  /* 0x0000000d11007224 */ /* 0x000fe200078e0203 */
[C---:B----4-:R-:W-:Y:S01]  /*1480*/  LEA R27, P1, R2.reuse, UR20, 0x1 ;  /* 0x00000014021b7c11 */ /* 0x050fe2000f8208ff */
[----:B------:R1:W-:Y:S01]  /*1490*/  STL [R1+0x30], R28 ;  /* 0x0000301c01007387 */ /* 0x0003e20000100800 */
[----:B---3--:R-:W-:Y:S01]  /*14a0*/  LEA R32, P0, R5, UR10, 0x2 ;  /* 0x0000000a05207c11 */ /* 0x008fe2000f8010ff */
[----:B------:R-:W-:Y:S01]  /*14b0*/  VIADD R23, R17, 0x40 ;  /* 0x0000004011177836 */ /* 0x000fe20000000000 */
[----:B------:R-:W-:Y:S01]  /*14c0*/  LEA.HI.X R26, R2, UR21, R0, 0x1, P1 ;  /* 0x00000015021a7c11 */ /* 0x000fe200088f0c00 */
[----:B------:R1:W-:Y:S01]  /*14d0*/  STL [R1+0x2c], R27 ;  /* 0x00002c1b01007387 */ /* 0x0003e20000100800 */
[----:B------:R-:W-:Y:S01]  /*14e0*/  LEA.HI.X R33, R5, UR11, R4, 0x2, P0 ;  /* 0x0000000b05217c11 */ /* 0x000fe200080f1404 */
[----:B------:R-:W-:Y:S01]  /*14f0*/  UMOV UR10, UR48 ;  /* 0x00000030000a7c82 */ /* 0x000fe20008000000 */
[----:B------:R-:W-:Y:S01]  /*1500*/  IADD3 R14, P0, PT, R17, 0x40, RZ ;  /* 0x00000040110e7810 */ /* 0x000fe20007f1e0ff */
[----:B------:R1:W-:Y:S01]  /*1510*/  STL [R1+0x28], R26 ;  /* 0x0000281a01007387 */ /* 0x0003e20000100800 */
[C---:B------:R-:W-:Y:S01]  /*1520*/  SHF.L.U64.HI R13, R12.reuse, 0x6, R13 ;  /* 0x000000060c0d7819 */ /* 0x040fe2000001020d */
[----:B------:R-:W-:Y:S01]  /*1530*/  UMOV UR11, UR49 ;  /* 0x00000031000b7c82 */ /* 0x000fe20008000000 */
[----:B------:R-:W-:Y:S01]  /*1540*/  SHF.L.U32 R12, R12, 0x6, RZ ;  /* 0x000000060c0c7819 */ /* 0x000fe200000006ff */
[----:B------:R1:W-:Y:S01]  /*1550*/  STL.64 [R1+0x18], R32 ;  /* 0x0000182001007387 */ /* 0x0003e20000100a00 */
[----:B------:R-:W-:Y:S01]  /*1560*/  IADD3.X R16, PT, PT, RZ, RZ, RZ, P0, !PT ;  /* 0x000000ffff107210 */ /* 0x000fe200007fe4ff */
[----:B------:R-:W-:Y:S06]  /*1570*/  BRA.U UP0, `(.L_x_452) ;  /* 0x0000000500b87547 */ /* 0x000fec000b800000 */
        /* <DEDUP_REMOVED lines=17> */
.L_x_453:
[----:B------:R-:W2:Y:S01]  /*1690*/  LDCU.64 UR14, c[0x0][0x5c0] ;  /* 0x0000b800ff0e77ac */ /* 0x000ea20008000a00 */
[----:B------:R-:W-:-:S05]  /*16a0*/  IADD3 R0, PT, PT, R30, UR36, RZ ;  /* 0x000000241e007c10 */ /* 0x000fca000fffe0ff */
[C---:B--2---:R-:W-:Y:S02]  /*16b0*/  IMAD R4, R0.reuse, UR15, RZ ;  /* 0x0000000f00047c24 */ /* 0x044fe4000f8e02ff */
[----:B------:R-:W-:-:S05]  /*16c0*/  IMAD.WIDE.U32 R2, R0, UR14, RZ ;  /* 0x0000000e00027c25 */ /* 0x000fca000f8e00ff */
[----:B------:R-:W-:Y:S02]  /*16d0*/  IADD3 R6, PT, PT, R3, R4, RZ ;  /* 0x0000000403067210 */ /* 0x000fe40007ffe0ff */
[----:B------:R-:W-:Y:S02]  /*16e0*/  MOV R5, R2 ;  /* 0x0000000200057202 */ /* 0x000fe40000000f00 */
.L_x_454:
        /* <DEDUP_REMOVED lines=17> */
.L_x_455:
[----:B------:R-:W2:Y:S01]  /*1800*/  LDCU.64 UR10, c[0x0][0x5c8] ;  /* 0x0000b900ff0a77ac */ /* 0x000ea20008000a00 */
[----:B------:R-:W-:-:S05]  /*1810*/  IADD3 R0, PT, PT, R30, UR36, RZ ;  /* 0x000000241e007c10 */ /* 0x000fca000fffe0ff */
[C---:B--2---:R-:W-:Y:S02]  /*1820*/  IMAD R4, R0.reuse, UR11, RZ ;  /* 0x0000000b00047c24 */ /* 0x044fe4000f8e02ff */
[----:B------:R-:W-:-:S05]  /*1830*/  IMAD.WIDE.U32 R2, R0, UR10, RZ ;  /* 0x0000000a00027c25 */ /* 0x000fca000f8e00ff */
[----:B------:R-:W-:Y:S02]  /*1840*/  IADD3 R13, PT, PT, R3, R4, RZ ;  /* 0x00000004030d7210 */ /* 0x000fe40007ffe0ff */
[----:B------:R-:W-:-:S07]  /*1850*/  MOV R12, R2 ;  /* 0x00000002000c7202 */ /* 0x000fce0000000f00 */
.L_x_456:
[----:B------:R-:W2:Y:S01]  /*1860*/  LDCU UR8, c[0x0][0x440] ;  /* 0x00008800ff0877ac */ /* 0x000ea20008000800 */
        /* <DEDUP_REMOVED lines=8> */
[----:B--2---:R-:W-:Y:S01]  /*18f0*/  ISETP.GE.AND P0, PT, R10, UR8, PT ;  /* 0x000000080a007c0c */ /* 0x004fe2000bf06270 */
[----:B------:R-:W2:Y:S03]  /*1900*/  LDCU.64 UR8, c[0x0][0x5d8] ;  /* 0x0000bb00ff0877ac */ /* 0x000ea60008000a00 */
[----:B------:R-:W-:Y:S02]  /*1910*/  ISETP.GE.OR P1, PT, R17, UR35, P0 ;  /* 0x0000002311007c0c */ /* 0x000fe40008726670 */
[----:B------:R-:W-:-:S11]  /*1920*/  ISETP.GE.OR P0, PT, R23, UR35, P0 ;  /* 0x0000002317007c0c */ /* 0x000fd60008706670 */
[----:B------:R-:W3:Y:S01]  /*1930*/  @!P1 LDC.64 R8, c[0x0][0x560] ;  /* 0x00015800ff089b82 */ /* 0x000ee20000000a00 */
[----:B--2---:R-:W-:Y:S01]  /*1940*/  IMAD.U32 R4, RZ, RZ, UR8 ;  /* 0x00000008ff047e24 */ /* 0x004fe2000f8e00ff */
[----:B------:R-:W-:-:S03]  /*1950*/  MOV R0, UR9 ;  /* 0x0000000900007c02 */ /* 0x000fc60008000f00 */
[----:B------:R-:W-:-:S04]  /*1960*/  IMAD.WIDE.U32 R4, R4, UR28, R2 ;  /* 0x0000001c04047c25 */ /* 0x000fc8000f8e0002 */
[----:B------:R-:W-:Y:S02]  /*1970*/  IMAD R3, R0, UR28, R5 ;  /* 0x0000001c00037c24 */ /* 0x000fe4000f8e0205 */
[----:B------:R-:W-:-:S04]  /*1980*/  @!P1 IMAD.MOV.U32 R2, RZ, RZ, R4 ;  /* 0x000000ffff029224 */ /* 0x000fc800078e0004 */
        /* <DEDUP_REMOVED lines=15> */
.L_x_458:
[----:B------:R-:W-:Y:S05]  /*1a80*/  BSYNC.RECONVERGENT B0 ;  /* 0x0000000000007941 */ /* 0x000fea0003800200 */
.L_x_457:
        /* <DEDUP_REMOVED lines=29> */
.L_x_452:
[----:B------:R-:W2:Y:S01]  /*1c60*/  LDCU.64 UR8, c[0x0][0x3d8] ;  /* 0x00007b00ff0877ac */ /* 0x000ea20008000a00 */
[----:B------:R-:W-:Y:S01]  /*1c70*/  IMAD.U32 R2, RZ, RZ, UR14 ;  /* 0x0000000eff027e24 */ /* 0x000fe2000f8e00ff */
[----:B------:R-:W-:Y:S01]  /*1c80*/  LOP3.LUT R4, R25, 0xd8, RZ, 0xc0, !PT ;  /* 0x000000d819047812 */ /* 0x000fe200078ec0ff */
[----:B------:R-:W-:Y:S01]  /*1c90*/  BSSY.RECONVERGENT B0, `(.L_x_460) ;  /* 0x0000026000007945 */ /* 0x000fe20003800200 */
[----:B------:R-:W-:Y:S01]  /*1ca0*/  UIMAD UR19, UR5, UR14, URZ ;  /* 0x0000000e051372a4 */ /* 0x000fe2000f8e02ff */
[----:B------:R-:W-:Y:S01]  /*1cb0*/  IMAD.WIDE.U32 R2, R2, UR29, R10 ;  /* 0x0000001d02027c25 */ /* 0x000fe2000f8e000a */
[----:B------:R-:W-:Y:S01]  /*1cc0*/  UIADD3 UR20, UPT, UPT, -UR29, UR35, URZ ;  /* 0x000000231d147290 */ /* 0x000fe2000fffe1ff */
[----:B------:R-:W-:Y:S01]  /*1cd0*/  LOP3.LUT R4, R4, 0x18, R24, 0x78, !PT ;  /* 0x0000001804047812 */ /* 0x000fe200078e7818 */
[----:B------:R-:W-:Y:S01]  /*1ce0*/  UIMAD UR19, UR29, UR15, UR19 ;  /* 0x0000000f1d1372a4 */ /* 0x000fe2000f8e0213 */
[----:B------:R-:W-:Y:S01]  /*1cf0*/  @P2 BAR.SYNC.DEFER_BLOCKING 0x0 ;  /* 0x0000000000002b1d */ /* 0x000fe20000010000 */
[----:B------:R-:W-:-:S02]  /*1d00*/  IADD3 R2, P0, PT, R18, R2, RZ ;  /* 0x0000000212027210 */ /* 0x000fc40007f1e0ff */
[----:B------:R-:W-:Y:S02]  /*1d10*/  ISETP.GE.AND P6, PT, R17, UR20, PT ;  /* 0x0000001411007c0c */ /* 0x000fe4000bfc6270 */
[----:B------:R-:W-:Y:S01]  /*1d20*/  IADD3.X R3, PT, PT, R19, UR19, R3, P0, !PT ;  /* 0x0000001313037c10 */ /* 0x000fe200087fe403 */
[----:B------:R-:W-:Y:S01]  /*1d30*/  ULOP3.LUT UR19, UR43, 0x80000001, URZ, 0xc0, !UPT ;  /* 0x800000012b137892 */ /* 0x000fe2000f8ec0ff */
[----:B------:R-:W-:Y:S01]  /*1d40*/  LOP3.LUT R4, R4, 0x1f20, R25, 0xf8, !PT ;  /* 0x00001f2004047812 */ /* 0x000fe200078ef819 */
[----:B--2---:R-:W-:Y:S02]  /*1d50*/  IMAD R0, R20, UR8, RZ ;  /* 0x0000000814007c24 */ /* 0x004fe4000f8e02ff */
[----:B------:R-:W-:Y:S01]  /*1d60*/  UISETP.NE.AND UP0, UPT, UR19, 0x1, UPT ;  /* 0x000000011300788c */ /* 0x000fe2000bf05270 */
[C---:B------:R-:W-:Y:S01]  /*1d70*/  IMAD.WIDE.U32 R2, R15.reuse, UR8, R2 ;  /* 0x000000080f027c25 */ /* 0x040fe2000f8e0002 */
[----:B------:R-:W-:Y:S02]  /*1d80*/  LEA R8, R4, UR6, 0x1 ;  /* 0x0000000604087c11 */ /* 0x000fe4000f8e08ff */
[----:B------:R-:W-:Y:S01]  /*1d90*/  USEL UR19, URZ, 0x2000, UP0 ;  /* 0x00002000ff137887 */ /* 0x000fe20008000000 */
[----:B------:R-:W-:-:S04]  /*1da0*/  IMAD R0, R15, UR9, R0 ;  /* 0x000000090f007c24 */ /* 0x000fc8000f8e0200 */
[----:B------:R-:W-:Y:S01]  /*1db0*/  IMAD.IADD R0, R3, 0x1, R0 ;  /* 0x0000000103007824 */ /* 0x000fe200078e0200 */
[----:B------:R-:W-:Y:S06]  /*1dc0*/  @P6 BRA `(.L_x_461) ;  /* 0x0000000000446947 */ /* 0x000fec0003800000 */
[----:B------:R-:W2:Y:S02]  /*1dd0*/  LDCU UR8, c[0x0][0x440] ;  /* 0x00008800ff0877ac */ /* 0x000ea40008000800 */
[----:B--2---:R-:W-:-:S13]  /*1de0*/  ISETP.GE.AND P0, PT, R10, UR8, PT ;  /* 0x000000080a007c0c */ /* 0x004fda000bf06270 */
[----:B------:R-:W-:Y:S05]  /*1df0*/  @P0 BRA `(.L_x_462) ;  /* 0x0000000000300947 */ /* 0x000fea0003800000 */
[----:B------:R-:W2:Y:S01]  /*1e00*/  LDCU.64 UR8, c[0x0][0x390] ;  /* 0x00007200ff0877ac */ /* 0x000ea20008000a00 */
[----:B------:R-:W-:Y:S02]  /*1e10*/  MOV R4, R2 ;  /* 0x0000000200047202 */ /* 0x000fe40000000f00 */
[----:B------:R-:W-:-:S03]  /*1e20*/  MOV R5, R0 ;  /* 0x0000000000057202 */ /* 0x000fc60000000f00 */
[----:B------:R-:W-:-:S04]  /*1e30*/  IMAD.WIDE.U32 R4, R17, UR14, R4 ;  /* 0x0000000e11047c25 */ /* 0x000fc8000f8e0004 */
[----:B------:R-:W-:Y:S01]  /*1e40*/  IMAD R5, R17, UR15, R5 ;  /* 0x0000000f11057c24 */ /* 0x000fe2000f8e0205 */
[----:B--2---:R-:W-:-:S04]  /*1e50*/  LEA R6, P0, R4, UR8, 0x1 ;  /* 0x0000000804067c11 */ /* 0x004fc8000f8008ff */
[----:B------:R-:W-:-:S05]  /*1e60*/  LEA.HI.X R7, R4, UR9, R5, 0x1, P0 ;  /* 0x0000000904077c11 */ /* 0x000fca00080f0c05 */
[----:B------:R-:W-:Y:S01]  /*1e70*/  @!PT LDS RZ, [RZ] ;  /* 0x00000000fffff984 */ /* 0x000fe20000000800 */
[----:B------:R-:W-:Y:S01]  /*1e80*/  @!PT LDS RZ, [RZ] ;  /* 0x00000000fffff984 */ /* 0x000fe20000000800 */
[----:B------:R-:W-:Y:S01]  /*1e90*/  @!PT LDS RZ, [RZ] ;  /* 0x00000000fffff984 */ /* 0x000fe20000000800 */
[----:B------:R2:W-:Y:S01]  /*1ea0*/  LDGSTS.E.BYPASS.LTC128B.128 [R8+0x8000], desc[UR30][R6.64] ;  /* 0x0800000006087fae */ /* 0x0005e2000b981a1e */
[----:B------:R-:W-:Y:S05]  /*1eb0*/  BRA `(.L_x_463) ;  /* 0x00000000000c7947 */ /* 0x000fea0003800000 */
.L_x_462:
[----:B------:R3:W-:Y:S01]  /*1ec0*/  STS.128 [R8+0x8000], RZ ;  /* 0x008000ff08007388 */ /* 0x0007e20000000c00 */
[----:B------:R-:W-:Y:S05]  /*1ed0*/  BRA `(.L_x_463) ;  /* 0x0000000000047947 */ /* 0x000fea0003800000 */
.L_x_461:
[----:B------:R4:W-:Y:S02]  /*1ee0*/  STS.128 [R8+0x8000], RZ ;  /* 0x008000ff08007388 */ /* 0x0009e40000000c00 */
.L_x_463:
[----:B------:R-:W-:Y:S05]  /*1ef0*/  BSYNC.RECONVERGENT B0 ;  /* 0x0000000000007941 */ /* 0x000fea0003800200 */
.L_x_460:
        /* <DEDUP_REMOVED lines=10> */
[----:B--2---:R-:W-:Y:S02]  /*1fa0*/  IMAD R6, R16, UR14, RZ ;  /* 0x0000000e10067c24 */ /* 0x004fe4000f8e02ff */
        /* <DEDUP_REMOVED lines=9> */
.L_x_465:
[----:B------:R-:W-:Y:S05]  /*2040*/  BSYNC.RECONVERGENT B0 ;  /* 0x0000000000007941 */ /* 0x000fea0003800200 */
.L_x_464:
[----:B------:R-:W-:Y:S01]  /*2050*/  UIMAD UR9, UR43, -0x80, UR41 ;  /* 0xffffff802b0978a4 */ /* 0x000fe2000f8e0229 */
[----:B------:R-:W0:Y:S01]  /*2060*/  LDGDEPBAR ;  /* 0x00000000000079af */ /* 0x000e220000000000 */
[----:B------:R-:W-:Y:S04]  /*2070*/  BSSY.RECONVERGENT B0, `(.L_x_466) ;  /* 0x0000010000007945 */ /* 0x000fe80003800200 */
[----:B------:R-:W-:-:S13]  /*2080*/  ISETP.GE.AND P1, PT, R17, UR9, PT ;  /* 0x0000000911007c0c */ /* 0x000fda000bf26270 */
[----:B------:R-:W-:Y:S05]  /*2090*/  @P1 BRA `(.L_x_467) ;  /* 0x0000000000301947 */ /* 0x000fea0003800000 */
[----:B------:R-:W5:Y:S02]  /*20a0*/  LDCU UR8, c[0x0][0x440] ;  /* 0x00008800ff0877ac */ /* 0x000f640008000800 */
[----:B-----5:R-:W-:-:S13]  /*20b0*/  ISETP.GE.AND P0, PT, R10, UR8, PT ;  /* 0x000000080a007c0c */ /* 0x020fda000bf06270 */
[----:B------:R-:W-:Y:S05]  /*20c0*/  @P0 BRA `(.L_x_468) ;  /* 0x00000000001c0947 */ /* 0x000fea0003800000 */
[----:B--2---:R-:W-:Y:S02]  /*20d0*/  MOV R2, R29 ;  /* 0x0000001d00027202 */ /* 0x004fe40000000f00 */
[----:B------:R-:W-:-:S05]  /*20e0*/  MOV R3, R28 ;  /* 0x0000001c00037202 */ /* 0x000fca0000000f00 */
[----:B------:R-:W-:Y:S01]  /*20f0*/  @!PT LDS RZ, [RZ] ;  /* 0x00000000fffff984 */ /* 0x000fe20000000800 */
[----:B------:R-:W-:Y:S01]  /*2100*/  @!PT LDS RZ, [RZ] ;  /* 0x00000000fffff984 */ /* 0x000fe20000000800 */
[----:B------:R-:W-:Y:S01]  /*2110*/  @!PT LDS RZ, [RZ] ;  /* 0x00000000fffff984 */ /* 0x000fe20000000800 */
[----:B------:R2:W-:Y:S01]  /*2120*/  LDGSTS.E.BYPASS.LTC128B.128 [R8+0x4000], desc[UR30][R2.64] ;  /* 0x0400000002087fae */ /* 0x0005e2000b981a1e */
[----:B------:R-:W-:Y:S05]  /*2130*/  BRA `(.L_x_469) ;  /* 0x00000000000c7947 */ /* 0x000fea0003800000 */
.L_x_468:
[----:B------:R1:W-:Y:S01]  /*2140*/  STS.128 [R8+0x4000], RZ ;  /* 0x004000ff08007388 */ /* 0x0003e20000000c00 */
[----:B------:R-:W-:Y:S05]  /*2150*/  BRA `(.L_x_469) ;  /* 0x0000000000047947 */ /* 0x000fea0003800000 */
.L_x_467:
[----:B------:R1:W-:Y:S02]  /*2160*/  STS.128 [R8+0x4000], RZ ;  /* 0x004000ff08007388 */ /* 0x0003e40000000c00 */
.L_x_469:
[----:B------:R-:W-:Y:S05]  /*2170*/  BSYNC.RECONVERGENT B0 ;  /* 0x0000000000007941 */ /* 0x000fea0003800200 */
.L_x_466:
        /* <DEDUP_REMOVED lines=8> */
[----:B--2---:R-:W-:Y:S01]  /*2200*/  IMAD.U32 R2, RZ, RZ, UR18 ;  /* 0x00000012ff027e24 */ /* 0x004fe2000f8e00ff */
        /* <DEDUP_REMOVED lines=8> */
.L_x_471:
[----:B------:R-:W-:Y:S05]  /*2290*/  BSYNC.RECONVERGENT B0 ;  /* 0x0000000000007941 */ /* 0x000fea0003800200 */
.L_x_470:
[----:B------:R-:W-:Y:S01]  /*22a0*/  IADD3 R19, PT, PT, R8, UR19, RZ ;  /* 0x0000001308137c10 */ /* 0x000fe2000fffe0ff */
[----:B------:R-:W-:Y:S04]  /*22b0*/  BSSY.RECONVERGENT B0, `(.L_x_472) ;  /* 0x0000010000007945 */ /* 0x000fe80003800200 */
[----:B------:R1:W-:Y:S01]  /*22c0*/  STL [R1+0x4], R19 ;  /* 0x0000041301007387 */ /* 0x0003e20000100800 */
        /* <DEDUP_REMOVED lines=9> */
[----:B------:R2:W-:Y:S01]  /*2360*/  LDGSTS.E.BYPASS.LTC128B.128 [R19], desc[UR30][R2.64] ;  /* 0x0000000002137fae */ /* 0x0005e2000b981a1e */
[----:B------:R-:W-:Y:S05]  /*2370*/  BRA `(.L_x_475) ;  /* 0x00000000000c7947 */ /* 0x000fea0003800000 */
.L_x_474:
[----:B------:R1:W-:Y:S01]  /*2380*/  STS.128 [R19], RZ ;  /* 0x000000ff13007388 */ /* 0x0003e20000000c00 */
[----:B------:R-:W-:Y:S05]  /*2390*/  BRA `(.L_x_475) ;  /* 0x0000000000047947 */ /* 0x000fea0003800000 */
.L_x_473:
[----:B------:R1:W-:Y:S02]  /*23a0*/  STS.128 [R19], RZ ;  /* 0x000000ff13007388 */ /* 0x0003e40000000c00 */
.L_x_475:
[----:B------:R-:W-:Y:S05]  /*23b0*/  BSYNC.RECONVERGENT B0 ;  /* 0x0000000000007941 */ /* 0x000fea0003800200 */
.L_x_472:
[----:B------:R-:W-:Y:S01]  /*23c0*/  SHF.R.U32.HI R18, RZ, 0x1, R24 ;  /* 0x00000001ff127819 */ /* 0x000fe20000011618 */
[----:B------:R-:W-:Y:S02]  /*23d0*/  IMAD.MOV.U32 R5, RZ, RZ, 0x7f800000 ;  /* 0x7f800000ff057424 */ /* 0x000fe400078e00ff */
[----:B--2---:R-:W-:Y:S01]  /*23e0*/  IMAD.MOV.U32 R6, RZ, RZ, 0x7f800000 ;  /* 0x7f800000ff067424 */ /* 0x004fe200078e00ff */
[----:B------:R-:W-:-:S04]  /*23f0*/  LOP3.LUT R0, R18, 0x30, RZ, 0xc0, !PT ;  /* 0x0000003012007812 */ /* 0x000fc800078ec0ff */
[----:B------:R-:W-:-:S04]  /*2400*/  LOP3.LUT R4, R0, 0x7, R17, 0xf8, !PT ;  /* 0x0000000700047812 */ /* 0x000fc800078ef811 */
[C---:B------:R-:W-:Y:S01]  /*2410*/  LOP3.LUT R2, R4.reuse, 0x40, RZ, 0xfc, !PT ;  /* 0x0000004004027812 */ /* 0x040fe200078efcff */
[C---:B------:R-:W-:Y:S01]  /*2420*/  VIADD R0, R4.reuse, 0x48 ;  /* 0x0000004804007836 */ /* 0x040fe20000000000 */
[C---:B------:R-:W-:Y:S01]  /*2430*/  ISETP.GE.AND P3, PT, R4.reuse, UR9, PT ;  /* 0x0000000904007c0c */ /* 0x040fe2000bf66270 */
[----:B------:R-:W-:Y:S01]  /*2440*/  VIADD R3, R4, 0x8 ;  /* 0x0000000804037836 */ /* 0x000fe20000000000 */
[----:B------:R-:W-:Y:S01]  /*2450*/  ISETP.GE.AND P1, PT, R2, UR9, PT ;  /* 0x0000000902007c0c */ /* 0x000fe2000bf26270 */
[----:B------:R-:W-:Y:S01]  /*2460*/  IMAD.MOV.U32 R2, RZ, RZ, 0x4 ;  /* 0x00000004ff027424 */ /* 0x000fe200078e00ff */
[----:B------:R-:W-:Y:S01]  /*2470*/  ISETP.GE.AND P0, PT, R0, UR9, PT ;  /* 0x0000000900007c0c */ /* 0x000fe2000bf06270 */
[----:B------:R2:W-:Y:S01]  /*2480*/  STL [R1+0x20], R4 ;  /* 0x0000200401007387 */ /* 0x0005e20000100800 */
[----:B------:R-:W-:Y:S01]  /*2490*/  ISETP.GE.AND P2, PT, R3, UR9, PT ;  /* 0x0000000903007c0c */ /* 0x000fe2000bf46270 */
[----:B------:R-:W-:-:S04]  /*24a0*/  IMAD.WIDE.U32 R2, R4, R2, UR52 ;  /* 0x0000003404027e25 */ /* 0x000fc8000f8e0002 */
[----:B------:R-:W-:Y:S02]  /*24b0*/  IMAD.MOV.U32 R0, RZ, RZ, 0x7f800000 ;  /* 0x7f800000ff007424 */ /* 0x000fe400078e00ff */
[----:B------:R-:W5:Y:S04]  /*24c0*/  @!P3 LDG.E R6, desc[UR30][R2.64] ;  /* 0x0000001e0206b981 */ /* 0x000f68000c1e1900 */
[----:B------:R-:W3:Y:S04]  /*24d0*/  @!P0 LDG.E R0, desc[UR30][R2.64+0x120] ;  /* 0x0001201e02008981 */ /* 0x000ee8000c1e1900 */
[----:B------:R-:W4:Y:S01]  /*24e0*/  @!P2 LDG.E R5, desc[UR30][R2.64+0x20] ;  /* 0x0000201e0205a981 */ /* 0x000f22000c1e1900 */
[----:B--2---:R-:W-:-:S06]  /*24f0*/  IMAD.MOV.U32 R4, RZ, RZ, 0x7f800000 ;  /* 0x7f800000ff047424 */ /* 0x004fcc00078e00ff */
[----:B------:R-:W2:Y:S04]  /*2500*/  @!P1 LDG.E R4, desc[UR30][R2.64+0x100] ;  /* 0x0001001e02049981 */ /* 0x000ea8000c1e1900 */
[----:B------:R1:W-:Y:S01]  /*2510*/  @P4 STS.128 [R19+0x1000], RZ ;  /* 0x001000ff13004388 */ /* 0x0003e20000000c00 */
[----:B------:R-:W-:Y:S03]  /*2520*/  BSSY.RECONVERGENT B0, `(.L_x_476) ;  /* 0x0000010000007945 */ /* 0x000fe60003800200 */
[----:B---3--:R1:W-:Y:S04]  /*2530*/  STL [R1+0x38], R0 ;  /* 0x0000380001007387 */ /* 0x0083e80000100800 */
[----:B--2---:R1:W-:Y:S04]  /*2540*/  STL [R1+0x3c], R4 ;  /* 0x00003c0401007387 */ /* 0x0043e80000100800 */
[----:B----4-:R1:W-:Y:S04]  /*2550*/  STL [R1+0x40], R5 ;  /* 0x0000400501007387 */ /* 0x0103e80000100800 */
[----:B-----5:R1:W-:Y:S01]  /*2560*/  STL [R1+0x44], R6 ;  /* 0x0000440601007387 */ /* 0x0203e20000100800 */
[----:B------:R-:W-:Y:S05]  /*2570*/  @P4 BRA `(.L_x_477) ;  /* 0x0000000000284947 */ /* 0x000fea0003800000 */
[----:B------:R-:W2:Y:S02]  /*2580*/  LDCU UR8, c[0x0][0x440] ;  /* 0x00008800ff0877ac */ /* 0x000ea40008000800 */
[----:B--2---:R-:W-:-:S13]  /*2590*/  ISETP.GE.AND P0, PT, R10, UR8, PT ;  /* 0x000000080a007c0c */ /* 0x004fda000bf06270 */
[----:B------:R2:W-:Y:S01]  /*25a0*/  @P0 STS.128 [R19+0x1000], RZ ;  /* 0x001000ff13000388 */ /* 0x0005e20000000c00 */
[----:B------:R-:W-:Y:S05]  /*25b0*/  @P0 BRA `(.L_x_477) ;  /* 0x0000000000180947 */ /* 0x000fea0003800000 */
[----:B------:R-:W-:-:S04]  /*25c0*/  LEA R2, P0, R12, R27, 0x1 ;  /* 0x0000001b0c027211 */ /* 0x000fc800078008ff */
[----:B------:R-:W-:-:S05]  /*25d0*/  LEA.HI.X R3, R12, R26, R13, 0x1, P0 ;  /* 0x0000001a0c037211 */ /* 0x000fca00000f0c0d */
[----:B------:R-:W-:Y:S01]  /*25e0*/  @!PT LDS RZ, [RZ] ;  /* 0x00000000fffff984 */ /* 0x000fe20000000800 */
[----:B------:R-:W-:Y:S01]  /*25f0*/  @!PT LDS RZ, [RZ] ;  /* 0x00000000fffff984 */ /* 0x000fe20000000800 */
[----:B------:R-:W-:Y:S01]  /*2600*/  @!PT LDS RZ, [RZ] ;  /* 0x00000000fffff984 */ /* 0x000fe20000000800 */
[----:B------:R3:W-:Y:S04]  /*2610*/  LDGSTS.E.BYPASS.LTC128B.128 [R19+0x1000], desc[UR30][R2.64] ;  /* 0x0100000002137fae */ /* 0x0007e8000b981a1e */
.L_x_477:
[----:B------:R-:W-:Y:S05]  /*2620*/  BSYNC.RECONVERGENT B0 ;  /* 0x0000000000007941 */ /* 0x000fea0003800200 */
.L_x_476:
[----:B------:R-:W1:Y:S01]  /*2630*/  LDCU.64 UR8, c[0x0][0x3d0] ;  /* 0x00007a00ff0877ac */ /* 0x000e620008000a00 */
[----:B---3--:R-:W-:Y:S01]  /*2640*/  MOV R2, UR16 ;  /* 0x0000001000027c02 */ /* 0x008fe20008000f00 */
[----:B------:R-:W-:Y:S01]  /*2650*/  BSSY.RECONVERGENT B0, `(.L_x_478) ;  /* 0x000001d000007945 */ /* 0x000fe20003800200 */
[----:B------:R-:W-:-:S03]  /*2660*/  UIMAD UR5, UR5, UR16, URZ ;  /* 0x00000010050572a4 */ /* 0x000fc6000f8e02ff */
[----:B------:R-:W-:Y:S01]  /*2670*/  IMAD.WIDE.U32 R2, R2, UR29, R10 ;  /* 0x0000001d02027c25 */ /* 0x000fe2000f8e000a */
[----:B------:R-:W-:Y:S02]  /*2680*/  UIMAD UR5, UR29, UR17, UR5 ;  /* 0x000000111d0572a4 */ /* 0x000fe4000f8e0205 */
[----:B------:R-:W-:-:S04]  /*2690*/  IADD3 R2, P0, PT, R21, R2, RZ ;  /* 0x0000000215027210 */ /* 0x000fc80007f1e0ff */
[----:B------:R-:W-:Y:S01]  /*26a0*/  IADD3.X R3, PT, PT, R22, UR5, R3, P0, !PT ;  /* 0x0000000516037c10 */ /* 0x000fe200087fe403 */
[----:B-1----:R-:W-:Y:S02]  /*26b0*/  IMAD R0, R20, UR8, RZ ;  /* 0x0000000814007c24 */ /* 0x002fe4000f8e02ff */
        /* <DEDUP_REMOVED lines=19> */
.L_x_480:
[----:B------:R4:W-:Y:S01]  /*27f0*/  STS.128 [R8+0x6000], RZ ;  /* 0x006000ff08007388 */ /* 0x0009e20000000c00 */
[----:B------:R-:W-:Y:S05]  /*2800*/  BRA `(.L_x_481) ;  /* 0x0000000000047947 */ /* 0x000fea0003800000 */
.L_x_479:
[----:B------:R1:W-:Y:S02]  /*2810*/  STS.128 [R8+0x6000], RZ ;  /* 0x006000ff08007388 */ /* 0x0003e40000000c00 */
.L_x_481:
[----:B------:R-:W-:Y:S05]  /*2820*/  BSYNC.RECONVERGENT B0 ;  /* 0x0000000000007941 */ /* 0x000fea0003800200 */
.L_x_478:
[----:B------:R-:W1:Y:S01]  /*2830*/  S2R R157, SR_TID.X ;  /* 0x00000000009d7919 */ /* 0x000e620000002100 */
[C---:B------:R-:W-:Y:S01]  /*2840*/  IMAD.SHL.U32 R9, R24.reuse, 0x20, RZ ;  /* 0x0000002018097824 */ /* 0x040fe200078e00ff */
[----:B------:R-:W-:Y:S01]  /*2850*/  BSSY.RECONVERGENT B0, `(.L_x_482) ;  /* 0x0000016000007945 */ /* 0x000fe20003800200 */
[----:B------:R-:W-:Y:S01]  /*2860*/  SHF.L.U32 R12, R24, 0x4, RZ ;  /* 0x00000004180c7819 */ /* 0x000fe200000006ff */
[----:B------:R1:W-:Y:S02]  /*2870*/  @P5 STS.128 [R8+0x7000], RZ ;  /* 0x007000ff08005388 */ /* 0x0003e40000000c00 */
[----:B------:R-:W-:Y:S01]  /*2880*/  LOP3.LUT R13, R9, 0x20, RZ, 0xc0, !PT ;  /* 0x00000020090d7812 */ /* 0x000fe200078ec0ff */
        /* <DEDUP_REMOVED lines=10> */
[----:B---3--:R-:W-:-:S05]  /*2930*/  IMAD.WIDE.U32 R4, R14, UR16, R2 ;  /* 0x000000100e047c25 */ /* 0x008fca000f8e0002 */
[----:B------:R-:W-:Y:S02]  /*2940*/  IADD3 R0, PT, PT, R5, R0, RZ ;  /* 0x0000000005007210 */ /* 0x000fe40007ffe0ff */
[----:B-----5:R-:W-:-:S04]  /*2950*/  LEA R2, P0, R4, UR8, 0x1 ;  /* 0x0000000804027c11 */ /* 0x020fc8000f8008ff */
[----:B------:R-:W-:-:S05]  /*2960*/  LEA.HI.X R3, R4, UR9, R0, 0x1, P0 ;  /* 0x0000000904037c11 */ /* 0x000fca00080f0c00 */
[----:B------:R-:W-:Y:S01]  /*2970*/  @!PT LDS RZ, [RZ] ;  /* 0x00000000fffff984 */ /* 0x000fe20000000800 */
[----:B------:R-:W-:Y:S01]  /*2980*/  @!PT LDS RZ, [RZ] ;  /* 0x00000000fffff984 */ /* 0x000fe20000000800 */
[----:B------:R-:W-:Y:S01]  /*2990*/  @!PT LDS RZ, [RZ] ;  /* 0x00000000fffff984 */ /* 0x000fe20000000800 */
[----:B------:R3:W-:Y:S04]  /*29a0*/  LDGSTS.E.BYPASS.LTC128B.128 [R8+0x7000], desc[UR30][R2.64] ;  /* 0x0700000002087fae */ /* 0x0007e8000b981a1e */
.L_x_483:
[----:B------:R-:W-:Y:S05]  /*29b0*/  BSYNC.RECONVERGENT B0 ;  /* 0x0000000000007941 */ /* 0x000fea0003800200 */
.L_x_482:
[----:B------:R-:W0:Y:S01]  /*29c0*/  LDGDEPBAR ;  /* 0x00000000000079af */ /* 0x000e220000000000 */
[----:B------:R-:W-:Y:S01]  /*29d0*/  IMAD.SHL.U32 R7, R24, 0x4, RZ ;  /* 0x0000000418077824 */ /* 0x000fe200078e00ff */
[--C-:B------:R-:W-:Y:S01]  /*29e0*/  LOP3.LUT R0, R13, 0x3800, R12.reuse, 0xf8, !PT ;  /* 0x000038000d007812 */ /* 0x100fe200078ef80c */
[----:B-1----:R-:W-:Y:S01]  /*29f0*/  IMAD.SHL.U32 R159, R157, 0x20, RZ ;  /* 0x000000209d9f7824 */ /* 0x002fe200078e00ff */
[----:B---3--:R-:W-:Y:S01]  /*2a00*/  LOP3.LUT R5, R9, 0x120, RZ, 0xc0, !PT ;  /* 0x0000012009057812 */ /* 0x008fe200078ec0ff */
[----:B----4-:R-:W-:Y:S01]  /*2a10*/  IMAD.SHL.U32 R8, R157, 0x4, RZ ;  /* 0x000000049d087824 */ /* 0x010fe200078e00ff */
[----:B------:R-:W-:Y:S01]  /*2a20*/  LOP3.LUT R7, R7, 0x18, RZ, 0xc0, !PT ;  /* 0x0000001807077812 */ /* 0x000fe200078ec0ff */
[C---:B------:R-:W-:Y:S01]  /*2a30*/  IMAD.SHL.U32 R10, R157.reuse, 0x2, RZ ;  /* 0x000000029d0a7824 */ /* 0x040fe200078e00ff */
[----:B------:R-:W-:Y:S01]  /*2a40*/  LOP3.LUT R2, R0, 0x100, R12, 0xf8, !PT ;  /* 0x0000010000027812 */ /* 0x000fe200078ef80c */
[----:B------:R-:W-:Y:S01]  /*2a50*/  IMAD.SHL.U32 R158, R157, 0x40, RZ ;  /* 0x000000409d9e7824 */ /* 0x000fe200078e00ff */
[----:B------:R-:W-:Y:S01]  /*2a60*/  LOP3.LUT R0, R7, 0xc0, R9, 0xf8, !PT ;  /* 0x000000c007007812 */ /* 0x000fe200078ef809 */
[----:B------:R-:W-:Y:S01]  /*2a70*/  IMAD.MOV.U32 R153, RZ, RZ, 0x20 ;  /* 0x00000020ff997424 */ /* 0x000fe200078e00ff */
[----:B------:R-:W-:Y:S01]  /*2a80*/  SHF.R.U32.HI R4, RZ, 0x4, R24 ;  /* 0x00000004ff047819 */ /* 0x000fe20000011618 */
[----:B------:R-:W1:Y:S01]  /*2a90*/  LDCU UR15, c[0x0][0x590] ;  /* 0x0000b200ff0f77ac */ /* 0x000e620008000800 */
[----:B------:R-:W-:-:S02]  /*2aa0*/  LOP3.LUT R5, R5, 0x600, R12, 0xf8, !PT ;  /* 0x0000060005057812 */ /* 0x000fc400078ef80c */
[----:B------:R-:W-:Y:S02]  /*2ab0*/  CS2R R94, SRZ ;  /* 0x00000000005e7805 */ /* 0x000fe4000001ff00 */
[----:B------:R-:W-:Y:S01]  /*2ac0*/  LOP3.LUT R3, R0, 0x8, R18, 0x78, !PT ;  /* 0x0000000800037812 */ /* 0x000fe200078e7812 */
[----:B------:R-:W-:Y:S01]  /*2ad0*/  UIADD3 UR29, UPT, UPT, UR29, 0x80, URZ ;  /* 0x000000801d1d7890 */ /* 0x000fe2000fffe0ff */
[----:B------:R-:W-:Y:S02]  /*2ae0*/  LOP3.LUT R4, R4, 0x8, RZ, 0xc0, !PT ;  /* 0x0000000804047812 */ /* 0x000fe400078ec0ff */
[----:B------:R-:W-:Y:S02]  /*2af0*/  CS2R R92, SRZ ;  /* 0x00000000005c7805 */ /* 0x000fe4000001ff00 */
[----:B------:R-:W-:Y:S02]  /*2b00*/  LOP3.LUT R0, R0, 0x8, R24, 0x78, !PT ;  /* 0x0000000800007812 */ /* 0x000fe400078e7818 */
[----:B------:R-:W-:-:S02]  /*2b10*/  CS2R R98, SRZ ;  /* 0x0000000000627805 */ /* 0x000fc4000001ff00 */
[----:B------:R-:W-:Y:S01]  /*2b20*/  LOP3.LUT R149, R5, R3, RZ, 0xfc, !PT ;  /* 0x0000000305957212 */ /* 0x000fe200078efcff */
[----:B------:R-:W-:Y:S01]  /*2b30*/  IMAD.SHL.U32 R5, R157, 0x10, RZ ;  /* 0x000000109d057824 */ /* 0x000fe200078e00ff */
[----:B------:R-:W-:Y:S01]  /*2b40*/  LOP3.LUT R6, R159, 0xc0, RZ, 0xc0, !PT ;  /* 0x000000c09f067812 */ /* 0x000fe200078ec0ff */
[----:B------:R-:W-:-:S04]  /*2b50*/  DEPBAR.LE SB0, 0x1 ;  /* 0x000080400000791a */ /* 0x000fc80000000000 */
[----:B------:R-:W-:Y:S02]  /*2b60*/  LOP3.LUT R4, R4, 0x10, R24, 0xf8, !PT ;  /* 0x0000001004047812 */ /* 0x000fe400078ef818 */
[----:B------:R-:W-:Y:S02]  /*2b70*/  CS2R R96, SRZ ;  /* 0x0000000000607805 */ /* 0x000fe4000001ff00 */
[----:B------:R-:W-:Y:S02]  /*2b80*/  LOP3.LUT R0, R2, R0, RZ, 0xfc, !PT ;  /* 0x0000000002007212 */ /* 0x000fe400078efcff */
[----:B------:R-:W-:Y:S02]  /*2b90*/  CS2R R90, SRZ ;  /* 0x00000000005a7805 */ /* 0x000fe4000001ff00 */
[----:B------:R-:W-:Y:S02]  /*2ba0*/  LOP3.LUT R2, R159, 0x120, RZ, 0xc0, !PT ;  /* 0x000001209f027812 */ /* 0x000fe400078ec0ff */
[----:B------:R-:W-:-:S02]  /*2bb0*/  CS2R R88, SRZ ;  /* 0x0000000000587805 */ /* 0x000fc4000001ff00 */
[----:B------:R-:W-:Y:S02]  /*2bc0*/  LOP3.LUT R6, R6, 0x18, R8, 0xf8, !PT ;  /* 0x0000001806067812 */ /* 0x000fe400078ef808 */
[----:B------:R-:W-:Y:S02]  /*2bd0*/  CS2R R86, SRZ ;  /* 0x0000000000567805 */ /* 0x000fe4000001ff00 */
[----:B------:R-:W-:Y:S02]  /*2be0*/  LOP3.LUT R3, R4, 0xc0, R9, 0xf8, !PT ;  /* 0x000000c004037812 */ /* 0x000fe400078ef809 */
[----:B------:R-:W-:Y:S02]  /*2bf0*/  CS2R R84, SRZ ;  /* 0x0000000000547805 */ /* 0x000fe4000001ff00 */
[----:B------:R-:W-:Y:S02]  /*2c00*/  LOP3.LUT R8, R5, 0x1c0, RZ, 0xc0, !PT ;  /* 0x000001c005087812 */ /* 0x000fe400078ec0ff */
[----:B------:R-:W-:-:S02]  /*2c10*/  CS2R R78, SRZ ;  /* 0x00000000004e7805 */ /* 0x000fc4000001ff00 */
[----:B------:R-:W-:Y:S02]  /*2c20*/  LOP3.LUT R4, R10, 0xe006, R158, 0xc8, !PT ;  /* 0x0000e0060a047812 */ /* 0x000fe400078ec89e */
[----:B------:R-:W-:Y:S02]  /*2c30*/  CS2R R76, SRZ ;  /* 0x00000000004c7805 */ /* 0x000fe4000001ff00 */
[----:B------:R-:W-:Y:S02]  /*2c40*/  LOP3.LUT R2, R2, 0x600, R5, 0xf8, !PT ;  /* 0x0000060002027812 */ /* 0x000fe400078ef805 */
[----:B------:R-:W-:Y:S02]  /*2c50*/  CS2R R82, SRZ ;  /* 0x0000000000527805 */ /* 0x000fe4000001ff00 */
[----:B------:R-:W-:Y:S02]  /*2c60*/  LOP3.LUT R5, R3, R7, RZ, 0x3c, !PT ;  /* 0x0000000703057212 */ /* 0x000fe400078e3cff */
[----:B------:R-:W-:-:S02]  /*2c70*/  CS2R R80, SRZ ;  /* 0x0000000000507805 */ /* 0x000fc4000001ff00 */
[----:B------:R-:W-:Y:S02]  /*2c80*/  LOP3.LUT R3, R8, 0x38, R10, 0xf8, !PT ;  /* 0x0000003808037812 */ /* 0x000fe400078ef80a */
[----:B------:R-:W-:Y:S02]  /*2c90*/  CS2R R74, SRZ ;  /* 0x00000000004a7805 */ /* 0x000fe4000001ff00 */
[----:B------:R-:W-:Y:S02]  /*2ca0*/  LOP3.LUT R4, R4, 0xc00, R159, 0xf8, !PT ;  /* 0x00000c0004047812 */ /* 0x000fe400078ef89f */
[----:B------:R-:W-:Y:S02]  /*2cb0*/  CS2R R72, SRZ ;  /* 0x0000000000487805 */ /* 0x000fe4000001ff00 */
[----:B------:R-:W-:Y:S02]  /*2cc0*/  LOP3.LUT P0, RZ, R24, 0x4, RZ, 0xc0, !PT ;  /* 0x0000000418ff7812 */ /* 0x000fe4000780c0ff */
[----:B------:R-:W-:-:S02]  /*2cd0*/  CS2R R70, SRZ ;  /* 0x0000000000467805 */ /* 0x000fc4000001ff00 */
[----:B------:R-:W-:Y:S02]  /*2ce0*/  LOP3.LUT R3, R4, R3, RZ, 0xfc, !PT ;  /* 0x0000000304037212 */ /* 0x000fe400078efcff */
[----:B------:R-:W-:Y:S02]  /*2cf0*/  CS2R R68, SRZ ;  /* 0x0000000000447805 */ /* 0x000fe4000001ff00 */
[----:B------:R-:W-:Y:S01]  /*2d00*/  LEA R150, R0, UR6, 0x1 ;  /* 0x0000000600967c11 */ /* 0x000fe2000f8e08ff */
[----:B------:R-:W-:Y:S01]  /*2d10*/  BAR.SYNC.DEFER_BLOCKING 0x0 ;  /* 0x0000000000007b1d */ /* 0x000fe20000010000 */
[----:B------:R-:W-:Y:S01]  /*2d20*/  SHF.R.U32.HI R7, RZ, 0x1, R157 ;  /* 0x00000001ff077819 */ /* 0x000fe2000001169d */
[----:B------:R-:W-:Y:S01]  /*2d30*/  IMAD.SHL.U32 R156, R157, 0x8, RZ ;  /* 0x000000089d9c7824 */ /* 0x000fe200078e00ff */
[----:B------:R-:W-:Y:S01]  /*2d40*/  SEL R153, R153, 0xffffffe0, !P0 ;  /* 0xffffffe099997807 */ /* 0x000fe20004000000 */
[----:B------:R-:W-:Y:S01]  /*2d50*/  VIADD R144, R150, 0x8020 ;  /* 0x0000802096907836 */ /* 0x000fe20000000000 */
[----:B------:R-:W-:Y:S01]  /*2d60*/  LOP3.LUT R0, R6, 0x8, R7, 0x78, !PT ;  /* 0x0000000806007812 */ /* 0x000fe200078e7807 */
[----:B------:R-:W3:Y:S01]  /*2d70*/  LDCU UR5, c[0x0][0x440] ;  /* 0x00008800ff0577ac */ /* 0x000ee20008000800 */
[----:B------:R-:W-:Y:S01]  /*2d80*/  LOP3.LUT P1, RZ, R157, 0x4, RZ, 0xc0, !PT ;  /* 0x000000049dff7812 */ /* 0x000fe2000782c0ff */
[----:B------:R4:W-:Y:S01]  /*2d90*/  STL [R1+0x4c], R3 ;  /* 0x00004c0301007387 */ /* 0x0009e20000100800 */
[----:B------:R-:W-:Y:S01]  /*2da0*/  LOP3.LUT R155, R2, R0, RZ, 0xfc, !PT ;  /* 0x00000000029b7212 */ /* 0x000fe200078efcff */
[----:B------:R-:W-:Y:S01]  /*2db0*/  IMAD.MOV.U32 R0, RZ, RZ, 0x20 ;  /* 0x00000020ff007424 */ /* 0x000fe200078e00ff */
[----:B------:R-:W-:Y:S01]  /*2dc0*/  LOP3.LUT R5, R5, 0x120, R9, 0xf8, !PT ;  /* 0x0000012005057812 */ /* 0x000fe200078ef809 */
[----:B------:R-:W-:Y:S01]  /*2dd0*/  IMAD.MOV.U32 R2, RZ, RZ, 0x10 ;  /* 0x00000010ff027424 */ /* 0x000fe200078e00ff */
[----:B------:R-:W-:Y:S01]  /*2de0*/  LEA R149, R149, UR6, 0x1 ;  /* 0x0000000695957c11 */ /* 0x000fe2000f8e08ff */
[----:B------:R-:W-:Y:S01]  /*2df0*/  IMAD.IADD R151, R150, 0x1, R153 ;  /* 0x0000000196977824 */ /* 0x000fe200078e0299 */
[----:B------:R-:W-:Y:S01]  /*2e00*/  LEA R148, R5, UR6, 0x1 ;  /* 0x0000000605947c11 */ /* 0x000fe2000f8e08ff */
[----:B------:R-:W2:Y:S01]  /*2e10*/  LDCU UR8, c[0x0][0x3e0] ;  /* 0x00007c00ff0877ac */ /* 0x000ea20008000800 */
[----:B------:R-:W-:Y:S01]  /*2e20*/  LOP3.LUT R154, R158, 0x200, RZ, 0xc0, !PT ;  /* 0x000002009e9a7812 */ /* 0x000fe200078ec0ff */
[----:B------:R-:W-:Y:S01]  /*2e30*/  VIADD R149, R149, UR19 ;  /* 0x0000001395957c36 */ /* 0x000fe20008000000 */
[----:B------:R-:W-:Y:S01]  /*2e40*/  SEL R2, R2, 0xfffffff0, !P1 ;  /* 0xfffffff002027807 */ /* 0x000fe20004800000 */
[----:B------:R-:W-:Y:S01]  /*2e50*/  VIADD R148, R148, UR19 ;  /* 0x0000001394947c36 */ /* 0x000fe20008000000 */
[----:B------:R-:W-:Y:S01]  /*2e60*/  LOP3.LUT R154, R154, 0xc00, R159, 0xf8, !PT ;  /* 0x00000c009a9a7812 */ /* 0x000fe200078ef89f */
[----:B------:R-:W2:Y:S01]  /*2e70*/  LDCU UR14, c[0x0][0x50c] ;  /* 0x0000a180ff0e77ac */ /* 0x000ea20008000800 */
[----:B------:R2:W2:Y:S01]  /*2e80*/  LDSM.16.M88.4 R116, [R150+0x8000] ;  /* 0x008000009674783b */ /* 0x0004a20000000200 */
[----:B------:R-:W2:Y:S03]  /*2e90*/  LDCU UR9, c[0x0][0x45c] ;  /* 0x00008b80ff0977ac */ /* 0x000ea60008000800 */
[----:B------:R2:W2:Y:S01]  /*2ea0*/  LDSM.16.M88.4 R120, [R150+0x8400] ;  /* 0x008400009678783b */ /* 0x0004a20000000200 */
[----:B-1----:R-:W-:-:S03]  /*2eb0*/  USHF.L.U32 UR15, UR15, 0x7, URZ ;  /* 0x000000070f0f7899 */ /* 0x002fc600080006ff */
[----:B------:R1:W1:Y:S01]  /*2ec0*/  LDSM.16.M88.4 R124, [R150+0x8800] ;  /* 0x00880000967c783b */ /* 0x0002620000000200 */
[----:B----4-:R-:W-:Y:S01]  /*2ed0*/  VIADD R3, R150, 0x8000 ;  /* 0x0000800096037836 */ /* 0x010fe20000000000 */
[----:B------:R-:W-:Y:S02]  /*2ee0*/  USHF.L.U32 UR42, UR42, 0x3, URZ ;  /* 0x000000032a2a7899 */ /* 0x000fe400080006ff */
[----:B------:R4:W1:Y:S01]  /*2ef0*/  LDSM.16.M88.4 R128, [R150+0x8c00] ;  /* 0x008c00009680783b */ /* 0x0008620000000200 */
[----:B------:R-:W-:Y:S01]  /*2f00*/  @P0 VIADD R144, R3, 0xffffffe0 ;  /* 0xffffffe003900836 */ /* 0x000fe20000000000 */
[C---:B------:R-:W-:Y:S01]  /*2f10*/  LOP3.LUT P0, RZ, R157.reuse, 0x2, RZ, 0xc0, !PT ;  /* 0x000000029dff7812 */ /* 0x040fe2000780c0ff */
[----:B------:R-:W-:Y:S01]  /*2f20*/  IMAD.MOV.U32 R3, RZ, RZ, R19 ;  /* 0x000000ffff037224 */ /* 0x000fe200078e0013 */
[----:B------:R-:W-:Y:S02]  /*2f30*/  UISETP.GE.AND UP1, UPT, UR29, UR35, UPT ;  /* 0x000000231d00728c */ /* 0x000fe4000bf26270 */
[----:B------:R4:W1:Y:S01]  /*2f40*/  LDSM.16.M88.4 R132, [R144] ;  /* 0x000000009084783b */ /* 0x0008620000000200 */
[----:B------:R-:W-:-:S02]  /*2f50*/  R2P PR, R157, 0x18 ;  /* 0x000000189d007804 */ /* 0x000fc40000000000 */
[C---:B------:R-:W-:Y:S01]  /*2f60*/  SEL R152, R0.reuse, 0xffffffe0, !P0 ;  /* 0xffffffe000987807 */ /* 0x040fe20004000000 */
[----:B------:R4:W1:Y:S02]  /*2f70*/  LDSM.16.M88.4 R136, [R144+0x400] ;  /* 0x000400009088783b */ /* 0x0008640000000200 */
[----:B------:R-:W-:Y:S02]  /*2f80*/  SEL R0, R0, 0xffffffe0, !P3 ;  /* 0xffffffe000007807 */ /* 0x000fe40005800000 */
[----:B------:R4:W1:Y:S04]  /*2f90*/  LDSM.16.M88.4 R140, [R144+0x800] ;  /* 0x00080000908c783b */ /* 0x0008680000000200 */
[----:B------:R-:W1:Y:S04]  /*2fa0*/  LDSM.16.M88.4 R144, [R144+0xc00] ;  /* 0x000c00009090783b */ /* 0x000e680000000200 */
[----:B------:R4:W-:Y:S04]  /*2fb0*/  STL [R1+0x24], R3 ;  /* 0x0000240301007387 */ /* 0x0009e80000100800 */
[----:B---3--:R4:W-:Y:S02]  /*2fc0*/  STL [R1+0x48], R0 ;  /* 0x0000480001007387 */ /* 0x0089e40000100800 */
.L_x_486:
[----:B------:R-:W0:Y:S01]  /*2fd0*/  LDGDEPBAR ;  /* 0x00000000000079af */ /* 0x000e220000000000 */
[----:B------:R-:W-:Y:S01]  /*2fe0*/  IMAD.IADD R112, R149, 0x1, R153 ;  /* 0x0000000195707824 */ /* 0x000fe200078e0299 */
[----:B------:R-:W-:Y:S01]  /*2ff0*/  PLOP3.LUT P3, PT, PT, PT, UP1, 0x80, 0x8 ;  /* 0x000000000008781c */ /* 0x000fe20003f6f018 */
[----:B----4-:R-:W-:Y:S05]  /*3000*/  IMAD.SHL.U32 R0, R157, 0x2, RZ ;  /* 0x000000029d007824 */ /* 0x010fea00078e00ff */
        /* <DEDUP_REMOVED lines=11> */
[----:B------:R-:W-:Y:S02]  /*30c0*/  PLOP3.LUT P3, PT, PT, PT, UP1, 0x80, 0x8 ;  /* 0x000000000008781c */ /* 0x000fe40003f6f018 */
[----:B------:R-:W-:Y:S01]  /*30d0*/  MOV R0, UR37 ;  /* 0x0000002500007c02 */ /* 0x000fe20008000f00 */
[----:B------:R-:W-:Y:S01]  /*30e0*/  STL [R1+0xc4], R96 ;  /* 0x0000c46001007387 */ /* 0x000fe20000100800 */
[----:B------:R-:W-:Y:S02]  /*30f0*/  @P2 LOP3.LUT R3, R3, 0x1c0, R159, 0xf8, !PT ;  /* 0x000001c003032812 */ /* 0x000fe400078ef89f */
[----:B------:R-:W-:Y:S01]  /*3100*/  PLOP3.LUT P2, PT, PT, PT, UP1, 0x80, 0x8 ;  /* 0x000000000008781c */ /* 0x000fe20003f4f018 */
[----:B------:R-:W-:Y:S02]  /*3110*/  STL [R1+0xc0], R95 ;  /* 0x0000c05f01007387 */ /* 0x000fe40000100800 */
[----:B------:R-:W-:Y:S02]  /*3120*/  @P0 IMAD R3, R0, 0x80, R3 ;  /* 0x0000008000030824 */ /* 0x000fe400078e0203 */
[----:B------:R-:W-:Y:S03]  /*3130*/  STL [R1+0xbc], R94 ;  /* 0x0000bc5e01007387 */ /* 0x000fe60000100800 */
[C---:B------:R-:W-:Y:S01]  /*3140*/  @P3 IADD3 R0, PT, PT, R3.reuse, 0x1, RZ ;  /* 0x0000000103003810 */ /* 0x040fe20007ffe0ff */
[----:B------:R-:W-:Y:S01]  /*3150*/  STL [R1+0xb8], R93 ;  /* 0x0000b85d01007387 */ /* 0x000fe20000100800 */
[----:B------:R-:W-:Y:S02]  /*3160*/  PLOP3.LUT P3, PT, PT, PT, UP1, 0x80, 0x8 ;  /* 0x000000000008781c */ /* 0x000fe40003f6f018 */
[----:B------:R-:W-:Y:S01]  /*3170*/  @P6 ISETP.GE.AND P6, PT, R3, UR35, PT ;  /* 0x0000002303006c0c */ /* 0x000fe2000bfc6270 */
        /* <DEDUP_REMOVED lines=30> */
[----:B--2---:R-:W2:Y:S08]  /*3360*/  LDSM.16.M88.4 R16, [R150+0x6000] ;  /* 0x006000009610783b */ /* 0x004eb00000000200 */
[----:B------:R-:W3:Y:S08]  /*3370*/  LDSM.16.M88.4 R60, [R149+0x1000] ;  /* 0x00100000953c783b */ /* 0x000ef00000000200 */
[----:B------:R-:W4:Y:S08]  /*3380*/  LDSM.16.M88.4 R32, [R150+0x6400] ;  /* 0x006400009620783b */ /* 0x000f300000000200 */
[----:B------:R-:W1:Y:S08]  /*3390*/  LDSM.16.M88.4 R48, [R150+0x6800] ;  /* 0x006800009630783b */ /* 0x000e700000000200 */
[----:B------:R-:W1:Y:S01]  /*33a0*/  LDSM.16.M88.4 R100, [R150+0x6c00] ;  /* 0x006c00009664783b */ /* 0x000e620000000200 */
[-C--:B--2---:R-:W-:Y:S07]  /*33b0*/  HMMA.16816.F32 R4, R64, R16.reuse, RZ ;  /* 0x000000104004723c */ /* 0x084fee00000018ff */
[----:B------:R-:W-:Y:S01]  /*33c0*/  LDSM.16.M88.4 R104, [R112] ;  /* 0x000000007068783b */ /* 0x000fe20000000200 */
[C---:B---3--:R-:W-:Y:S07]  /*33d0*/  HMMA.16816.F32 R8, R60.reuse, R16, RZ ;  /* 0x000000103c08723c */ /* 0x048fee00000018ff */
[----:B------:R-:W2:Y:S01]  /*33e0*/  LDSM.16.M88.4 R108, [R151+0x6000] ;  /* 0x00600000976c783b */ /* 0x000ea20000000200 */
[-C--:B------:R-:W-:Y:S07]  /*33f0*/  HMMA.16816.F32 R12, R60, R18.reuse, RZ ;  /* 0x000000123c0c723c */ /* 0x080fee00000018ff */
[----:B------:R-:W3:Y:S01]  /*3400*/  LDSM.16.M88.4 R112, [R112+0x1000] ;  /* 0x001000007070783b */ /* 0x000ee20000000200 */
[C---:B------:R-:W-:Y:S08]  /*3410*/  HMMA.16816.F32 R16, R64.reuse, R18, RZ ;  /* 0x000000124010723c */ /* 0x040ff000000018ff */
        /* <DEDUP_REMOVED lines=12> */
[-C--:B--2---:R-:W-:Y:S08]  /*34e0*/  HMMA.16816.F32 R4, R104, R108.reuse, R4 ;  /* 0x0000006c6804723c */ /* 0x084ff00000001804 */
[C---:B---3--:R-:W-:Y:S04]  /*34f0*/  HMMA.16816.F32 R8, R112.reuse, R108, R8 ;  /* 0x0000006c7008723c */ /* 0x048fe80000001808 */
        /* <DEDUP_REMOVED lines=30> */
[----:B------:R4:W-:Y:S01]  /*36e0*/  MUFU.TANH R236, R15 ;  /* 0x0000000f00ec7308 */ /* 0x0009e20000002400 */
[----:B-1----:R-:W-:Y:S05]  /*36f0*/  FMUL.FTZ R9, R158, 1.4426950216293334961 ;  /* 0x3fb8aa3b9e097820 */ /* 0x002fea0000410000 */
[----:B------:R-:W-:Y:S04]  /*3700*/  FSEL R9, R9, RZ, P5 ;  /* 0x000000ff09097208 */ /* 0x000fe80002800000 */
[----:B------:R1:W1:Y:S01]  /*3710*/  MUFU.TANH R239, R10 ;  /* 0x0000000a00ef7308 */ /* 0x0002620000002400 */
[----:B------:R-:W-:Y:S01]  /*3720*/  PLOP3.LUT P5, PT, PT, PT, UP1, 0x80, 0x8 ;  /* 0x000000000008781c */ /* 0x000fe20003faf018 */
[----:B------:R-:W-:Y:S01]  /*3730*/  FMUL.FTZ R8, R2, 1.4426950216293334961 ;  /* 0x3fb8aa3b02087820 */ /* 0x000fe20000410000 */
[----:B------:R-:W-:Y:S04]  /*3740*/  IMAD.MOV.U32 R2, RZ, RZ, R156 ;  /* 0x000000ffff027224 */ /* 0x000fe800078e009c */
[----:B------:R-:W-:Y:S03]  /*3750*/  FSEL R8, R8, RZ, P0 ;  /* 0x000000ff08087208 */ /* 0x000fe60000000000 */
[----:B------:R1:W-:Y:S01]  /*3760*/  MUFU.TANH R217, R13 ;  /* 0x0000000d00d97308 */ /* 0x0003e20000002400 */
[----:B------:R-:W-:Y:S01]  /*3770*/  PLOP3.LUT P0, PT, PT, PT, UP1, 0x80, 0x8 ;  /* 0x000000000008781c */ /* 0x000fe20003f0f018 */
[----:B----4-:R-:W4:Y:S02]  /*3780*/  LDL R15, [R1+0x20] ;  /* 0x00002000010f7983 */ /* 0x010f240000100800 */
        /* <DEDUP_REMOVED lines=8> */
[----:B------:R-:W-:Y:S01]  /*3810*/  FFMA.FTZ R10, R10, UR9, -R9 ;  /* 0x000000090a0a7c23 */ /* 0x000fe20008010809 */
[-C--:B------:R-:W-:Y:S03]  /*3820*/  HMMA.16816.F32 R20, R104, R4.reuse, R20 ;  /* 0x000000046814723c */ /* 0x080fe60000001814 */
[----:B------:R-:W-:Y:S05]  /*3830*/  MOV R13, R218 ;  /* 0x000000da000d7202 */ /* 0x000fea0000000f00 */
[----:B------:R-:W-:Y:S01]  /*3840*/  MUFU.EX2 R158, R10 ;  /* 0x0000000a009e7308 */ /* 0x000fe20000000800 */
[C---:B------:R-:W-:Y:S09]  /*3850*/  HMMA.16816.F32 R24, R112.reuse, R4, R24 ;  /* 0x000000047018723c */ /* 0x040ff20000001818 */
[----:B------:R-:W-:Y:S01]  /*3860*/  MUFU.TANH R237, R14 ;  /* 0x0000000e00ed7308 */ /* 0x000fe20000002400 */
[----:B------:R-:W-:Y:S01]  /*3870*/  IMAD.MOV.U32 R4, RZ, RZ, R69 ;  /* 0x000000ffff047224 */ /* 0x000fe200078e0045 */
[----:B------:R-:W-:Y:S01]  /*3880*/  @P3 FSEL R4, R69, -INF , !P6 ;  /* 0xff80000045043808 */ /* 0x000fe20007000000 */
[----:B------:R-:W-:Y:S01]  /*3890*/  FFMA.FTZ R5, R2, UR9, -R9 ;  /* 0x0000000902057c23 */ /* 0x000fe20008010809 */
[----:B------:R-:W-:Y:S01]  /*38a0*/  @P2 FSEL R0, R68, -INF , !P5 ;  /* 0xff80000044002808 */ /* 0x000fe20006800000 */
[-C--:B------:R-:W-:Y:S01]  /*38b0*/  HMMA.16816.F32 R28, R112, R6.reuse, R28 ;  /* 0x00000006701c723c */ /* 0x080fe2000000181c */
[----:B------:R-:W-:Y:S04]  /*38c0*/  PLOP3.LUT P2, PT, PT, PT, UP1, 0x80, 0x8 ;  /* 0x000000000008781c */ /* 0x000fe80003f4f018 */
[----:B------:R1:W-:Y:S01]  /*38d0*/  MUFU.EX2 R97, R5 ;  /* 0x0000000500617308 */ /* 0x0003e20000000800 */
[--C-:B------:R-:W-:Y:S01]  /*38e0*/  FFMA.FTZ R2, R4, UR9, -R8.reuse ;  /* 0x0000000904027c23 */ /* 0x100fe20008010808 */
[----:B------:R-:W-:Y:S01]  /*38f0*/  FMUL.FTZ R20, R20, UR14 ;  /* 0x0000000e14147c20 */ /* 0x000fe20008410000 */
[----:B------:R-:W-:Y:S07]  /*3900*/  FMUL.FTZ R21, R21, UR14 ;  /* 0x0000000e15157c20 */ /* 0x000fee0008410000 */
[----:B------:R-:W-:Y:S01]  /*3910*/  MUFU.TANH R192, R19 ;  /* 0x0000001300c07308 */ /* 0x000fe20000002400 */
[----:B------:R-:W-:Y:S01]  /*3920*/  FMUL.FTZ R22, R22, UR14 ;  /* 0x0000000e16167c20 */ /* 0x000fe20008410000 */
[C---:B------:R-:W-:Y:S04]  /*3930*/  HMMA.16816.F32 R32, R104.reuse, R6, R32 ;  /* 0x000000066820723c */ /* 0x040fe80000001820 */
[----:B------:R-:W-:Y:S01]  /*3940*/  FMUL.FTZ R25, R25, UR14 ;  /* 0x0000000e19197c20 */ /* 0x000fe20008410000 */
[----:B------:R-:W-:Y:S03]  /*3950*/  FMUL.FTZ R27, R27, UR14 ;  /* 0x0000000e1b1b7c20 */ /* 0x000fe60008410000 */
[----:B------:R2:W-:Y:S01]  /*3960*/  MUFU.EX2 R70, R2 ;  /* 0x0000000200467308 */ /* 0x0005e20000000800 */
[----:B------:R-:W-:Y:S01]  /*3970*/  FFMA.FTZ R0, R0, UR9, -R8 ;  /* 0x0000000900007c23 */ /* 0x000fe20008010808 */
[----:B-1----:R-:W-:Y:S01]  /*3980*/  MOV R5, R239 ;  /* 0x000000ef00057202 */ /* 0x002fe20000000f00 */
[----:B------:R-:W-:Y:S07]  /*3990*/  IMAD.MOV.U32 R4, RZ, RZ, R223 ;  /* 0x000000ffff047224 */ /* 0x000fee00078e00df */
[----:B------:R-:W-:Y:S01]  /*39a0*/  MUFU.TANH R195, R18 ;  /* 0x0000001200c37308 */ /* 0x000fe20000002400 */
[----:B------:R-:W-:Y:S01]  /*39b0*/  @P2 FSEL R4, R223, -INF , !P6 ;  /* 0xff800000df042808 */ /* 0x000fe20007000000 */
[----:B------:R-:W-:Y:S01]  /*39c0*/  FMUL.FTZ R29, R29, UR14 ;  /* 0x0000000e1d1d7c20 */ /* 0x000fe20008410000 */
[----:B------:R-:W-:Y:S01]  /*39d0*/  PLOP3.LUT P2, PT, PT, PT, UP1, 0x80, 0x8 ;  /* 0x000000000008781c */ /* 0x000fe20003f4f018 */
[----:B------:R-:W-:Y:S01]  /*39e0*/  FMUL.FTZ R26, R26, UR14 ;  /* 0x0000000e1a1a7c20 */ /* 0x000fe20008410000 */
[----:B------:R-:W-:Y:S01]  /*39f0*/  FMUL.FTZ R30, R30, UR14 ;  /* 0x0000000e1e1e7c20 */ /* 0x000fe20008410000 */
[----:B------:R-:W-:Y:S01]  /*3a00*/  FMUL.FTZ R28, R28, UR14 ;  /* 0x0000000e1c1c7c20 */ /* 0x000fe20008410000 */
[----:B------:R-:W-:Y:S03]  /*3a10*/  IMAD.MOV.U32 R10, RZ, RZ, R222 ;  /* 0x000000ffff0a7224 */ /* 0x000fe600078e00de */
[----:B------:R3:W-:Y:S01]  /*3a20*/  MUFU.EX2 R159, R0 ;  /* 0x00000000009f7308 */ /* 0x0007e20000000800 */
[----:B------:R-:W-:Y:S01]  /*3a30*/  FMUL.FTZ R32, R32, UR14 ;  /* 0x0000000e20207c20 */ /* 0x000fe20008410000 */
[----:B------:R-:W-:Y:S01]  /*3a40*/  FMUL.FTZ R33, R33, UR14 ;  /* 0x0000000e21217c20 */ /* 0x000fe20008410000 */
[----:B------:R-:W-:Y:S07]  /*3a50*/  FMUL.FTZ R24, R24, UR14 ;  /* 0x0000000e18187c20 */ /* 0x000fee0008410000 */
[----:B------:R-:W-:Y:S01]  /*3a60*/  MUFU.TANH R90, R20 ;  /* 0x00000014005a7308 */ /* 0x000fe20000002400 */
[----:B------:R-:W-:Y:S01]  /*3a70*/  FMUL.FTZ R23, R23, UR14 ;  /* 0x0000000e17177c20 */ /* 0x000fe20008410000 */
[----:B------:R-:W-:Y:S01]  /*3a80*/  FMUL.FTZ R34, R34, UR14 ;  /* 0x0000000e22227c20 */ /* 0x000fe20008410000 */
[----:B------:R-:W-:Y:S01]  /*3a90*/  FMUL.FTZ R31, R31, UR14 ;  /* 0x0000000e1f1f7c20 */ /* 0x000fe20008410000 */
[----:B------:R-:W-:Y:S06]  /*3aa0*/  FMUL.FTZ R35, R35, UR14 ;  /* 0x0000000e23237c20 */ /* 0x000fec0008410000 */
[----:B------:R-:W-:Y:S10]  /*3ab0*/  MUFU.TANH R229, R30 ;  /* 0x0000001e00e57308 */ /* 0x000ff40000002400 */
[----:B------:R-:W-:Y:S10]  /*3ac0*/  MUFU.TANH R188, R23 ;  /* 0x0000001700bc7308 */ /* 0x000ff40000002400 */
[----:B------:R-:W-:Y:S10]  /*3ad0*/  MUFU.TANH R206, R28 ;  /* 0x0000001c00ce7308 */ /* 0x000ff40000002400 */
[----:B------:R1:W-:Y:S10]  /*3ae0*/  MUFU.TANH R231, R26 ;  /* 0x0000001a00e77308 */ /* 0x0003f40000002400 */
[----:B------:R-:W-:Y:S10]  /*3af0*/  MUFU.TANH R204, R29 ;  /* 0x0000001d00cc7308 */ /* 0x000ff40000002400 */
[----:B------:R-:W-:Y:S01]  /*3b00*/  MUFU.TANH R209, R25 ;  /* 0x0000001900d17308 */ /* 0x000fe20000002400 */
[----:B-1----:R-:W-:Y:S04]  /*3b10*/  MOV R26, 0x10 ;  /* 0x00000010001a7802 */ /* 0x002fe80000000f00 */
[----:B------:R-:W-:Y:S05]  /*3b20*/  SEL R26, R26, 0xfffffff0, !P1 ;  /* 0xfffffff01a1a7807 */ /* 0x000fea0004800000 */
[----:B------:R-:W-:Y:S10]  /*3b30*/  MUFU.TANH R89, R21 ;  /* 0x0000001500597308 */ /* 0x000ff40000002400 */
[----:B------:R-:W-:Y:S10]  /*3b40*/  MUFU.TANH R190, R22 ;  /* 0x0000001600be7308 */ /* 0x000ff40000002400 */
[----:B------:R-:W-:Y:S10]  /*3b50*/  MUFU.TANH R211, R24 ;  /* 0x0000001800d37308 */ /* 0x000ff40000002400 */
[----:B------:R-:W-:Y:S10]  /*3b60*/  MUFU.TANH R230, R27 ;  /* 0x0000001b00e67308 */ /* 0x000ff40000002400 */
[----:B------:R-:W1:Y:S10]  /*3b70*/  MUFU.TANH R86, R32 ;  /* 0x0000002000567308 */ /* 0x000e740000002400 */
[----:B------:R-:W-:Y:S10]  /*3b80*/  MUFU.TANH R183, R34 ;  /* 0x0000002200b77308 */ /* 0x000ff40000002400 */
[----:B------:R-:W-:Y:S01]  /*3b90*/  MUFU.TANH R225, R31 ;  /* 0x0000001f00e17308 */ /* 0x000fe20000002400 */
[----:B-1----:R-:W-:Y:S09]  /*3ba0*/  IMAD.MOV.U32 R18, RZ, RZ, R86 ;  /* 0x000000ffff127224 */ /* 0x002ff200078e0056 */
[----:B------:R-:W-:Y:S10]  /*3bb0*/  MUFU.TANH R85, R33 ;  /* 0x0000002100557308 */ /* 0x000ff40000002400 */
[----:B------:R-:W-:Y:S01]  /*3bc0*/  MUFU.TANH R182, R35 ;  /* 0x0000002300b67308 */ /* 0x000fe20000002400 */
[C---:B--2---:R-:W-:Y:S01]  /*3bd0*/  FMUL.FTZ R2, R12.reuse, 1.4426950216293334961 ;  /* 0x3fb8aa3b0c027820 */ /* 0x044fe20000410000 */
        /* <DEDUP_REMOVED lines=52> */
[----:B------:R2:W4:Y:S01]  /*3f20*/  MUFU.EX2 R72, R11 ;  /* 0x0000000b00487308 */ /* 0x0005220000000800 */
[----:B---3--:R-:W-:Y:S01]  /*3f30*/  FFMA.FTZ R10, R12, UR9, -R0 ;  /* 0x000000090c0a7c23 */ /* 0x008fe20008010800 */
[----:B------:R-:W-:Y:S08]  /*3f40*/  IMAD.MOV.U32 R12, RZ, RZ, R192 ;  /* 0x000000ffff0c7224 */ /* 0x000ff000078e00c0 */
[----:B------:R3:W3:Y:S01]  /*3f50*/  MUFU.EX2 R75, R10 ;  /* 0x0000000a004b7308 */ /* 0x0006e20000000800 */
[----:B--2---:R-:W-:Y:S01]  /*3f60*/  IMAD.MOV.U32 R11, RZ, RZ, R195 ;  /* 0x000000ffff0b7224 */ /* 0x004fe200078e00c3 */
[----:B------:R-:W-:Y:S01]  /*3f70*/  @P3 FSEL R11, R195, -INF , !P5 ;  /* 0xff800000c30b3808 */ /* 0x000fe20006800000 */
[-C--:B-1----:R-:W-:Y:S01]  /*3f80*/  HMMA.16816.F32 R36, R104, R4.reuse, R36 ;  /* 0x000000046824723c */ /* 0x082fe20000001824 */
[----:B------:R-:W-:Y:S01]  /*3f90*/  PLOP3.LUT P3, PT, PT, PT, UP1, 0x80, 0x8 ;  /* 0x000000000008781c */ /* 0x000fe20003f6f018 */
[----:B----4-:R-:W-:Y:S01]  /*3fa0*/  STL [R1+0xc], R72 ;  /* 0x00000c4801007387 */ /* 0x010fe20000100800 */
[----:B---3--:R-:W-:Y:S01]  /*3fb0*/  IMAD.MOV.U32 R10, RZ, RZ, R92 ;  /* 0x000000ffff0a7224 */ /* 0x008fe200078e005c */
[----:B------:R-:W-:Y:S01]  /*3fc0*/  @P2 FSEL R10, R92, -INF , !P5 ;  /* 0xff8000005c0a2808 */ /* 0x000fe20006800000 */
[----:B------:R-:W-:Y:S01]  /*3fd0*/  FFMA.FTZ R11, R11, UR9, -R8 ;  /* 0x000000090b0b7c23 */ /* 0x000fe20008010808 */
[----:B------:R-:W-:Y:S01]  /*3fe0*/  PLOP3.LUT P2, PT, PT, PT, UP1, 0x80, 0x8 ;  /* 0x000000000008781c */ /* 0x000fe20003f4f018 */
[----:B------:R-:W-:Y:S01]  /*3ff0*/  STL [R1+0x8], R75 ;  /* 0x0000084b01007387 */ /* 0x000fe20000100800 */
[C---:B------:R-:W-:Y:S01]  /*4000*/  HMMA.16816.F32 R40, R112.reuse, R4, R40 ;  /* 0x000000047028723c */ /* 0x040fe20000001828 */
[----:B------:R1:W-:Y:S01]  /*4010*/  MUFU.EX2 R224, R11 ;  /* 0x0000000b00e07308 */ /* 0x0003e20000000800 */
[----:B------:R-:W-:Y:S02]  /*4020*/  PLOP3.LUT P5, PT, PT, PT, UP1, 0x80, 0x8 ;  /* 0x000000000008781c */ /* 0x000fe40003faf018 */
        /* <DEDUP_REMOVED lines=18> */
[----:B--2---:R-:W-:Y:S01]  /*4150*/  FFMA.FTZ R10, R12, UR9, -R8 ;  /* 0x000000090c0a7c23 */ /* 0x004fe20008010808 */
[----:B------:R-:W-:Y:S01]  /*4160*/  FMUL.FTZ R41, R41, UR14 ;  /* 0x0000000e29297c20 */ /* 0x000fe20008410000 */
[----:B------:R-:W-:Y:S01]  /*4170*/  FMUL.FTZ R42, R42, UR14 ;  /* 0x0000000e2a2a7c20 */ /* 0x000fe20008410000 */
[----:B------:R-:W-:Y:S03]  /*4180*/  FMUL.FTZ R40, R40, UR14 ;  /* 0x0000000e28287c20 */ /* 0x000fe60008410000 */
[----:B------:R-:W-:Y:S01]  /*4190*/  MUFU.TANH R212, R43 ;  /* 0x0000002b00d47308 */ /* 0x000fe20000002400 */
[----:B------:R-:W-:Y:S01]  /*41a0*/  FMUL.FTZ R44, R44, UR14 ;  /* 0x0000000e2c2c7c20 */ /* 0x000fe20008410000 */
[----:B------:R-:W-:Y:S01]  /*41b0*/  FMUL.FTZ R39, R39, UR14 ;  /* 0x0000000e27277c20 */ /* 0x000fe20008410000 */
[----:B------:R-:W-:Y:S01]  /*41c0*/  FMUL.FTZ R46, R46, UR14 ;  /* 0x0000000e2e2e7c20 */ /* 0x000fe20008410000 */
[----:B------:R-:W-:Y:S01]  /*41d0*/  FMUL.FTZ R45, R45, UR14 ;  /* 0x0000000e2d2d7c20 */ /* 0x000fe20008410000 */
[----:B------:R-:W-:Y:S05]  /*41e0*/  FMUL.FTZ R47, R47, UR14 ;  /* 0x0000000e2f2f7c20 */ /* 0x000fea0008410000 */
[----:B------:R2:W-:Y:S01]  /*41f0*/  MUFU.EX2 R226, R10 ;  /* 0x0000000a00e27308 */ /* 0x0005e20000000800 */
[----:B------:R-:W-:Y:S01]  /*4200*/  FMUL.FTZ R48, R48, UR14 ;  /* 0x0000000e30307c20 */ /* 0x000fe20008410000 */
[----:B-1----:R-:W-:Y:S02]  /*4210*/  IMAD.MOV.U32 R17, RZ, RZ, R82 ;  /* 0x000000ffff117224 */ /* 0x002fe400078e0052 */
[----:B------:R-:W-:Y:S06]  /*4220*/  FMUL.FTZ R49, R49, UR14 ;  /* 0x0000000e31317c20 */ /* 0x000fec0008410000 */
[----:B------:R-:W1:Y:S01]  /*4230*/  MUFU.TANH R213, R42 ;  /* 0x0000002a00d57308 */ /* 0x000e620000002400 */
[----:B------:R-:W-:Y:S01]  /*4240*/  FMUL.FTZ R51, R51, UR14 ;  /* 0x0000000e33337c20 */ /* 0x000fe20008410000 */
[----:B------:R-:W-:Y:S08]  /*4250*/  FMUL.FTZ R50, R50, UR14 ;  /* 0x0000000e32327c20 */ /* 0x000ff00008410000 */
[----:B------:R-:W-:Y:S01]  /*4260*/  MUFU.TANH R179, R38 ;  /* 0x0000002600b37308 */ /* 0x000fe20000002400 */
[C---:B--2---:R-:W-:Y:S02]  /*4270*/  @P0 IADD3 R10, PT, PT, R3.reuse, 0x10, RZ ;  /* 0x00000010030a0810 */ /* 0x044fe40007ffe0ff */
[----:B------:R-:W-:Y:S02]  /*4280*/  PLOP3.LUT P0, PT, PT, PT, UP1, 0x80, 0x8 ;  /* 0x000000000008781c */ /* 0x000fe40003f0f018 */
[----:B------:R-:W-:Y:S01]  /*4290*/  @P2 ISETP.GE.AND P2, PT, R10, UR35, PT ;  /* 0x000000230a002c0c */ /* 0x000fe2000bf46270 */
[----:B------:R-:W-:Y:S04]  /*42a0*/  @P6 VIADD R10, R3, 0x11 ;  /* 0x00000011030a6836 */ /* 0x000fe80000000000 */
[----:B------:R-:W-:Y:S01]  /*42b0*/  MUFU.TANH R187, R44 ;  /* 0x0000002c00bb7308 */ /* 0x000fe20000002400 */
[----:B------:R-:W-:Y:S02]  /*42c0*/  PLOP3.LUT P6, PT, PT, PT, UP1, 0x80, 0x8 ;  /* 0x000000000008781c */ /* 0x000fe40003fcf018 */
[----:B-1----:R-:W-:Y:S02]  /*42d0*/  MOV R20, R213 ;  /* 0x000000d500147202 */ /* 0x002fe40000000f00 */
[----:B------:R-:W-:Y:S02]  /*42e0*/  @P3 FSEL R11, R90, -INF , !P2 ;  /* 0xff8000005a0b3808 */ /* 0x000fe40005000000 */
[----:B------:R-:W-:Y:S03]  /*42f0*/  PLOP3.LUT P3, PT, PT, PT, UP1, 0x80, 0x8 ;  /* 0x000000000008781c */ /* 0x000fe60003f6f018 */
[----:B------:R-:W1:Y:S01]  /*4300*/  MUFU.TANH R197, R40 ;  /* 0x0000002800c57308 */ /* 0x000e620000002400 */
[----:B------:R-:W-:Y:S01]  /*4310*/  @P5 ISETP.GE.AND P5, PT, R10, UR35, PT ;  /* 0x000000230a005c0c */ /* 0x000fe2000bfa6270 */
[--C-:B------:R-:W-:Y:S01]  /*4320*/  FFMA.FTZ R12, R11, UR9, -R9.reuse ;  /* 0x000000090b0c7c23 */ /* 0x100fe20008010809 */
[----:B------:R-:W-:Y:S02]  /*4330*/  IMAD.MOV.U32 R10, RZ, RZ, R190 ;  /* 0x000000ffff0a7224 */ /* 0x000fe400078e00be */
[----:B------:R-:W-:Y:S02]  /*4340*/  @P0 FSEL R5, R89, -INF , !P5 ;  /* 0xff80000059050808 */ /* 0x000fe40006800000 */
[----:B------:R-:W-:Y:S03]  /*4350*/  PLOP3.LUT P0, PT, PT, PT, UP1, 0x80, 0x8 ;  /* 0x000000000008781c */ /* 0x000fe60003f0f018 */
[----:B------:R2:W-:Y:S01]  /*4360*/  MUFU.EX2 R94, R12 ;  /* 0x0000000c005e7308 */ /* 0x0005e20000000800 */
[----:B------:R-:W-:Y:S01]  /*4370*/  @P6 FSEL R10, R190, -INF , !P2 ;  /* 0xff800000be0a6808 */ /* 0x000fe20005000000 */
[----:B------:R-:W-:Y:S01]  /*4380*/  FFMA.FTZ R11, R5, UR9, -R9 ;  /* 0x00000009050b7c23 */ /* 0x000fe20008010809 */
[----:B------:R-:W-:Y:S07]  /*4390*/  PLOP3.LUT P6, PT, PT, PT, UP1, 0x80, 0x8 ;  /* 0x000000000008781c */ /* 0x000fee0003fcf018 */
[----:B------:R-:W-:Y:S01]  /*43a0*/  MUFU.TANH R81, R37 ;  /* 0x0000002500517308 */ /* 0x000fe20000002400 */
[----:B------:R-:W-:Y:S01]  /*43b0*/  @P3 FSEL R4, R188, -INF , !P5 ;  /* 0xff800000bc043808 */ /* 0x000fe20006800000 */
[--C-:B------:R-:W-:Y:S01]  /*43c0*/  FFMA.FTZ R5, R10, UR9, -R8.reuse ;  /* 0x000000090a057c23 */ /* 0x100fe20008010808 */
[----:B------:R-:W-:Y:S02]  /*43d0*/  PLOP3.LUT P3, PT, PT, PT, UP1, 0x80, 0x8 ;  /* 0x000000000008781c */ /* 0x000fe40003f6f018 */
[----:B------:R-:W-:Y:S01]  /*43e0*/  MOV R10, R211 ;  /* 0x000000d3000a7202 */ /* 0x000fe20000000f00 */
[----:B------:R-:W-:Y:S01]  /*43f0*/  FFMA.FTZ R4, R4, UR9, -R8 ;  /* 0x0000000904047c23 */ /* 0x000fe20008010808 */
[----:B-1----:R-:W-:Y:S03]  /*4400*/  IMAD.MOV.U32 R19, RZ, RZ, R197 ;  /* 0x000000ffff137224 */ /* 0x002fe600078e00c5 */
[----:B------:R1:W-:Y:S01]  /*4410*/  MUFU.EX2 R93, R11 ;  /* 0x0000000b005d7308 */ /* 0x0003e20000000800 */
[----:B------:R-:W-:Y:S01]  /*4420*/  @P0 FSEL R10, R211, -INF , !P2 ;  /* 0xff800000d30a0808 */ /* 0x000fe20005000000 */
[----:B--2---:R-:W-:Y:S01]  /*4430*/  IMAD.MOV.U32 R12, RZ, RZ, R209 ;  /* 0x000000ffff0c7224 */ /* 0x004fe200078e00d1 */
[----:B------:R-:W-:Y:S07]  /*4440*/  PLOP3.LUT P0, PT, PT, PT, UP1, 0x80, 0x8 ;  /* 0x000000000008781c */ /* 0x000fee0003f0f018 */
[----:B------:R2:W-:Y:S01]  /*4450*/  MUFU.EX2 R214, R4 ;  /* 0x0000000400d67308 */ /* 0x0005e20000000800 */
[----:B------:R-:W-:Y:S01]  /*4460*/  @P6 FSEL R12, R209, -INF , !P5 ;  /* 0xff800000d10c6808 */ /* 0x000fe20006800000 */
[--C-:B------:R-:W-:Y:S01]  /*4470*/  FFMA.FTZ R14, R10, UR9, -R2.reuse ;  /* 0x000000090a0e7c23 */ /* 0x100fe20008010802 */
[----:B------:R-:W-:Y:S07]  /*4480*/  PLOP3.LUT P6, PT, PT, PT, UP1, 0x80, 0x8 ;  /* 0x000000000008781c */ /* 0x000fee0003fcf018 */
[----:B------:R-:W3:Y:S01]  /*4490*/  MUFU.TANH R170, R51 ;  /* 0x0000003300aa7308 */ /* 0x000ee20000002400 */
[----:B------:R-:W-:Y:S01]  /*44a0*/  @P3 FSEL R13, R231, -INF , !P2 ;  /* 0xff800000e70d3808 */ /* 0x000fe20005000000 */
[----:B------:R-:W-:Y:S01]  /*44b0*/  FFMA.FTZ R10, R12, UR9, -R2 ;  /* 0x000000090c0a7c23 */ /* 0x000fe20008010802 */
[----:B------:R-:W-:Y:S02]  /*44c0*/  PLOP3.LUT P2, PT, PT, PT, UP1, 0x80, 0x8 ;  /* 0x000000000008781c */ /* 0x000fe40003f4f018 */
[----:B------:R-:W-:Y:S01]  /*44d0*/  PLOP3.LUT P3, PT, PT, PT, UP1, 0x80, 0x8 ;  /* 0x000000000008781c */ /* 0x000fe20003f6f018 */
[----:B------:R-:W-:Y:S01]  /*44e0*/  FFMA.FTZ R13, R13, UR9, -R0 ;  /* 0x000000090d0d7c23 */ /* 0x000fe20008010800 */
[----:B-1----:R-:W-:Y:S01]  /*44f0*/  IMAD.MOV.U32 R11, RZ, RZ, R230 ;  /* 0x000000ffff0b7224 */ /* 0x002fe200078e00e6 */
[----:B------:R-:W-:Y:S02]  /*4500*/  @P0 FSEL R11, R230, -INF , !P5 ;  /* 0xff800000e60b0808 */ /* 0x000fe40006800000 */
[----:B------:R1:W-:Y:S01]  /*4510*/  MUFU.EX2 R240, R10 ;  /* 0x0000000a00f07308 */ /* 0x0003e20000000800 */
[----:B------:R-:W-:Y:S02]  /*4520*/  PLOP3.LUT P5, PT, PT, PT, UP1, 0x80, 0x8 ;  /* 0x000000000008781c */ /* 0x000fe40003faf018 */
[----:B--2---:R-:W-:Y:S07]  /*4530*/  MOV R4, UR10 ;  /* 0x0000000a00047c02 */ /* 0x004fee0008000f00 */
[----:B------:R-:W2:Y:S01]  /*4540*/  MUFU.EX2 R71, R13 ;  /* 0x0000000d00477308 */ /* 0x000ea20000000800 */
[----:B------:R-:W-:Y:S09]  /*4550*/  FFMA.FTZ R12, R11, UR9, -R0 ;  /* 0x000000090b0c7c23 */ /* 0x000ff20008010800 */
[----:B------:R4:W4:Y:S01]  /*4560*/  MUFU.EX2 R215, R5 ;  /* 0x0000000500d77308 */ /* 0x0009220000000800 */
[----:B---3--:R-:W-:Y:S09]  /*4570*/  IMAD.MOV.U32 R23, RZ, RZ, R170 ;  /* 0x000000ffff177224 */ /* 0x008ff200078e00aa */
[----:B------:R-:W3:Y:S01]  /*4580*/  MUFU.TANH R78, R48 ;  /* 0x00000030004e7308 */ /* 0x000ee20000002400 */
[----:B-1----:R-:W-:Y:S02]  /*4590*/  LEA R10, P0, R15, R4, 0x2 ;  /* 0x000000040f0a7211 */ /* 0x002fe400078010ff */
[C---:B------:R-:W-:Y:S02]  /*45a0*/  @P2 IADD3 R4, PT, PT, R3.reuse, 0x18, RZ ;  /* 0x0000001803042810 */ /* 0x040fe40007ffe0ff */
[----:B------:R-:W-:Y:S01]  /*45b0*/  PLOP3.LUT P2, PT, PT, PT, UP1, 0x80, 0x8 ;  /* 0x000000000008781c */ /* 0x000fe20003f4f018 */
[----:B--2---:R-:W-:Y:S01]  /*45c0*/  STL [R1], R71 ;  /* 0x0000004701007387 */ /* 0x004fe20000100800 */
[----:B------:R-:W-:Y:S03]  /*45d0*/  @P3 ISETP.GE.AND P3, PT, R4, UR35, PT ;  /* 0x0000002304003c0c */ /* 0x000fe6000bf66270 */
[----:B------:R-:W-:Y:S01]  /*45e0*/  MUFU.TANH R77, R49 ;  /* 0x00000031004d7308 */ /* 0x000fe20000002400 */
[----:B------:R-:W-:Y:S01]  /*45f0*/  MOV R13, R229 ;  /* 0x000000e5000d7202 */ /* 0x000fe20000000f00 */
[----:B------:R-:W2:Y:S01]  /*4600*/  LDL R25, [R1+0x4c] ;  /* 0x00004c0001197983 */ /* 0x000ea20000100800 */
[----:B----4-:R-:W-:Y:S02]  /*4610*/  IMAD.U32 R5, RZ, RZ, UR11 ;  /* 0x0000000bff057e24 */ /* 0x010fe4000f8e00ff */
[----:B------:R-:W-:Y:S01]  /*4620*/  @P6 VIADD R4, R3, 0x19 ;  /* 0x0000001903046836 */ /* 0x000fe20000000000 */
[----:B------:R-:W-:Y:S01]  /*4630*/  PLOP3.LUT P6, PT, PT, PT, UP1, 0x80, 0x8 ;  /* 0x000000000008781c */ /* 0x000fe20003fcf018 */
[----:B------:R-:W4:Y:S01]  /*4640*/  LDL R27, [R1+0x48] ;  /* 0x00004800011b7983 */ /* 0x000f220000100800 */
[----:B------:R-:W-:Y:S02]  /*4650*/  LEA.HI.X R11, R15, R5, RZ, 0x2, P0 ;  /* 0x000000050f0b7211 */ /* 0x000fe400000f14ff */
[----:B------:R1:W4:Y:S01]  /*4660*/  MUFU.EX2 R241, R14 ;  /* 0x0000000e00f17308 */ /* 0x0003220000000800 */
[----:B------:R-:W-:Y:S01]  /*4670*/  PLOP3.LUT P0, PT, PT, PT, UP1, 0x80, 0x8 ;  /* 0x000000000008781c */ /* 0x000fe20003f0f018 */
[----:B------:R-:W-:Y:S01]  /*4680*/  IMAD.MOV.U32 R5, RZ, RZ, R206 ;  /* 0x000000ffff057224 */ /* 0x000fe200078e00ce */
[----:B---3--:R-:W-:Y:S01]  /*4690*/  MOV R22, R78 ;  /* 0x0000004e00167202 */ /* 0x008fe20000000f00 */
[----:B------:R-:W3:Y:S01]  /*46a0*/  LDG.E R111, desc[UR30][R10.64] ;  /* 0x0000001e0a6f7981 */ /* 0x000ee2000c1e1900 */
[----:B------:R-:W-:Y:S05]  /*46b0*/  @P2 FSEL R13, R229, -INF , !P3 ;  /* 0xff800000e50d2808 */ /* 0x000fea0005800000 */
[----:B------:R1:W-:Y:S01]  /*46c0*/  MUFU.EX2 R252, R12 ;  /* 0x0000000c00fc7308 */ /* 0x0003e20000000800 */
[----:B------:R-:W-:Y:S01]  /*46d0*/  PLOP3.LUT P2, PT, PT, PT, UP1, 0x80, 0x8 ;  /* 0x000000000008781c */ /* 0x000fe20003f4f018 */
[----:B------:R-:W3:Y:S01]  /*46e0*/  LDG.E R110, desc[UR30][R10.64+0x20] ;  /* 0x0000201e0a6e7981 */ /* 0x000ee2000c1e1900 */
[----:B------:R-:W-:Y:S07]  /*46f0*/  @P5 ISETP.GE.AND P5, PT, R4, UR35, PT ;  /* 0x0000002304005c0c */ /* 0x000fee000bfa6270 */
[----:B------:R-:W1:Y:S01]  /*4700*/  MUFU.TANH R193, R41 ;  /* 0x0000002900c17308 */ /* 0x000e620000002400 */
[----:B------:R-:W-:Y:S01]  /*4710*/  @P6 FSEL R18, R86, -INF , !P3 ;  /* 0xff80000056126808 */ /* 0x000fe20005800000 */
[----:B------:R-:W5:Y:S01]  /*4720*/  LDG.E R109, desc[UR30][R10.64+0x100] ;  /* 0x0001001e0a6d7981 */ /* 0x000f62000c1e1900 */
[----:B------:R-:W-:Y:S01]  /*4730*/  MOV R4, R204 ;  /* 0x000000cc00047202 */ /* 0x000fe20000000f00 */
[----:B-1----:R-:W-:Y:S01]  /*4740*/  FFMA.FTZ R14, R13, UR9, -R0 ;  /* 0x000000090d0e7c23 */ /* 0x002fe20008010800 */
[----:B------:R-:W-:Y:S01]  /*4750*/  PLOP3.LUT P6, PT, PT, PT, UP1, 0x80, 0x8 ;  /* 0x000000000008781c */ /* 0x000fe20003fcf018 */
[----:B------:R-:W-:Y:S01]  /*4760*/  FFMA.FTZ R18, R18, UR9, -R9 ;  /* 0x0000000912127c23 */ /* 0x000fe20008010809 */
[----:B------:R-:W-:Y:S03]  /*4770*/  @P0 FSEL R5, R206, -INF , !P3 ;  /* 0xff800000ce050808 */ /* 0x000fe60005800000 */
[----:B------:R1:W-:Y:S01]  /*4780*/  MUFU.EX2 R249, R14 ;  /* 0x0000000e00f97308 */ /* 0x0003e20000000800 */
[----:B------:R-:W-:Y:S01]  /*4790*/  PLOP3.LUT P0, PT, PT, PT, UP1, 0x80, 0x8 ;  /* 0x000000000008781c */ /* 0x000fe20003f0f018 */
[----:B------:R-:W-:Y:S01]  /*47a0*/  IMAD.MOV.U32 R15, RZ, RZ, R183 ;  /* 0x000000ffff0f7224 */ /* 0x000fe200078e00b7 */
[----:B------:R-:W-:Y:S01]  /*47b0*/  @P2 FSEL R4, R204, -INF , !P5 ;  /* 0xff800000cc042808 */ /* 0x000fe20006800000 */
[--C-:B------:R-:W-:Y:S01]  /*47c0*/  FFMA.FTZ R5, R5, UR9, -R2.reuse ;  /* 0x0000000905057c23 */ /* 0x100fe20008010802 */
[----:B------:R-:W-:Y:S05]  /*47d0*/  PLOP3.LUT P2, PT, PT, PT, UP1, 0x80, 0x8 ;  /* 0x000000000008781c */ /* 0x000fea0003f4f018 */
[----:B------:R-:W-:Y:S01]  /*47e0*/  MUFU.EX2 R88, R18 ;  /* 0x0000001200587308 */ /* 0x000fe20000000800 */
[----:B------:R-:W-:Y:S01]  /*47f0*/  MOV R13, R85 ;  /* 0x00000055000d7202 */ /* 0x000fe20000000f00 */
[----:B------:R-:W-:Y:S01]  /*4800*/  FFMA.FTZ R16, R4, UR9, -R2 ;  /* 0x0000000904107c23 */ /* 0x000fe20008010802 */
[----:B------:R-:W-:Y:S01]  /*4810*/  IMAD.MOV.U32 R12, RZ, RZ, R225 ;  /* 0x000000ffff0c7224 */ /* 0x000fe200078e00e1 */
[----:B------:R-:W-:Y:S06]  /*4820*/  @P6 FSEL R12, R225, -INF , !P5 ;  /* 0xff800000e10c6808 */ /* 0x000fec0006800000 */
[----:B------:R1:W-:Y:S01]  /*4830*/  MUFU.EX2 R235, R5 ;  /* 0x0000000500eb7308 */ /* 0x0003e20000000800 */
[----:B------:R-:W-:Y:S02]  /*4840*/  PLOP3.LUT P6, PT, PT, PT, UP1, 0x80, 0x8 ;  /* 0x000000000008781c */ /* 0x000fe40003fcf018 */
[----:B------:R-:W-:Y:S07]  /*4850*/  @P0 FSEL R15, R183, -INF , !P3 ;  /* 0xff800000b70f0808 */ /* 0x000fee0005800000 */
[----:B------:R1:W-:Y:S01]  /*4860*/  MUFU.EX2 R234, R16 ;  /* 0x0000001000ea7308 */ /* 0x0003e20000000800 */
[----:B------:R-:W-:Y:S01]  /*4870*/  PLOP3.LUT P0, PT, PT, PT, UP1, 0x80, 0x8 ;  /* 0x000000000008781c */ /* 0x000fe20003f0f018 */
[----:B------:R-:W-:Y:S01]  /*4880*/  FFMA.FTZ R12, R12, UR9, -R0 ;  /* 0x000000090c0c7c23 */ /* 0x000fe20008010800 */
[----:B------:R-:W-:Y:S07]  /*4890*/  PLOP3.LUT P3, PT, PT, PT, UP1, 0x80, 0x8 ;  /* 0x000000000008781c */ /* 0x000fee0003f6f018 */
[----:B------:R-:W-:Y:S01]  /*48a0*/  MUFU.TANH R178, R39 ;  /* 0x0000002700b27308 */ /* 0x000fe20000002400 */
[----:B-1----:R-:W-:Y:S01]  /*48b0*/  IMAD.MOV.U32 R14, RZ, RZ, R182 ;  /* 0x000000ffff0e7224 */ /* 0x002fe200078e00b6 */
[----:B------:R-:W-:Y:S02]  /*48c0*/  @P2 FSEL R14, R182, -INF , !P5 ;  /* 0xff800000b60e2808 */ /* 0x000fe40006800000 */
[----:B------:R-:W-:Y:S01]  /*48d0*/  PLOP3.LUT P2, PT, PT, PT, UP1, 0x80, 0x8 ;  /* 0x000000000008781c */ /* 0x000fe20003f4f018 */
[----:B------:R-:W1:Y:S02]  /*48e0*/  LDSM.16.M88.4 R4, [R151+0x6c00] ;  /* 0x006c00009704783b */ /* 0x000e640000000200 */
[--C-:B------:R-:W-:Y:S03]  /*48f0*/  FFMA.FTZ R14, R14, UR9, -R8.reuse ;  /* 0x000000090e0e7c23 */ /* 0x100fe60008010808 */
[----:B------:R1:W-:Y:S01]  /*4900*/  MUFU.EX2 R248, R12 ;  /* 0x0000000c00f87308 */ /* 0x0003e20000000800 */
[----:B------:R-:W-:Y:S01]  /*4910*/  @P0 VIADD R16, R3, 0x20 ;  /* 0x0000002003100836 */ /* 0x000fe20000000000 */
[----:B------:R-:W-:Y:S08]  /*4920*/  PLOP3.LUT P0, PT, PT, PT, UP1, 0x80, 0x8 ;  /* 0x000000000008781c */ /* 0x000ff00003f0f018 */
[----:B------:R1:W-:Y:S01]  /*4930*/  MUFU.EX2 R202, R14 ;  /* 0x0000000e00ca7308 */ /* 0x0003e20000000800 */
[----:B------:R-:W-:Y:S02]  /*4940*/  @P3 FSEL R13, R85, -INF , !P5 ;  /* 0xff800000550d3808 */ /* 0x000fe40006800000 */
[----:B------:R-:W-:Y:S07]  /*4950*/  PLOP3.LUT P3, PT, PT, PT, UP1, 0x80, 0x8 ;  /* 0x000000000008781c */ /* 0x000fee0003f6f018 */
[----:B------:R-:W-:Y:S01]  /*4960*/  MUFU.TANH R210, R46 ;  /* 0x0000002e00d27308 */ /* 0x000fe20000002400 */
[----:B------:R-:W-:Y:S02]  /*4970*/  PLOP3.LUT P5, PT, PT, PT, UP1, 0x80, 0x8 ;  /* 0x000000000008781c */ /* 0x000fe40003faf018 */
[----:B------:R-:W-:Y:S01]  /*4980*/  @P6 ISETP.GE.AND P6, PT, R16, UR35, PT ;  /* 0x0000002310006c0c */ /* 0x000fe2000bfc6270 */
[----:B------:R-:W-:Y:S03]  /*4990*/  IMAD.MOV.U32 R16, RZ, RZ, R179 ;  /* 0x000000ffff107224 */ /* 0x000fe600078e00b3 */
[----:B------:R-:W-:Y:S03]  /*49a0*/  @P2 FSEL R16, R179, -INF , !P6 ;  /* 0xff800000b3102808 */ /* 0x000fe60007000000 */
[----:B------:R-:W1:Y:S02]  /*49b0*/  MUFU.TANH R171, R50 ;  /* 0x0000003200ab7308 */ /* 0x000e640000002400 */
[----:B-1----:R-:W-:Y:S02]  /*49c0*/  @P0 IADD3 R12, PT, PT, R3, 0x21, RZ ;  /* 0x00000021030c0810 */ /* 0x002fe40007ffe0ff */
[----:B------:R-:W-:Y:S02]  /*49d0*/  PLOP3.LUT P0, PT, PT, PT, UP1, 0x80, 0x8 ;  /* 0x000000000008781c */ /* 0x000fe40003f0f018 */
[----:B------:R-:W-:Y:S02]  /*49e0*/  @P3 FSEL R17, R82, -INF , !P6 ;  /* 0xff80000052113808 */ /* 0x000fe40007000000 */
[----:B------:R-:W-:Y:S02]  /*49f0*/  PLOP3.LUT P3, PT, PT, PT, UP1, 0x80, 0x8 ;  /* 0x000000000008781c */ /* 0x000fe40003f6f018 */
[----:B------:R-:W-:Y:S01]  /*4a00*/  MUFU.TANH R185, R45 ;  /* 0x0000002d00b97308 */ /* 0x000fe20000002400 */
[----:B------:R-:W-:Y:S02]  /*4a10*/  PLOP3.LUT P2, PT, PT, PT, UP1, 0x80, 0x8 ;  /* 0x000000000008781c */ /* 0x000fe40003f4f018 */
[----:B------:R-:W-:Y:S01]  /*4a20*/  @P5 ISETP.GE.AND P5, PT, R12, UR35, PT ;  /* 0x000000230c005c0c */ /* 0x000fe2000bfa6270 */
[----:B------:R-:W-:Y:S01]  /*4a30*/  FFMA.FTZ R12, R13, UR9, -R9 ;  /* 0x000000090d0c7c23 */ /* 0x000fe20008010809 */
[----:B------:R-:W-:Y:S01]  /*4a40*/  MOV R14, R193 ;  /* 0x000000c1000e7202 */ /* 0x000fe20000000f00 */
[----:B------:R-:W-:Y:S01]  /*4a50*/  FFMA.FTZ R13, R15, UR9, -R8 ;  /* 0x000000090f0d7c23 */ /* 0x000fe20008010808 */
[----:B------:R-:W-:Y:S03]  /*4a60*/  IMAD.MOV.U32 R15, RZ, RZ, R212 ;  /* 0x000000ffff0f7224 */ /* 0x000fe600078e00d4 */
[----:B------:R1:W4:Y:S01]  /*4a70*/  MUFU.EX2 R87, R12 ;  /* 0x0000000c00577308 */ /* 0x0003220000000800 */
[----:B------:R-:W-:Y:S01]  /*4a80*/  @P0 FSEL R19, R197, -INF , !P6 ;  /* 0xff800000c5130808 */ /* 0x000fe20007000000 */
[----:B------:R-:W-:Y:S01]  /*4a90*/  IMAD.MOV.U32 R24, RZ, RZ, R171 ;  /* 0x000000ffff187224 */ /* 0x000fe200078e00ab */
[----:B------:R-:W-:Y:S07]  /*4aa0*/  PLOP3.LUT P0, PT, PT, PT, UP1, 0x80, 0x8 ;  /* 0x000000000008781c */ /* 0x000fee0003f0f018 */
[----:B------:R1:W3:Y:S01]  /*4ab0*/  MUFU.EX2 R203, R13 ;  /* 0x0000000d00cb7308 */ /* 0x0002e20000000800 */
[----:B------:R-:W-:Y:S01]  /*4ac0*/  @P3 FSEL R20, R213, -INF , !P6 ;  /* 0xff800000d5143808 */ /* 0x000fe20007000000 */
[-C--:B------:R-:W-:Y:S01]  /*4ad0*/  HMMA.16816.F32 R52, R104, R4.reuse, R52 ;  /* 0x000000046834723c */ /* 0x080fe20000001834 */
[----:B------:R-:W-:Y:S07]  /*4ae0*/  PLOP3.LUT P6, PT, PT, PT, UP1, 0x80, 0x8 ;  /* 0x000000000008781c */ /* 0x000fee0003fcf018 */
[----:B------:R-:W1:Y:S01]  /*4af0*/  MUFU.TANH R208, R47 ;  /* 0x0000002f00d07308 */ /* 0x000e620000002400 */
[----:B------:R-:W-:Y:S01]  /*4b00*/  PLOP3.LUT P3, PT, PT, PT, UP1, 0x80, 0x8 ;  /* 0x000000000008781c */ /* 0x000fe20003f6f018 */
[C---:B------:R-:W-:Y:S01]  /*4b10*/  @P2 VIADD R21, R3.reuse, 0x28 ;  /* 0x0000002803152836 */ /* 0x040fe20000000000 */
[----:B------:R-:W-:Y:S02]  /*4b20*/  PLOP3.LUT P2, PT, PT, PT, UP1, 0x80, 0x8 ;  /* 0x000000000008781c */ /* 0x000fe40003f4f018 */
[----:B-1----:R-:W-:Y:S01]  /*4b30*/  MOV R12, R81 ;  /* 0x00000051000c7202 */ /* 0x002fe20000000f00 */
[C---:B------:R-:W-:Y:S04]  /*4b40*/  HMMA.16816.F32 R56, R112.reuse, R4, R56 ;  /* 0x000000047038723c */ /* 0x040fe80000001838 */
[----:B------:R-:W-:Y:S01]  /*4b50*/  @P0 VIADD R18, R3, 0x29 ;  /* 0x0000002903120836 */ /* 0x000fe20000000000 */
[----:B------:R-:W-:Y:S01]  /*4b60*/  @P6 FSEL R12, R81, -INF , !P5 ;  /* 0xff800000510c6808 */ /* 0x000fe20006800000 */
[----:B------:R-:W-:Y:S01]  /*4b70*/  IMAD.MOV.U32 R13, RZ, RZ, R178 ;  /* 0x000000ffff0d7224 */ /* 0x000fe200078e00b2 */
[----:B------:R-:W-:Y:S01]  /*4b80*/  PLOP3.LUT P0, PT, PT, PT, UP1, 0x80, 0x8 ;  /* 0x000000000008781c */ /* 0x000fe20003f0f018 */
[--C-:B------:R-:W-:Y:S01]  /*4b90*/  FFMA.FTZ R5, R17, UR9, -R9.reuse ;  /* 0x0000000911057c23 */ /* 0x100fe20008010809 */
[----:B------:R-:W-:Y:S01]  /*4ba0*/  PLOP3.LUT P6, PT, PT, PT, UP1, 0x80, 0x8 ;  /* 0x000000000008781c */ /* 0x000fe20003fcf018 */
[----:B------:R-:W-:Y:S01]  /*4bb0*/  FFMA.FTZ R4, R12, UR9, -R9 ;  /* 0x000000090c047c23 */ /* 0x000fe20008010809 */
[----:B------:R-:W-:Y:S01]  /*4bc0*/  @P3 FSEL R13, R178, -INF , !P5 ;  /* 0xff800000b20d3808 */ /* 0x000fe20006800000 */
[----:B------:R1:W-:Y:S01]  /*4bd0*/  MUFU.EX2 R84, R5 ;  /* 0x0000000500547308 */ /* 0x0003e20000000800 */
[----:B------:R-:W-:Y:S01]  /*4be0*/  PLOP3.LUT P3, PT, PT, PT, UP1, 0x80, 0x8 ;  /* 0x000000000008781c */ /* 0x000fe20003f6f018 */
[-C--:B------:R-:W-:Y:S08]  /*4bf0*/  HMMA.16816.F32 R60, R112, R6.reuse, R60 ;  /* 0x00000006703c723c */ /* 0x080ff0000000183c */
[----:B------:R1:W3:Y:S01]  /*4c00*/  MUFU.EX2 R83, R4 ;  /* 0x0000000400537308 */ /* 0x0002e20000000800 */
[----:B------:R-:W-:Y:S01]  /*4c10*/  @P2 FSEL R14, R193, -INF , !P5 ;  /* 0xff800000c10e2808 */ /* 0x000fe20006800000 */
[----:B------:R-:W-:Y:S01]  /*4c20*/  FMUL.FTZ R52, R52, UR14 ;  /* 0x0000000e34347c20 */ /* 0x000fe20008410000 */
[----:B------:R-:W-:Y:S01]  /*4c30*/  PLOP3.LUT P2, PT, PT, PT, UP1, 0x80, 0x8 ;  /* 0x000000000008781c */ /* 0x000fe20003f4f018 */
[----:B------:R-:W-:Y:S01]  /*4c40*/  FMUL.FTZ R54, R54, UR14 ;  /* 0x0000000e36367c20 */ /* 0x000fe20008410000 */
[----:B------:R-:W-:Y:S01]  /*4c50*/  @P0 FSEL R15, R212, -INF , !P5 ;  /* 0xff800000d40f0808 */ /* 0x000fe20006800000 */
[----:B------:R-:W-:Y:S01]  /*4c60*/  HMMA.16816.F32 R64, R104, R6, R64 ;  /* 0x000000066840723c */ /* 0x000fe20000001840 */
[----:B------:R-:W-:Y:S03]  /*4c70*/  PLOP3.LUT P0, PT, PT, PT, UP1, 0x80, 0x8 ;  /* 0x000000000008781c */ /* 0x000fe60003f0f018 */
[----:B------:R-:W-:Y:S01]  /*4c80*/  MUFU.TANH R74, R52 ;  /* 0x00000034004a7308 */ /* 0x000fe20000002400 */
[----:B------:R-:W-:Y:S01]  /*4c90*/  PLOP3.LUT P5, PT, PT, PT, UP1, 0x80, 0x8 ;  /* 0x000000000008781c */ /* 0x000fe20003faf018 */
[----:B-1----:R-:W-:Y:S01]  /*4ca0*/  FFMA.FTZ R5, R16, UR9, -R8 ;  /* 0x0000000910057c23 */ /* 0x002fe20008010808 */
[----:B------:R-:W-:Y:S01]  /*4cb0*/  @P6 ISETP.GE.AND P6, PT, R21, UR35, PT ;  /* 0x0000002315006c0c */ /* 0x000fe2000bfc6270 */
[----:B------:R-:W-:Y:S01]  /*4cc0*/  IMAD.MOV.U32 R21, RZ, RZ, R210 ;  /* 0x000000ffff157224 */ /* 0x000fe200078e00d2 */
[----:B------:R-:W-:Y:S01]  /*4cd0*/  @P3 ISETP.GE.AND P3, PT, R18, UR35, PT ;  /* 0x0000002312003c0c */ /* 0x000fe2000bf66270 */
[----:B------:R-:W-:Y:S01]  /*4ce0*/  FFMA.FTZ R4, R13, UR9, -R8 ;  /* 0x000000090d047c23 */ /* 0x000fe20008010808 */
[----:B------:R-:W-:Y:S03]  /*4cf0*/  MOV R18, R187 ;  /* 0x000000bb00127202 */ /* 0x000fe60000000f00 */
[----:B------:R1:W-:Y:S01]  /*4d00*/  MUFU.EX2 R191, R5 ;  /* 0x0000000500bf7308 */ /* 0x0003e20000000800 */
[----:B------:R-:W-:Y:S01]  /*4d10*/  @P2 FSEL R18, R187, -INF , !P6 ;  /* 0xff800000bb122808 */ /* 0x000fe20007000000 */
[----:B------:R-:W-:Y:S01]  /*4d20*/  IMAD.MOV.U32 R16, RZ, RZ, R208 ;  /* 0x000000ffff107224 */ /* 0x000fe200078e00d0 */
[----:B------:R-:W-:Y:S07]  /*4d30*/  PLOP3.LUT P2, PT, PT, PT, UP1, 0x80, 0x8 ;  /* 0x000000000008781c */ /* 0x000fee0003f4f018 */
[----:B------:R-:W3:Y:S01]  /*4d40*/  MUFU.EX2 R194, R4 ;  /* 0x0000000400c27308 */ /* 0x000ee20000000800 */
[----:B------:R-:W-:Y:S01]  /*4d50*/  @P0 FSEL R21, R210, -INF , !P6 ;  /* 0xff800000d2150808 */ /* 0x000fe20007000000 */
[----:B------:R-:W-:Y:S01]  /*4d60*/  FMUL.FTZ R56, R56, UR14 ;  /* 0x0000000e38387c20 */ /* 0x000fe20008410000 */
[----:B------:R-:W-:Y:S07]  /*4d70*/  PLOP3.LUT P0, PT, PT, PT, UP1, 0x80, 0x8 ;  /* 0x000000000008781c */ /* 0x000fee0003f0f018 */
[----:B------:R-:W-:Y:S01]  /*4d80*/  MUFU.TANH R168, R54 ;  /* 0x0000003600a87308 */ /* 0x000fe20000002400 */
[----:B------:R-:W-:Y:S01]  /*4d90*/  @P5 FSEL R22, R78, -INF , !P6 ;  /* 0xff8000004e165808 */ /* 0x000fe20007000000 */
[----:B------:R-:W-:Y:S01]  /*4da0*/  FMUL.FTZ R58, R58, UR14 ;  /* 0x0000000e3a3a7c20 */ /* 0x000fe20008410000 */
[----:B------:R-:W-:Y:S01]  /*4db0*/  MOV R12, R185 ;  /* 0x000000b9000c7202 */ /* 0x000fe20000000f00 */
[----:B------:R-:W-:Y:S01]  /*4dc0*/  FMUL.FTZ R53, R53, UR14 ;  /* 0x0000000e35357c20 */ /* 0x000fe20008410000 */
[----:B------:R-:W-:Y:S01]  /*4dd0*/  MOV R17, R77 ;  /* 0x0000004d00117202 */ /* 0x000fe20000000f00 */
[----:B------:R-:W-:Y:S01]  /*4de0*/  FMUL.FTZ R55, R55, UR14 ;  /* 0x0000000e37377c20 */ /* 0x000fe20008410000 */
[----:B------:R-:W-:Y:S03]  /*4df0*/  PLOP3.LUT P5, PT, PT, PT, UP1, 0x80, 0x8 ;  /* 0x000000000008781c */ /* 0x000fe60003faf018 */
[----:B------:R-:W-:Y:S01]  /*4e00*/  MUFU.TANH R181, R56 ;  /* 0x0000003800b57308 */ /* 0x000fe20000002400 */
[----:B------:R-:W-:Y:S01]  /*4e10*/  @P2 FSEL R24, R171, -INF , !P6 ;  /* 0xff800000ab182808 */ /* 0x000fe20007000000 */
[----:B------:R-:W-:Y:S01]  /*4e20*/  FMUL.FTZ R57, R57, UR14 ;  /* 0x0000000e39397c20 */ /* 0x000fe20008410000 */
[----:B------:R-:W-:Y:S01]  /*4e30*/  PLOP3.LUT P6, PT, PT, PT, UP1, 0x80, 0x8 ;  /* 0x000000000008781c */ /* 0x000fe20003fcf018 */
[----:B------:R-:W-:Y:S01]  /*4e40*/  FMUL.FTZ R59, R59, UR14 ;  /* 0x0000000e3b3b7c20 */ /* 0x000fe20008410000 */
[----:B------:R-:W-:Y:S01]  /*4e50*/  @P0 FSEL R12, R185, -INF , !P3 ;  /* 0xff800000b90c0808 */ /* 0x000fe20005800000 */
[----:B------:R-:W-:Y:S01]  /*4e60*/  FMUL.FTZ R60, R60, UR14 ;  /* 0x0000000e3c3c7c20 */ /* 0x000fe20008410000 */
[----:B------:R-:W-:Y:S03]  /*4e70*/  PLOP3.LUT P0, PT, PT, PT, UP1, 0x80, 0x8 ;  /* 0x000000000008781c */ /* 0x000fe60003f0f018 */
[----:B------:R-:W1:Y:S01]  /*4e80*/  MUFU.TANH R201, R58 ;  /* 0x0000003a00c97308 */ /* 0x000e620000002400 */
[----:B------:R-:W-:Y:S01]  /*4e90*/  PLOP3.LUT P2, PT, PT, PT, UP1, 0x80, 0x8 ;  /* 0x000000000008781c */ /* 0x000fe20003f4f018 */
[----:B------:R-:W-:Y:S01]  /*4ea0*/  FFMA.FTZ R7, R12, UR9, -R2 ;  /* 0x000000090c077c23 */ /* 0x000fe20008010802 */
[----:B------:R-:W-:Y:S01]  /*4eb0*/  F2FP.F16.F32.PACK_AB R6, R93, R94 ;  /* 0x0000005e5d06723e */ /* 0x000fe200000000ff */
[----:B------:R-:W-:Y:S01]  /*4ec0*/  FMUL.FTZ R61, R61, UR14 ;  /* 0x0000000e3d3d7c20 */ /* 0x000fe20008410000 */
[----:B------:R-:W-:Y:S01]  /*4ed0*/  @P5 FSEL R16, R208, -INF , !P3 ;  /* 0xff800000d0105808 */ /* 0x000fe20005800000 */
[----:B------:R-:W-:Y:S01]  /*4ee0*/  FMUL.FTZ R64, R64, UR14 ;  /* 0x0000000e40407c20 */ /* 0x000fe20008410000 */
[----:B------:R-:W-:Y:S03]  /*4ef0*/  PLOP3.LUT P5, PT, PT, PT, UP1, 0x80, 0x8 ;  /* 0x000000000008781c */ /* 0x000fe60003faf018 */
[----:B------:R-:W-:Y:S01]  /*4f00*/  MUFU.TANH R73, R53 ;  /* 0x0000003500497308 */ /* 0x000fe20000002400 */
[----:B------:R-:W-:Y:S01]  /*4f10*/  @P6 FSEL R17, R77, -INF , !P3 ;  /* 0xff8000004d116808 */ /* 0x000fe20005800000 */
[----:B------:R-:W-:Y:S01]  /*4f20*/  FMUL.FTZ R65, R65, UR14 ;  /* 0x0000000e41417c20 */ /* 0x000fe20008410000 */
[----:B------:R-:W-:Y:S01]  /*4f30*/  PLOP3.LUT P6, PT, PT, PT, UP1, 0x80, 0x8 ;  /* 0x000000000008781c */ /* 0x000fe20003fcf018 */
[----:B------:R-:W-:Y:S01]  /*4f40*/  FMUL.FTZ R66, R66, UR14 ;  /* 0x0000000e42427c20 */ /* 0x000fe20008410000 */
[----:B-1----:R-:W-:Y:S01]  /*4f50*/  @P0 IADD3 R5, PT, PT, R3, 0x30, RZ ;  /* 0x0000003003050810 */ /* 0x002fe20007ffe0ff */
[----:B------:R-:W-:Y:S01]  /*4f60*/  FMUL.FTZ R67, R67, UR14 ;  /* 0x0000000e43437c20 */ /* 0x000fe20008410000 */
[----:B------:R-:W-:Y:S03]  /*4f70*/  PLOP3.LUT P0, PT, PT, PT, UP1, 0x80, 0x8 ;  /* 0x000000000008781c */ /* 0x000fe60003f0f018 */
[----:B------:R1:W-:Y:S01]  /*4f80*/  MUFU.EX2 R205, R7 ;  /* 0x0000000700cd7308 */ /* 0x0003e20000000800 */
[----:B------:R-:W-:Y:S01]  /*4f90*/  @P2 FSEL R23, R170, -INF , !P3 ;  /* 0xff800000aa172808 */ /* 0x000fe20005800000 */
[----:B------:R-:W-:Y:S01]  /*4fa0*/  FMUL.FTZ R62, R62, UR14 ;  /* 0x0000000e3e3e7c20 */ /* 0x000fe20008410000 */
[----:B------:R-:W-:Y:S01]  /*4fb0*/  PLOP3.LUT P2, PT, PT, PT, UP1, 0x80, 0x8 ;  /* 0x000000000008781c */ /* 0x000fe20003f4f018 */
[----:B------:R-:W-:Y:S01]  /*4fc0*/  @P5 VIADD R13, R3, 0x31 ;  /* 0x00000031030d5836 */ /* 0x000fe20000000000 */
[----:B------:R-:W-:Y:S05]  /*4fd0*/  PLOP3.LUT P3, PT, PT, PT, UP1, 0x80, 0x8 ;  /* 0x000000000008781c */ /* 0x000fea0003f6f018 */
[----:B------:R-:W-:Y:S01]  /*4fe0*/  MUFU.TANH R166, R55 ;  /* 0x0000003700a67308 */ /* 0x000fe20000002400 */
[----:B------:R-:W-:Y:S01]  /*4ff0*/  MOV R12, R201 ;  /* 0x000000c9000c7202 */ /* 0x000fe20000000f00 */
[----:B------:R-:W-:Y:S01]  /*5000*/  FMUL.FTZ R63, R63, UR14 ;  /* 0x0000000e3f3f7c20 */ /* 0x000fe20008410000 */
[----:B------:R-:W-:Y:S07]  /*5010*/  PLOP3.LUT P5, PT, PT, PT, UP1, 0x80, 0x8 ;  /* 0x000000000008781c */ /* 0x000fee0003faf018 */
[----:B------:R-:W-:Y:S01]  /*5020*/  MUFU.TANH R180, R57 ;  /* 0x0000003900b47308 */ /* 0x000fe20000002400 */
[----:B-1----:R-:W-:Y:S01]  /*5030*/  FFMA.FTZ R7, R16, UR9, -R0 ;  /* 0x0000000910077c23 */ /* 0x002fe20008010800 */
[----:B------:R-:W-:Y:S01]  /*5040*/  @P2 ISETP.GE.AND P2, PT, R5, UR35, PT ;  /* 0x0000002305002c0c */ /* 0x000fe2000bf46270 */
[----:B------:R-:W-:Y:S01]  /*5050*/  FFMA.FTZ R5, R19, UR9, -R2 ;  /* 0x0000000913057c23 */ /* 0x000fe20008010802 */
[----:B------:R-:W-:Y:S01]  /*5060*/  @P3 ISETP.GE.AND P3, PT, R13, UR35, PT ;  /* 0x000000230d003c0c */ /* 0x000fe2000bf66270 */
[----:B------:R-:W-:Y:S05]  /*5070*/  IMAD.MOV.U32 R13, RZ, RZ, R181 ;  /* 0x000000ffff0d7224 */ /* 0x000fea00078e00b5 */
[----:B------:R1:W-:Y:S10]  /*5080*/  MUFU.EX2 R220, R5 ;  /* 0x0000000500dc7308 */ /* 0x0003f40000000800 */
[----:B------:R-:W2:Y:S10]  /*5090*/  MUFU.TANH R196, R59 ;  /* 0x0000003b00c47308 */ /* 0x000eb40000002400 */
[----:B------:R2:W-:Y:S01]  /*50a0*/  MUFU.EX2 R232, R7 ;  /* 0x0000000700e87308 */ /* 0x0005e20000000800 */
[----:B-1----:R-:W-:Y:S01]  /*50b0*/  FFMA.FTZ R5, R15, UR9, -R0 ;  /* 0x000000090f057c23 */ /* 0x002fe20008010800 */
[----:B------:R-:W-:Y:S08]  /*50c0*/  IMAD.MOV.U32 R15, RZ, RZ, R74 ;  /* 0x000000ffff0f7224 */ /* 0x000ff000078e004a */
[----:B------:R-:W-:Y:S10]  /*50d0*/  MUFU.TANH R177, R60 ;  /* 0x0000003c00b17308 */ /* 0x000ff40000002400 */
[----:B------:R1:W-:Y:S01]  /*50e0*/  MUFU.EX2 R242, R5 ;  /* 0x0000000500f27308 */ /* 0x0003e20000000800 */
[----:B--2---:R-:W-:Y:S09]  /*50f0*/  MOV R7, R196 ;  /* 0x000000c400077202 */ /* 0x004ff20000000f00 */
[----:B------:R-:W-:Y:S10]  /*5100*/  MUFU.TANH R176, R61 ;  /* 0x0000003d00b07308 */ /* 0x000ff40000002400 */
[----:B------:R-:W2:Y:S01]  /*5110*/  MUFU.TANH R245, R64 ;  /* 0x0000004000f57308 */ /* 0x000ea20000002400 */
[----:B-1----:R-:W-:Y:S09]  /*5120*/  F2FP.F16.F32.PACK_AB R5, R95, R96 ;  /* 0x000000605f05723e */ /* 0x002ff200000000ff */
[----:B------:R-:W1:Y:S10]  /*5130*/  MUFU.TANH R244, R65 ;  /* 0x0000004100f47308 */ /* 0x000e740000002400 */
[----:B------:R-:W3:Y:S10]  /*5140*/  MUFU.TANH R165, R66 ;  /* 0x0000004200a57308 */ /* 0x000ef40000002400 */
[----:B------:R-:W3:Y:S10]  /*5150*/  MUFU.TANH R164, R67 ;  /* 0x0000004300a47308 */ /* 0x000ef40000002400 */
[----:B------:R-:W3:Y:S10]  /*5160*/  MUFU.TANH R186, R62 ;  /* 0x0000003e00ba7308 */ /* 0x000ef40000002400 */
[----:B------:R-:W3:Y:S01]  /*5170*/  MUFU.TANH R184, R63 ;  /* 0x0000003f00b87308 */ /* 0x000ee20000002400 */
[----:B------:R-:W-:Y:S02]  /*5180*/  LEA R160, R25, UR4, 0x1 ;  /* 0x0000000419a07c11 */ /* 0x000fe4000f8e08ff */
[----:B------:R-:W-:Y:S02]  /*5190*/  @P6 IADD3 R25, PT, PT, R3, 0x38, RZ ;  /* 0x0000003803196810 */ /* 0x000fe40007ffe0ff */
[----:B------:R-:W-:Y:S01]  /*51a0*/  PLOP3.LUT P6, PT, PT, PT, UP1, 0x80, 0x8 ;  /* 0x000000000008781c */ /* 0x000fe20003fcf018 */
[C---:B------:R-:W-:Y:S01]  /*51b0*/  VIADD R161, R160.reuse, 0x10040 ;  /* 0x00010040a0a17836 */ /* 0x040fe20000000000 */
[----:B------:R-:W-:Y:S01]  /*51c0*/  IADD3 R4, PT, PT, R160, 0x10000, RZ ;  /* 0x00010000a0047810 */ /* 0x000fe20007ffe0ff */
[----:B------:R-:W-:Y:S01]  /*51d0*/  IMAD.IADD R163, R26, 0x1, R160 ;  /* 0x000000011aa37824 */ /* 0x000fe200078e02a0 */
[----:B----4-:R-:W-:Y:S02]  /*51e0*/  IADD3 R113, PT, PT, R160, R27, RZ ;  /* 0x0000001ba0717210 */ /* 0x010fe40007ffe0ff */
[----:B------:R-:W-:Y:S01]  /*51f0*/  @P5 ISETP.GE.AND P5, PT, R25, UR35, PT ;  /* 0x0000002319005c0c */ /* 0x000fe2000bfa6270 */
[----:B------:R-:W-:Y:S01]  /*5200*/  @P4 VIADD R161, R4, 0xffffffc0 ;  /* 0xffffffc004a14836 */ /* 0x000fe20000000000 */
[----:B------:R-:W-:Y:S01]  /*5210*/  @P0 IADD3 R4, PT, PT, R3, 0x39, RZ ;  /* 0x0000003903040810 */ /* 0x000fe20007ffe0ff */
[----:B------:R-:W-:Y:S01]  /*5220*/  FFMA.FTZ R3, R14, UR9, -R2 ;  /* 0x000000090e037c23 */ /* 0x000fe20008010802 */
[C---:B------:R-:W-:Y:S01]  /*5230*/  IMAD.IADD R162, R26.reuse, 0x1, R113 ;  /* 0x000000011aa27824 */ /* 0x040fe200078e0271 */
[----:B------:R-:W-:Y:S01]  /*5240*/  PLOP3.LUT P0, PT, PT, PT, UP1, 0x80, 0x8 ;  /* 0x000000000008781c */ /* 0x000fe20003f0f018 */
[----:B------:R-:W-:Y:S01]  /*5250*/  IMAD.IADD R114, R26, 0x1, R161 ;  /* 0x000000011a727824 */ /* 0x000fe200078e02a1 */
[----:B------:R-:W-:Y:S01]  /*5260*/  @P6 ISETP.GE.AND P6, PT, R4, UR35, PT ;  /* 0x0000002304006c0c */ /* 0x000fe2000bfc6270 */
[----:B------:R-:W-:Y:S01]  /*5270*/  FFMA.FTZ R4, R20, UR9, -R0 ;  /* 0x0000000914047c23 */ /* 0x000fe20008010800 */
[----:B------:R4:W-:Y:S01]  /*5280*/  MUFU.EX2 R216, R3 ;  /* 0x0000000300d87308 */ /* 0x0009e20000000800 */
[----:B------:R-:W-:Y:S02]  /*5290*/  IADD3 R112, PT, PT, R27, R161, RZ ;  /* 0x000000a11b707210 */ /* 0x000fe40007ffe0ff */
[----:B------:R-:W-:Y:S07]  /*52a0*/  MOV R14, R168 ;  /* 0x000000a8000e7202 */ /* 0x000fee0000000f00 */
[----:B------:R2:W-:Y:S01]  /*52b0*/  MUFU.EX2 R243, R4 ;  /* 0x0000000400f37308 */ /* 0x0005e20000000800 */
[----:B------:R-:W-:Y:S01]  /*52c0*/  IMAD.IADD R115, R26, 0x1, R112 ;  /* 0x000000011a737824 */ /* 0x000fe200078e0270 */
[----:B------:R-:W-:Y:S02]  /*52d0*/  @P0 FSEL R15, R74, -INF , !P2 ;  /* 0xff8000004a0f0808 */ /* 0x000fe40005000000 */
[----:B------:R-:W-:Y:S01]  /*52e0*/  PLOP3.LUT P0, PT, PT, PT, UP1, 0x80, 0x8 ;  /* 0x000000000008781c */ /* 0x000fe20003f0f018 */
[----:B----4-:R4:W5:Y:S02]  /*52f0*/  LDG.E R3, desc[UR30][R10.64+0x120] ;  /* 0x0001201e0a037981 */ /* 0x010964000c1e1900 */
[----:B------:R-:W-:Y:S01]  /*5300*/  FFMA.FTZ R15, R15, UR9, -R9 ;  /* 0x000000090f0f7c23 */ /* 0x000fe20008010809 */
[----:B--2---:R-:W-:Y:S05]  /*5310*/  F2FP.F16.F32.PACK_AB R4, R97, R158 ;  /* 0x0000009e6104723e */ /* 0x004fea00000000ff */
[----:B------:R2:W-:Y:S04]  /*5320*/  STS [R160+0x10000], R4 ;  /* 0x01000004a0007388 */ /* 0x0005e80000000800 */
[----:B------:R-:W-:Y:S02]  /*5330*/  @P0 FSEL R14, R168, -INF , !P2 ;  /* 0xff800000a80e0808 */ /* 0x000fe40005000000 */
[----:B------:R-:W-:Y:S03]  /*5340*/  PLOP3.LUT P0, PT, PT, PT, UP1, 0x80, 0x8 ;  /* 0x000000000008781c */ /* 0x000fe60003f0f018 */
[----:B------:R-:W-:Y:S04]  /*5350*/  FFMA.FTZ R14, R14, UR9, -R8 ;  /* 0x000000090e0e7c23 */ /* 0x000fe80008010808 */
[----:B------:R-:W-:Y:S01]  /*5360*/  MUFU.EX2 R173, R14 ;  /* 0x0000000e00ad7308 */ /* 0x000fe20000000800 */
[----:B----4-:R-:W-:Y:S02]  /*5370*/  F2FP.F16.F32.PACK_AB R10, R159, R70 ;  /* 0x000000469f0a723e */ /* 0x010fe400000000ff */
[----:B------:R-:W-:Y:S03]  /*5380*/  F2FP.F16.F32.PACK_AB R11, R250, R251 ;  /* 0x000000fbfa0b723e */ /* 0x000fe600000000ff */
[----:B------:R-:W-:Y:S01]  /*5390*/  @P0 FSEL R13, R181, -INF , !P2 ;  /* 0xff800000b50d0808 */ /* 0x000fe20005000000 */
[----:B------:R4:W-:Y:S01]  /*53a0*/  STS [R160+0x10400], R10 ;  /* 0x0104000aa0007388 */ /* 0x0009e20000000800 */
[----:B------:R-:W-:Y:S03]  /*53b0*/  PLOP3.LUT P0, PT, PT, PT, UP1, 0x80, 0x8 ;  /* 0x000000000008781c */ /* 0x000fe60003f0f018 */
[----:B------:R1:W-:Y:S01]  /*53c0*/  STS [R163+0x10000], R5 ;  /* 0x01000005a3007388 */ /* 0x0003e20000000800 */
[----:B--2---:R-:W-:Y:S01]  /*53d0*/  F2FP.F16.F32.PACK_AB R4, R226, R224 ;  /* 0x000000e0e204723e */ /* 0x004fe200000000ff */
[----:B------:R-:W-:Y:S04]  /*53e0*/  FFMA.FTZ R13, R13, UR9, -R2 ;  /* 0x000000090d0d7c23 */ /* 0x000fe80008010802 */
[----:B------:R2:W-:Y:S01]  /*53f0*/  STS [R163+0x10400], R4 ;  /* 0x01040004a3007388 */ /* 0x0005e20000000800 */
[----:B------:R-:W-:Y:S03]  /*5400*/  MUFU.EX2 R200, R13 ;  /* 0x0000000d00c87308 */ /* 0x000fe60000000800 */
[----:B------:R3:W-:Y:S01]  /*5410*/  STS [R160+0x12000], R11 ;  /* 0x0120000ba0007388 */ /* 0x0007e20000000800 */
[----:B------:R-:W-:Y:S02]  /*5420*/  @P0 FSEL R12, R201, -INF , !P2 ;  /* 0xff800000c90c0808 */ /* 0x000fe40005000000 */
[----:B------:R-:W-:Y:S02]  /*5430*/  PLOP3.LUT P0, PT, PT, PT, UP1, 0x80, 0x8 ;  /* 0x000000000008781c */ /* 0x000fe40003f0f018 */
[----:B------:R-:W-:Y:S02]  /*5440*/  PLOP3.LUT P2, PT, PT, PT, UP1, 0x80, 0x8 ;  /* 0x000000000008781c */ /* 0x000fe40003f4f018 */
[----:B----4-:R-:W-:Y:S02]  /*5450*/  F2FP.F16.F32.PACK_AB R10, R79, R76 ;  /* 0x0000004c4f0a723e */ /* 0x010fe400000000ff */
[----:B------:R-:W-:Y:S01]  /*5460*/  MUFU.EX2 R76, R15 ;  /* 0x0000000f004c7308 */ /* 0x000fe20000000800 */
[----:B-1----:R-:W-:Y:S02]  /*5470*/  F2FP.F16.F32.PACK_AB R5, R246, R247 ;  /* 0x000000f7f605723e */ /* 0x002fe400000000ff */
[----:B------:R1:W-:Y:S04]  /*5480*/  STS [R160+0x12400], R10 ;  /* 0x0124000aa0007388 */ /* 0x0003e80000000800 */
[----:B------:R4:W-:Y:S01]  /*5490*/  STS [R163+0x12000], R5 ;  /* 0x01200005a3007388 */ /* 0x0009e20000000800 */
[----:B--2---:R-:W-:Y:S01]  /*54a0*/  F2FP.F16.F32.PACK_AB R4, R75, R72 ;  /* 0x000000484b04723e */ /* 0x004fe200000000ff */
[----:B---3--:R-:W-:Y:S04]  /*54b0*/  IMAD.MOV.U32 R11, RZ, RZ, R73 ;  /* 0x000000ffff0b7224 */ /* 0x008fe800078e0049 */
[----:B------:R2:W-:Y:S01]  /*54c0*/  STS [R163+0x12400], R4 ;  /* 0x01240004a3007388 */ /* 0x0005e20000000800 */
[----:B------:R-:W-:Y:S02]  /*54d0*/  @P0 FSEL R11, R73, -INF , !P3 ;  /* 0xff800000490b0808 */ /* 0x000fe40005800000 */
[----:B------:R-:W-:Y:S01]  /*54e0*/  PLOP3.LUT P0, PT, PT, PT, UP1, 0x80, 0x8 ;  /* 0x000000000008781c */ /* 0x000fe20003f0f018 */
[----:B------:R3:W-:Y:S02]  /*54f0*/  STS [R113+0x10000], R6 ;  /* 0x0100000671007388 */ /* 0x0007e40000000800 */
[----:B------:R-:W-:Y:S04]  /*5500*/  FFMA.FTZ R11, R11, UR9, -R9 ;  /* 0x000000090b0b7c23 */ /* 0x000fe80008010809 */
[----:B------:R2:W-:Y:S01]  /*5510*/  MUFU.EX2 R75, R11 ;  /* 0x0000000b004b7308 */ /* 0x0005e20000000800 */
[----:B-1----:R-:W-:Y:S01]  /*5520*/  FFMA.FTZ R10, R21, UR9, -R0 ;  /* 0x00000009150a7c23 */ /* 0x002fe20008010800 */
[----:B----4-:R-:W-:Y:S08]  /*5530*/  F2FP.F16.F32.PACK_AB R5, R214, R215 ;  /* 0x000000d7d605723e */ /* 0x010ff000000000ff */
[----:B------:R1:W-:Y:S01]  /*5540*/  MUFU.EX2 R233, R10 ;  /* 0x0000000a00e97308 */ /* 0x0003e20000000800 */
[----:B------:R4:W-:Y:S01]  /*5550*/  STS [R113+0x10400], R5 ;  /* 0x0104000571007388 */ /* 0x0009e20000000800 */
[----:B--2---:R-:W-:Y:S01]  /*5560*/  FFMA.FTZ R4, R18, UR9, -R2 ;  /* 0x0000000912047c23 */ /* 0x004fe20008010802 */
[----:B------:R-:W-:Y:S07]  /*5570*/  IMAD.MOV.U32 R11, RZ, RZ, R245 ;  /* 0x000000ffff0b7224 */ /* 0x000fee00078e00f5 */
[----:B------:R2:W-:Y:S01]  /*5580*/  MUFU.EX2 R207, R4 ;  /* 0x0000000400cf7308 */ /* 0x0005e20000000800 */
[----:B---3--:R-:W-:Y:S02]  /*5590*/  F2FP.F16.F32.PACK_AB R6, R240, R241 ;  /* 0x000000f1f006723e */ /* 0x008fe400000000ff */
[----:B-1----:R-:W-:Y:S02]  /*55a0*/  MOV R10, R166 ;  /* 0x000000a6000a7202 */ /* 0x002fe40000000f00 */
[----:B------:R-:W-:Y:S02]  /*55b0*/  @P2 FSEL R10, R166, -INF , !P3 ;  /* 0xff800000a60a2808 */ /* 0x000fe40005800000 */
[----:B------:R-:W-:Y:S03]  /*55c0*/  PLOP3.LUT P2, PT, PT, PT, UP1, 0x80, 0x8 ;  /* 0x000000000008781c */ /* 0x000fe60003f4f018 */
[--C-:B------:R-:W-:Y:S01]  /*55d0*/  FFMA.FTZ R10, R10, UR9, -R8.reuse ;  /* 0x000000090a0a7c23 */ /* 0x100fe20008010808 */
[----:B--2---:R-:W-:Y:S03]  /*55e0*/  F2FP.F16.F32.PACK_AB R4, R87, R88 ;  /* 0x000000585704723e */ /* 0x004fe600000000ff */
[----:B------:R1:W-:Y:S02]  /*55f0*/  MUFU.EX2 R172, R10 ;  /* 0x0000000a00ac7308 */ /* 0x0003e40000000800 */
[----:B------:R2:W-:Y:S01]  /*5600*/  STS [R162+0x10000], R4 ;  /* 0x01000004a2007388 */ /* 0x0005e20000000800 */
[----:B----4-:R-:W-:Y:S03]  /*5610*/  F2FP.F16.F32.PACK_AB R5, R252, R71 ;  /* 0x00000047fc05723e */ /* 0x010fe600000000ff */
[----:B------:R-:W-:Y:S02]  /*5620*/  @P2 FSEL R7, R196, -INF , !P3 ;  /* 0xff800000c4072808 */ /* 0x000fe40005800000 */
[----:B------:R-:W-:Y:S02]  /*5630*/  PLOP3.LUT P2, PT, PT, PT, UP1, 0x80, 0x8 ;  /* 0x000000000008781c */ /* 0x000fe40003f4f018 */
[----:B-1----:R-:W-:Y:S11]  /*5640*/  MOV R10, R244 ;  /* 0x000000f4000a7202 */ /* 0x002ff60000000f00 */
[----:B------:R-:W-:Y:S02]  /*5650*/  @P2 FSEL R11, R245, -INF , !P5 ;  /* 0xff800000f50b2808 */ /* 0x000fe40006800000 */
[----:B------:R-:W-:Y:S02]  /*5660*/  PLOP3.LUT P2, PT, PT, PT, UP1, 0x80, 0x8 ;  /* 0x000000000008781c */ /* 0x000fe40003f4f018 */
[----:B--2---:R-:W-:Y:S05]  /*5670*/  F2FP.F16.F32.PACK_AB R4, R202, R203 ;  /* 0x000000cbca04723e */ /* 0x004fea00000000ff */
        /* <DEDUP_REMOVED lines=23> */
[--C-:B------:R-:W-:Y:S06]  /*57f0*/  FFMA.FTZ R4, R4, UR9, -R2.reuse ;  /* 0x0000000904047c23 */ /* 0x100fec0008010802 */
        /* <DEDUP_REMOVED lines=9> */
[--C-:B------:R-:W-:Y:S01]  /*5890*/  FFMA.FTZ R6, R7, UR9, -R0.reuse ;  /* 0x0000000907067c23 */ /* 0x100fe20008010800 */
        /* <DEDUP_REMOVED lines=83> */
[----:B------:R-:W-:Y:S01]  /*5dd0*/  FADD.FTZ R4, -R111, R4 ;  /* 0x000000046f047221 */ /* 0x000fe20000010100 */
        /* <DEDUP_REMOVED lines=20> */
[----:B------:R-:W-:Y:S02]  /*5f20*/  IMAD.SHL.U32 R158, R157, 0x40, RZ ;  /* 0x000000409d9e7824 */ /* 0x000fe400078e00ff */
[----:B------:R-:W-:Y:S01]  /*5f30*/  FFMA.FTZ R4, -R98, R98, 1 ;  /* 0x3f80000062047423 */ /* 0x000fe20000010162 */
[----:B------:R-:W-:Y:S01]  /*5f40*/  LOP3.LUT R2, R104, 0x8, R157, 0xf8, !PT ;  /* 0x0000000868027812 */ /* 0x000fe200078ef89d */
[----:B------:R1:W5:Y:S01]  /*5f50*/  LDL.LU R98, [R1+0xcc] ;  /* 0x0000cc0001627983 */ /* 0x0003620000300800 */
[----:B------:R-:W-:Y:S01]  /*5f60*/  FADD.FTZ R105, -R111, R5 ;  /* 0x000000056f697221 */ /* 0x000fe20000010100 */
[----:B------:R-:W-:Y:S01]  /*5f70*/  FFMA.FTZ R5, -R156, R156, 1 ;  /* 0x3f8000009c057423 */ /* 0x000fe2000001019c */
[----:B------:R-:W-:Y:S01]  /*5f80*/  LOP3.LUT R2, R2, 0x1c0, R158, 0xf8, !PT ;  /* 0x000001c002027812 */ /* 0x000fe200078ef89e */
[----:B------:R-:W-:Y:S01]  /*5f90*/  FMUL.FTZ R4, R4, UR14 ;  /* 0x0000000e04047c20 */ /* 0x000fe20008410000 */
[----:B------:R-:W-:Y:S01]  /*5fa0*/  SHF.L.U32 R156, R157, 0x3, RZ ;  /* 0x000000039d9c7819 */ /* 0x000fe200000006ff */
[----:B------:R-:W-:Y:S01]  /*5fb0*/  FMUL.FTZ R105, R97, R105 ;  /* 0x0000006961697220 */ /* 0x000fe20000410000 */
        /* <DEDUP_REMOVED lines=27> */
[----:B------:R-:W-:Y:S01]  /*6170*/  FMUL.FTZ R0, R17, R0 ;  /* 0x0000000011007220 */ /* 0x000fe20000410000 */
[----:B------:R-:W-:Y:S01]  /*6180*/  FMUL.FTZ R5, R5, UR14 ;  /* 0x0000000e05057c20 */ /* 0x000fe20008410000 */
[----:B------:R1:W5:Y:S01]  /*6190*/  LDL.LU R91, [R1+0xb0] ;  /* 0x0000b000015b7983 */ /* 0x0003620000300800 */
[----:B------:R-:W-:Y:S01]  /*61a0*/  F2FP.F16.F32.PACK_AB R17, R100, R101 ;  /* 0x000000656411723e */ /* 0x000fe200000000ff */
[----:B------:R-:W-:Y:S01]  /*61b0*/  FMUL.FTZ R16, R16, UR14 ;  /* 0x0000000e10107c20 */ /* 0x000fe20008410000 */
[----:B------:R-:W-:Y:S01]  /*61c0*/  FMUL.FTZ R5, R21, R5 ;  /* 0x0000000515057220 */ /* 0x000fe20000410000 */
[----:B------:R1:W5:Y:S01]  /*61d0*/  LDL.LU R90, [R1+0xac] ;  /* 0x0000ac00015a7983 */ /* 0x0003620000300800 */
[----:B------:R-:W-:Y:S01]  /*61e0*/  FFMA.FTZ R21, -R85, R85, 1 ;  /* 0x3f80000055157423 */ /* 0x000fe20000010155 */
[----:B------:R-:W-:Y:S01]  /*61f0*/  FMUL.FTZ R16, R20, R16 ;  /* 0x0000001014107220 */ /* 0x000fe20000410000 */
[----:B------:R-:W-:Y:S01]  /*6200*/  FADD.FTZ R20, -R111, R33 ;  /* 0x000000216f147221 */ /* 0x000fe20000010100 */
[----:B------:R1:W5:Y:S01]  /*6210*/  LDL.LU R89, [R1+0xa8] ;  /* 0x0000a80001597983 */ /* 0x0003620000300800 */
[----:B------:R-:W-:Y:S01]  /*6220*/  F2FP.F16.F32.PACK_AB R101, R4, R5 ;  /* 0x000000050465723e */ /* 0x000fe200000000ff */
[----:B------:R-:W-:Y:S01]  /*6230*/  FMUL.FTZ R5, R88, R32 ;  /* 0x0000002058057220 */ /* 0x000fe20000410000 */
[----:B------:R-:W-:Y:S01]  /*6240*/  FMUL.FTZ R20, R87, R20 ;  /* 0x0000001457147220 */ /* 0x000fe20000410000 */
[----:B------:R1:W5:Y:S01]  /*6250*/  LDL.LU R88, [R1+0xa4] ;  /* 0x0000a40001587983 */ /* 0x0003620000300800 */
[----:B------:R-:W-:Y:S01]  /*6260*/  FFMA.FTZ R32, -R86, R86, 1 ;  /* 0x3f80000056207423 */ /* 0x000fe20000010156 */
[----:B------:R-:W-:Y:S01]  /*6270*/  FFMA.FTZ R4, -R82, R82, 1 ;  /* 0x3f80000052047423 */ /* 0x000fe20000010152 */
[C---:B------:R-:W-:Y:S01]  /*6280*/  FADD.FTZ R33, -R111.reuse, R36 ;  /* 0x000000246f217221 */ /* 0x040fe20000010100 */
[----:B------:R1:W5:Y:S01]  /*6290*/  LDL.LU R87, [R1+0xa0] ;  /* 0x0000a00001577983 */ /* 0x0003620000300800 */
[----:B------:R-:W-:Y:S01]  /*62a0*/  FADD.FTZ R36, -R111, R37 ;  /* 0x000000256f247221 */ /* 0x000fe20000010100 */
[----:B------:R-:W-:Y:S01]  /*62b0*/  F2FP.F16.F32.PACK_AB R16, R16, R0 ;  /* 0x000000001010723e */ /* 0x000fe200000000ff */
[----:B------:R-:W-:Y:S01]  /*62c0*/  FMUL.FTZ R33, R84, R33 ;  /* 0x0000002154217220 */ /* 0x000fe20000410000 */
[----:B------:R1:W5:Y:S01]  /*62d0*/  LDL.LU R86, [R1+0x9c] ;  /* 0x00009c0001567983 */ /* 0x0003620000300800 */
[----:B------:R-:W-:Y:S01]  /*62e0*/  FMUL.FTZ R36, R83, R36 ;  /* 0x0000002453247220 */ /* 0x000fe20000410000 */
[----:B------:R-:W-:Y:S01]  /*62f0*/  FFMA.FTZ R0, -R81, R81, 1 ;  /* 0x3f80000051007423 */ /* 0x000fe20000010151 */
[C---:B------:R-:W-:Y:S01]  /*6300*/  FADD.FTZ R37, -R111.reuse, R48 ;  /* 0x000000306f257221 */ /* 0x040fe20000010100 */
[----:B------:R1:W5:Y:S01]  /*6310*/  LDL.LU R85, [R1+0x98] ;  /* 0x0000980001557983 */ /* 0x0003620000300800 */
[C---:B------:R-:W-:Y:S01]  /*6320*/  FADD.FTZ R48, -R111.reuse, R49 ;  /* 0x000000316f307221 */ /* 0x040fe20000010100 */
[----:B------:R-:W-:Y:S01]  /*6330*/  FADD.FTZ R49, -R111, R52 ;  /* 0x000000346f317221 */ /* 0x000fe20000010100 */
[----:B------:R-:W-:Y:S01]  /*6340*/  FMUL.FTZ R37, R80, R37 ;  /* 0x0000002550257220 */ /* 0x000fe20000410000 */
[----:B------:R1:W5:Y:S01]  /*6350*/  LDL.LU R84, [R1+0x94] ;  /* 0x0000940001547983 */ /* 0x0003620000300800 */
[----:B------:R-:W-:Y:S01]  /*6360*/  FMUL.FTZ R48, R79, R48 ;  /* 0x000000304f307220 */ /* 0x000fe20000410000 */
[----:B------:R-:W-:Y:S01]  /*6370*/  FMUL.FTZ R49, R76, R49 ;  /* 0x000000314c317220 */ /* 0x000fe20000410000 */
[----:B------:R-:W-:Y:S01]  /*6380*/  FADD.FTZ R52, -R111, R53 ;  /* 0x000000356f347221 */ /* 0x000fe20000010100 */
[----:B------:R1:W5:Y:S01]  /*6390*/  LDL.LU R83, [R1+0x90] ;  /* 0x0000900001537983 */ /* 0x0003620000300800 */
[----:B------:R-:W-:Y:S01]  /*63a0*/  FMUL.FTZ R21, R21, UR14 ;  /* 0x0000000e15157c20 */ /* 0x000fe20008410000 */
[----:B------:R-:W-:Y:S01]  /*63b0*/  FMUL.FTZ R32, R32, UR14 ;  /* 0x0000000e20207c20 */ /* 0x000fe20008410000 */
[----:B------:R-:W-:Y:S01]  /*63c0*/  FMUL.FTZ R52, R75, R52 ;  /* 0x000000344b347220 */ /* 0x000fe20000410000 */
[----:B------:R1:W5:Y:S01]  /*63d0*/  LDL.LU R82, [R1+0x8c] ;  /* 0x00008c0001527983 */ /* 0x0003620000300800 */
[----:B------:R-:W-:Y:S01]  /*63e0*/  FMUL.FTZ R21, R20, R21 ;  /* 0x0000001514157220 */ /* 0x000fe20000410000 */
[----:B------:R-:W-:Y:S01]  /*63f0*/  FFMA.FTZ R20, -R78, R78, 1 ;  /* 0x3f8000004e147423 */ /* 0x000fe2000001014e */
        /* <DEDUP_REMOVED lines=28> */
[----:B------:R-:W-:Y:S01]  /*65c0*/  FMUL.FTZ R36, R36, UR14 ;  /* 0x0000000e24247c20 */ /* 0x000fe20008410000 */
[----:B------:R1:W5:Y:S01]  /*65d0*/  LDL.LU R74, [R1+0x6c] ;  /* 0x00006c00014a7983 */ /* 0x0003620000300800 */
[----:B------:R-:W-:Y:S01]  /*65e0*/  FMUL.FTZ R5, R48, R5 ;  /* 0x0000000530057220 */ /* 0x000fe20000410000 */
[----:B------:R-:W-:Y:S01]  /*65f0*/  LOP3.LUT R103, R156, 0x18, RZ, 0xc0, !PT ;  /* 0x000000189c677812 */ /* 0x000fe200078ec0ff */
[----:B------:R-:W-:Y:S01]  /*6600*/  FMUL.FTZ R0, R52, R36 ;  /* 0x0000002434007220 */ /* 0x000fe20000410000 */
[----:B------:R1:W5:Y:S01]  /*6610*/  LDL.LU R73, [R1+0x68] ;  /* 0x0000680001497983 */ /* 0x0003620000300800 */
[----:B------:R-:W-:Y:S01]  /*6620*/  FMUL.FTZ R6, R6, UR14 ;  /* 0x0000000e06067c20 */ /* 0x000fe20008410000 */
[----:B------:R-:W-:Y:S01]  /*6630*/  F2FP.F16.F32.PACK_AB R48, R5, R20 ;  /* 0x000000140530723e */ /* 0x000fe200000000ff */
[----:B------:R-:W-:Y:S01]  /*6640*/  FADD.FTZ R20, -R111, R65 ;  /* 0x000000416f147221 */ /* 0x000fe20000010100 */
[----:B------:R1:W5:Y:S01]  /*6650*/  LDL.LU R72, [R1+0x64] ;  /* 0x0000640001487983 */ /* 0x0003620000300800 */
[----:B------:R-:W-:Y:S01]  /*6660*/  FFMA.FTZ R5, -R245, R245, 1 ;  /* 0x3f800000f5057423 */ /* 0x000fe200000101f5 */
[----:B------:R-:W-:Y:S01]  /*6670*/  F2FP.F16.F32.PACK_AB R37, R0, R4 ;  /* 0x000000040025723e */ /* 0x000fe200000000ff */
[----:B------:R-:W-:Y:S02]  /*6680*/  FMUL.FTZ R20, R71, R20 ;  /* 0x0000001447147220 */ /* 0x000fe40000410000 */
[----:B------:R1:W5:Y:S01]  /*6690*/  LDL.LU R71, [R1+0x60] ;  /* 0x0000600001477983 */ /* 0x0003620000300800 */
[----:B------:R-:W-:Y:S01]  /*66a0*/  FMUL.FTZ R5, R5, UR14 ;  /* 0x0000000e05057c20 */ /* 0x000fe20008410000 */
[----:B------:R-:W-:Y:S01]  /*66b0*/  FMUL.FTZ R32, R20, R32 ;  /* 0x0000002014207220 */ /* 0x000fe20000410000 */
[----:B------:R-:W-:Y:S01]  /*66c0*/  FFMA.FTZ R20, -R69, R69, 1 ;  /* 0x3f80000045147423 */ /* 0x000fe20000010145 */
[----:B------:R1:W5:Y:S01]  /*66d0*/  LDL.LU R70, [R1+0x5c] ;  /* 0x00005c0001467983 */ /* 0x0003620000300800 */
[----:B------:R-:W-:Y:S02]  /*66e0*/  FMUL.FTZ R33, R33, R5 ;  /* 0x0000000521217220 */ /* 0x000fe40000410000 */
[----:B------:R-:W-:Y:S01]  /*66f0*/  FMUL.FTZ R20, R20, UR14 ;  /* 0x0000000e14147c20 */ /* 0x000fe20008410000 */
[----:B------:R1:W5:Y:S04]  /*6700*/  LDL.LU R69, [R1+0x58] ;  /* 0x0000580001457983 */ /* 0x0003680000300800 */
[----:B------:R1:W5:Y:S01]  /*6710*/  LDL.LU R68, [R1+0x54] ;  /* 0x0000540001447983 */ /* 0x0003620000300800 */
[----:B------:R-:W-:Y:S05]  /*6720*/  BRA.U !UP0, `(.L_x_484) ;  /* 0x0000000108a47547 */ /* 0x000fea000b800000 */
[----:B------:R-:W2:Y:S01]  /*6730*/  LDL.LU R65, [R1+0x2c] ;  /* 0x00002c0001417983 */ /* 0x000ea20000300800 */
[----:B------:R-:W3:Y:S01]  /*6740*/  LDC R36, c[0x0][0x3b0] ;  /* 0x0000ec00ff247b82 */ /* 0x000ee20000000800 */
[----:B------:R-:W-:Y:S01]  /*6750*/  ISETP.GE.AND P2, PT, R103, UR5, PT ;  /* 0x0000000567007c0c */ /* 0x000fe2000bf46270 */
[----:B------:R-:W-:Y:S01]  /*6760*/  ULOP3.LUT UR16, UR43, 0x1, URZ, 0xc0, !UPT ;  /* 0x000000012b107892 */ /* 0x000fe2000f8ec0ff */
[----:B------:R-:W4:Y:S01]  /*6770*/  LDL.LU R64, [R1+0x28] ;  /* 0x0000280001407983 */ /* 0x000f220000300800 */
[----:B------:R-:W-:Y:S02]  /*6780*/  IADD3 R4, P0, PT, RZ, -UR33, RZ ;  /* 0x80000021ff047c10 */ /* 0x000fe4000ff1e0ff */
[----:B------:R-:W-:Y:S01]  /*6790*/  UISETP.NE.U32.AND UP2, UPT, UR16, 0x1, UPT ;  /* 0x000000011000788c */ /* 0x000fe2000bf45070 */
[----:B------:R-:W2:Y:S03]  /*67a0*/  LDL.LU R52, [R1+0x4] ;  /* 0x0000040001347983 */ /* 0x000ea60000300800 */
[----:B------:R-:W-:Y:S01]  /*67b0*/  USEL UR16, UR32, 0x2000, !UP2 ;  /* 0x0000200020107887 */ /* 0x000fe2000d000000 */
[----:B------:R-:W3:Y:S05]  /*67c0*/  LDL.LU R49, [R1+0x24] ;  /* 0x0000240001317983 */ /* 0x000eea0000300800 */
[----:B------:R-:W-:Y:S02]  /*67d0*/  VIADD R149, R149, UR16 ;  /* 0x0000001095957c36 */ /* 0x000fe40008000000 */
[----:B---3--:R-:W-:Y:S02]  /*67e0*/  VIADD R49, R49, UR16 ;  /* 0x0000001031317c36 */ /* 0x008fe40008000000 */
[----:B------:R-:W-:Y:S02]  /*67f0*/  IMAD.SHL.U32 R0, R36, 0x80, RZ ;  /* 0x0000008024007824 */ /* 0x000fe400078e00ff */
[----:B--2---:R-:W-:Y:S02]  /*6800*/  VIADD R52, R52, UR16 ;  /* 0x0000001034347c36 */ /* 0x004fe40008000000 */
[----:B------:R-:W-:Y:S01]  /*6810*/  IMAD.X R0, RZ, RZ, ~R0, P0 ;  /* 0x000000ffff007224 */ /* 0x000fe200000e0e00 */
[----:B------:R-:W-:Y:S04]  /*6820*/  ISETP.GE.AND P0, PT, R103, UR5, PT ;  /* 0x0000000567007c0c */ /* 0x000fe8000bf06270 */
[----:B------:R-:W-:Y:S04]  /*6830*/  SHF.R.S64 R4, R4, 0x1f, R0 ;  /* 0x0000001f04047819 */ /* 0x000fe80000001000 */
[----:B------:R-:W-:Y:S04]  /*6840*/  IADD3 R65, P3, PT, R4, R65, RZ ;  /* 0x0000004104417210 */ /* 0x000fe80007f7e0ff */
[----:B----4-:R-:W-:Y:S01]  /*6850*/  LEA.HI.X.SX32 R64, R0, R64, 0x1, P3 ;  /* 0x0000004000407211 */ /* 0x010fe200018f0eff */
[----:B------:R-:W-:Y:S01]  /*6860*/  @!P2 IMAD.MOV.U32 R4, RZ, RZ, R65 ;  /* 0x000000ffff04a224 */ /* 0x000fe200078e0041 */
[----:B------:R-:W2:Y:S03]  /*6870*/  @!P0 LDC R0, c[0x0][0x3b4] ;  /* 0x0000ed00ff008b82 */ /* 0x000ea60000000800 */
[----:B------:R3:W-:Y:S01]  /*6880*/  STL [R1+0x28], R64 ;  /* 0x0000284001007387 */ /* 0x0007e20000100800 */
[----:B------:R-:W-:Y:S03]  /*6890*/  @!P2 IMAD.MOV.U32 R5, RZ, RZ, R64 ;  /* 0x000000ffff05a224 */ /* 0x000fe600078e0040 */
[----:B------:R3:W-:Y:S04]  /*68a0*/  STL [R1+0x2c], R65 ;  /* 0x00002c4101007387 */ /* 0x0007e80000100800 */
        /* <DEDUP_REMOVED lines=8> */
[----:B------:R3:W-:Y:S04]  /*6930*/  STL [R1+0x24], R49 ;  /* 0x0000243101007387 */ /* 0x0007e80000100800 */
[----:B------:R3:W-:Y:S01]  /*6940*/  STL [R1+0x4], R52 ;  /* 0x0000043401007387 */ /* 0x0007e20000100800 */
[C---:B----4-:R-:W-:Y:S04]  /*6950*/  @!P0 LEA R4, P3, R36.reuse, R65, 0x7 ;  /* 0x0000004124048211 */ /* 0x050fe800078638ff */
[----:B--2---:R-:W-:Y:S05]  /*6960*/  @!P0 LEA.HI.X R5, R36, R64, R0, 0x7, P3 ;  /* 0x0000004024058211 */ /* 0x004fea00018f3c00 */
[----:B------:R-:W-:Y:S01]  /*6970*/  @!PT LDS RZ, [RZ] ;  /* 0x00000000fffff984 */ /* 0x000fe20000000800 */
[----:B------:R-:W-:Y:S01]  /*6980*/  @!PT LDS RZ, [RZ] ;  /* 0x00000000fffff984 */ /* 0x000fe20000000800 */
[----:B------:R-:W-:Y:S01]  /*6990*/  @!PT LDS RZ, [RZ] ;  /* 0x00000000fffff984 */ /* 0x000fe20000000800 */
[----:B------:R3:W-:Y:S04]  /*69a0*/  @!P0 LDGSTS.E.BYPASS.LTC128B.128 [R49+0x1000], desc[UR30][R4.64] ;  /* 0x0100000004318fae */ /* 0x0007e8000b981a1e */
[----:B------:R-:W0:Y:S02]  /*69b0*/  LDGDEPBAR ;  /* 0x00000000000079af */ /* 0x000e240000000000 */
.L_x_484:
[----:B------:R-:W2:Y:S01]  /*69c0*/  LDL.LU R102, [R1+0x14] ;  /* 0x0000140001667983 */ /* 0x000ea20000300800 */
[----:B------:R-:W-:Y:S01]  /*69d0*/  F2FP.F16.F32.PACK_AB R36, R32, R33 ;  /* 0x000000212024723e */ /* 0x000fe200000000ff */
[----:B------:R-:W-:Y:S01]  /*69e0*/  FMUL.FTZ R6, R7, R6 ;  /* 0x0000000607067220 */ /* 0x000fe20000410000 */
[----:B------:R-:W-:Y:S01]  /*69f0*/  FMUL.FTZ R20, R21, R20 ;  /* 0x0000001415147220 */ /* 0x000fe20000410000 */
[----:B---3--:R-:W3:Y:S01]  /*6a00*/  LDL.LU R65, [R1+0x10] ;  /* 0x0000100001417983 */ /* 0x008ee20000300800 */
[----:B------:R-:W-:Y:S01]  /*6a10*/  FADD.FTZ R39, -R110, R39 ;  /* 0x000000276e277221 */ /* 0x000fe20000010100 */
[C---:B-----5:R-:W-:Y:S01]  /*6a20*/  FADD.FTZ R29, -R109.reuse, R29 ;  /* 0x0000001d6d1d7221 */ /* 0x060fe20000010100 */
[----:B------:R-:W-:Y:S01]  /*6a30*/  FADD.FTZ R25, -R109, R25 ;  /* 0x000000196d197221 */ /* 0x000fe20000010100 */
[----:B------:R-:W4:Y:S01]  /*6a40*/  LDL.LU R64, [R1+0xc] ;  /* 0x00000c0001407983 */ /* 0x000f220000300800 */
[----:B------:R-:W-:Y:S01]  /*6a50*/  FFMA.FTZ R0, -R195, R195, 1 ;  /* 0x3f800000c3007423 */ /* 0x000fe200000101c3 */
[----:B------:R-:W-:Y:S01]  /*6a60*/  FFMA.FTZ R5, -R192, R192, 1 ;  /* 0x3f800000c0057423 */ /* 0x000fe200000101c0 */
[----:B------:R-:W-:Y:S01]  /*6a70*/  FFMA.FTZ R4, -R190, R190, 1 ;  /* 0x3f800000be047423 */ /* 0x000fe200000101be */
[----:B------:R-:W4:Y:S01]  /*6a80*/  LDL.LU R52, [R1+0x8] ;  /* 0x0000080001347983 */ /* 0x000f220000300800 */
[----:B------:R-:W-:Y:S01]  /*6a90*/  FMUL.FTZ R7, R0, UR14 ;  /* 0x0000000e00077c20 */ /* 0x000fe20008410000 */
[----:B------:R-:W-:Y:S01]  /*6aa0*/  FFMA.FTZ R0, -R188, R188, 1 ;  /* 0x3f800000bc007423 */ /* 0x000fe200000101bc */
[C---:B------:R-:W-:Y:S01]  /*6ab0*/  FADD.FTZ R23, -R110.reuse, R23 ;  /* 0x000000176e177221 */ /* 0x040fe20000010100 */
[----:B------:R-:W4:Y:S01]  /*6ac0*/  LDL.LU R49, [R1] ;  /* 0x0000000001317983 */ /* 0x000f220000300800 */
[C---:B------:R-:W-:Y:S01]  /*6ad0*/  FADD.FTZ R18, -R110.reuse, R18 ;  /* 0x000000126e127221 */ /* 0x040fe20000010100 */
[----:B------:R-:W-:Y:S01]  /*6ae0*/  FADD.FTZ R19, -R110, R19 ;  /* 0x000000136e137221 */ /* 0x000fe20000010100 */
[----:B------:R-:W-:Y:S01]  /*6af0*/  FMUL.FTZ R23, R214, R23 ;  /* 0x00000017d6177220 */ /* 0x000fe20000410000 */
[----:B------:R1:W-:Y:S01]  /*6b00*/  STS [R160+0x8000], R17 ;  /* 0x00800011a0007388 */ /* 0x0003e20000000800 */
[----:B------:R-:W-:Y:S01]  /*6b10*/  FADD.FTZ R22, -R110, R22 ;  /* 0x000000166e167221 */ /* 0x000fe20000010100 */
        /* <DEDUP_REMOVED lines=8> */
[----:B------:R-:W-:Y:S01]  /*6ba0*/  FADD.FTZ R50, -R110, R50 ;  /* 0x000000326e327221 */ /* 0x000fe20000010100 */
[----:B------:R-:W-:Y:S01]  /*6bb0*/  FMUL.FTZ R39, R194, R39 ;  /* 0x00000027c2277220 */ /* 0x000fe20000410000 */
[----:B------:R-:W-:Y:S01]  /*6bc0*/  FADD.FTZ R55, -R110, R55 ;  /* 0x000000376e377221 */ /* 0x000fe20000010100 */
[----:B------:R-:W-:Y:S01]  /*6bd0*/  FMUL.FTZ R35, R202, R35 ;  /* 0x00000023ca237220 */ /* 0x000fe20000410000 */
[----:B------:R-:W-:Y:S01]  /*6be0*/  FMUL.FTZ R50, R175, R50 ;  /* 0x00000032af327220 */ /* 0x000fe20000410000 */
        /* <DEDUP_REMOVED lines=8> */
[----:B------:R-:W-:Y:S01]  /*6c70*/  FADD.FTZ R67, -R110, R67 ;  /* 0x000000436e437221 */ /* 0x000fe20000010100 */
[----:B------:R-:W-:Y:S01]  /*6c80*/  FMUL.FTZ R8, R251, R8 ;  /* 0x00000008fb087220 */ /* 0x000fe20000410000 */
        /* <DEDUP_REMOVED lines=38> */
[----:B------:R-:W-:Y:S01]  /*6ef0*/  FMUL.FTZ R7, R7, UR14 ;  /* 0x0000000e07077c20 */ /* 0x000fe20008410000 */
[----:B------:R-:W-:Y:S01]  /*6f00*/  FMUL.FTZ R13, R246, R13 ;  /* 0x0000000df60d7220 */ /* 0x000fe20000410000 */
[----:B------:R-:W-:Y:S01]  /*6f10*/  FMUL.FTZ R6, R6, UR14 ;  /* 0x0000000e06067c20 */ /* 0x000fe20008410000 */
[----:B------:R-:W-:Y:S01]  /*6f20*/  FMUL.FTZ R4, R4, UR14 ;  /* 0x0000000e04047c20 */ /* 0x000fe20008410000 */
[----:B------:R-:W-:Y:S01]  /*6f30*/  FMUL.FTZ R67, R167, R67 ;  /* 0x00000043a7437220 */ /* 0x000fe20000410000 */
[----:B------:R-:W-:Y:S01]  /*6f40*/  FMUL.FTZ R5, R5, UR14 ;  /* 0x0000000e05057c20 */ /* 0x000fe20008410000 */
[----:B------:R-:W-:Y:S01]  /*6f50*/  FMUL.FTZ R8, R8, R7 ;  /* 0x0000000708087220 */ /* 0x000fe20000410000 */
[----:B------:R-:W-:Y:S01]  /*6f60*/  FMUL.FTZ R9, R9, R6 ;  /* 0x0000000609097220 */ /* 0x000fe20000410000 */
[----:B------:R-:W-:Y:S01]  /*6f70*/  FMUL.FTZ R13, R13, R4 ;  /* 0x000000040d0d7220 */ /* 0x000fe20000410000 */
[----:B------:R-:W-:Y:S01]  /*6f80*/  FMUL.FTZ R23, R67, R5 ;  /* 0x0000000543177220 */ /* 0x000fe20000410000 */
        /* <DEDUP_REMOVED lines=16> */
[----:B------:R-:W-:Y:S01]  /*7090*/  FFMA.FTZ R6, -R209, R209, 1 ;  /* 0x3f800000d1067423 */ /* 0x000fe200000101d1 */
[----:B------:R-:W-:Y:S01]  /*70a0*/  FADD.FTZ R45, -R109, R45 ;  /* 0x0000002d6d2d7221 */ /* 0x000fe20000010100 */
[----:B------:R-:W-:Y:S01]  /*70b0*/  FFMA.FTZ R4, -R185, R185, 1 ;  /* 0x3f800000b9047423 */ /* 0x000fe200000101b9 */
[C---:B------:R-:W-:Y:S01]  /*70c0*/  FADD.FTZ R28, -R109.reuse, R28 ;  /* 0x0000001c6d1c7221 */ /* 0x040fe20000010100 */
        /* <DEDUP_REMOVED lines=17> */
[----:B------:R-:W-:Y:S01]  /*71e0*/  FADD.FTZ R41, -R109, R41 ;  /* 0x000000296d297221 */ /* 0x000fe20000010100 */
        /* <DEDUP_REMOVED lines=20> */
[C---:B------:R-:W-:Y:S01]  /*7330*/  FADD.FTZ R57, -R109.reuse, R57 ;  /* 0x000000396d397221 */ /* 0x040fe20000010100 */
        /* <DEDUP_REMOVED lines=17> */
[----:B------:R-:W-:Y:S01]  /*7450*/  FADD.FTZ R14, -R3, R14 ;  /* 0x0000000e030e7221 */ /* 0x000fe20000010100 */
[----:B------:R-:W-:Y:S01]  /*7460*/  FFMA.FTZ R4, -R237, R237, 1 ;  /* 0x3f800000ed047423 */ /* 0x000fe200000101ed */
[C---:B------:R-:W-:Y:S01]  /*7470*/  FADD.FTZ R15, -R3.reuse, R15 ;  /* 0x0000000f030f7221 */ /* 0x040fe20000010100 */
        /* <DEDUP_REMOVED lines=8> */
[C---:B------:R-:W-:Y:S01]  /*7500*/  FADD.FTZ R30, -R3.reuse, R30 ;  /* 0x0000001e031e7221 */ /* 0x040fe20000010100 */
[----:B------:R-:W-:Y:S01]  /*7510*/  FADD.FTZ R31, -R3, R31 ;  /* 0x0000001f031f7221 */ /* 0x000fe20000010100 */
[----:B------:R-:W-:Y:S01]  /*7520*/  FMUL.FTZ R56, R200, R56 ;  /* 0x00000038c8387220 */ /* 0x000fe20000410000 */
[----:B------:R-:W-:Y:S01]  /*7530*/  FMUL.FTZ R27, R252, R27 ;  /* 0x0000001bfc1b7220 */ /* 0x000fe20000410000 */
[----:B------:R-:W-:Y:S01]  /*7540*/  FMUL.FTZ R30, R249, R30 ;  /* 0x0000001ef91e7220 */ /* 0x000fe20000410000 */
[C---:B------:R-:W-:Y:S01]  /*7550*/  FADD.FTZ R42, -R3.reuse, R42 ;  /* 0x0000002a032a7221 */ /* 0x040fe20000010100 */
[----:B------:R-:W-:Y:S01]  /*7560*/  FMUL.FTZ R56, R56, R7 ;  /* 0x0000000738387220 */ /* 0x000fe20000410000 */
[C---:B------:R-:W-:Y:S01]  /*7570*/  FADD.FTZ R43, -R3.reuse, R43 ;  /* 0x0000002b032b7221 */ /* 0x040fe20000010100 */
[C---:B------:R-:W-:Y:S01]  /*7580*/  FADD.FTZ R46, -R3.reuse, R46 ;  /* 0x0000002e032e7221 */ /* 0x040fe20000010100 */
[----:B------:R-:W-:Y:S01]  /*7590*/  FADD.FTZ R47, -R3, R47 ;  /* 0x0000002f032f7221 */ /* 0x000fe20000010100 */
        /* <DEDUP_REMOVED lines=26> */
[----:B------:R-:W4:Y:S01]  /*7740*/  LDL.LU.64 R40, [R1+0x18] ;  /* 0x0000180001287983 */ /* 0x000f220000300a00 */
[----:B------:R-:W-:Y:S01]  /*7750*/  F2FP.F16.F32.PACK_AB R32, R32, R54 ;  /* 0x000000362020723e */ /* 0x000fe200000000ff */
[----:B------:R-:W1:Y:S01]  /*7760*/  LDC R44, c[0x0][0x44c] ;  /* 0x00011300ff2c7b82 */ /* 0x000e620000000800 */
[----:B------:R-:W-:Y:S02]  /*7770*/  F2FP.F16.F32.PACK_AB R23, R23, R66 ;  /* 0x000000421717723e */ /* 0x000fe400000000ff */
[----:B------:R-:W-:Y:S02]  /*7780*/  F2FP.F16.F32.PACK_AB R17, R17, R56 ;  /* 0x000000381111723e */ /* 0x000fe400000000ff */
[----:B------:R-:W-:Y:S02]  /*7790*/  F2FP.F16.F32.PACK_AB R16, R16, R60 ;  /* 0x0000003c1010723e */ /* 0x000fe400000000ff */
[----:B------:R-:W-:Y:S01]  /*77a0*/  SHF.L.U32 R60, R157, 0x2, RZ ;  /* 0x000000029d3c7819 */ /* 0x000fe200000006ff */
[----:B--2---:R-:W-:Y:S01]  /*77b0*/  FMUL.FTZ R10, R102, R10 ;  /* 0x0000000a660a7220 */ /* 0x004fe20000410000 */
[----:B-1----:R-:W-:Y:S02]  /*77c0*/  IMAD R102, R44, UR8, RZ ;  /* 0x000000082c667c24 */ /* 0x002fe4000f8e02ff */
[----:B---3--:R-:W-:Y:S01]  /*77d0*/  FMUL.FTZ R11, R65, R11 ;  /* 0x0000000b410b7220 */ /* 0x008fe20000410000 */
[----:B------:R-:W-:Y:S01]  /*77e0*/  FMUL.FTZ R6, R10, R6 ;  /* 0x000000060a067220 */ /* 0x000fe20000410000 */
[----:B----4-:R-:W-:Y:S02]  /*77f0*/  FMUL.FTZ R14, R64, R14 ;  /* 0x0000000e400e7220 */ /* 0x010fe40000410000 */
[----:B------:R-:W-:Y:S01]  /*7800*/  FMUL.FTZ R8, R11, R5 ;  /* 0x000000050b087220 */ /* 0x000fe20000410000 */
[----:B------:R-:W-:Y:S01]  /*7810*/  FMUL.FTZ R15, R52, R15 ;  /* 0x0000000f340f7220 */ /* 0x000fe20000410000 */
[----:B------:R-:W-:Y:S01]  /*7820*/  FMUL.FTZ R14, R14, R4 ;  /* 0x000000040e0e7220 */ /* 0x000fe20000410000 */
[----:B------:R-:W-:Y:S02]  /*7830*/  FFMA.FTZ R4, -R231, R231, 1 ;  /* 0x3f800000e7047423 */ /* 0x000fe400000101e7 */
[----:B------:R-:W-:Y:S01]  /*7840*/  F2FP.F16.F32.PACK_AB R8, R8, R6 ;  /* 0x000000060808723e */ /* 0x000fe200000000ff */
[----:B------:R-:W-:Y:S01]  /*7850*/  FMUL.FTZ R15, R15, R0 ;  /* 0x000000000f0f7220 */ /* 0x000fe20000410000 */
[----:B------:R-:W-:Y:S01]  /*7860*/  FFMA.FTZ R0, -R230, R230, 1 ;  /* 0x3f800000e6007423 */ /* 0x000fe200000101e6 */
[----:B------:R-:W-:Y:S01]  /*7870*/  FMUL.FTZ R26, R49, R26 ;  /* 0x0000001a311a7220 */ /* 0x000fe20000410000 */
[----:B------:R-:W-:Y:S01]  /*7880*/  FMUL.FTZ R5, R4, UR14 ;  /* 0x0000000e04057c20 */ /* 0x000fe20008410000 */
[----:B------:R-:W-:Y:S01]  /*7890*/  FFMA.FTZ R4, -R229, R229, 1 ;  /* 0x3f800000e5047423 */ /* 0x000fe200000101e5 */
        /* <DEDUP_REMOVED lines=8> */
[----:B------:R-:W-:Y:S01]  /*7920*/  STS [R163+0xa000], R19 ;  /* 0x00a00013a3007388 */ /* 0x000fe20000000800 */
        /* <DEDUP_REMOVED lines=46> */
[--C-:B------:R-:W-:Y:S03]  /*7c10*/  LOP3.LUT R3, R3, 0xc0, R159.reuse, 0xf8, !PT ;  /* 0x000000c003037812 */ /* 0x100fe600078ef89f */
        /* <DEDUP_REMOVED lines=83> */
[C---:B------:R-:W-:Y:S01]  /*8150*/  ISETP.GE.AND P2, PT, R103.reuse, UR5, PT ;  /* 0x0000000567007c0c */ /* 0x040fe2000bf46270 */
[----:B------:R-:W-:Y:S01]  /*8160*/  IMAD.U32 R7, RZ, RZ, UR18 ;  /* 0x00000012ff077e24 */ /* 0x000fe2000f8e00ff */
[----:B------:R-:W-:Y:S01]  /*8170*/  ISETP.GE.AND P3, PT, R103, UR5, PT ;  /* 0x0000000567007c0c */ /* 0x000fe2000bf66270 */
[----:B------:R-:W3:Y:S01]  /*8180*/  LDL.LU R40, [R1+0x34] ;  /* 0x0000340001287983 */ /* 0x000ee20000300800 */
[----:B------:R-:W-:Y:S01]  /*8190*/  IADD3 R5, P0, PT, RZ, -UR34, RZ ;  /* 0x80000022ff057c10 */ /* 0x000fe2000ff1e0ff */
[----:B------:R-:W-:Y:S04]  /*81a0*/  IMAD.U32 R6, RZ, RZ, UR22 ;  /* 0x00000016ff067e24 */ /* 0x000fe8000f8e00ff */
[----:B------:R-:W-:Y:S05]  /*81b0*/  IMAD.X R4, RZ, RZ, ~UR15, P0 ;  /* 0x8000000fff047e24 */ /* 0x000fea00080e06ff */
[----:B------:R-:W-:Y:S04]  /*81c0*/  SHF.R.S64 R5, R5, 0x1f, R4 ;  /* 0x0000001f05057819 */ /* 0x000fe80000001004 */
[----:B---3--:R-:W-:Y:S01]  /*81d0*/  IADD3 R40, P0, PT, R5, R40, RZ ;  /* 0x0000002805287210 */ /* 0x008fe20007f1e0ff */
[----:B------:R-:W-:Y:S03]  /*81e0*/  IMAD.U32 R5, RZ, RZ, UR18 ;  /* 0x00000012ff057e24 */ /* 0x000fe6000f8e00ff */
[----:B--2---:R-:W-:Y:S01]  /*81f0*/  LEA.HI.X.SX32 R41, R4, R41, 0x1, P0 ;  /* 0x0000002904297211 */ /* 0x004fe200000f0eff */
[----:B------:R2:W-:Y:S01]  /*8200*/  STL [R1+0x34], R40 ;  /* 0x0000342801007387 */ /* 0x0005e20000100800 */
[----:B------:R-:W-:Y:S03]  /*8210*/  @!P2 LEA R4, P0, R5, R40, 0x1 ;  /* 0x000000280504a211 */ /* 0x000fe600078008ff */
[----:B------:R2:W-:Y:S01]  /*8220*/  STL [R1+0x30], R41 ;  /* 0x0000302901007387 */ /* 0x0005e20000100800 */
        /* <DEDUP_REMOVED lines=14> */
.L_x_485:
        /* <DEDUP_REMOVED lines=102> */
[----:B------:R-:W-:Y:S02]  /*8970*/  LEA R28, P0, R102, R32, 0x5 ;  /* 0x00000020661c7211 */ /* 0x000fe400078028ff */
        /* <DEDUP_REMOVED lines=183> */
.L_x_487:
[----:B------:R-:W1:Y:S01]  /*94f0*/  LDCU.64 UR14, c[0x0][0x5c0] ;  /* 0x0000b800ff0e77ac */ /* 0x000e620008000a00 */
[----:B------:R-:W-:-:S05]  /*9500*/  IADD3 R2, PT, PT, R11, UR36, RZ ;  /* 0x000000240b027c10 */ /* 0x000fca000fffe0ff */
[C---:B-1----:R-:W-:Y:S02]  /*9510*/  IMAD R0, R2.reuse, UR15, RZ ;  /* 0x0000000f02007c24 */ /* 0x042fe4000f8e02ff */
[----:B------:R-:W-:-:S05]  /*9520*/  IMAD.WIDE.U32 R2, R2, UR14, RZ ;  /* 0x0000000e02027c25 */ /* 0x000fca000f8e00ff */
[----:B------:R-:W-:Y:S02]  /*9530*/  IADD3 R8, PT, PT, R3, R0, RZ ;  /* 0x0000000003087210 */ /* 0x000fe40007ffe0ff */
[----:B------:R-:W-:Y:S02]  /*9540*/  MOV R5, R2 ;  /* 0x0000000200057202 */ /* 0x000fe40000000f00 */
.L_x_488:
        /* <DEDUP_REMOVED lines=17> */
.L_x_489:
[----:B------:R-:W1:Y:S01]  /*9660*/  LDCU.64 UR10, c[0x0][0x5c8] ;  /* 0x0000b900ff0a77ac */ /* 0x000e620008000a00 */
[----:B------:R-:W-:-:S05]  /*9670*/  IADD3 R2, PT, PT, R11, UR36, RZ ;  /* 0x000000240b027c10 */ /* 0x000fca000fffe0ff */
[C---:B-1----:R-:W-:Y:S02]  /*9680*/  IMAD R0, R2.reuse, UR11, RZ ;  /* 0x0000000b02007c24 */ /* 0x042fe4000f8e02ff */
[----:B------:R-:W-:-:S05]  /*9690*/  IMAD.WIDE.U32 R2, R2, UR10, RZ ;  /* 0x0000000a02027c25 */ /* 0x000fca000f8e00ff */
[----:B------:R-:W-:Y:S02]  /*96a0*/  IADD3 R19, PT, PT, R3, R0, RZ ;  /* 0x0000000003137210 */ /* 0x000fe40007ffe0ff */
[----:B------:R-:W-:-:S07]  /*96b0*/  MOV R18, R2 ;  /* 0x0000000200127202 */ /* 0x000fce0000000f00 */
.L_x_490:
[----:B------:R-:W-:Y:S01]  /*96c0*/  BAR.SYNC.DEFER_BLOCKING 0x0 ;  /* 0x0000000000007b1d */ /* 0x000fe20000010000 */
[----:B------:R-:W-:Y:S01]  /*96d0*/  USHF.L.U32 UR5, UR37, 0x7, URZ ;  /* 0x0000000725057899 */ /* 0x000fe200080006ff */
[----:B------:R-:W-:Y:S01]  /*96e0*/  SHF.R.U32.HI R157, RZ, 0x2, R157 ;  /* 0x00000002ff9d7819 */ /* 0x000fe2000001169d */
[----:B------:R-:W-:Y:S02]  /*96f0*/  USHF.L.U32 UR17, UR37, 0x7, URZ ;  /* 0x0000000725117899 */ /* 0x000fe400080006ff */
[----:B------:R-:W-:-:S03]  /*9700*/  UIMAD.WIDE.U32 UR18, UR5, UR14, URZ ;  /* 0x0000000e051272a5 */ /* 0x000fc6000f8e00ff */
[----:B------:R-:W1:Y:S01]  /*9710*/  LDC.64 R6, c[0x0][0x5d8] ;  /* 0x00017600ff067b82 */ /* 0x000e620000000a00 */
[----:B------:R-:W2:Y:S01]  /*9720*/  LDCU UR8, c[0x0][0x440] ;  /* 0x00008800ff0877ac */ /* 0x000ea20008000800 */
[----:B------:R-:W-:Y:S01]  /*9730*/  VIADD R4, R157, 0x40 ;  /* 0x000000409d047836 */ /* 0x000fe20000000000 */
[----:B------:R-:W-:Y:S01]  /*9740*/  BSSY.RECONVERGENT B0, `(.L_x_491) ;  /* 0x0000022000007945 */ /* 0x000fe20003800200 */
[----:B------:R-:W-:Y:S01]  /*9750*/  USHF.R.S32.HI UR16, URZ, 0x1f, UR5 ;  /* 0x0000001fff107899 */ /* 0x000fe20008011405 */
[----:B------:R-:W-:Y:S01]  /*9760*/  IMAD.U32 R2, RZ, RZ, UR18 ;  /* 0x00000012ff027e24 */ /* 0x000fe2000f8e00ff */
[----:B------:R-:W-:Y:S02]  /*9770*/  UIADD3 UR35, UPT, UPT, -UR17, UR35, URZ ;  /* 0x0000002311237290 */ /* 0x000fe4000fffe1ff */
[----:B------:R-:W3:Y:S01]  /*9780*/  LDC.64 R22, c[0x0][0x5e0] ;  /* 0x00017800ff167b82 */ /* 0x000ee20000000a00 */
[----:B------:R-:W-:Y:S01]  /*9790*/  UIMAD UR9, UR16, UR14, URZ ;  /* 0x0000000e100972a4 */ /* 0x000fe2000f8e02ff */
[----:B------:R-:W-:Y:S01]  /*97a0*/  IMAD.U32 R3, RZ, RZ, UR19 ;  /* 0x00000013ff037e24 */ /* 0x000fe2000f8e00ff */
[----:B------:R-:W-:-:S02]  /*97b0*/  LOP3.LUT R2, R2, 0x18, R156, 0xf8, !PT ;  /* 0x0000001802027812 */ /* 0x000fc400078ef89c */
[----:B------:R-:W-:Y:S02]  /*97c0*/  UIMAD UR9, UR5, UR15, UR9 ;  /* 0x0000000f050972a4 */ /* 0x000fe4000f8e0209 */
[----:B------:R-:W-:Y:S01]  /*97d0*/  IADD3 R2, P0, PT, R5, R2, RZ ;  /* 0x0000000205027210 */ /* 0x000fe20007f1e0ff */
[----:B------:R-:W-:Y:S01]  /*97e0*/  IMAD.MOV.U32 R5, RZ, RZ, RZ ;  /* 0x000000ffff057224 */ /* 0x000fe200078e00ff */
[----:B------:R4:W3:Y:S01]  /*97f0*/  LDS.128 R24, [R61+0x7000] ;  /* 0x007000003d187984 */ /* 0x0008e20000000c00 */
[----:B--2---:R-:W-:Y:S02]  /*9800*/  ISETP.GE.AND P2, PT, R103, UR8, PT ;  /* 0x0000000867007c0c */ /* 0x004fe4000bf46270 */
[----:B------:R-:W-:Y:S02]  /*9810*/  MOV R0, UR9 ;  /* 0x0000000900007c02 */ /* 0x000fe40008000f00 */
[----:B------:R-:W-:Y:S02]  /*9820*/  ISETP.GE.OR P1, PT, R4, UR35, P2 ;  /* 0x0000002304007c0c */ /* 0x000fe40009726670 */
[----:B------:R-:W-:-:S02]  /*9830*/  ISETP.GE.OR P2, PT, R157, UR35, P2 ;  /* 0x000000239d007c0c */ /* 0x000fc40009746670 */
[----:B------:R-:W-:Y:S01]  /*9840*/  IADD3.X R3, PT, PT, R8, UR19, R0, P0, !PT ;  /* 0x0000001308037c10 */ /* 0x000fe200087fe400 */
[----:B------:R-:W-:Y:S01]  /*9850*/  IMAD.U32 R0, RZ, RZ, UR10 ;  /* 0x0000000aff007e24 */ /* 0x000fe2000f8e00ff */
[----:B------:R-:W-:Y:S02]  /*9860*/  MOV R4, R103 ;  /* 0x0000006700047202 */ /* 0x000fe40000000f00 */
[----:B------:R-:W-:Y:S01]  /*9870*/  IADD3 R20, P0, PT, R157, 0x40, RZ ;  /* 0x000000409d147810 */ /* 0x000fe20007f1e0ff */
[----:B-1----:R-:W-:-:S03]  /*9880*/  IMAD.WIDE.U32 R2, R6, UR25, R2 ;  /* 0x0000001906027c25 */ /* 0x002fc6000f8e0002 */
[----:B------:R-:W-:Y:S01]  /*9890*/  IADD3.X R21, PT, PT, RZ, RZ, RZ, P0, !PT ;  /* 0x000000ffff157210 */ /* 0x000fe200007fe4ff */
[----:B------:R-:W-:-:S04]  /*98a0*/  IMAD.WIDE.U32 R16, R0, UR5, R4 ;  /* 0x0000000500107c25 */ /* 0x000fc8000f8e0004 */
[----:B------:R-:W-:Y:S01]  /*98b0*/  IMAD R12, R7, UR25, R3 ;  /* 0x00000019070c7c24 */ /* 0x000fe2000f8e0203 */
[----:B----4-:R-:W-:Y:S06]  /*98c0*/  @P2 BRA `(.L_x_492) ;  /* 0x0000000000242947 */ /* 0x010fec0003800000 */
        /* <DEDUP_REMOVED lines=9> */
.L_x_492:
[----:B------:R-:W-:Y:S05]  /*9960*/  BSYNC.RECONVERGENT B0 ;  /* 0x0000000000007941 */ /* 0x000fea0003800200 */
.L_x_491:
[----:B------:R-:W-:Y:S04]  /*9970*/  BSSY.RECONVERGENT B0, `(.L_x_493) ;  /* 0x000000b000007945 */ /* 0x000fe80003800200 */
[----:B------:R-:W-:Y:S05]  /*9980*/  @P1 BRA `(.L_x_494) ;  /* 0x0000000000241947 */ /* 0x000fea0003800000 */
        /* <DEDUP_REMOVED lines=8> */
[----:B---3--:R2:W-:Y:S04]  /*9a10*/  STG.E.128 desc[UR30][R2.64], R24 ;  /* 0x0000001802007986 */ /* 0x0085e8000c101d1e */
.L_x_494:
[----:B------:R-:W-:Y:S05]  /*9a20*/  BSYNC.RECONVERGENT B0 ;  /* 0x0000000000007941 */ /* 0x000fea0003800200 */
.L_x_493:
[----:B------:R-:W4:Y:S01]  /*9a30*/  LDS.128 R12, [R61+0x8000] ;  /* 0x008000003d0c7984 */ /* 0x000f220000000c00 */
[----:B------:R-:W-:Y:S01]  /*9a40*/  UIMAD UR16, UR16, UR10, URZ ;  /* 0x0000000a101072a4 */ /* 0x000fe2000f8e02ff */
[----:B--2---:R-:W-:Y:S01]  /*9a50*/  IADD3 R2, P0, PT, R18, R16, RZ ;  /* 0x0000001012027210 */ /* 0x004fe20007f1e0ff */
[----:B-1----:R-:W1:Y:S02]  /*9a60*/  @!P2 LDC.64 R8, c[0x0][0x568] ;  /* 0x00015a00ff08ab82 */ /* 0x002e640000000a00 */
[----:B------:R-:W-:-:S06]  /*9a70*/  UIMAD UR16, UR5, UR11, UR16 ;  /* 0x0000000b051072a4 */ /* 0x000fcc000f8e0210 */
[----:B------:R-:W-:Y:S02]  /*9a80*/  IADD3.X R3, PT, PT, R19, UR16, R17, P0, !PT ;  /* 0x0000001013037c10 */ /* 0x000fe400087fe411 */
[----:B------:R2:W2:Y:S01]  /*9a90*/  LDS.128 R16, [R61+0x9000] ;  /* 0x009000003d107984 */ /* 0x0004a20000000c00 */
[----:B---3--:R-:W-:-:S04]  /*9aa0*/  IMAD.WIDE.U32 R4, R22, UR25, R2 ;  /* 0x0000001916047c25 */ /* 0x008fc8000f8e0002 */
[----:B------:R-:W-:Y:S01]  /*9ab0*/  IMAD R3, R23, UR25, R5 ;  /* 0x0000001917037c24 */ /* 0x000fe2000f8e0205 */
[----:B------:R-:W-:-:S05]  /*9ac0*/  @!P2 MOV R2, R4 ;  /* 0x000000040002a202 */ /* 0x000fca0000000f00 */
[----:B------:R-:W-:-:S04]  /*9ad0*/  @!P2 IMAD.WIDE.U32 R6, R157, UR10, R2 ;  /* 0x0000000a9d06ac25 */ /* 0x000fc8000f8e0002 */
[----:B------:R-:W-:Y:S01]  /*9ae0*/  @!P2 IMAD R0, R157, UR11, R7 ;  /* 0x0000000b9d00ac24 */ /* 0x000fe2000f8e0207 */
[----:B-1----:R-:W-:-:S04]  /*9af0*/  @!P2 LEA R8, P0, R6, R8, 0x1 ;  /* 0x000000080608a211 */ /* 0x002fc800078008ff */
[----:B------:R-:W-:-:S05]  /*9b00*/  @!P2 LEA.HI.X R9, R6, R9, R0, 0x1, P0 ;  /* 0x000000090609a211 */ /* 0x000fca00000f0c00 */
[----:B----4-:R1:W-:Y:S01]  /*9b10*/  @!P2 STG.E.128 desc[UR30][R8.64], R12 ;  /* 0x0000000c0800a986 */ /* 0x0103e2000c101d1e */
[----:B--2---:R-:W-:Y:S05]  /*9b20*/  @P1 BRA `(.L_x_459) ;  /* 0x0000000000241947 */ /* 0x004fea0003800000 */
        /* <DEDUP_REMOVED lines=9> */
.L_x_459:
[----:B------:R-:W-:Y:S05]  /*9bc0*/  BSYNC.RECONVERGENT B1 ;  /* 0x0000000000017941 */ /* 0x000fea0003800200 */
.L_x_441:
[----:B------:R-:W5:Y:S01]  /*9bd0*/  LDCU UR8, c[0x0][0x438] ;  /* 0x00008700ff0877ac */ /* 0x000f620008000800 */
[----:B------:R-:W3:Y:S01]  /*9be0*/  LDCU UR9, c[0x0][0x370] ;  /* 0x00006e00ff0977ac */ /* 0x000ee20008000800 */
[----:B------:R-:W-:Y:S01]  /*9bf0*/  UMOV UR10, UR7 ;  /* 0x00000007000a7c82 */ /* 0x000fe20008000000 */
[----:B-----5:R-:W-:-:S04]  /*9c00*/  UIADD3 UR8, UPT, UPT, UR8, 0x7f, URZ ;  /* 0x0000007f08087890 */ /* 0x020fc8000fffe0ff */
[----:B------:R-:W-:Y:S02]  /*9c10*/  USHF.R.S32.HI UR5, URZ, 0x1f, UR8 ;  /* 0x0000001fff057899 */ /* 0x000fe40008011408 */
[----:B---3--:R-:W-:Y:S02]  /*9c20*/  UIADD3 UR37, UPT, UPT, UR9, UR37, URZ ;  /* 0x0000002509257290 */ /* 0x008fe4000fffe0ff */
[----:B------:R-:W-:-:S04]  /*9c30*/  ULEA.HI UR5, UR5, UR8, URZ, 0x7 ;  /* 0x0000000805057291 */ /* 0x000fc8000f8f38ff */
[----:B------:R-:W-:-:S04]  /*9c40*/  USHF.R.S32.HI UR5, URZ, 0x7, UR5 ;  /* 0x00000007ff057899 */ /* 0x000fc80008011405 */
[----:B------:R-:W-:-:S09]  /*9c50*/  UISETP.GE.AND UP0, UPT, UR37, UR5, UPT ;  /* 0x000000052500728c */ /* 0x000fd2000bf06270 */
[----:B------:R-:W-:Y:S05]  /*9c60*/  BRA.U !UP0, `(.L_x_495) ;  /* 0xffffff6508887547 */ /* 0x000fea000b83ffff */
[----:B------:R-:W-:Y:S05]  /*9c70*/  EXIT ;  /* 0x000000000000794d */ /* 0x000fea0003800000 */
.L_x_496:
        /* <DEDUP_REMOVED lines=16> */
.L_x_1588:


//--------------------- .text._ZN5flash44flash_bwd_dq_dk_dv_loop_seqk_parallel_kernelI23Flash_bwd_kernel_traitsILi32ELi128ELi128ELi8ELi4ELi4ELi4ELb1ELb0EN7cutlass6half_tE19Flash_kernel_traitsILi32ELi128ELi128ELi8ES3_EELb1ELb0ELb1ELb0ELb0ELb0ELb0EEEvNS_16Flash_bwd_paramsE --------------------------
	.section	.text._ZN5flash44flash_bwd_dq_dk_dv_loop_seqk_parallel_kernelI23Flash_bwd_kernel_traitsILi32ELi128ELi128ELi8ELi4ELi4ELi4ELb1ELb0EN7cutlass6half_tE19Flash_kernel_traitsILi32ELi128ELi128ELi8ES3_EELb1ELb0ELb1ELb0ELb0ELb0ELb0EEEvNS_16Flash_bwd_paramsE,"ax",@progbits
	.align	128
        .global         _ZN5flash44flash_bwd_dq_dk_dv_loop_seqk_parallel_kernelI23Flash_bwd_kernel_traitsILi32ELi128ELi128ELi8ELi4ELi4ELi4ELb1ELb0EN7cutlass6half_tE19Flash_kernel_traitsILi32ELi128ELi128ELi8ES3_EELb1ELb0ELb1ELb0ELb0ELb0ELb0EEEvNS_16Flash_bwd_paramsE
        .type           _ZN5flash44flash_bwd_dq_dk_dv_loop_seqk_parallel_kernelI23Flash_bwd_kernel_traitsILi32ELi128ELi128ELi8ELi4ELi4ELi4ELb1ELb0EN7cutlass6half_tE19Flash_kernel_traitsILi32ELi128ELi128ELi8ES3_EELb1ELb0ELb1ELb0ELb0ELb0ELb0EEEvNS_16Flash_bwd_paramsE,@function
        .size           _ZN5flash44flash_bwd_dq_dk_dv_loop_seqk_parallel_kernelI23Flash_bwd_kernel_traitsILi32ELi128ELi128ELi8ELi4ELi4ELi4ELb1ELb0EN7cutlass6half_tE19Flash_kernel_traitsILi32ELi128ELi128ELi8ES3_EELb1ELb0ELb1ELb0ELb0ELb0ELb0EEEvNS_16Flash_bwd_paramsE,(.L_x_1589 - _ZN5flash44flash_bwd_dq_dk_dv_loop_seqk_parallel_kernelI23Flash_bwd_kernel_traitsILi32ELi128ELi128ELi8ELi4ELi4ELi4ELb1ELb0EN7cutlass6half_tE19Flash_kernel_traitsILi32ELi128ELi128ELi8ES3_EELb1ELb0ELb1ELb0ELb0ELb0ELb0EEEvNS_16Flash_bwd_paramsE)
        .other          _ZN5flash44flash_bwd_dq_dk_dv_loop_seqk_parallel_kernelI23Flash_bwd_kernel_traitsILi32ELi128ELi128ELi8ELi4ELi4ELi4ELb1ELb0EN7cutlass6half_tE19Flash_kernel_traitsILi32ELi128ELi128ELi8ES3_EELb1ELb0ELb1ELb0ELb0ELb0ELb0EEEvNS_16Flash_bwd_paramsE,@"STO_CUDA_ENTRY STV_DEFAULT"
_ZN5flash44flash_bwd_dq_dk_dv_loop_seqk_parallel_kernelI23Flash_bwd_kernel_traitsILi32ELi128ELi128ELi8ELi4ELi4ELi4ELb1ELb0EN7cutlass6half_tE19Flash_kernel_traitsILi32ELi128ELi128ELi8ES3_EELb1ELb0ELb1ELb0ELb0ELb0ELb0EEEvNS_16Flash_bwd_paramsE:
.text._ZN5flash44flash_bwd_dq_dk_dv_loop_seqk_parallel_kernelI23Flash_bwd_kernel_traitsILi32ELi128ELi128ELi8ELi4ELi4ELi4ELb1ELb0EN7cutlass6half_tE19Flash_kernel_traitsILi32ELi128ELi128ELi8ES3_EELb1ELb0ELb1ELb0ELb0ELb0ELb0EEEvNS_16Flash_bwd_paramsE:
        /* <DEDUP_REMOVED lines=17> */
[----:B------:R-:W1:Y:S01]  /*0110*/  LDCU.64 UR26, c[0x0][0x358] ;  /* 0x00006b00ff1a77ac */ /* 0x000e620008000a00 */
[----:B------:R-:W1:Y:S06]  /*0120*/  LDCU.64 UR14, c[0x0][0x460] ;  /* 0x00008c00ff0e77ac */ /* 0x000e6c0008000a00 */
[----:B------:R-:W5:Y:S01]  /*0130*/  S2UR UR7, SR_CgaCtaId ;  /* 0x00000000000779c3 */ /* 0x000f620000008800 */
[----:B------:R-:W3:Y:S01]  /*0140*/  LDCU.64 UR12, c[0x0][0x470] ;  /* 0x00008e00ff0c77ac */ /* 0x000ee20008000a00 */
[----:B------:R-:W-:Y:S01]  /*0150*/  UMOV UR23, URZ ;  /* 0x000000ff00177c82 */ /* 0x000fe20008000000 */
[----:B------:R-:W-:-:S05]  /*0160*/  UMOV UR24, URZ ;  /* 0x000000ff00187c82 */ /* 0x000fca0008000000 */
[----:B------:R-:W3:Y:S01]  /*0170*/  S2UR UR22, SR_CTAID.X ;  /* 0x00000000001679c3 */ /* 0x000ee20000002500 */
[----:B--2---:R-:W-:Y:S01]  /*0180*/  ULEA UR9, UR9, UR10, 0x18 ;  /* 0x0000000a09097291 */ /* 0x004fe2000f8ec0ff */
[----:B-1----:R-:W-:-:S06]  /*0190*/  IMAD.SHL.U32 R5, R2, 0x10, RZ ;  /* 0x0000001002057824 */ /* 0x002fcc00078e00ff */
[----:B------:R-:W1:Y:S01]  /*01a0*/  S2UR UR21, SR_CTAID.Y ;  /* 0x00000000001579c3 */ /* 0x000e620000002600 */
[C---:B------:R-:W-:Y:S01]  /*01b0*/  IMAD.SHL.U32 R4, R2.reuse, 0x2, RZ ;  /* 0x0000000202047824 */ /* 0x040fe200078e00ff */
[C---:B------:R-:W-:Y:S01]  /*01c0*/  R2P PR, R2.reuse, 0x18 ;  /* 0x0000001802007804 */ /* 0x040fe20000000000 */
[C---:B------:R-:W-:Y:S01]  /*01d0*/  IMAD.SHL.U32 R7, R2.reuse, 0x40, RZ ;  /* 0x0000004002077824 */ /* 0x040fe200078e00ff */
[----:B------:R-:W-:Y:S01]  /*01e0*/  LOP3.LUT R5, R5, 0x1c0, RZ, 0xc0, !PT ;  /* 0x000001c005057812 */ /* 0x000fe200078ec0ff */
[----:B------:R-:W-:Y:S01]  /*01f0*/  IMAD.SHL.U32 R3, R2, 0x20, RZ ;  /* 0x0000002002037824 */ /* 0x000fe200078e00ff */
[----:B------:R-:W-:Y:S01]  /*0200*/  SHF.R.U32.HI R227, RZ, 0x1, R2 ;  /* 0x00000001ffe37819 */ /* 0x000fe20000011602 */
[----:B----4-:R-:W-:Y:S01]  /*0210*/  ULEA UR6, UR6, UR8, 0x18 ;  /* 0x0000000806067291 */ /* 0x010fe2000f8ec0ff */
[----:B------:R-:W-:Y:S01]  /*0220*/  LOP3.LUT R0, R4, 0xe006, R7, 0xc8, !PT ;  /* 0x0000e00604007812 */ /* 0x000fe200078ec807 */
[----:B------:R-:W2:Y:S01]  /*0230*/  S2UR UR20, SR_CTAID.Z ;  /* 0x00000000001479c3 */ /* 0x000ea20000002700 */
[----:B------:R-:W-:Y:S01]  /*0240*/  LOP3.LUT R5, R5, 0x38, R4, 0xf8, !PT ;  /* 0x0000003805057812 */ /* 0x000fe200078ef804 */
[----:B---3--:R-:W-:Y:S01]  /*0250*/  IMAD.U32 R7, RZ, RZ, UR4 ;  /* 0x00000004ff077e24 */ /* 0x008fe2000f8e00ff */
[----:B------:R-:W-:Y:S01]  /*0260*/  LOP3.LUT R0, R0, 0xc00, R3, 0xf8, !PT ;  /* 0x00000c0000007812 */ /* 0x000fe200078ef803 */
[----:B-----5:R-:W-:Y:S01]  /*0270*/  ULEA UR7, UR7, UR5, 0x18 ;  /* 0x0000000507077291 */ /* 0x020fe2000f8ec0ff */
[----:B------:R-:W-:-:S02]  /*0280*/  SEL R207, R207, 0xffffffe0, !P3 ;  /* 0xffffffe0cfcf7807 */ /* 0x000fc40005800000 */
[----:B------:R-:W-:Y:S02]  /*0290*/  LOP3.LUT R226, R0, R5, RZ, 0xfc, !PT ;  /* 0x0000000500e27212 */ /* 0x000fe400078efcff */
[----:B------:R-:W-:Y:S02]  /*02a0*/  SHF.R.U32.HI R2, RZ, 0x2, R2 ;  /* 0x00000002ff027819 */ /* 0x000fe40000011602 */
[----:B------:R-:W-:Y:S02]  /*02b0*/  LEA R226, R226, UR9, 0x1 ;  /* 0x00000009e2e27c11 */ /* 0x000fe4000f8e08ff */
[----:B------:R-:W-:-:S03]  /*02c0*/  LOP3.LUT R227, R227, 0x30, RZ, 0xc0, !PT ;  /* 0x00000030e3e37812 */ /* 0x000fc600078ec0ff */
[C---:B------:R-:W-:Y:S01]  /*02d0*/  VIADD R0, R226.reuse, 0x10000 ;  /* 0x00010000e2007836 */ /* 0x040fe20000000000 */
[----:B------:R-:W-:Y:S01]  /*02e0*/  LOP3.LUT R227, R227, 0x7, R2, 0xf8, !PT ;  /* 0x00000007e3e37812 */ /* 0x000fe200078ef802 */
[----:B------:R-:W-:Y:S02]  /*02f0*/  VIADD R224, R226, 0x10040 ;  /* 0x00010040e2e07836 */ /* 0x000fe40000000000 */
[----:B------:R-:W-:Y:S02]  /*0300*/  @P4 VIADD R224, R0, 0xffffffc0 ;  /* 0xffffffc000e04836 */ /* 0x000fe40000000000 */
[----:B------:R-:W-:Y:S02]  /*0310*/  IMAD.IADD R214, R226, 0x1, R207 ;  /* 0x00000001e2d67824 */ /* 0x000fe400078e02cf */
[----:B-12---:R-:W-:-:S07]  /*0320*/  IMAD.IADD R207, R207, 0x1, R224 ;  /* 0x00000001cfcf7824 */ /* 0x006fce00078e02e0 */
.L_x_554:
[----:B-1----:R-:W1:Y:S01]  /*0330*/  LDC.64 R2, c[0x0][0x478] ;  /* 0x00011e00ff027b82 */ /* 0x002e620000000a00 */
[----:B--2---:R-:W2:Y:S01]  /*0340*/  S2R R8, SR_CTAID.Y ;  /* 0x0000000000087919 */ /* 0x004ea20000002600 */
[----:B------:R-:W-:Y:S01]  /*0350*/  ISETP.NE.U32.AND P0, PT, RZ, UR12, PT ;  /* 0x0000000cff007c0c */ /* 0x000fe2000bf05070 */
[----:B------:R-:W-:Y:S01]  /*0360*/  IMAD.MOV.U32 R222, RZ, RZ, RZ ;  /* 0x000000ffffde7224 */ /* 0x000fe200078e00ff */
[----:B------:R-:W-:Y:S02]  /*0370*/  ISETP.NE.U32.AND P5, PT, RZ, UR14, PT ;  /* 0x0000000eff007c0c */ /* 0x000fe4000bfa5070 */
[----:B------:R-:W-:Y:S02]  /*0380*/  ISETP.NE.AND.EX P0, PT, RZ, UR13, PT, P0 ;  /* 0x0000000dff007c0c */ /* 0x000fe4000bf05300 */
[----:B------:R-:W3:Y:S01]  /*0390*/  LDC.64 R14, c[0x0][0x460] ;  /* 0x00011800ff0e7b82 */ /* 0x000ee20000000a00 */
[----:B------:R-:W-:-:S07]  /*03a0*/  ISETP.NE.AND.EX P5, PT, RZ, UR15, PT, P5 ;  /* 0x0000000fff007c0c */ /* 0x000fce000bfa5350 */
[----:B------:R-:W4:Y:S01]  /*03b0*/  LDC.U8 R10, c[0x0][0x532] ;  /* 0x00014c80ff0a7b82 */ /* 0x000f220000000000 */
        /* <DEDUP_REMOVED lines=10> */
[----:B------:R-:W-:Y:S01]  /*0460*/  IMAD.MOV.U32 R0, RZ, RZ, -0x1 ;  /* 0xffffffffff007424 */ /* 0x000fe200078e00ff */
[----:B------:R-:W2:Y:S02]  /*0470*/  @P0 LDG.E R222, desc[UR26][R16.64] ;  /* 0x0000001a10de0981 */ /* 0x000ea4000c1e1900 */
[----:B------:R-:W-:Y:S01]  /*0480*/  ISETP.NE.AND.EX P3, PT, RZ, UR15, PT, P3 ;  /* 0x0000000fff007c0c */ /* 0x000fe2000bf65330 */
[----:B---3--:R-:W-:Y:S01]  /*0490*/  IMAD.WIDE.U32 R14, R8, 0x4, R14 ;  /* 0x00000004080e7825 */ /* 0x008fe200078e000e */
[----:B------:R-:W2:Y:S04]  /*04a0*/  @P2 LDG.E R11, desc[UR26][R2.64] ;  /* 0x0000001a020b2981 */ /* 0x000ea8000c1e1900 */
[----:B-----5:R3:W5:Y:S07]  /*04b0*/  @P5 LDG.E R0, desc[UR26][R14.64] ;  /* 0x0000001a0e005981 */ /* 0x02076e000c1e1900 */
[----:B------:R3:W5:Y:S01]  /*04c0*/  @P3 LDG.E R9, desc[UR26][R14.64+0x4] ;  /* 0x0000041a0e093981 */ /* 0x000762000c1e1900 */
[----:B----4-:R-:W-:-:S02]  /*04d0*/  ISETP.NE.AND P4, PT, R10, RZ, PT ;  /* 0x000000ff0a00720c */ /* 0x010fc40003f85270 */
[----:B-1----:R-:W-:-:S04]  /*04e0*/  ISETP.EQ.U32.AND P1, PT, R4, RZ, PT ;  /* 0x000000ff0400720c */ /* 0x002fc80003f22070 */
[----:B------:R-:W-:Y:S02]  /*04f0*/  ISETP.EQ.OR.EX P1, PT, R5, RZ, !P4, P1 ;  /* 0x000000ff0500720c */ /* 0x000fe40006722710 */
[----:B------:R-:W-:Y:S01]  /*0500*/  IADD3 R12, P0, PT, R13, R4, RZ ;  /* 0x000000040d0c7210 */ /* 0x000fe20007f1e0ff */
[----:B------:R-:W1:Y:S01]  /*0510*/  @!P2 LDC.64 R2, c[0x0][0x488] ;  /* 0x00012200ff02ab82 */ /* 0x000e620000000a00 */
[----:B------:R-:W-:-:S03]  /*0520*/  IMAD.MOV.U32 R225, RZ, RZ, -0x1 ;  /* 0xffffffffffe17424 */ /* 0x000fc600078e00ff */
[----:B------:R-:W-:-:S04]  /*0530*/  IMAD.X R13, R6, 0x1, R5, P0 ;  /* 0x00000001060d7824 */ /* 0x000fc800000e0605 */
[----:B------:R-:W4:Y:S02]  /*0540*/  @!P2 LDC R6, c[0x0][0x43c] ;  /* 0x00010f00ff06ab82 */ /* 0x000f240000000800 */
[----:B------:R3:W5:Y:S01]  /*0550*/  @!P1 LDG.E R225, desc[UR26][R12.64] ;  /* 0x0000001a0ce19981 */ /* 0x000762000c1e1900 */
[----:B------:R-:W-:-:S05]  /*0560*/  ISETP.NE.U32.AND P1, PT, R4, RZ, PT ;  /* 0x000000ff0400720c */ /* 0x000fca0003f25070 */
[----:B------:R-:W2:Y:S01]  /*0570*/  @!P3 LDC R223, c[0x0][0x434] ;  /* 0x00010d00ffdfbb82 */ /* 0x000ea20000000800 */
[----:B------:R-:W-:Y:S01]  /*0580*/  ISETP.NE.AND.EX P1, PT, R5, RZ, PT, P1 ;  /* 0x000000ff0500720c */ /* 0x000fe20003f25310 */
[----:B------:R-:W-:Y:S01]  /*0590*/  USHF.L.U32 UR29, UR25, 0x7, URZ ;  /* 0x00000007191d7899 */ /* 0x000fe200080006ff */
[----:B-1----:R-:W-:-:S04]  /*05a0*/  @!P2 ISETP.NE.U32.AND P0, PT, R2, RZ, PT ;  /* 0x000000ff0200a20c */ /* 0x002fc80003f05070 */
[----:B------:R-:W-:-:S04]  /*05b0*/  @!P2 ISETP.NE.AND.EX P0, PT, R3, RZ, PT, P0 ;  /* 0x000000ff0300a20c */ /* 0x000fc80003f05300 */
[----:B----4-:R-:W-:Y:S01]  /*05c0*/  @!P2 SEL R6, R6, RZ, P0 ;  /* 0x000000ff0606a207 */ /* 0x010fe20000000000 */
[----:B--2---:R-:W-:Y:S02]  /*05d0*/  @P2 IMAD.IADD R220, R11, 0x1, -R222 ;  /* 0x000000010bdc2824 */ /* 0x004fe400078e0ade */
[----:B---3--:R-:W-:Y:S06]  /*05e0*/  @!P1 BRA `(.L_x_497) ;  /* 0x00000000000c9947 */ /* 0x008fec0003800000 */
[----:B------:R-:W2:Y:S02]  /*05f0*/  @P4 LDG.E R2, desc[UR26][R12.64+0x4] ;  /* 0x0000041a0c024981 */ /* 0x000ea4000c1e1900 */
[----:B--2--5:R-:W-:-:S06]  /*0600*/  @P4 IADD3 R7, PT, PT, R2, -R225, RZ ;  /* 0x800000e102074210 */ /* 0x024fcc0007ffe0ff */
[----:B------:R1:W5:Y:S02]  /*0610*/  @!P4 LDG.E R7, desc[UR26][R12.64] ;  /* 0x0000001a0c07c981 */ /* 0x000364000c1e1900 */
.L_x_497:
[----:B-----5:R-:W-:Y:S01]  /*0620*/  @!P2 IADD3 R220, PT, PT, R6, R7, -R222 ;  /* 0x0000000706dca210 */ /* 0x020fe20007ffe8de */
[----:B------:R-:W-:-:S03]  /*0630*/  @P3 IMAD.IADD R223, R9, 0x1, -R0 ;  /* 0x0000000109df3824 */ /* 0x000fc600078e0a00 */
[----:B------:R-:W-:-:S13]  /*0640*/  ISETP.GT.AND P0, PT, R220, UR29, PT ;  /* 0x0000001ddc007c0c */ /* 0x000fda000bf04270 */
[----:B------:R-:W-:Y:S05]  /*0650*/  @!P0 BRA `(.L_x_498) ;  /* 0x0000009400e48947 */ /* 0x000fea0003800000 */
[----:B------:R-:W2:Y:S01]  /*0660*/  LDC R10, c[0x0][0x504] ;  /* 0x00014100ff0a7b82 */ /* 0x000ea20000000800 */
[----:B------:R-:W-:Y:S01]  /*0670*/  ISETP.NE.AND P3, PT, R0, -0x1, PT ;  /* 0xffffffff0000780c */ /* 0x000fe20003f65270 */
[----:B------:R-:W-:Y:S01]  /*0680*/  VIADD R205, R223, UR29 ;  /* 0x0000001ddfcd7c36 */ /* 0x000fe20008000000 */
[----:B------:R-:W-:Y:S01]  /*0690*/  ISETP.NE.AND P2, PT, R225, -0x1, PT ;  /* 0xffffffffe100780c */ /* 0x000fe20003f45270 */
[----:B------:R-:W-:Y:S02]  /*06a0*/  VIADD R7, R223, 0x7f ;  /* 0x0000007fdf077836 */ /* 0x000fe40000000000 */
[----:B------:R-:W-:-:S03]  /*06b0*/  VIADD R205, R205, 0x80 ;  /* 0x00000080cdcd7836 */ /* 0x000fc60000000000 */
[----:B------:R-:W-:-:S04]  /*06c0*/  SHF.R.S32.HI R6, RZ, 0x1f, R7 ;  /* 0x0000001fff067819 */ /* 0x000fc80000011407 */
[----:B------:R-:W-:Y:S01]  /*06d0*/  LEA.HI R6, R6, R7, RZ, 0x7 ;  /* 0x0000000706067211 */ /* 0x000fe200078f38ff */
[----:B------:R-:W3:Y:S08]  /*06e0*/  @!P3 LDC.64 R4, c[0x0][0x398] ;  /* 0x0000e600ff04bb82 */ /* 0x000ef00000000a00 */
[----:B------:R-:W4:Y:S01]  /*06f0*/  @P3 LDC.64 R2, c[0x0][0x3b0] ;  /* 0x0000ec00ff023b82 */ /* 0x000f220000000a00 */
[----:B--2---:R-:W-:-:S05]  /*0700*/  IADD3 R10, PT, PT, R205, R10, -R220 ;  /* 0x0000000acd0a7210 */ /* 0x004fca0007ffe8dc */
[----:B------:R-:W-:-:S05]  /*0710*/  VIADD R10, R10, 0x7f ;  /* 0x0000007f0a0a7836 */ /* 0x000fca0000000000 */
[----:B------:R-:W-:-:S04]  /*0720*/  SHF.R.S32.HI R15, RZ, 0x1f, R10 ;  /* 0x0000001fff0f7819 */ /* 0x000fc8000001140a */
[----:B------:R-:W-:Y:S01]  /*0730*/  LEA.HI R15, R15, R10, RZ, 0x7 ;  /* 0x0000000a0f0f7211 */ /* 0x000fe200078f38ff */
[C---:B---3--:R-:W-:Y:S01]  /*0740*/  @!P3 IMAD.WIDE.U32 R28, R8.reuse, R4, RZ ;  /* 0x00000004081cb225 */ /* 0x048fe200078e00ff */
[----:B------:R-:W-:Y:S02]  /*0750*/  SHF.R.S32.HI R4, RZ, 0x7, R6 ;  /* 0x00000007ff047819 */ /* 0x000fe40000011406 */
[----:B------:R-:W-:Y:S01]  /*0760*/  SHF.R.S32.HI R15, RZ, 0x7, R15 ;  /* 0x00000007ff0f7819 */ /* 0x000fe2000001140f */
[----:B------:R-:W-:-:S03]  /*0770*/  @!P3 IMAD R9, R8, R5, R29 ;  /* 0x000000050809b224 */ /* 0x000fc600078e021d */
        /* <DEDUP_REMOVED lines=18> */
.L_x_499:
[----:B------:R-:W1:Y:S01]  /*08a0*/  LDCU.64 UR16, c[0x0][0x3b8] ;  /* 0x00007700ff1077ac */ /* 0x000e620008000a00 */
[----:B------:R-:W-:-:S05]  /*08b0*/  IADD3 R2, PT, PT, R222, R225, RZ ;  /* 0x000000e1de027210 */ /* 0x000fca0007ffe0ff */
[C---:B-1----:R-:W-:Y:S02]  /*08c0*/  IMAD R12, R2.reuse, UR17, RZ ;  /* 0x00000011020c7c24 */ /* 0x042fe4000f8e02ff */
[----:B------:R-:W-:-:S05]  /*08d0*/  IMAD.WIDE.U32 R2, R2, UR16, RZ ;  /* 0x0000001002027c25 */ /* 0x000fca000f8e00ff */
[----:B------:R-:W-:Y:S02]  /*08e0*/  IADD3 R12, PT, PT, R3, R12, RZ ;  /* 0x0000000c030c7210 */ /* 0x000fe40007ffe0ff */
[----:B------:R-:W-:-:S07]  /*08f0*/  MOV R14, R2 ;  /* 0x00000002000e7202 */ /* 0x000fce0000000f00 */
.L_x_500:
        /* <DEDUP_REMOVED lines=38> */
.L_x_501:
[----:B------:R-:W1:Y:S01]  /*0b60*/  LDCU.64 UR4, c[0x0][0x3c0] ;  /* 0x00007800ff0477ac */ /* 0x000e620008000a00 */
[----:B------:R-:W-:-:S05]  /*0b70*/  IADD3 R20, PT, PT, R222, R225, RZ ;  /* 0x000000e1de147210 */ /* 0x000fca0007ffe0ff */
[C---:B-1----:R-:W-:Y:S02]  /*0b80*/  IMAD R13, R20.reuse, UR5, RZ ;  /* 0x00000005140d7c24 */ /* 0x042fe4000f8e02ff */
[----:B------:R-:W-:-:S05]  /*0b90*/  IMAD.WIDE.U32 R20, R20, UR4, RZ ;  /* 0x0000000414147c25 */ /* 0x000fca000f8e00ff */
[----:B------:R-:W-:Y:S02]  /*0ba0*/  IADD3 R13, PT, PT, R21, R13, RZ ;  /* 0x0000000d150d7210 */ /* 0x000fe40007ffe0ff */
.L_x_502:
        /* <DEDUP_REMOVED lines=27> */
.L_x_503:
[-C--:B------:R-:W-:Y:S02]  /*0d60*/  IMAD R30, R23, R0.reuse, RZ ;  /* 0x00000000171e7224 */ /* 0x080fe400078e02ff */
[----:B------:R-:W-:-:S05]  /*0d70*/  IMAD.WIDE.U32 R24, R22, R0, RZ ;  /* 0x0000000016187225 */ /* 0x000fca00078e00ff */
[----:B------:R-:W-:-:S07]  /*0d80*/  IADD3 R30, PT, PT, R25, R30, RZ ;  /* 0x0000001e191e7210 */ /* 0x000fce0007ffe0ff */
.L_x_504:
        /* <DEDUP_REMOVED lines=20> */
.L_x_505:
[----:B------:R-:W1:Y:S01]  /*0ed0*/  LDC R18, c[0x0][0x434] ;  /* 0x00010d00ff127b82 */ /* 0x000e620000000800 */
[----:B------:R-:W-:-:S04]  /*0ee0*/  IMAD R3, R8, R6, R7 ;  /* 0x0000000608037224 */ /* 0x000fc800078e0207 */
[----:B-1----:R-:W-:-:S03]  /*0ef0*/  IMAD R18, R3, R18, RZ ;  /* 0x0000001203127224 */ /* 0x002fc600078e02ff */
.L_x_506:
        /* <DEDUP_REMOVED lines=11> */
.L_x_507:
[----:B------:R-:W1:Y:S01]  /*0fb0*/  LDC R22, c[0x0][0x444] ;  /* 0x00011100ff167b82 */ /* 0x000e620000000800 */
[----:B------:R-:W-:-:S04]  /*0fc0*/  IMAD R3, R8, R6, R7 ;  /* 0x0000000608037224 */ /* 0x000fc800078e0207 */
[----:B-1----:R-:W-:-:S07]  /*0fd0*/  IMAD R22, R3, R22, RZ ;  /* 0x0000001603167224 */ /* 0x002fce00078e02ff */
.L_x_508:
[----:B------:R-:W1:Y:S01]  /*0fe0*/  S2R R21, SR_TID.X ;  /* 0x0000000000157919 */ /* 0x000e620000002100 */
[----:B------:R-:W2:Y:S01]  /*0ff0*/  LDC.64 R2, c[0x0][0x3b0] ;  /* 0x0000ec00ff027b82 */ /* 0x000ea20000000a00 */
[----:B------:R-:W3:Y:S01]  /*1000*/  LDCU.128 UR8, c[0x0][0x590] ;  /* 0x0000b200ff0877ac */ /* 0x000ee20008000c00 */
[----:B------:R-:W-:Y:S01]  /*1010*/  IMAD R229, R6, UR30, RZ ;  /* 0x0000001e06e57c24 */ /* 0x000fe2000f8e02ff */
[----:B------:R-:W4:Y:S01]  /*1020*/  S2R R0, SR_TID.X ;  /* 0x0000000000007919 */ /* 0x000f220000002100 */
[----:B------:R-:W-:Y:S01]  /*1030*/  ISETP.NE.AND P4, PT, RZ, UR31, PT ;  /* 0x0000001fff007c0c */ /* 0x000fe2000bf85270 */
[----:B------:R-:W5:Y:S01]  /*1040*/  LDCU.64 UR18, c[0x0][0x3c8] ;  /* 0x00007900ff1277ac */ /* 0x000f620008000a00 */
[----:B------:R-:W-:Y:S02]  /*1050*/  BSSY.RECONVERGENT B1, `(.L_x_498) ;  /* 0x00008d9000017945 */ /* 0x000fe40003800200 */
[----:B------:R-:W5:Y:S01]  /*1060*/  LDC.64 R234, c[0x0][0x420] ;  /* 0x00010800ffea7b82 */ /* 0x000f620000000a00 */
[----:B---3--:R-:W-:Y:S01]  /*1070*/  IMAD R4, R17, UR8, RZ ;  /* 0x0000000811047c24 */ /* 0x008fe2000f8e02ff */
[----:B------:R-:W-:-:S02]  /*1080*/  USHF.L.U64.HI UR30, UR8, 0x6, UR9 ;  /* 0x00000006081e7899 */ /* 0x000fc40008010209 */
[----:B------:R-:W-:Y:S01]  /*1090*/  USHF.L.U32 UR31, UR8, 0x6, URZ ;  /* 0x00000006081f7899 */ /* 0x000fe200080006ff */
[----:B-1----:R-:W-:Y:S01]  /*10a0*/  IMAD.SHL.U32 R203, R21, 0x8, RZ ;  /* 0x0000000815cb7824 */ /* 0x002fe200078e00ff */
[----:B----4-:R-:W-:-:S04]  /*10b0*/  LOP3.LUT R238, R0, 0x1f, RZ, 0xc0, !PT ;  /* 0x0000001f00ee7812 */ /* 0x010fc800078ec0ff */
[----:B------:R-:W-:-:S04]  /*10c0*/  LOP3.LUT R16, R203, 0x18, RZ, 0xc0, !PT ;  /* 0x00000018cb107812 */ /* 0x000fc800078ec0ff */
[----:B------:R-:W-:-:S05]  /*10d0*/  IADD3 R26, P0, PT, R16, R26, RZ ;  /* 0x0000001a101a7210 */ /* 0x000fca0007f1e0ff */
[----:B------:R-:W-:Y:S01]  /*10e0*/  IMAD.X R27, RZ, RZ, R5, P0 ;  /* 0x000000ffff1b7224 */ /* 0x000fe200000e0605 */
[--C-:B------:R-:W-:Y:S01]  /*10f0*/  IADD3 R24, P1, P0, R32, R24, R25.reuse ;  /* 0x0000001820187210 */ /* 0x100fe2000783e019 */
[C---:B------:R-:W-:Y:S01]  /*1100*/  IMAD R5, R19.reuse, UR9, R4 ;  /* 0x0000000913057c24 */ /* 0x040fe2000f8e0204 */
[----:B------:R-:W-:Y:S01]  /*1110*/  SHF.R.S32.HI R25, RZ, 0x1f, R25 ;  /* 0x0000001fff197819 */ /* 0x000fe20000011419 */
[----:B------:R-:W-:-:S03]  /*1120*/  IMAD.WIDE.U32 R26, R19, UR8, R26 ;  /* 0x00000008131a7c25 */ /* 0x000fc6000f8e001a */
[----:B------:R-:W-:Y:S01]  /*1130*/  IADD3.X R23, PT, PT, R23, R30, R25, P1, P0 ;  /* 0x0000001e17177210 */ /* 0x000fe20000fe0419 */
[----:B------:R-:W-:Y:S02]  /*1140*/  IMAD.MOV.U32 R32, RZ, RZ, R26 ;  /* 0x000000ffff207224 */ /* 0x000fe400078e001a */
[-C--:B--2---:R-:W-:Y:S02]  /*1150*/  IMAD R26, R17, R2.reuse, RZ ;  /* 0x00000002111a7224 */ /* 0x084fe400078e02ff */
[----:B------:R-:W-:Y:S02]  /*1160*/  IMAD.MOV.U32 R17, RZ, RZ, RZ ;  /* 0x000000ffff117224 */ /* 0x000fe400078e00ff */
[----:B------:R-:W-:Y:S01]  /*1170*/  IMAD.IADD R33, R27, 0x1, R5 ;  /* 0x000000011b217824 */ /* 0x000fe200078e0205 */
[----:B------:R-:W-:Y:S01]  /*1180*/  SHF.R.U32.HI R27, RZ, 0x5, R0 ;  /* 0x00000005ff1b7819 */ /* 0x000fe20000011600 */
[----:B------:R-:W1:Y:S01]  /*1190*/  LDC.64 R4, c[0x0][0x5f8] ;  /* 0x00017e00ff047b82 */ /* 0x000e620000000a00 */
[----:B------:R-:W-:-:S04]  /*11a0*/  IMAD.WIDE.U32 R34, R19, R2, R16 ;  /* 0x0000000213227225 */ /* 0x000fc800078e0010 */
[----:B------:R-:W-:Y:S01]  /*11b0*/  IMAD R26, R19, R3, R26 ;  /* 0x00000003131a7224 */ /* 0x000fe200078e021a */
[----:B------:R-:W-:Y:S01]  /*11c0*/  IADD3 R28, P3, PT, R28, R34, RZ ;  /* 0x000000221c1c7210 */ /* 0x000fe20007f7e0ff */
[----:B------:R-:W-:Y:S01]  /*11d0*/  IMAD.WIDE.U32 R32, R7, UR10, R32 ;  /* 0x0000000a07207c25 */ /* 0x000fe2000f8e0020 */
[----:B------:R-:W2:Y:S02]  /*11e0*/  LDC R19, c[0x0][0x508] ;  /* 0x00014200ff137b82 */ /* 0x000ea40000000800 */
[----:B------:R-:W-:Y:S01]  /*11f0*/  IADD3.X R29, PT, PT, R9, R35, R26, P3, !PT ;  /* 0x00000023091d7210 */ /* 0x000fe20001ffe41a */
[C---:B------:R-:W-:Y:S01]  /*1200*/  IMAD R31, R7.reuse, UR11, R33 ;  /* 0x0000000b071f7c24 */ /* 0x040fe2000f8e0221 */
[----:B------:R-:W-:Y:S01]  /*1210*/  SHF.R.U32.HI R9, RZ, 0x2, R21 ;  /* 0x00000002ff097819 */ /* 0x000fe20000011615 */
[----:B------:R-:W-:Y:S01]  /*1220*/  IMAD.MOV.U32 R30, RZ, RZ, R32 ;  /* 0x000000ffff1e7224 */ /* 0x000fe200078e0020 */
[----:B------:R-:W3:Y:S01]  /*1230*/  LDCU.64 UR10, c[0x0][0x550] ;  /* 0x0000aa00ff0a77ac */ /* 0x000ee20008000a00 */
[----:B-----5:R-:W-:-:S04]  /*1240*/  IMAD.WIDE.U32 R28, R7, UR18, R28 ;  /* 0x00000012071c7c25 */ /* 0x020fc8000f8e001c */
[----:B------:R-:W-:Y:S01]  /*1250*/  IMAD R29, R7, UR19, R29 ;  /* 0x00000013071d7c24 */ /* 0x000fe2000f8e021d */
[----:B------:R-:W4:Y:S01]  /*1260*/  LDCU.64 UR18, c[0x0][0x380] ;  /* 0x00007000ff1277ac */ /* 0x000f220008000a00 */
[----:B------:R-:W-:Y:S02]  /*1270*/  IMAD R27, R229, R27, R238 ;  /* 0x0000001be51b7224 */ /* 0x000fe400078e02ee */
[----:B------:R-:W-:-:S04]  /*1280*/  IMAD.WIDE.U32 R30, R9, UR8, R30 ;  /* 0x00000008091e7c25 */ /* 0x000fc8000f8e001e */
[----:B-1----:R-:W-:-:S04]  /*1290*/  IMAD.WIDE.U32 R32, R4, UR22, RZ ;  /* 0x0000001604207c25 */ /* 0x002fc8000f8e00ff */
[----:B------:R-:W-:Y:S01]  /*12a0*/  IMAD R26, R5, UR22, R33 ;  /* 0x00000016051a7c24 */ /* 0x000fe2000f8e0221 */
[----:B------:R-:W-:Y:S01]  /*12b0*/  SEL R21, R32, RZ, P4 ;  /* 0x000000ff20157207 */ /* 0x000fe20002000000 */
[----:B--2---:R-:W-:Y:S01]  /*12c0*/  IMAD.IADD R4, R220, 0x1, R19 ;  /* 0x00000001dc047824 */ /* 0x004fe200078e0213 */
[----:B------:R-:W-:Y:S01]  /*12d0*/  SHF.R.S32.HI R5, RZ, 0x1f, R27 ;  /* 0x0000001fff057819 */ /* 0x000fe2000001141b */
[----:B------:R-:W-:Y:S01]  /*12e0*/  IMAD R213, R9, UR9, R31 ;  /* 0x0000000909d57c24 */ /* 0x000fe2000f8e021f */
[----:B------:R-:W-:Y:S01]  /*12f0*/  IADD3 R21, P1, P0, R27, R24, R21 ;  /* 0x000000181b157210 */ /* 0x000fe2000783e015 */
[----:B------:R-:W1:Y:S01]  /*1300*/  LDCU.64 UR8, c[0x0][0x570] ;  /* 0x0000ae00ff0877ac */ /* 0x000e620008000a00 */
[----:B------:R-:W-:Y:S01]  /*1310*/  IADD3 R19, PT, PT, R205, -0x80, -R4 ;  /* 0xffffff80cd137810 */ /* 0x000fe20007ffe804 */
[----:B------:R-:W2:Y:S01]  /*1320*/  LDC.64 R24, c[0x0][0x5e8] ;  /* 0x00017a00ff187b82 */ /* 0x000ea20000000a00 */
[----:B------:R-:W-:Y:S01]  /*1330*/  SEL R26, R26, RZ, P4 ;  /* 0x000000ff1a1a7207 */ /* 0x000fe20002000000 */
[----:B------:R-:W-:Y:S01]  /*1340*/  IMAD.WIDE.U32 R28, R9, R2, R28 ;  /* 0x00000002091c7225 */ /* 0x000fe200078e001c */
[----:B------:R-:W-:-:S02]  /*1350*/  SHF.R.S32.HI R206, RZ, 0x1f, R19 ;  /* 0x0000001fffce7819 */ /* 0x000fc40000011413 */
[----:B------:R-:W-:Y:S01]  /*1360*/  IADD3.X R5, PT, PT, R5, R23, R26, P1, P0 ;  /* 0x0000001705057210 */ /* 0x000fe20000fe041a */
[----:B------:R-:W-:Y:S01]  /*1370*/  IMAD R211, R9, R3, R29 ;  /* 0x0000000309d37224 */ /* 0x000fe200078e021d */
[----:B------:R-:W-:Y:S01]  /*1380*/  LEA.HI R206, R206, R19, RZ, 0x7 ;  /* 0x00000013cece7211 */ /* 0x000fe200078f38ff */
[----:B------:R-:W-:Y:S01]  /*1390*/  IMAD.SHL.U32 R26, R229, 0x80, RZ ;  /* 0x00000080e51a7824 */ /* 0x000fe200078e00ff */
[C---:B----4-:R-:W-:Y:S01]  /*13a0*/  LEA R210, P1, R28.reuse, UR18, 0x1 ;  /* 0x000000121cd27c11 */ /* 0x050fe2000f8208ff */
[----:B------:R-:W-:Y:S01]  /*13b0*/  IMAD R19, R221, 0x80, R22 ;  /* 0x00000080dd137824 */ /* 0x000fe200078e0216 */
[----:B------:R-:W-:Y:S02]  /*13c0*/  SHF.R.S32.HI R206, RZ, 0x7, R206 ;  /* 0x00000007ffce7819 */ /* 0x000fe400000114ce */
[----:B------:R-:W-:Y:S02]  /*13d0*/  LEA.HI.X R211, R28, UR19, R211, 0x1, P1 ;  /* 0x000000131cd37c11 */ /* 0x000fe400088f0cd3 */
[----:B------:R-:W-:-:S02]  /*13e0*/  VIMNMX R206, PT, PT, RZ, R206, !PT ;  /* 0x000000ceffce7248 */ /* 0x000fc40007fe0100 */
[C---:B------:R-:W-:Y:S02]  /*13f0*/  IADD3 R22, P0, PT, R26.reuse, R21, RZ ;  /* 0x000000151a167210 */ /* 0x040fe40007f1e0ff */
[----:B------:R-:W-:Y:S02]  /*1400*/  ISETP.GT.AND P1, PT, R15, R206, PT ;  /* 0x000000ce0f00720c */ /* 0x000fe40003f24270 */
[----:B------:R-:W-:Y:S02]  /*1410*/  LEA.HI.X.SX32 R5, R26, R5, 0x1, P0 ;  /* 0x000000051a057211 */ /* 0x000fe400000f0eff */
[----:B-1----:R-:W-:Y:S01]  /*1420*/  LEA R232, P0, R22, UR8, 0x2 ;  /* 0x0000000816e87c11 */ /* 0x002fe2000f8010ff */
[----:B--2---:R-:W-:Y:S01]  /*1430*/  IMAD.WIDE R208, R19, 0x4, R24 ;  /* 0x0000000413d07825 */ /* 0x004fe200078e0218 */
[----:B---3--:R-:W-:Y:S02]  /*1440*/  LEA R212, P3, R30, UR10, 0x1 ;  /* 0x0000000a1ed47c11 */ /* 0x008fe4000f8608ff */
[----:B------:R-:W-:Y:S01]  /*1450*/  LEA.HI.X R233, R22, UR9, R5, 0x2, P0 ;  /* 0x0000000916e97c11 */ /* 0x000fe200080f1405 */
[----:B------:R-:W-:Y:S01]  /*1460*/  IMAD R19, R221, 0x80, R18 ;  /* 0x00000080dd137824 */ /* 0x000fe200078e0212 */
[----:B------:R-:W-:-:S02]  /*1470*/  IADD3 R5, P0, PT, R9, 0x40, RZ ;  /* 0x0000004009057810 */ /* 0x000fc40007f1e0ff */
[----:B------:R-:W-:Y:S01]  /*1480*/  LEA.HI.X R213, R30, UR11, R213, 0x1, P3 ;  /* 0x0000000b1ed57c11 */ /* 0x000fe200098f0cd5 */
[----:B------:R-:W-:Y:S01]  /*1490*/  IMAD.WIDE R234, R19, 0x4, R234 ;  /* 0x0000000413ea7825 */ /* 0x000fe200078e02ea */
[----:B------:R-:W-:Y:S02]  /*14a0*/  SHF.L.U64.HI R18, R2, 0x6, R3 ;  /* 0x0000000602127819 */ /* 0x000fe40000010203 */
[----:B------:R-:W-:Y:S01]  /*14b0*/  LEA.HI R15, R0, 0x40, RZ, 0x1e ;  /* 0x00000040000f7811 */ /* 0x000fe200078ff0ff */
        /* <DEDUP_REMOVED lines=15> */
.L_x_510:
[----:B------:R-:W1:Y:S01]  /*15b0*/  LDCU.64 UR10, c[0x0][0x5c0] ;  /* 0x0000b800ff0a77ac */ /* 0x000e620008000a00 */
[----:B------:R-:W-:-:S05]  /*15c0*/  IADD3 R0, PT, PT, R222, R225, RZ ;  /* 0x000000e1de007210 */ /* 0x000fca0007ffe0ff */
[C---:B-1----:R-:W-:Y:S02]  /*15d0*/  IMAD R3, R0.reuse, UR11, RZ ;  /* 0x0000000b00037c24 */ /* 0x042fe4000f8e02ff */
[----:B------:R-:W-:-:S05]  /*15e0*/  IMAD.WIDE.U32 R10, R0, UR10, RZ ;  /* 0x0000000a000a7c25 */ /* 0x000fca000f8e00ff */
[----:B------:R-:W-:Y:S02]  /*15f0*/  IADD3 R0, PT, PT, R11, R3, RZ ;  /* 0x000000030b007210 */ /* 0x000fe40007ffe0ff */
[----:B------:R-:W-:Y:S02]  /*1600*/  MOV R4, R10 ;  /* 0x0000000a00047202 */ /* 0x000fe40000000f00 */
.L_x_511:
        /* <DEDUP_REMOVED lines=12> */
.L_x_512:
[----:B------:R-:W1:Y:S01]  /*16d0*/  LDCU.64 UR8, c[0x0][0x5c8] ;  /* 0x0000b900ff0877ac */ /* 0x000e620008000a00 */
[----:B------:R-:W-:-:S05]  /*16e0*/  IADD3 R222, PT, PT, R222, R225, RZ ;  /* 0x000000e1dede7210 */ /* 0x000fca0007ffe0ff */
[C---:B-1----:R-:W-:Y:S02]  /*16f0*/  IMAD R8, R222.reuse, UR9, RZ ;  /* 0x00000009de087c24 */ /* 0x042fe4000f8e02ff */
[----:B------:R-:W-:-:S05]  /*1700*/  IMAD.WIDE.U32 R222, R222, UR8, RZ ;  /* 0x00000008dede7c25 */ /* 0x000fca000f8e00ff */
[----:B------:R-:W-:Y:S02]  /*1710*/  IADD3 R8, PT, PT, R223, R8, RZ ;  /* 0x00000008df087210 */ /* 0x000fe40007ffe0ff */
[----:B------:R-:W-:Y:S02]  /*1720*/  MOV R6, R222 ;  /* 0x000000de00067202 */ /* 0x000fe40000000f00 */
.L_x_513:
[----:B------:R-:W1:Y:S01]  /*1730*/  LDCU UR4, c[0x0][0x440] ;  /* 0x00008800ff0477ac */ /* 0x000e620008000800 */
[----:B------:R-:W-:Y:S01]  /*1740*/  VIADD R220, R220, -UR29 ;  /* 0x8000001ddcdc7c36 */ /* 0x000fe20008000000 */
[----:B------:R-:W-:Y:S01]  /*1750*/  BSSY.RECONVERGENT B0, `(.L_x_514) ;  /* 0x0000020000007945 */ /* 0x000fe20003800200 */
[----:B------:R-:W-:Y:S01]  /*1760*/  IMAD.U32 R13, RZ, RZ, UR10 ;  /* 0x0000000aff0d7e24 */ /* 0x000fe2000f8e00ff */
[----:B------:R-:W-:Y:S01]  /*1770*/  UIMAD UR16, UR28, UR10, URZ ;  /* 0x0000000a1c1072a4 */ /* 0x000fe2000f8e02ff */
[----:B------:R-:W-:Y:S02]  /*1780*/  IMAD.U32 R3, RZ, RZ, UR8 ;  /* 0x00000008ff037e24 */ /* 0x000fe4000f8e00ff */
[----:B------:R-:W-:Y:S01]  /*1790*/  IMAD.WIDE.U32 R12, R13, UR29, R16 ;  /* 0x0000001d0d0c7c25 */ /* 0x000fe2000f8e0010 */
[----:B------:R-:W-:Y:S02]  /*17a0*/  UIMAD UR16, UR29, UR11, UR16 ;  /* 0x0000000b1d1072a4 */ /* 0x000fe4000f8e0210 */
[----:B------:R-:W-:-:S04]  /*17b0*/  IADD3 R12, P2, PT, R4, R12, RZ ;  /* 0x0000000c040c7210 */ /* 0x000fc80007f5e0ff */
[----:B------:R-:W-:Y:S02]  /*17c0*/  IADD3.X R13, PT, PT, R0, UR16, R13, P2, !PT ;  /* 0x00000010000d7c10 */ /* 0x000fe400097fe40d */
        /* <DEDUP_REMOVED lines=24> */
.L_x_515:
[----:B------:R-:W-:Y:S05]  /*1950*/  BSYNC.RECONVERGENT B0 ;  /* 0x0000000000007941 */ /* 0x000fea0003800200 */
.L_x_514:
[----:B------:R-:W3:Y:S01]  /*1960*/  LDCU.64 UR4, c[0x0][0x5e0] ;  /* 0x0000bc00ff0477ac */ /* 0x000ee20008000a00 */
[----:B------:R-:W-:Y:S01]  /*1970*/  IMAD.WIDE.U32 R16, R3, UR29, R16 ;  /* 0x0000001d03107c25 */ /* 0x000fe2000f8e0010 */
[----:B-1----:R-:W1:Y:S01]  /*1980*/  @!P1 LDC.64 R10, c[0x0][0x568] ;  /* 0x00015a00ff0a9b82 */ /* 0x002e620000000a00 */
[----:B------:R-:W-:Y:S01]  /*1990*/  UIMAD UR28, UR28, UR8, URZ ;  /* 0x000000081c1c72a4 */ /* 0x000fe2000f8e02ff */
[----:B--2---:R-:W-:-:S03]  /*19a0*/  IADD3 R12, P2, PT, R6, R16, RZ ;  /* 0x00000010060c7210 */ /* 0x004fc60007f5e0ff */
        /* <DEDUP_REMOVED lines=21> */
.L_x_509:
[----:B------:R-:W-:Y:S01]  /*1b00*/  IMAD.U32 R19, RZ, RZ, UR4 ;  /* 0x00000004ff137e24 */ /* 0x000fe2000f8e00ff */
[----:B------:R-:W1:Y:S01]  /*1b10*/  LDCU.64 UR8, c[0x0][0x3d8] ;  /* 0x00007b00ff0877ac */ /* 0x000e620008000a00 */
[----:B------:R-:W-:Y:S02]  /*1b20*/  BSSY.RECONVERGENT B0, `(.L_x_517) ;  /* 0x0000028000007945 */ /* 0x000fe40003800200 */
[----:B------:R-:W-:Y:S01]  /*1b30*/  IMAD.WIDE.U32 R22, R19, UR29, R16 ;  /* 0x0000001d13167c25 */ /* 0x000fe2000f8e0010 */
[----:B------:R-:W-:-:S03]  /*1b40*/  UIMAD UR10, UR28, UR4, URZ ;  /* 0x000000041c0a72a4 */ /* 0x000fc6000f8e02ff */
[----:B------:R-:W-:Y:S01]  /*1b50*/  IMAD.SHL.U32 R19, R0, 0x8, RZ ;  /* 0x0000000800137824 */ /* 0x000fe200078e00ff */
[----:B------:R-:W-:Y:S01]  /*1b60*/  @P4 BAR.SYNC.DEFER_BLOCKING 0x0 ;  /* 0x0000000000004b1d */ /* 0x000fe20000010000 */
[----:B------:R-:W-:Y:S01]  /*1b70*/  IADD3 R26, P0, PT, R20, R22, RZ ;  /* 0x00000016141a7210 */ /* 0x000fe20007f1e0ff */
[----:B------:R-:W-:Y:S01]  /*1b80*/  VIADD R20, R220, -UR29 ;  /* 0x8000001ddc147c36 */ /* 0x000fe20008000000 */
[----:B------:R-:W-:Y:S01]  /*1b90*/  UIMAD UR10, UR29, UR5, UR10 ;  /* 0x000000051d0a72a4 */ /* 0x000fe2000f8e020a */
[----:B------:R-:W-:-:S03]  /*1ba0*/  LOP3.LUT R21, R19, 0xd8, RZ, 0xc0, !PT ;  /* 0x000000d813157812 */ /* 0x000fc600078ec0ff */
[----:B------:R-:W-:Y:S02]  /*1bb0*/  ISETP.GE.AND P6, PT, R9, R20, PT ;  /* 0x000000140900720c */ /* 0x000fe40003fc6270 */
[----:B------:R-:W-:Y:S01]  /*1bc0*/  IADD3.X R27, PT, PT, R13, UR10, R23, P0, !PT ;  /* 0x0000000a0d1b7c10 */ /* 0x000fe200087fe417 */
[----:B-1----:R-:W-:Y:S01]  /*1bd0*/  IMAD R22, R10, UR8, RZ ;  /* 0x000000080a167c24 */ /* 0x002fe2000f8e02ff */
[----:B------:R-:W-:Y:S02]  /*1be0*/  LOP3.LUT R13, R221, 0x80000001, RZ, 0xc0, !PT ;  /* 0x80000001dd0d7812 */ /* 0x000fe400078ec0ff */
[----:B------:R-:W-:Y:S02]  /*1bf0*/  LOP3.LUT R24, R21, 0x18, R0, 0x78, !PT ;  /* 0x0000001815187812 */ /* 0x000fe400078e7800 */
[----:B------:R-:W-:Y:S02]  /*1c00*/  ISETP.NE.AND P0, PT, R13, 0x1, PT ;  /* 0x000000010d00780c */ /* 0x000fe40003f05270 */
[----:B------:R-:W-:Y:S01]  /*1c10*/  LOP3.LUT R13, R24, 0x1f20, R19, 0xf8, !PT ;  /* 0x00001f20180d7812 */ /* 0x000fe200078ef813 */
[C---:B------:R-:W-:Y:S01]  /*1c20*/  IMAD R19, R11.reuse, UR9, R22 ;  /* 0x000000090b137c24 */ /* 0x040fe2000f8e0216 */
[----:B------:R-:W-:Y:S01]  /*1c30*/  SEL R200, RZ, 0x2000, P0 ;  /* 0x00002000ffc87807 */ /* 0x000fe20000000000 */
[----:B------:R-:W-:Y:S01]  /*1c40*/  IMAD.WIDE.U32 R22, R11, UR8, R26 ;  /* 0x000000080b167c25 */ /* 0x000fe2000f8e001a */
[----:B------:R-:W-:-:S03]  /*1c50*/  LEA R13, R13, UR6, 0x1 ;  /* 0x000000060d0d7c11 */ /* 0x000fc6000f8e08ff */
        /* <DEDUP_REMOVED lines=17> */
.L_x_519:
[----:B------:R2:W-:Y:S01]  /*1d70*/  STS.128 [R13+0x8000], RZ ;  /* 0x008000ff0d007388 */ /* 0x0005e20000000c00 */
[----:B------:R-:W-:Y:S05]  /*1d80*/  BRA `(.L_x_520) ;  /* 0x0000000000047947 */ /* 0x000fea0003800000 */
.L_x_518:
[----:B------:R3:W-:Y:S02]  /*1d90*/  STS.128 [R13+0x8000], RZ ;  /* 0x008000ff0d007388 */ /* 0x0007e40000000c00 */
.L_x_520:
[----:B------:R-:W-:Y:S05]  /*1da0*/  BSYNC.RECONVERGENT B0 ;  /* 0x0000000000007941 */ /* 0x000fea0003800200 */
.L_x_517:
        /* <DEDUP_REMOVED lines=20> */
.L_x_522:
[----:B------:R-:W-:Y:S05]  /*1ef0*/  BSYNC.RECONVERGENT B0 ;  /* 0x0000000000007941 */ /* 0x000fea0003800200 */
.L_x_521:
        /* <DEDUP_REMOVED lines=13> */
.L_x_525:
[----:B------:R1:W-:Y:S01]  /*1fd0*/  STS.128 [R13+0x4000], RZ ;  /* 0x004000ff0d007388 */ /* 0x0003e20000000c00 */
[----:B------:R-:W-:Y:S05]  /*1fe0*/  BRA `(.L_x_526) ;  /* 0x0000000000047947 */ /* 0x000fea0003800000 */
.L_x_524:
[----:B------:R1:W-:Y:S02]  /*1ff0*/  STS.128 [R13+0x4000], RZ ;  /* 0x004000ff0d007388 */ /* 0x0003e40000000c00 */
.L_x_526:
[----:B------:R-:W-:Y:S05]  /*2000*/  BSYNC.RECONVERGENT B0 ;  /* 0x0000000000007941 */ /* 0x000fea0003800200 */
.L_x_523:
        /* <DEDUP_REMOVED lines=10> */
[----:B------:R-:W-:-:S03]  /*20b0*/  IMAD.U32 R22, RZ, RZ, UR30 ;  /* 0x0000001eff167e24 */ /* 0x000fc6000f8e00ff */
[----:B-1----:R-:W-:-:S04]  /*20c0*/  LEA R24, P0, R19, R212, 0x1 ;  /* 0x000000d413187211 */ /* 0x002fc800078008ff */
[----:B------:R-:W-:-:S05]  /*20d0*/  LEA.HI.X R25, R15, R213, R22, 0x1, P0 ;  /* 0x000000d50f197211 */ /* 0x000fca00000f0c16 */
[----:B------:R-:W-:Y:S01]  /*20e0*/  @!PT LDS RZ, [RZ] ;  /* 0x00000000fffff984 */ /* 0x000fe20000000800 */
[----:B------:R-:W-:Y:S01]  /*20f0*/  @!PT LDS RZ, [RZ] ;  /* 0x00000000fffff984 */ /* 0x000fe20000000800 */
[----:B------:R-:W-:Y:S01]  /*2100*/  @!PT LDS RZ, [RZ] ;  /* 0x00000000fffff984 */ /* 0x000fe20000000800 */
[----:B------:R1:W-:Y:S04]  /*2110*/  LDGSTS.E.BYPASS.LTC128B.128 [R13+0x5000], desc[UR26][R24.64] ;  /* 0x05000000180d7fae */ /* 0x0003e8000b981a1a */
.L_x_528:
[----:B------:R-:W-:Y:S05]  /*2120*/  BSYNC.RECONVERGENT B0 ;  /* 0x0000000000007941 */ /* 0x000fea0003800200 */
.L_x_527:
        /* <DEDUP_REMOVED lines=11> */
.L_x_531:
[----:B------:R1:W-:Y:S01]  /*21e0*/  STS.128 [R219], RZ ;  /* 0x000000ffdb007388 */ /* 0x0003e20000000c00 */
[----:B------:R-:W-:Y:S05]  /*21f0*/  BRA `(.L_x_532) ;  /* 0x0000000000047947 */ /* 0x000fea0003800000 */
.L_x_530:
[----:B------:R1:W-:Y:S02]  /*2200*/  STS.128 [R219], RZ ;  /* 0x000000ffdb007388 */ /* 0x0003e40000000c00 */
.L_x_532:
[----:B------:R-:W-:Y:S05]  /*2210*/  BSYNC.RECONVERGENT B0 ;  /* 0x0000000000007941 */ /* 0x000fea0003800200 */
.L_x_529:
        /* <DEDUP_REMOVED lines=29> */
.L_x_534:
[----:B------:R-:W-:Y:S05]  /*23f0*/  BSYNC.RECONVERGENT B0 ;  /* 0x0000000000007941 */ /* 0x000fea0003800200 */
.L_x_533:
        /* <DEDUP_REMOVED lines=28> */
.L_x_537:
[----:B------:R3:W-:Y:S01]  /*25c0*/  STS.128 [R13+0x6000], RZ ;  /* 0x006000ff0d007388 */ /* 0x0007e20000000c00 */
[----:B------:R-:W-:Y:S05]  /*25d0*/  BRA `(.L_x_538) ;  /* 0x0000000000047947 */ /* 0x000fea0003800000 */
.L_x_536:
[----:B------:R3:W-:Y:S02]  /*25e0*/  STS.128 [R13+0x6000], RZ ;  /* 0x006000ff0d007388 */ /* 0x0007e40000000c00 */
.L_x_538:
[----:B------:R-:W-:Y:S05]  /*25f0*/  BSYNC.RECONVERGENT B0 ;  /* 0x0000000000007941 */ /* 0x000fea0003800200 */
.L_x_535:
        /* <DEDUP_REMOVED lines=20> */
.L_x_540:
[----:B------:R-:W-:Y:S05]  /*2740*/  BSYNC.RECONVERGENT B0 ;  /* 0x0000000000007941 */ /* 0x000fea0003800200 */
.L_x_539:
[----:B------:R-:W0:Y:S01]  /*2750*/  LDGDEPBAR ;  /* 0x00000000000079af */ /* 0x000e220000000000 */
[----:B------:R-:W1:Y:S01]  /*2760*/  LDC.64 R14, c[0x0][0x528] ;  /* 0x00014a00ff0e7b82 */ /* 0x000e620000000a00 */
[----:B------:R-:W-:Y:S01]  /*2770*/  SHF.R.U32.HI R9, RZ, 0x6, R0 ;  /* 0x00000006ff097819 */ /* 0x000fe20000011600 */
[----:B------:R-:W-:Y:S02]  /*2780*/  IMAD.SHL.U32 R5, R0, 0x20, RZ ;  /* 0x0000002000057824 */ /* 0x000fe400078e00ff */
[----:B------:R-:W-:Y:S02]  /*2790*/  IMAD R6, R8, R6, R7 ;  /* 0x0000000608067224 */ /* 0x000fe400078e0207 */
[C---:B------:R-:W-:Y:S02]  /*27a0*/  IMAD.SHL.U32 R204, R0.reuse, 0x10, RZ ;  /* 0x0000001000cc7824 */ /* 0x040fe400078e00ff */
[C---:B------:R-:W-:Y:S02]  /*27b0*/  IMAD.SHL.U32 R12, R0.reuse, 0x4, RZ ;  /* 0x00000004000c7824 */ /* 0x040fe400078e00ff */
[----:B------:R-:W-:Y:S01]  /*27c0*/  IMAD.IADD R205, R205, 0x1, -R4 ;  /* 0x00000001cdcd7824 */ /* 0x000fe200078e0a04 */
[----:B------:R-:W-:Y:S01]  /*27d0*/  LOP3.LUT P0, RZ, R0, 0x4, RZ, 0xc0, !PT ;  /* 0x0000000400ff7812 */ /* 0x000fe2000780c0ff */
[----:B------:R-:W2:Y:S01]  /*27e0*/  LDCU UR17, c[0x0][0x590] ;  /* 0x0000b200ff1177ac */ /* 0x000ea20008000800 */
[----:B------:R-:W1:Y:S01]  /*27f0*/  LDCU UR8, c[0x0][0x440] ;  /* 0x00008800ff0877ac */ /* 0x000e620008000800 */
[----:B------:R-:W1:Y:S01]  /*2800*/  LDCU UR10, c[0x0][0x504] ;  /* 0x0000a080ff0a77ac */ /* 0x000e620008000800 */
[----:B------:R-:W-:-:S04]  /*2810*/  DEPBAR.LE SB0, 0x1 ;  /* 0x000080400000791a */ /* 0x000fc80000000000 */
[----:B------:R-:W-:Y:S06]  /*2820*/  BAR.SYNC.DEFER_BLOCKING 0x0 ;  /* 0x0000000000007b1d */ /* 0x000fec0000010000 */
[----:B------:R-:W1:Y:S01]  /*2830*/  LDCU UR9, c[0x0][0x3e0] ;  /* 0x00007c00ff0977ac */ /* 0x000e620008000800 */
[----:B------:R-:W1:Y:S01]  /*2840*/  LDCU UR16, c[0x0][0x45c] ;  /* 0x00008b80ff1077ac */ /* 0x000e620008000800 */
[----:B------:R-:W1:Y:S02]  /*2850*/  LDCU.U8 UR11, c[0x0][0x4f8] ;  /* 0x00009f00ff0b77ac */ /* 0x000e640008000000 */
[----:B-1----:R-:W2:Y:S04]  /*2860*/  LDG.E.64 R2, desc[UR26][R14.64] ;  /* 0x0000001a0e027981 */ /* 0x002ea8000c1e1b00 */
[----:B------:R1:W2:Y:S01]  /*2870*/  LDG.E.64 R10, desc[UR26][R14.64+0x8] ;  /* 0x0000081a0e0a7981 */ /* 0x0002a2000c1e1b00 */
[----:B------:R-:W-:Y:S01]  /*2880*/  LOP3.LUT R8, R9, 0xe, RZ, 0xc0, !PT ;  /* 0x0000000e09087812 */ /* 0x000fe200078ec0ff */
[----:B------:R-:W-:Y:S01]  /*2890*/  IMAD.U32 R7, RZ, RZ, UR25 ;  /* 0x00000019ff077e24 */ /* 0x000fe2000f8e00ff */
[----:B--234-:R-:W-:-:S03]  /*28a0*/  LOP3.LUT R13, R5, 0x20, RZ, 0xc0, !PT ;  /* 0x00000020050d7812 */ /* 0x01cfc600078ec0ff */
[----:B------:R-:W-:Y:S01]  /*28b0*/  IMAD R4, R7, 0x4, R8 ;  /* 0x0000000407047824 */ /* 0x000fe200078e0208 */
[----:B------:R-:W-:Y:S02]  /*28c0*/  LOP3.LUT R7, R5, 0x120, RZ, 0xc0, !PT ;  /* 0x0000012005077812 */ /* 0x000fe400078ec0ff */
[--C-:B------:R-:W-:Y:S02]  /*28d0*/  LOP3.LUT R13, R13, 0x3800, R204.reuse, 0xf8, !PT ;  /* 0x000038000d0d7812 */ /* 0x100fe400078ef8cc */
[----:B------:R-:W-:Y:S02]  /*28e0*/  LOP3.LUT R12, R12, 0x18, RZ, 0xc0, !PT ;  /* 0x000000180c0c7812 */ /* 0x000fe400078ec0ff */
[--C-:B------:R-:W-:Y:S02]  /*28f0*/  LOP3.LUT R7, R7, 0x600, R204.reuse, 0xf8, !PT ;  /* 0x0000060007077812 */ /* 0x100fe400078ef8cc */
[----:B------:R-:W-:Y:S02]  /*2900*/  LOP3.LUT R204, R13, 0x100, R204, 0xf8, !PT ;  /* 0x000001000dcc7812 */ /* 0x000fe400078ef8cc */
[----:B------:R-:W-:-:S04]  /*2910*/  LOP3.LUT R13, R12, 0xc0, R5, 0xf8, !PT ;  /* 0x000000c00c0d7812 */ /* 0x000fc800078ef805 */
[----:B-1----:R-:W-:-:S04]  /*2920*/  LOP3.LUT R15, R13, 0x8, R0, 0x78, !PT ;  /* 0x000000080d0f7812 */ /* 0x002fc800078e7800 */
[----:B------:R-:W-:-:S04]  /*2930*/  LOP3.LUT R204, R204, R15, RZ, 0xfc, !PT ;  /* 0x0000000fcccc7212 */ /* 0x000fc800078efcff */
[----:B------:R-:W-:Y:S02]  /*2940*/  LEA R204, R204, UR6, 0x1 ;  /* 0x00000006cccc7c11 */ /* 0x000fe4000f8e08ff */
[----:B------:R-:W-:-:S03]  /*2950*/  SHF.R.U32.HI R9, RZ, 0x4, R0 ;  /* 0x00000004ff097819 */ /* 0x000fc60000011600 */
[----:B------:R-:W1:Y:S04]  /*2960*/  LDSM.16.M88.4 R160, [R204+0x8000] ;  /* 0x00800000cca0783b */ /* 0x000e680000000200 */
[----:B------:R-:W2:Y:S04]  /*2970*/  LDSM.16.M88.4 R164, [R204+0x8400] ;  /* 0x00840000cca4783b */ /* 0x000ea80000000200 */
[----:B------:R-:W3:Y:S04]  /*2980*/  LDSM.16.M88.4 R168, [R204+0x8800] ;  /* 0x00880000cca8783b */ /* 0x000ee80000000200 */
[----:B------:R-:W4:Y:S01]  /*2990*/  LDSM.16.M88.4 R172, [R204+0x8c00] ;  /* 0x008c0000ccac783b */ /* 0x000f220000000200 */
[----:B------:R-:W-:-:S04]  /*29a0*/  LOP3.LUT R9, R9, 0x8, RZ, 0xc0, !PT ;  /* 0x0000000809097812 */ /* 0x000fc800078ec0ff */
[--C-:B------:R-:W-:Y:S02]  /*29b0*/  LOP3.LUT R14, R9, 0x10, R0.reuse, 0xf8, !PT ;  /* 0x00000010090e7812 */ /* 0x100fe400078ef800 */
[----:B------:R-:W-:Y:S02]  /*29c0*/  SHF.R.U32.HI R8, RZ, 0x1, R0 ;  /* 0x00000001ff087819 */ /* 0x000fe40000011600 */
[--C-:B------:R-:W-:Y:S02]  /*29d0*/  LOP3.LUT R9, R14, 0xc0, R5.reuse, 0xf8, !PT ;  /* 0x000000c00e097812 */ /* 0x100fe400078ef805 */
[----:B------:R-:W-:Y:S02]  /*29e0*/  LOP3.LUT R8, R13, 0x8, R8, 0x78, !PT ;  /* 0x000000080d087812 */ /* 0x000fe400078e7808 */
[----:B------:R-:W-:Y:S02]  /*29f0*/  LOP3.LUT R12, R9, R12, RZ, 0x3c, !PT ;  /* 0x0000000c090c7212 */ /* 0x000fe400078e3cff */
[----:B------:R-:W-:Y:S01]  /*2a00*/  LOP3.LUT R8, R7, R8, RZ, 0xfc, !PT ;  /* 0x0000000807087212 */ /* 0x000fe200078efcff */
[----:B------:R-:W-:Y:S01]  /*2a10*/  IMAD.SHL.U32 R7, R6, 0x20, RZ ;  /* 0x0000002006077824 */ /* 0x000fe200078e00ff */
[----:B------:R-:W-:Y:S01]  /*2a20*/  LOP3.LUT R9, R12, 0x120, R5, 0xf8, !PT ;  /* 0x000001200c097812 */ /* 0x000fe200078ef805 */
[----:B------:R-:W-:-:S02]  /*2a30*/  VIADD R5, R204, 0x8000 ;  /* 0x00008000cc057836 */ /* 0x000fc40000000000 */
[----:B------:R-:W-:Y:S02]  /*2a40*/  VIADD R0, R204, 0x8020 ;  /* 0x00008020cc007836 */ /* 0x000fe40000000000 */
[----:B------:R-:W-:Y:S02]  /*2a50*/  @P0 VIADD R0, R5, 0xffffffe0 ;  /* 0xffffffe005000836 */ /* 0x000fe40000000000 */
[----:B------:R-:W-:Y:S01]  /*2a60*/  VIADD R5, R4, 0x1 ;  /* 0x0000000104057836 */ /* 0x000fe20000000000 */
[----:B------:R-:W-:Y:S02]  /*2a70*/  LEA R13, R8, UR6, 0x1 ;  /* 0x00000006080d7c11 */ /* 0x000fe4000f8e08ff */
[----:B------:R-:W-:Y:S01]  /*2a80*/  LEA R9, R9, UR6, 0x1 ;  /* 0x0000000609097c11 */ /* 0x000fe2000f8e08ff */
[----:B------:R-:W1:Y:S01]  /*2a90*/  LDSM.16.M88.4 R180, [R0] ;  /* 0x0000000000b4783b */ /* 0x000e620000000200 */
[----:B------:R-:W-:Y:S01]  /*2aa0*/  IMAD.SHL.U32 R229, R229, 0x8, RZ ;  /* 0x00000008e5e57824 */ /* 0x000fe200078e00ff */
[----:B------:R-:W-:Y:S01]  /*2ab0*/  CS2R R154, SRZ ;  /* 0x00000000009a7805 */ /* 0x000fe2000001ff00 */
[C---:B------:R-:W-:Y:S01]  /*2ac0*/  IMAD.IADD R202, R200.reuse, 0x1, R13 ;  /* 0x00000001c8ca7824 */ /* 0x040fe200078e020d */
[----:B------:R-:W1:Y:S01]  /*2ad0*/  LDSM.16.M88.4 R188, [R0+0x400] ;  /* 0x0004000000bc783b */ /* 0x000e620000000200 */
[----:B------:R-:W-:Y:S01]  /*2ae0*/  IMAD.IADD R200, R200, 0x1, R9 ;  /* 0x00000001c8c87824 */ /* 0x000fe200078e0209 */
[----:B------:R-:W-:Y:S01]  /*2af0*/  CS2R R152, SRZ ;  /* 0x0000000000987805 */ /* 0x000fe2000001ff00 */
[----:B------:R-:W-:Y:S01]  /*2b00*/  IMAD.MOV.U32 R231, RZ, RZ, R219 ;  /* 0x000000ffffe77224 */ /* 0x000fe200078e00db */
[----:B------:R-:W1:Y:S01]  /*2b10*/  LDSM.16.M88.4 R192, [R0+0x800] ;  /* 0x0008000000c0783b */ /* 0x000e620000000200 */
[----:B------:R-:W-:-:S02]  /*2b20*/  CS2R R158, SRZ ;  /* 0x00000000009e7805 */ /* 0x000fc4000001ff00 */
[----:B------:R-:W-:Y:S02]  /*2b30*/  CS2R R156, SRZ ;  /* 0x00000000009c7805 */ /* 0x000fe4000001ff00 */
[----:B------:R-:W-:Y:S01]  /*2b40*/  CS2R R150, SRZ ;  /* 0x0000000000967805 */ /* 0x000fe2000001ff00 */
[----:B------:R3:W1:Y:S01]  /*2b50*/  LDSM.16.M88.4 R196, [R0+0xc00] ;  /* 0x000c000000c4783b */ /* 0x0006620000000200 */
        /* <DEDUP_REMOVED lines=11> */
[----:B------:R-:W-:Y:S01]  /*2c10*/  USHF.L.U32 UR17, UR17, 0x7, URZ ;  /* 0x0000000711117899 */ /* 0x000fe200080006ff */
[----:B------:R-:W-:Y:S01]  /*2c20*/  R2UR UR4, R3 ;  /* 0x00000000030472ca */ /* 0x000fe200000e0000 */
[----:B------:R-:W-:Y:S01]  /*2c30*/  IMAD.MOV.U32 R3, RZ, RZ, 0x20 ;  /* 0x00000020ff037424 */ /* 0x000fe200078e00ff */
[----:B------:R-:W-:Y:S02]  /*2c40*/  IADD3 R238, P2, P1, R7, R10, R238 ;  /* 0x0000000a07ee7210 */ /* 0x000fe4000795e0ee */
[----:B------:R-:W-:Y:S02]  /*2c50*/  SHF.R.S32.HI R7, RZ, 0x1f, R7 ;  /* 0x0000001fff077819 */ /* 0x000fe40000011407 */
[----:B------:R-:W-:Y:S01]  /*2c60*/  SEL R3, R3, 0xffffffe0, !P0 ;  /* 0xffffffe003037807 */ /* 0x000fe20004000000 */
[----:B------:R-:W-:Y:S01]  /*2c70*/  IMAD.WIDE.U32 R238, R238, -0x2daee0ad, RZ ;  /* 0xd2511f53eeee7825 */ /* 0x000fe200078e00ff */
[----:B------:R-:W-:-:S05]  /*2c80*/  IADD3.X R228, PT, PT, R7, R11, RZ, P2, P1 ;  /* 0x0000000b07e47210 */ /* 0x000fca00017e24ff */
[----:B------:R-:W-:Y:S02]  /*2c90*/  LOP3.LUT R7, R4, UR4, RZ, 0x3c, !PT ;  /* 0x0000000404077c12 */ /* 0x000fe4000f8e3cff */
[----:B------:R-:W-:Y:S01]  /*2ca0*/  LOP3.LUT R5, R5, UR4, RZ, 0x3c, !PT ;  /* 0x0000000405057c12 */ /* 0x000fe2000f8e3cff */
[----:B---3--:R-:W-:Y:S01]  /*2cb0*/  IMAD.IADD R0, R204, 0x1, R3 ;  /* 0x00000001cc007824 */ /* 0x008fe200078e0203 */
[----:B------:R-:W-:Y:S01]  /*2cc0*/  R2UR UR34, R2 ;  /* 0x00000000022272ca */ /* 0x000fe200000e0000 */
[----:B------:R-:W-:Y:S01]  /*2cd0*/  IMAD.MOV.U32 R2, RZ, RZ, 0x20 ;  /* 0x00000020ff027424 */ /* 0x000fe200078e00ff */
[C---:B------:R-:W-:Y:S02]  /*2ce0*/  LOP3.LUT R236, R239.reuse, R7, RZ, 0x3c, !PT ;  /* 0x00000007efec7212 */ /* 0x040fe400078e3cff */
[----:B------:R-:W-:Y:S01]  /*2cf0*/  LOP3.LUT R230, R239, R5, RZ, 0x3c, !PT ;  /* 0x00000005efe67212 */ /* 0x000fe200078e3cff */
[----:B------:R-:W-:Y:S02]  /*2d00*/  UIADD3 UR33, UPT, UPT, UR4, -0x4498517b, URZ ;  /* 0xbb67ae8504217890 */ /* 0x000fe4000fffe0ff */
[----:B------:R-:W-:-:S02]  /*2d10*/  UIADD3 UR32, UPT, UPT, UR4, 0x76cf5d0a, URZ ;  /* 0x76cf5d0a04207890 */ /* 0x000fc4000fffe0ff */
[----:B------:R-:W-:Y:S02]  /*2d20*/  UIADD3 UR29, UPT, UPT, UR4, 0x32370b8f, URZ ;  /* 0x32370b8f041d7890 */ /* 0x000fe4000fffe0ff */
[----:B------:R-:W-:Y:S02]  /*2d30*/  UIADD3 UR28, UPT, UPT, UR4, -0x126145ec, URZ ;  /* 0xed9eba14041c7890 */ /* 0x000fe4000fffe0ff */
[----:B------:R-:W-:Y:S02]  /*2d40*/  UIADD3 UR19, UPT, UPT, UR4, -0x56f99767, URZ ;  /* 0xa906689904137890 */ /* 0x000fe4000fffe0ff */
[----:B-12-4-:R-:W-:-:S12]  /*2d50*/  UIADD3 UR18, UPT, UPT, UR4, 0x646e171e, URZ ;  /* 0x646e171e04127890 */ /* 0x016fd8000fffe0ff */
.L_x_545:
[----:B------:R-:W0:Y:S01]  /*2d60*/  LDGDEPBAR ;  /* 0x00000000000079af */ /* 0x000e220000000000 */
[C---:B------:R-:W-:Y:S01]  /*2d70*/  LEA R118, P0, R227.reuse, R208, 0x2 ;  /* 0x000000d0e3767211 */ /* 0x040fe200078010ff */
[----:B------:R-:W-:Y:S03]  /*2d80*/  IMAD.IADD R116, R202, 0x1, R3 ;  /* 0x00000001ca747824 */ /* 0x000fe600078e0203 */
[----:B------:R-:W-:Y:S01]  /*2d90*/  LEA.HI.X R119, R227, R209, RZ, 0x2, P0 ;  /* 0x000000d1e3777211 */ /* 0x000fe200000f14ff */
[----:B------:R-:W-:Y:S04]  /*2da0*/  DEPBAR.LE SB0, 0x0 ;  /* 0x000080000000791a */ /* 0x000fe80000000000 */
[----:B------:R-:W-:Y:S06]  /*2db0*/  BAR.SYNC.DEFER_BLOCKING 0x0 ;  /* 0x0000000000007b1d */ /* 0x000fec0000010000 */
[----:B------:R-:W-:Y:S05]  /*2dc0*/  LDSM.16.M88.4 R68, [R202] ;  /* 0x00000000ca44783b */ /* 0x000fea0000000200 */
[----:B------:R-:W1:Y:S05]  /*2dd0*/  LDSM.16.M88.4 R72, [R204+0x6000] ;  /* 0x00600000cc48783b */ /* 0x000e6a0000000200 */
[----:B------:R-:W2:Y:S05]  /*2de0*/  LDSM.16.M88.4 R76, [R202+0x1000] ;  /* 0x00100000ca4c783b */ /* 0x000eaa0000000200 */
[----:B-----5:R-:W5:Y:S05]  /*2df0*/  LDG.E R242, desc[UR26][R118.64] ;  /* 0x0000001a76f27981 */ /* 0x020f6a000c1e1900 */
[----:B------:R-:W5:Y:S05]  /*2e00*/  LDG.E R241, desc[UR26][R118.64+0x20] ;  /* 0x0000201a76f17981 */ /* 0x000f6a000c1e1900 */
[----:B------:R-:W5:Y:S05]  /*2e10*/  LDG.E R240, desc[UR26][R118.64+0x100] ;  /* 0x0001001a76f07981 */ /* 0x000f6a000c1e1900 */
[----:B------:R3:W5:Y:S05]  /*2e20*/  LDG.E R237, desc[UR26][R118.64+0x120] ;  /* 0x0001201a76ed7981 */ /* 0x00076a000c1e1900 */
[----:B------:R-:W4:Y:S05]  /*2e30*/  LDSM.16.M88.4 R80, [R204+0x6400] ;  /* 0x00640000cc50783b */ /* 0x000f2a0000000200 */
[----:B------:R-:W4:Y:S05]  /*2e40*/  LDSM.16.M88.4 R84, [R204+0x6800] ;  /* 0x00680000cc54783b */ /* 0x000f2a0000000200 */
[----:B------:R-:W4:Y:S01]  /*2e50*/  LDSM.16.M88.4 R88, [R204+0x6c00] ;  /* 0x006c0000cc58783b */ /* 0x000f220000000200 */
[-C--:B-1----:R-:W-:Y:S04]  /*2e60*/  HMMA.16816.F32 R4, R68, R72.reuse, RZ ;  /* 0x000000484404723c */ /* 0x082fe800000018ff */
[----:B------:R-:W-:Y:S05]  /*2e70*/  LDSM.16.M88.4 R92, [R116] ;  /* 0x00000000745c783b */ /* 0x000fea0000000200 */
[----:B------:R-:W1:Y:S01]  /*2e80*/  LDSM.16.M88.4 R96, [R0+0x6000] ;  /* 0x006000000060783b */ /* 0x000e620000000200 */
[----:B---3--:R-:W-:Y:S01]  /*2e90*/  IMAD.SHL.U32 R118, R221, 0x80, RZ ;  /* 0x00000080dd767824 */ /* 0x008fe200078e00ff */
[C---:B--2---:R-:W-:Y:S03]  /*2ea0*/  HMMA.16816.F32 R8, R76.reuse, R72, RZ ;  /* 0x000000484c08723c */ /* 0x044fe600000018ff */
[----:B------:R-:W2:Y:S01]  /*2eb0*/  LDSM.16.M88.4 R100, [R116+0x1000] ;  /* 0x001000007464783b */ /* 0x000ea20000000200 */
[----:B------:R-:W-:Y:S04]  /*2ec0*/  ISETP.GE.AND P0, PT, R118, R205, PT ;  /* 0x000000cd7600720c */ /* 0x000fe80003f06270 */
[-C--:B------:R-:W-:Y:S01]  /*2ed0*/  HMMA.16816.F32 R12, R76, R74.reuse, RZ ;  /* 0x0000004a4c0c723c */ /* 0x080fe200000018ff */
[----:B------:R-:W3:Y:S05]  /*2ee0*/  LDSM.16.M88.4 R104, [R0+0x6400] ;  /* 0x006400000068783b */ /* 0x000eea0000000200 */
[----:B------:R-:W3:Y:S02]  /*2ef0*/  LDSM.16.M88.4 R108, [R0+0x6800] ;  /* 0x00680000006c783b */ /* 0x000ee40000000200 */
[C---:B------:R-:W-:Y:S03]  /*2f00*/  HMMA.16816.F32 R16, R68.reuse, R74, RZ ;  /* 0x0000004a4410723c */ /* 0x040fe600000018ff */
[----:B------:R-:W3:Y:S05]  /*2f10*/  LDSM.16.M88.4 R112, [R0+0x6c00] ;  /* 0x006c00000070783b */ /* 0x000eea0000000200 */
[-C--:B----4-:R-:W-:Y:S08]  /*2f20*/  HMMA.16816.F32 R20, R68, R80.reuse, RZ ;  /* 0x000000504414723c */ /* 0x090ff000000018ff */
        /* <DEDUP_REMOVED lines=13> */
[-C--:B------:R-:W-:Y:S08]  /*3000*/  HMMA.16816.F32 R12, R100, R98.reuse, R12 ;  /* 0x00000062640c723c */ /* 0x080ff0000000180c */
[C---:B------:R-:W-:Y:S08]  /*3010*/  HMMA.16816.F32 R16, R92.reuse, R98, R16 ;  /* 0x000000625c10723c */ /* 0x040ff00000001810 */
        /* <DEDUP_REMOVED lines=14> */
[----:B------:R-:W-:Y:S06]  /*3100*/  USHF.L.U32 UR4, UR25, 0x7, URZ ;  /* 0x0000000719047899 */ /* 0x000fec00080006ff */
[----:B------:R-:W-:Y:S01]  /*3110*/  VIADD R69, R223, UR4 ;  /* 0x00000004df457c36 */ /* 0x000fe20008000000 */
[----:B------:R-:W-:Y:S03]  /*3120*/  UIADD3 UR4, UPT, UPT, UR4, 0x80, URZ ;  /* 0x0000008004047890 */ /* 0x000fe6000fffe0ff */
[----:B------:R-:W-:Y:S03]  /*3130*/  VIADD R69, R69, 0x80 ;  /* 0x0000008045457836 */ /* 0x000fe60000000000 */
[----:B------:R-:W-:Y:S02]  /*3140*/  ISETP.GT.AND P0, PT, R220, UR4, PT ;  /* 0x00000004dc007c0c */ /* 0x000fe4000bf04270 */
[----:B------:R-:W-:Y:S02]  /*3150*/  IADD3 R68, PT, PT, R69, UR10, -R220 ;  /* 0x0000000a45447c10 */ /* 0x000fe4000fffe8dc */
[----:B------:R-:W-:Y:S03]  /*3160*/  IADD3 R69, PT, PT, R118, 0x80, RZ ;  /* 0x0000008076457810 */ /* 0x000fe60007ffe0ff */
[----:B------:R-:W-:Y:S05]  /*3170*/  VIADD R68, R68, 0xffffff80 ;  /* 0xffffff8044447836 */ /* 0x000fea0000000000 */
[----:B------:R-:W-:Y:S11]  /*3180*/  ISETP.GE.AND P1, PT, R69, R68, PT ;  /* 0x000000444500720c */ /* 0x000ff60003f26270 */
[----:B------:R-:W-:Y:S02]  /*3190*/  @!UPT UIADD3 URZ, UPT, UPT, URZ, URZ, URZ ;  /* 0x000000fffffff290 */ /* 0x000fe4000fffe0ff */
[----:B------:R-:W-:Y:S05]  /*31a0*/  @!P1 BRA P0, `(.L_x_542) ;  /* 0x0000001000949947 */ /* 0x000fea0000000000 */
.L_x_541:
[----:B------:R-:W1:Y:S01]  /*31b0*/  LDC R69, c[0x0][0x504] ;  /* 0x00014100ff457b82 */ /* 0x000e620000000800 */
[----:B------:R-:W2:Y:S01]  /*31c0*/  S2R R70, SR_TID.X ;  /* 0x0000000000467919 */ /* 0x000ea20000002100 */
[----:B------:R-:W-:Y:S06]  /*31d0*/  IMAD.IADD R68, R227, 0x1, R118 ;  /* 0x00000001e3447824 */ /* 0x000fec00078e0276 */
[----:B------:R-:W3:Y:S01]  /*31e0*/  LDC R85, c[0x0][0x508] ;  /* 0x00014200ff557b82 */ /* 0x000ee20000000800 */
[----:B------:R-:W-:Y:S01]  /*31f0*/  IMAD.U32 R83, RZ, RZ, UR25 ;  /* 0x00000019ff537e24 */ /* 0x000fe2000f8e00ff */
[C-C-:B-1----:R-:W-:Y:S02]  /*3200*/  IADD3 R69, PT, PT, R220.reuse, -R69, -R223.reuse ;  /* 0x80000045dc457210 */ /* 0x142fe40007ffe8df */
[----:B---3--:R-:W-:Y:S03]  /*3210*/  IADD3 R85, PT, PT, R220, R85, -R223 ;  /* 0x00000055dc557210 */ /* 0x008fe60007ffe8df */
[----:B------:R-:W-:Y:S02]  /*3220*/  IMAD.IADD R84, R68, 0x1, R69 ;  /* 0x0000000144547824 */ /* 0x000fe400078e0245 */
[----:B--2---:R-:W-:Y:S01]  /*3230*/  IMAD.SHL.U32 R71, R70, 0x2, RZ ;  /* 0x0000000246477824 */ /* 0x004fe200078e00ff */
[----:B------:R-:W-:Y:S01]  /*3240*/  SHF.R.U32.HI R70, RZ, 0x1, R70 ;  /* 0x00000001ff467819 */ /* 0x000fe20000011646 */
[----:B------:R-:W-:Y:S01]  /*3250*/  IMAD.IADD R85, R68, 0x1, R85 ;  /* 0x0000000144557824 */ /* 0x000fe200078e0255 */
[----:B------:R-:W-:Y:S02]  /*3260*/  VIMNMX R87, PT, PT, RZ, R84, !PT ;  /* 0x00000054ff577248 */ /* 0x000fe40007fe0100 */
[----:B------:R-:W-:Y:S02]  /*3270*/  LOP3.LUT R71, R71, 0x6, RZ, 0xc0, !PT ;  /* 0x0000000647477812 */ /* 0x000fe400078ec0ff */
[----:B------:R-:W-:Y:S02]  /*3280*/  VIADDMNMX R86, R84, 0x8, RZ, !PT ;  /* 0x0000000854567846 */ /* 0x000fe400078001ff */
[----:B------:R-:W-:Y:S02]  /*3290*/  LOP3.LUT R70, R71, 0x1c0, R70, 0xf8, !PT ;  /* 0x000001c047467812 */ /* 0x000fe400078ef846 */
[C-C-:B------:R-:W-:Y:S02]  /*32a0*/  VIADDMNMX R252, R85.reuse, 0x41, R220.reuse, PT ;  /* 0x0000004155fc7846 */ /* 0x140fe400038001dc */
[----:B------:R-:W-:Y:S01]  /*32b0*/  VIADDMNMX R125, R85, 0x49, R220, PT ;  /* 0x00000049557d7846 */ /* 0x000fe200038001dc */
        /* <DEDUP_REMOVED lines=9> */
[C---:B------:R-:W-:Y:S01]  /*3350*/  VIADD R78, R83.reuse, 0x11 ;  /* 0x00000011534e7836 */ /* 0x040fe20000000000 */
[----:B------:R-:W-:Y:S01]  /*3360*/  FSEL R116, R4, -INF , P3 ;  /* 0xff80000004747808 */ /* 0x000fe20001800000 */
[C---:B------:R-:W-:Y:S01]  /*3370*/  VIADD R77, R83.reuse, 0x18 ;  /* 0x00000018534d7836 */ /* 0x040fe20000000000 */
        /* <DEDUP_REMOVED lines=13> */
[C---:B------:R-:W-:Y:S01]  /*3450*/  VIADD R70, R83.reuse, 0x31 ;  /* 0x0000003153467836 */ /* 0x040fe20000000000 */
[----:B------:R-:W-:Y:S01]  /*3460*/  FSEL R120, R16, -INF , P3 ;  /* 0xff80000010787808 */ /* 0x000fe20001800000 */
[----:B------:R-:W-:Y:S01]  /*3470*/  VIADD R69, R83, 0x38 ;  /* 0x0000003853457836 */ /* 0x000fe20000000000 */
        /* <DEDUP_REMOVED lines=42> */
[----:B------:R-:W-:Y:S02]  /*3720*/  FSEL R102, R54, -INF , P3 ;  /* 0xff80000036667808 */ /* 0x000fe40001800000 */
[----:B------:R-:W-:Y:S02]  /*3730*/  FSEL R101, R55, -INF , P2 ;  /* 0xff80000037657808 */ /* 0x000fe40001000000 */
[-C--:B------:R-:W-:Y:S02]  /*3740*/  ISETP.GE.AND P3, PT, R83, R86.reuse, PT ;  /* 0x000000565300720c */ /* 0x080fe40003f66270 */
[----:B------:R-:W-:Y:S02]  /*3750*/  ISETP.GE.AND P2, PT, R82, R86, PT ;  /* 0x000000565200720c */ /* 0x000fe40003f46270 */
        /* <DEDUP_REMOVED lines=39> */
[----:B------:R-:W-:Y:S02]  /*39d0*/  ISETP.GE.AND P0, PT, R74, R84, PT ;  /* 0x000000544a00720c */ /* 0x000fe40003f06270 */
[----:B------:R-:W-:Y:S02]  /*39e0*/  FSEL R179, R40, -INF , P3 ;  /* 0xff80000028b37808 */ /* 0x000fe40001800000 */
[----:B------:R-:W-:Y:S02]  /*39f0*/  FSEL R178, R41, -INF , P2 ;  /* 0xff80000029b27808 */ /* 0x000fe40001000000 */
[----:B------:R-:W-:Y:S02]  /*3a00*/  ISETP.GE.AND P5, PT, R69, R87, PT ;  /* 0x000000574500720c */ /* 0x000fe40003fa6270 */
[----:B------:R-:W-:Y:S02]  /*3a10*/  ISETP.GE.AND P3, PT, R72, R86, PT ;  /* 0x000000564800720c */ /* 0x000fe40003f66270 */
[----:B------:R-:W-:Y:S02]  /*3a20*/  ISETP.GE.AND P2, PT, R73, R84, PT ;  /* 0x000000544900720c */ /* 0x000fe40003f46270 */
[----:B------:R-:W-:Y:S02]  /*3a30*/  FSEL R246, R53, -INF , P6 ;  /* 0xff80000035f67808 */ /* 0x000fe40003000000 */
[----:B------:R-:W-:Y:S02]  /*3a40*/  FSEL R248, R65, -INF , P4 ;  /* 0xff80000041f87808 */ /* 0x000fe40002000000 */
[----:B------:R-:W-:Y:S02]  /*3a50*/  FSEL R90, R42, -INF , P1 ;  /* 0xff8000002a5a7808 */ /* 0x000fe40000800000 */
[----:B------:R-:W-:Y:S02]  /*3a60*/  FSEL R89, R43, -INF , P0 ;  /* 0xff8000002b597808 */ /* 0x000fe40000000000 */
[----:B------:R-:W-:Y:S02]  /*3a70*/  ISETP.GE.AND P4, PT, R73, R86, PT ;  /* 0x000000564900720c */ /* 0x000fe40003f86270 */
[----:B------:R-:W-:Y:S02]  /*3a80*/  ISETP.GE.AND P1, PT, R72, R84, PT ;  /* 0x000000544800720c */ /* 0x000fe40003f26270 */
[-C--:B------:R-:W-:Y:S02]  /*3a90*/  ISETP.GE.AND P0, PT, R71, R86.reuse, PT ;  /* 0x000000564700720c */ /* 0x080fe40003f06270 */
[-C--:B------:R-:W-:Y:S02]  /*3aa0*/  ISETP.GE.AND P6, PT, R70, R86.reuse, PT ;  /* 0x000000564600720c */ /* 0x080fe40003fc6270 */
[--C-:B------:R-:W-:Y:S02]  /*3ab0*/  VIADDMNMX R7, R85, 0x1, R220.reuse, PT ;  /* 0x0000000155077846 */ /* 0x100fe400038001dc */
[----:B------:R-:W-:Y:S02]  /*3ac0*/  FSEL R249, R64, -INF , P5 ;  /* 0xff80000040f97808 */ /* 0x000fe40002800000 */
[----:B------:R-:W-:Y:S02]  /*3ad0*/  FSEL R186, R45, -INF , P3 ;  /* 0xff8000002dba7808 */ /* 0x000fe40001800000 */
[----:B------:R-:W-:Y:S02]  /*3ae0*/  FSEL R88, R46, -INF , P2 ;  /* 0xff8000002e587808 */ /* 0x000fe40001000000 */
[----:B------:R-:W-:Y:S02]  /*3af0*/  ISETP.GE.AND P5, PT, R69, R86, PT ;  /* 0x000000564500720c */ /* 0x000fe40003fa6270 */
[-C--:B------:R-:W-:Y:S02]  /*3b00*/  ISETP.GE.AND P3, PT, R71, R84.reuse, PT ;  /* 0x000000544700720c */ /* 0x080fe40003f66270 */
[----:B------:R-:W-:Y:S02]  /*3b10*/  ISETP.GE.AND P2, PT, R70, R84, PT ;  /* 0x000000544600720c */ /* 0x000fe40003f46270 */
[----:B------:R-:W-:Y:S02]  /*3b20*/  FSEL R187, R44, -INF , P4 ;  /* 0xff8000002cbb7808 */ /* 0x000fe40002000000 */
[----:B------:R-:W-:Y:S02]  /*3b30*/  FSEL R87, R47, -INF , P1 ;  /* 0xff8000002f577808 */ /* 0x000fe40000800000 */
[----:B------:R-:W-:Y:S02]  /*3b40*/  FSEL R245, R56, -INF , P0 ;  /* 0xff80000038f57808 */ /* 0x000fe40000000000 */
[----:B------:R-:W-:Y:S02]  /*3b50*/  FSEL R244, R57, -INF , P6 ;  /* 0xff80000039f47808 */ /* 0x000fe40003000000 */
[----:B------:R-:W-:Y:S02]  /*3b60*/  VIADDMNMX R9, R85, 0x9, R220, PT ;  /* 0x0000000955097846 */ /* 0x000fe400038001dc */
[C---:B------:R-:W-:Y:S02]  /*3b70*/  ISETP.GE.AND P4, PT, R68.reuse, R86, PT ;  /* 0x000000564400720c */ /* 0x040fe40003f86270 */
[-C--:B------:R-:W-:Y:S02]  /*3b80*/  ISETP.GE.AND P1, PT, R69, R84.reuse, PT ;  /* 0x000000544500720c */ /* 0x080fe40003f26270 */
[----:B------:R-:W-:Y:S02]  /*3b90*/  ISETP.GE.AND P0, PT, R68, R84, PT ;  /* 0x000000544400720c */ /* 0x000fe40003f06270 */
[----:B------:R-:W-:Y:S02]  /*3ba0*/  ISETP.GE.AND P6, PT, R83, R7, PT ;  /* 0x000000075300720c */ /* 0x000fe40003fc6270 */
[----:B------:R-:W-:Y:S02]  /*3bb0*/  FSEL R86, R58, -INF , P3 ;  /* 0xff8000003a567808 */ /* 0x000fe40001800000 */
[----:B------:R-:W-:Y:S02]  /*3bc0*/  FSEL R84, R59, -INF , P2 ;  /* 0xff8000003b547808 */ /* 0x000fe40001000000 */
[----:B------:R-:W-:Y:S02]  /*3bd0*/  FSEL R250, R60, -INF , P5 ;  /* 0xff8000003cfa7808 */ /* 0x000fe40002800000 */
[C---:B------:R-:W-:Y:S02]  /*3be0*/  ISETP.GE.AND P3, PT, R83.reuse, R9, PT ;  /* 0x000000095300720c */ /* 0x040fe40003f66270 */
[CC--:B------:R-:W-:Y:S02]  /*3bf0*/  ISETP.GE.AND P2, PT, R83.reuse, R252.reuse, PT ;  /* 0x000000fc5300720c */ /* 0x0c0fe40003f46270 */
        /* <DEDUP_REMOVED lines=128> */
.L_x_542:
[C---:B------:R-:W-:Y:S01]  /*4400*/  FSETP.NEU.FTZ.AND P0, PT, R217.reuse, -INF , PT ;  /* 0xff800000d900780b */ /* 0x040fe20003f1d000 */
[----:B------:R-:W1:Y:S01]  /*4410*/  S2R R201, SR_TID.X ;  /* 0x0000000000c97919 */ /* 0x000e620000002100 */
[----:B------:R-:W-:Y:S01]  /*4420*/  FSETP.NEU.FTZ.AND P1, PT, R218, -INF , PT ;  /* 0xff800000da00780b */ /* 0x000fe20003f3d000 */
[----:B------:R-:W-:Y:S01]  /*4430*/  IMAD.WIDE.U32 R118, R236, -0x326172a9, RZ ;  /* 0xcd9e8d57ec767825 */ /* 0x000fe200078e00ff */
[----:B------:R-:W-:Y:S01]  /*4440*/  UIADD3 UR36, UPT, UPT, UR34, 0x3c6ef372, URZ ;  /* 0x3c6ef37222247890 */ /* 0x000fe2000fffe0ff */
[----:B------:R-:W2:Y:S01]  /*4450*/  S2UR UR4, SR_CgaCtaId ;  /* 0x00000000000479c3 */ /* 0x000ea20000008800 */
[----:B------:R-:W-:Y:S01]  /*4460*/  UMOV UR5, 0x400 ;  /* 0x0000040000057882 */ /* 0x000fe20000000000 */
[----:B------:R-:W-:Y:S01]  /*4470*/  FMUL.FTZ R68, R217, 1.4426950216293334961 ;  /* 0x3fb8aa3bd9447820 */ /* 0x000fe20000410000 */
[C---:B------:R-:W-:Y:S01]  /*4480*/  FMUL.FTZ R113, R215.reuse, 1.4426950216293334961 ;  /* 0x3fb8aa3bd7717820 */ /* 0x040fe20000410000 */
[----:B------:R-:W-:Y:S01]  /*4490*/  FMUL.FTZ R71, R218, 1.4426950216293334961 ;  /* 0x3fb8aa3bda477820 */ /* 0x000fe20000410000 */
[----:B------:R-:W-:Y:S01]  /*44a0*/  FMUL.FTZ R93, R216, 1.4426950216293334961 ;  /* 0x3fb8aa3bd85d7820 */ /* 0x000fe20000410000 */
[----:B------:R-:W-:Y:S01]  /*44b0*/  UIADD3 UR35, UPT, UPT, UR34, -0x61c88647, URZ ;  /* 0x9e3779b922237890 */ /* 0x000fe2000fffe0ff */
[----:B------:R-:W-:Y:S02]  /*44c0*/  FSEL R68, R68, RZ, P0 ;  /* 0x000000ff44447208 */ /* 0x000fe40000000000 */
[----:B------:R-:W-:Y:S02]  /*44d0*/  FSETP.NEU.FTZ.AND P0, PT, R215, -INF , PT ;  /* 0xff800000d700780b */ /* 0x000fe40003f1d000 */
[----:B------:R-:W-:Y:S01]  /*44e0*/  FSEL R71, R71, RZ, P1 ;  /* 0x000000ff47477208 */ /* 0x000fe20000800000 */
[--C-:B------:R-:W-:Y:S01]  /*44f0*/  FFMA.FTZ R69, R6, UR16, -R68.reuse ;  /* 0x0000001006457c23 */ /* 0x100fe20008010844 */
[----:B------:R-:W-:Y:S01]  /*4500*/  FSEL R113, R113, RZ, P0 ;  /* 0x000000ff71717208 */ /* 0x000fe20000000000 */
[--C-:B------:R-:W-:Y:S01]  /*4510*/  FFMA.FTZ R84, R66, UR16, -R68.reuse ;  /* 0x0000001042547c23 */ /* 0x100fe20008010844 */
[----:B------:R-:W-:Y:S01]  /*4520*/  FSETP.NEU.FTZ.AND P1, PT, R216, -INF , PT ;  /* 0xff800000d800780b */ /* 0x000fe20003f3d000 */
[--C-:B------:R-:W-:Y:S01]  /*4530*/  FFMA.FTZ R88, R34, UR16, -R68.reuse ;  /* 0x0000001022587c23 */ /* 0x100fe20008010844 */
[--C-:B------:R-:W-:Y:S01]  /*4540*/  FFMA.FTZ R87, R35, UR16, -R68.reuse ;  /* 0x0000001023577c23 */ /* 0x100fe20008010844 */
[----:B------:R-:W-:Y:S01]  /*4550*/  FFMA.FTZ R112, R30, UR16, -R113 ;  /* 0x000000101e707c23 */ /* 0x000fe20008010871 */
[----:B------:R-:W-:Y:S01]  /*4560*/  FSEL R93, R93, RZ, P1 ;  /* 0x000000ff5d5d7208 */ /* 0x000fe20000800000 */
[--C-:B------:R-:W-:Y:S01]  /*4570*/  FFMA.FTZ R106, R20, UR16, -R71.reuse ;  /* 0x00000010146a7c23 */ /* 0x100fe20008010847 */
[--C-:B------:R-:W-:Y:S01]  /*4580*/  FFMA.FTZ R72, R5, UR16, -R71.reuse ;  /* 0x0000001005487c23 */ /* 0x100fe20008010847 */
[----:B------:R-:W-:Y:S01]  /*4590*/  FFMA.FTZ R79, R36, UR16, -R71 ;  /* 0x00000010244f7c23 */ /* 0x000fe20008010847 */
[--C-:B------:R-:W-:Y:S01]  /*45a0*/  FFMA.FTZ R70, R39, UR16, -R68.reuse ;  /* 0x0000001027467c23 */ /* 0x100fe20008010844 */
[--C-:B------:R-:W-:Y:S01]  /*45b0*/  FFMA.FTZ R109, R29, UR16, -R93.reuse ;  /* 0x000000101d6d7c23 */ /* 0x100fe2000801085d */
[--C-:B------:R-:W-:Y:S01]  /*45c0*/  FFMA.FTZ R80, R40, UR16, -R93.reuse ;  /* 0x0000001028507c23 */ /* 0x100fe2000801085d */
[--C-:B------:R-:W-:Y:S01]  /*45d0*/  FFMA.FTZ R77, R9, UR16, -R93.reuse ;  /* 0x00000010094d7c23 */ /* 0x100fe2000801085d */
[--C-:B------:R-:W-:Y:S01]  /*45e0*/  FFMA.FTZ R41, R41, UR16, -R93.reuse ;  /* 0x0000001029297c23 */ /* 0x100fe2000801085d */
[----:B------:R-:W-:Y:S01]  /*45f0*/  FFMA.FTZ R56, R56, UR16, -R93 ;  /* 0x0000001038387c23 */ /* 0x000fe2000801085d */
[----:B------:R-:W-:Y:S01]  /*4600*/  MUFU.EX2 R29, R112 ;  /* 0x00000070001d7308 */ /* 0x000fe20000000800 */
[--C-:B------:R-:W-:Y:S01]  /*4610*/  FFMA.FTZ R98, R47, UR16, -R113.reuse ;  /* 0x000000102f627c23 */ /* 0x100fe20008010871 */
[----:B------:R-:W-:Y:S01]  /*4620*/  FFMA.FTZ R47, R42, UR16, -R113 ;  /* 0x000000102a2f7c23 */ /* 0x000fe20008010871 */
[----:B-1----:R-:W-:Y:S07]  /*4630*/  SHF.R.U32.HI R42, RZ, 0x5, R201 ;  /* 0x00000005ff2a7819 */ /* 0x002fee00000116c9 */
[----:B------:R-:W-:Y:S01]  /*4640*/  MUFU.EX2 R20, R77 ;  /* 0x0000004d00147308 */ /* 0x000fe20000000800 */
[----:B--2---:R-:W-:Y:S01]  /*4650*/  ULEA UR4, UR4, UR5, 0x18 ;  /* 0x0000000504047291 */ /* 0x004fe2000f8ec0ff */
[--C-:B------:R-:W-:Y:S01]  /*4660*/  FFMA.FTZ R102, R15, UR16, -R113.reuse ;  /* 0x000000100f667c23 */ /* 0x100fe20008010871 */
[----:B------:R-:W-:Y:S07]  /*4670*/  LOP3.LUT R42, R42, 0x3, RZ, 0xc0, !PT ;  /* 0x000000032a2a7812 */ /* 0x000fee00078ec0ff */
[----:B------:R-:W-:Y:S01]  /*4680*/  MUFU.EX2 R34, R47 ;  /* 0x0000002f00227308 */ /* 0x000fe20000000800 */
[--C-:B------:R-:W-:Y:S01]  /*4690*/  FFMA.FTZ R103, R14, UR16, -R113.reuse ;  /* 0x000000100e677c23 */ /* 0x100fe20008010871 */
[----:B------:R-:W-:Y:S01]  /*46a0*/  FFMA.FTZ R97, R11, UR16, -R113 ;  /* 0x000000100b617c23 */ /* 0x000fe20008010871 */
[--C-:B------:R-:W-:Y:S01]  /*46b0*/  FFMA.FTZ R107, R61, UR16, -R93.reuse ;  /* 0x000000103d6b7c23 */ /* 0x100fe2000801085d */
[----:B------:R-:W-:Y:S06]  /*46c0*/  FFMA.FTZ R94, R13, UR16, -R93 ;  /* 0x000000100d5e7c23 */ /* 0x000fec000801085d */
[----:B------:R-:W-:Y:S01]  /*46d0*/  MUFU.EX2 R61, R106 ;  /* 0x0000006a003d7308 */ /* 0x000fe20000000800 */
[--C-:B------:R-:W-:Y:S01]  /*46e0*/  FFMA.FTZ R99, R46, UR16, -R113.reuse ;  /* 0x000000102e637c23 */ /* 0x100fe20008010871 */
[--C-:B------:R-:W-:Y:S01]  /*46f0*/  FFMA.FTZ R96, R43, UR16, -R113.reuse ;  /* 0x000000102b607c23 */ /* 0x100fe20008010871 */
[--C-:B------:R-:W-:Y:S07]  /*4700*/  FFMA.FTZ R73, R7, UR16, -R68.reuse ;  /* 0x0000001007497c23 */ /* 0x100fee0008010844 */
[----:B------:R-:W-:Y:S01]  /*4710*/  MUFU.EX2 R13, R41 ;  /* 0x00000029000d7308 */ /* 0x000fe20000000800 */
[--C-:B------:R-:W-:Y:S01]  /*4720*/  FFMA.FTZ R30, R58, UR16, -R113.reuse ;  /* 0x000000103a1e7c23 */ /* 0x100fe20008010871 */
[--C-:B------:R-:W-:Y:S01]  /*4730*/  FFMA.FTZ R58, R62, UR16, -R113.reuse ;  /* 0x000000103e3a7c23 */ /* 0x100fe20008010871 */
[--C-:B------:R-:W-:Y:S01]  /*4740*/  FFMA.FTZ R76, R18, UR16, -R68.reuse ;  /* 0x00000010124c7c23 */ /* 0x100fe20008010844 */
[--C-:B------:R-:W-:Y:S01]  /*4750*/  FFMA.FTZ R75, R19, UR16, -R68.reuse ;  /* 0x00000010134b7c23 */ /* 0x100fe20008010844 */
[--C-:B------:R-:W-:Y:S01]  /*4760*/  FFMA.FTZ R101, R26, UR16, -R113.reuse ;  /* 0x000000101a657c23 */ /* 0x100fe20008010871 */
[----:B------:R-:W-:Y:S01]  /*4770*/  FFMA.FTZ R26, R63, UR16, -R113 ;  /* 0x000000103f1a7c23 */ /* 0x000fe20008010871 */
[--C-:B------:R-:W-:Y:S01]  /*4780*/  FFMA.FTZ R105, R32, UR16, -R71.reuse ;  /* 0x0000001020697c23 */ /* 0x100fe20008010847 */
[----:B------:R-:W-:Y:S01]  /*4790*/  FFMA.FTZ R104, R33, UR16, -R71 ;  /* 0x0000001021687c23 */ /* 0x000fe20008010847 */
[--C-:B------:R-:W-:Y:S01]  /*47a0*/  FFMA.FTZ R83, R23, UR16, -R68.reuse ;  /* 0x0000001017537c23 */ /* 0x100fe20008010844 */
[----:B------:R-:W-:Y:S01]  /*47b0*/  MUFU.EX2 R33, R109 ;  /* 0x0000006d00217308 */ /* 0x000fe20000000800 */
[--C-:B------:R-:W-:Y:S01]  /*47c0*/  FFMA.FTZ R111, R27, UR16, -R113.reuse ;  /* 0x000000101b6f7c23 */ /* 0x100fe20008010871 */
[----:B------:R-:W-:Y:S01]  /*47d0*/  FFMA.FTZ R27, R59, UR16, -R113 ;  /* 0x000000103b1b7c23 */ /* 0x000fe20008010871 */
[--C-:B------:R-:W-:Y:S07]  /*47e0*/  FFMA.FTZ R246, R54, UR16, -R68.reuse ;  /* 0x0000001036f67c23 */ /* 0x100fee0008010844 */
[----:B------:R1:W2:Y:S01]  /*47f0*/  MUFU.EX2 R66, R105 ;  /* 0x0000006900427308 */ /* 0x0002a20000000800 */
[----:B------:R-:W-:Y:S01]  /*4800*/  FFMA.FTZ R78, R21, UR16, -R71 ;  /* 0x00000010154e7c23 */ /* 0x000fe20008010847 */
        /* <DEDUP_REMOVED lines=10> */
[----:B------:R3:W4:Y:S01]  /*48b0*/  MUFU.EX2 R23, R104 ;  /* 0x0000006800177308 */ /* 0x0007220000000800 */
[--C-:B------:R-:W-:Y:S01]  /*48c0*/  FFMA.FTZ R91, R17, UR16, -R71.reuse ;  /* 0x00000010115b7c23 */ /* 0x100fe20008010847 */
[--C-:B------:R-:W-:Y:S01]  /*48d0*/  FFMA.FTZ R74, R22, UR16, -R68.reuse ;  /* 0x00000010164a7c23 */ /* 0x100fe20008010844 */
[--C-:B------:R-:W-:Y:S07]  /*48e0*/  FFMA.FTZ R247, R53, UR16, -R71.reuse ;  /* 0x0000001035f77c23 */ /* 0x100fee0008010847 */
[----:B------:R-:W-:Y:S01]  /*48f0*/  MUFU.EX2 R17, R70 ;  /* 0x0000004600117308 */ /* 0x000fe20000000800 */
[--C-:B------:R-:W-:Y:S01]  /*4900*/  FFMA.FTZ R85, R48, UR16, -R71.reuse ;  /* 0x0000001030557c23 */ /* 0x100fe20008010847 */
[--C-:B------:R-:W-:Y:S01]  /*4910*/  FFMA.FTZ R251, R49, UR16, -R71.reuse ;  /* 0x0000001031fb7c23 */ /* 0x100fe20008010847 */
[--C-:B------:R-:W-:Y:S01]  /*4920*/  FFMA.FTZ R86, R4, UR16, -R71.reuse ;  /* 0x0000001004567c23 */ /* 0x100fe20008010847 */
[----:B------:R-:W-:Y:S06]  /*4930*/  FFMA.FTZ R71, R37, UR16, -R71 ;  /* 0x0000001025477c23 */ /* 0x000fec0008010847 */
[----:B------:R-:W-:Y:S01]  /*4940*/  MUFU.EX2 R48, R69 ;  /* 0x0000004500307308 */ /* 0x000fe20000000800 */
[--C-:B------:R-:W-:Y:S01]  /*4950*/  FFMA.FTZ R252, R50, UR16, -R68.reuse ;  /* 0x0000001032fc7c23 */ /* 0x100fe20008010844 */
[----:B------:R-:W-:Y:S01]  /*4960*/  FFMA.FTZ R68, R38, UR16, -R68 ;  /* 0x0000001026447c23 */ /* 0x000fe20008010844 */
[----:B------:R-:W-:Y:S07]  /*4970*/  IMAD.SHL.U32 R14, R201, 0x10, RZ ;  /* 0x00000010c90e7824 */ /* 0x000fee00078e00ff */
[----:B------:R-:W-:Y:S01]  /*4980*/  MUFU.EX2 R50, R79 ;  /* 0x0000004f00327308 */ /* 0x000fe20000000800 */
[----:B------:R-:W-:Y:S02]  /*4990*/  IMAD R42, R221, 0x8, R42 ;  /* 0x00000008dd2a7824 */ /* 0x000fe400078e022a */
[--C-:B------:R-:W-:Y:S01]  /*49a0*/  FFMA.FTZ R110, R28, UR16, -R93.reuse ;  /* 0x000000101c6e7c23 */ /* 0x100fe2000801085d */
[--C-:B------:R-:W-:Y:S06]  /*49b0*/  FFMA.FTZ R108, R60, UR16, -R93.reuse ;  /* 0x000000103c6c7c23 */ /* 0x100fec000801085d */
[----:B------:R-:W-:Y:S01]  /*49c0*/  MUFU.EX2 R40, R68 ;  /* 0x0000004400287308 */ /* 0x000fe20000000800 */
[----:B------:R-:W-:Y:S04]  /*49d0*/  IMAD.WIDE.U32 R116, R42, -0x326172a9, RZ ;  /* 0xcd9e8d572a747825 */ /* 0x000fe800078e00ff */
[--C-:B------:R-:W-:Y:S05]  /*49e0*/  FFMA.FTZ R100, R24, UR16, -R93.reuse ;  /* 0x0000001018647c23 */ /* 0x100fea000801085d */
[----:B------:R-:W-:Y:S01]  /*49f0*/  MUFU.EX2 R38, R80 ;  /* 0x0000005000267308 */ /* 0x000fe20000000800 */
[----:B------:R-:W-:Y:S01]  /*4a00*/  FFMA.FTZ R95, R12, UR16, -R93 ;  /* 0x000000100c5f7c23 */ /* 0x000fe2000801085d */
[----:B------:R-:W-:Y:S01]  /*4a10*/  LOP3.LUT R46, R228, UR34, R117, 0x96, !PT ;  /* 0x00000022e42e7c12 */ /* 0x000fe2000f8e9675 */
[--C-:B------:R-:W-:Y:S07]  /*4a20*/  FFMA.FTZ R90, R44, UR16, -R93.reuse ;  /* 0x000000102c5a7c23 */ /* 0x100fee000801085d */
[----:B------:R-:W-:Y:S01]  /*4a30*/  MUFU.EX2 R51, R83 ;  /* 0x0000005300337308 */ /* 0x000fe20000000800 */
[--C-:B------:R-:W-:Y:S01]  /*4a40*/  FFMA.FTZ R89, R45, UR16, -R93.reuse ;  /* 0x000000102d597c23 */ /* 0x100fe2000801085d */
[--C-:B------:R-:W-:Y:S01]  /*4a50*/  FFMA.FTZ R82, R8, UR16, -R93.reuse ;  /* 0x0000001008527c23 */ /* 0x100fe2000801085d */
[----:B------:R-:W-:Y:S07]  /*4a60*/  IMAD.WIDE.U32 R178, R46, -0x2daee0ad, RZ ;  /* 0xd2511f532eb27825 */ /* 0x000fee00078e00ff */
[----:B------:R-:W4:Y:S01]  /*4a70*/  MUFU.EX2 R245, R245 ;  /* 0x000000f500f57308 */ /* 0x000f220000000800 */
[--C-:B------:R-:W-:Y:S01]  /*4a80*/  FFMA.FTZ R81, R25, UR16, -R93.reuse ;  /* 0x0000001019517c23 */ /* 0x100fe2000801085d */
[----:B------:R-:W-:Y:S01]  /*4a90*/  FFMA.FTZ R57, R57, UR16, -R93 ;  /* 0x0000001039397c23 */ /* 0x000fe2000801085d */
[----:B------:R-:W-:Y:S07]  /*4aa0*/  FFMA.FTZ R93, R10, UR16, -R113 ;  /* 0x000000100a5d7c23 */ /* 0x000fee0008010871 */
[----:B------:R-:W-:Y:S01]  /*4ab0*/  MUFU.EX2 R244, R244 ;  /* 0x000000f400f47308 */ /* 0x000fe20000000800 */
[C---:B------:R-:W-:Y:S02]  /*4ac0*/  IMAD.SHL.U32 R10, R201.reuse, 0x4, RZ ;  /* 0x00000004c90a7824 */ /* 0x040fe400078e00ff */
[----:B------:R-:W-:Y:S07]  /*4ad0*/  IMAD.SHL.U32 R15, R201, 0x20, RZ ;  /* 0x00000020c90f7824 */ /* 0x000fee00078e00ff */
[----:B------:R-:W-:Y:S01]  /*4ae0*/  MUFU.EX2 R35, R110 ;  /* 0x0000006e00237308 */ /* 0x000fe20000000800 */
[C---:B------:R-:W-:Y:S09]  /*4af0*/  LOP3.LUT R11, R15.reuse, 0xc0, RZ, 0xc0, !PT ;  /* 0x000000c00f0b7812 */ /* 0x040ff200078ec0ff */
[----:B------:R-:W-:Y:S01]  /*4b00*/  MUFU.EX2 R25, R31 ;  /* 0x0000001f00197308 */ /* 0x000fe20000000800 */
[----:B------:R-:W-:Y:S02]  /*4b10*/  LOP3.LUT R15, R15, 0x120, RZ, 0xc0, !PT ;  /* 0x000001200f0f7812 */ /* 0x000fe400078ec0ff */
[----:B------:R-:W-:Y:S07]  /*4b20*/  LOP3.LUT R10, R11, 0x18, R10, 0xf8, !PT ;  /* 0x000000180b0a7812 */ /* 0x000fee00078ef80a */
[----:B------:R-:W-:Y:S01]  /*4b30*/  MUFU.EX2 R250, R250 ;  /* 0x000000fa00fa7308 */ /* 0x000fe20000000800 */
[----:B------:R-:W-:Y:S01]  /*4b40*/  LOP3.LUT R14, R15, 0x600, R14, 0xf8, !PT ;  /* 0x000006000f0e7812 */ /* 0x000fe200078ef80e */
[----:B------:R-:W-:Y:S01]  /*4b50*/  VIADD R15, R42, 0x4 ;  /* 0x000000042a0f7836 */ /* 0x000fe20000000000 */
[----:B------:R-:W-:Y:S01]  /*4b60*/  SHF.R.U32.HI R11, RZ, 0x1, R201 ;  /* 0x00000001ff0b7819 */ /* 0x000fe200000116c9 */
[----:B------:R-:W-:Y:S06]  /*4b70*/  IMAD.WIDE.U32 R42, R230, -0x326172a9, RZ ;  /* 0xcd9e8d57e62a7825 */ /* 0x000fec00078e00ff */
[----:B------:R-:W-:Y:S01]  /*4b80*/  MUFU.EX2 R243, R243 ;  /* 0x000000f300f37308 */ /* 0x000fe20000000800 */
[----:B------:R-:W-:Y:S01]  /*4b90*/  LOP3.LUT R11, R10, 0x8, R11, 0x78, !PT ;  /* 0x000000080a0b7812 */ /* 0x000fe200078e780b */
[----:B------:R-:W-:Y:S01]  /*4ba0*/  IMAD.WIDE.U32 R186, R15, -0x326172a9, RZ ;  /* 0xcd9e8d570fba7825 */ /* 0x000fe200078e00ff */
[----:B------:R-:W-:Y:S07]  /*4bb0*/  LOP3.LUT R15, R116, UR35, R119, 0x96, !PT ;  /* 0x00000023740f7c12 */ /* 0x000fee000f8e9677 */
[----:B------:R-:W-:Y:S01]  /*4bc0*/  MUFU.EX2 R31, R107 ;  /* 0x0000006b001f7308 */ /* 0x000fe20000000800 */
[----:B------:R-:W-:Y:S02]  /*4bd0*/  LOP3.LUT R10, R14, R11, RZ, 0xfc, !PT ;  /* 0x0000000b0e0a7212 */ /* 0x000fe400078efcff */
[----:B------:R-:W-:Y:S01]  /*4be0*/  LOP3.LUT R122, R228, UR34, R187, 0x96, !PT ;  /* 0x00000022e47a7c12 */ /* 0x000fe2000f8e96bb */
[----:B------:R-:W-:Y:S01]  /*4bf0*/  IMAD.WIDE.U32 R6, R15, -0x2daee0ad, RZ ;  /* 0xd2511f530f067825 */ /* 0x000fe200078e00ff */
[----:B------:R-:W-:Y:S05]  /*4c00*/  LOP3.LUT R114, R186, UR35, R119, 0x96, !PT ;  /* 0x00000023ba727c12 */ /* 0x000fea000f8e9677 */
[----:B------:R-:W-:Y:S01]  /*4c10*/  MUFU.EX2 R65, R75 ;  /* 0x0000004b00417308 */ /* 0x000fe20000000800 */
[----:B------:R-:W-:Y:S01]  /*4c20*/  LOP3.LUT R14, R238, UR33, R179, 0x96, !PT ;  /* 0x00000021ee0e7c12 */ /* 0x000fe2000f8e96b3 */
[----:B------:R-:W-:Y:S01]  /*4c30*/  IMAD.WIDE.U32 R122, R122, -0x2daee0ad, RZ ;  /* 0xd2511f537a7a7825 */ /* 0x000fe200078e00ff */
[--C-:B------:R-:W-:Y:S07]  /*4c40*/  LOP3.LUT R116, R116, UR35, R43.reuse, 0x96, !PT ;  /* 0x0000002374747c12 */ /* 0x100fee000f8e962b */
[----:B------:R-:W-:Y:S01]  /*4c50*/  MUFU.EX2 R248, R248 ;  /* 0x000000f800f87308 */ /* 0x000fe20000000800 */
[----:B------:R-:W-:Y:S01]  /*4c60*/  LOP3.LUT R186, R186, UR35, R43, 0x96, !PT ;  /* 0x00000023baba7c12 */ /* 0x000fe2000f8e962b */
[----:B------:R-:W-:Y:S01]  /*4c70*/  IMAD.WIDE.U32 R176, R14, -0x326172a9, RZ ;  /* 0xcd9e8d570eb07825 */ /* 0x000fe200078e00ff */
[----:B------:R-:W-:Y:S01]  /*4c80*/  LOP3.LUT R11, R238, UR33, R123, 0x96, !PT ;  /* 0x00000021ee0b7c12 */ /* 0x000fe2000f8e967b */
[----:B------:R-:W-:Y:S01]  /*4c90*/  UIADD3 UR35, UPT, UPT, UR34, -0x255992d5, URZ ;  /* 0xdaa66d2b22237890 */ /* 0x000fe2000fffe0ff */
[----:B------:R-:W-:Y:S01]  /*4ca0*/  LOP3.LUT R184, R178, UR32, R7, 0x96, !PT ;  /* 0x00000020b2b87c12 */ /* 0x000fe2000f8e9607 */
[----:B------:R-:W-:Y:S01]  /*4cb0*/  IMAD.WIDE.U32 R116, R116, -0x2daee0ad, RZ ;  /* 0xd2511f5374747825 */ /* 0x000fe200078e00ff */
[--C-:B------:R-:W-:Y:S03]  /*4cc0*/  LOP3.LUT R15, R118, UR36, R177.reuse, 0x96, !PT ;  /* 0x00000024760f7c12 */ /* 0x100fe6000f8e96b1 */
[----:B------:R-:W-:Y:S01]  /*4cd0*/  MUFU.EX2 R67, R76 ;  /* 0x0000004c00437308 */ /* 0x000fe20000000800 */
[----:B------:R-:W-:Y:S01]  /*4ce0*/  LOP3.LUT R14, R42, UR36, R177, 0x96, !PT ;  /* 0x000000242a0e7c12 */ /* 0x000fe2000f8e96b1 */
[----:B------:R-:W-:Y:S01]  /*4cf0*/  IMAD.WIDE.U32 R186, R186, -0x2daee0ad, RZ ;  /* 0xd2511f53baba7825 */ /* 0x000fe200078e00ff */
[----:B------:R-:W-:Y:S07]  /*4d00*/  LOP3.LUT R178, R178, UR32, R117, 0x96, !PT ;  /* 0x00000020b2b27c12 */ /* 0x000fee000f8e9675 */
[----:B------:R-:W-:Y:S01]  /*4d10*/  MUFU.EX2 R12, R92 ;  /* 0x0000005c000c7308 */ /* 0x000fe20000000800 */
[----:B------:R-:W-:Y:S01]  /*4d20*/  LEA R10, R10, UR4, 0x1 ;  /* 0x000000040a0a7c11 */ /* 0x000fe2000f8e08ff */
[----:B------:R-:W-:Y:S08]  /*4d30*/  IMAD.WIDE.U32 R18, R14, -0x2daee0ad, RZ ;  /* 0xd2511f530e127825 */ /* 0x000ff000078e00ff */
[----:B------:R-:W-:Y:S01]  /*4d40*/  MUFU.EX2 R8, R91 ;  /* 0x0000005b00087308 */ /* 0x000fe20000000800 */
[----:B------:R-:W-:Y:S09]  /*4d50*/  IMAD.WIDE.U32 R178, R178, -0x326172a9, RZ ;  /* 0xcd9e8d57b2b27825 */ /* 0x000ff200078e00ff */
[----:B------:R-:W-:Y:S01]  /*4d60*/  MUFU.EX2 R53, R74 ;  /* 0x0000004a00357308 */ /* 0x000fe20000000800 */
[----:B------:R-:W-:Y:S09]  /*4d70*/  IMAD.WIDE.U32 R114, R114, -0x2daee0ad, RZ ;  /* 0xd2511f5372727825 */ /* 0x000ff200078e00ff */
[----:B------:R-:W-:Y:S01]  /*4d80*/  MUFU.EX2 R49, R100 ;  /* 0x0000006400317308 */ /* 0x000fe20000000800 */
[----:B------:R-:W-:Y:S01]  /*4d90*/  IMAD.WIDE.U32 R120, R11, -0x326172a9, RZ ;  /* 0xcd9e8d570b787825 */ /* 0x000fe200078e00ff */
[C---:B------:R-:W-:Y:S08]  /*4da0*/  LOP3.LUT R126, R122.reuse, UR32, R115, 0x96, !PT ;  /* 0x000000207a7e7c12 */ /* 0x040ff0000f8e9673 */
[----:B------:R-:W-:Y:S01]  /*4db0*/  MUFU.EX2 R37, R111 ;  /* 0x0000006f00257308 */ /* 0x000fe20000000800 */
[----:B------:R-:W-:Y:S01]  /*4dc0*/  LOP3.LUT R122, R122, UR32, R187, 0x96, !PT ;  /* 0x000000207a7a7c12 */ /* 0x000fe2000f8e96bb */
[----:B------:R-:W-:Y:S01]  /*4dd0*/  IMAD.WIDE.U32 R184, R184, -0x326172a9, RZ ;  /* 0xcd9e8d57b8b87825 */ /* 0x000fe200078e00ff */
[--C-:B------:R-:W-:Y:S07]  /*4de0*/  LOP3.LUT R11, R118, UR36, R121.reuse, 0x96, !PT ;  /* 0x00000024760b7c12 */ /* 0x100fee000f8e9679 */
[----:B------:R-:W-:Y:S01]  /*4df0*/  MUFU.EX2 R251, R251 ;  /* 0x000000fb00fb7308 */ /* 0x000fe20000000800 */
[----:B------:R-:W-:Y:S01]  /*4e00*/  LOP3.LUT R42, R42, UR36, R121, 0x96, !PT ;  /* 0x000000242a2a7c12 */ /* 0x000fe2000f8e9679 */
[----:B------:R-:W-:Y:S01]  /*4e10*/  IMAD.WIDE.U32 R122, R122, -0x326172a9, RZ ;  /* 0xcd9e8d577a7a7825 */ /* 0x000fe200078e00ff */
[C---:B------:R-:W-:Y:S01]  /*4e20*/  LOP3.LUT R62, R176.reuse, UR35, R185, 0x96, !PT ;  /* 0x00000023b03e7c12 */ /* 0x040fe2000f8e96b9 */
[----:B------:R-:W-:Y:S01]  /*4e30*/  UIADD3 UR36, UPT, UPT, UR34, 0x78dde6e4, URZ ;  /* 0x78dde6e422247890 */ /* 0x000fe2000fffe0ff */
[----:B------:R-:W-:Y:S01]  /*4e40*/  LOP3.LUT R176, R176, UR35, R179, 0x96, !PT ;  /* 0x00000023b0b07c12 */ /* 0x000fe2000f8e96b3 */
[----:B------:R-:W-:Y:S04]  /*4e50*/  IMAD.WIDE.U32 R126, R126, -0x326172a9, RZ ;  /* 0xcd9e8d577e7e7825 */ /* 0x000fe800078e00ff */
[----:B------:R-:W-:Y:S01]  /*4e60*/  MUFU.EX2 R252, R252 ;  /* 0x000000fc00fc7308 */ /* 0x000fe20000000800 */
[----:B------:R-:W-:Y:S01]  /*4e70*/  IMAD.WIDE.U32 R176, R176, -0x2daee0ad, RZ ;  /* 0xd2511f53b0b07825 */ /* 0x000fe200078e00ff */
[C---:B------:R-:W-:Y:S08]  /*4e80*/  LOP3.LUT R124, R120.reuse, UR35, R127, 0x96, !PT ;  /* 0x00000023787c7c12 */ /* 0x040ff0000f8e967f */
[----:B------:R-:W-:Y:S01]  /*4e90*/  MUFU.EX2 R249, R249 ;  /* 0x000000f900f97308 */ /* 0x000fe20000000800 */
[----:B------:R-:W-:Y:S01]  /*4ea0*/  LOP3.LUT R120, R120, UR35, R123, 0x96, !PT ;  /* 0x0000002378787c12 */ /* 0x000fe2000f8e967b */
[----:B------:R-:W-:Y:S01]  /*4eb0*/  IMAD.WIDE.U32 R62, R62, -0x2daee0ad, RZ ;  /* 0xd2511f533e3e7825 */ /* 0x000fe200078e00ff */
[----:B------:R-:W-:Y:S07]  /*4ec0*/  UIADD3 UR35, UPT, UPT, UR34, 0x1715609d, URZ ;  /* 0x1715609d22237890 */ /* 0x000fee000fffe0ff */
[----:B------:R-:W-:Y:S01]  /*4ed0*/  MUFU.EX2 R36, R73 ;  /* 0x0000004900247308 */ /* 0x000fe20000000800 */
[----:B------:R-:W-:Y:S09]  /*4ee0*/  IMAD.WIDE.U32 R124, R124, -0x2daee0ad, RZ ;  /* 0xd2511f537c7c7825 */ /* 0x000ff200078e00ff */
[----:B------:R-:W-:Y:S01]  /*4ef0*/  MUFU.EX2 R60, R95 ;  /* 0x0000005f003c7308 */ /* 0x000fe20000000800 */
[----:B------:R-:W-:Y:S09]  /*4f00*/  IMAD.WIDE.U32 R120, R120, -0x2daee0ad, RZ ;  /* 0xd2511f5378787825 */ /* 0x000ff200078e00ff */
[----:B------:R-:W-:Y:S01]  /*4f10*/  MUFU.EX2 R246, R246 ;  /* 0x000000f600f67308 */ /* 0x000fe20000000800 */
[----:B------:R-:W-:Y:S01]  /*4f20*/  IMAD.WIDE.U32 R118, R15, -0x2daee0ad, RZ ;  /* 0xd2511f530f767825 */ /* 0x000fe200078e00ff */
[----:B------:R-:W-:Y:S08]  /*4f30*/  LOP3.LUT R15, R116, UR29, R19, 0x96, !PT ;  /* 0x0000001d740f7c12 */ /* 0x000ff0000f8e9613 */
[----:B------:R-:W-:Y:S01]  /*4f40*/  MUFU.EX2 R44, R94 ;  /* 0x0000005e002c7308 */ /* 0x000fe20000000800 */
[----:B------:R-:W-:Y:S01]  /*4f50*/  LOP3.LUT R116, R18, UR28, R177, 0x96, !PT ;  /* 0x0000001c12747c12 */ /* 0x000fe2000f8e96b1 */
[----:B------:R-:W-:Y:S01]  /*4f60*/  IMAD.WIDE.U32 R42, R42, -0x2daee0ad, RZ ;  /* 0xd2511f532a2a7825 */ /* 0x000fe200078e00ff */
[----:B------:R-:W-:Y:S07]  /*4f70*/  LOP3.LUT R14, R6, UR29, R119, 0x96, !PT ;  /* 0x0000001d060e7c12 */ /* 0x000fee000f8e9677 */
[----:B------:R-:W-:Y:S01]  /*4f80*/  MUFU.EX2 R19, R71 ;  /* 0x0000004700137308 */ /* 0x000fe20000000800 */
[----:B------:R-:W-:Y:S01]  /*4f90*/  LOP3.LUT R118, R118, UR28, R63, 0x96, !PT ;  /* 0x0000001c76767c12 */ /* 0x000fe2000f8e963f */
[----:B------:R-:W-:Y:S01]  /*4fa0*/  IMAD.WIDE.U32 R116, R116, -0x326172a9, RZ ;  /* 0xcd9e8d5774747825 */ /* 0x000fe200078e00ff */
[----:B------:R-:W-:Y:S07]  /*4fb0*/  LOP3.LUT R42, R42, UR28, R121, 0x96, !PT ;  /* 0x0000001c2a2a7c12 */ /* 0x000fee000f8e9679 */
[----:B------:R-:W-:Y:S01]  /*4fc0*/  MUFU.EX2 R24, R102 ;  /* 0x0000006600187308 */ /* 0x000fe20000000800 */
[----:B------:R-:W-:Y:S09]  /*4fd0*/  IMAD.WIDE.U32 R118, R118, -0x326172a9, RZ ;  /* 0xcd9e8d5776767825 */ /* 0x000ff200078e00ff */
[----:B------:R-:W-:Y:S01]  /*4fe0*/  MUFU.EX2 R55, R78 ;  /* 0x0000004e00377308 */ /* 0x000fe20000000800 */
[----:B------:R-:W-:Y:S09]  /*4ff0*/  IMAD.WIDE.U32 R6, R11, -0x2daee0ad, RZ ;  /* 0xd2511f530b067825 */ /* 0x000ff200078e00ff */
[----:B------:R-:W-:Y:S01]  /*5000*/  MUFU.EX2 R39, R101 ;  /* 0x0000006500277308 */ /* 0x000fe20000000800 */
[----:B------:R-:W-:Y:S09]  /*5010*/  LOP3.LUT R11, R114, UR29, R7, 0x96, !PT ;  /* 0x0000001d720b7c12 */ /* 0x000ff2000f8e9607 */
[----:B------:R-:W-:Y:S01]  /*5020*/  MUFU.EX2 R28, R103 ;  /* 0x00000067001c7308 */ /* 0x000fe20000000800 */
[----:B------:R-:W-:Y:S01]  /*5030*/  LOP3.LUT R114, R6, UR28, R125, 0x96, !PT ;  /* 0x0000001c06727c12 */ /* 0x000fe2000f8e967d */
[----:B------:R-:W-:Y:S01]  /*5040*/  IMAD.WIDE.U32 R6, R14, -0x326172a9, RZ ;  /* 0xcd9e8d570e067825 */ /* 0x000fe200078e00ff */
[----:B------:R-:W-:Y:S07]  /*5050*/  LOP3.LUT R14, R186, UR29, R43, 0x96, !PT ;  /* 0x0000001dba0e7c12 */ /* 0x000fee000f8e962b */
[----:B------:R-:W-:Y:S01]  /*5060*/  MUFU.EX2 R22, R90 ;  /* 0x0000005a00167308 */ /* 0x000fe20000000800 */
[----:B------:R-:W-:Y:S01]  /*5070*/  IMAD.WIDE.U32 R186, R15, -0x326172a9, RZ ;  /* 0xcd9e8d570fba7825 */ /* 0x000fe200078e00ff */
[----:B------:R-:W-:Y:S08]  /*5080*/  LOP3.LUT R46, R184, UR36, R7, 0x96, !PT ;  /* 0x00000024b82e7c12 */ /* 0x000ff0000f8e9607 */
        /* <DEDUP_REMOVED lines=11> */
[----:B------:R-:W-:Y:S09]  /*5140*/  IMAD.WIDE.U32 R178, R11, -0x2daee0ad, RZ ;  /* 0xd2511f530bb27825 */ /* 0x000ff200078e00ff */
[----:B------:R-:W-:Y:S01]  /*5150*/  MUFU.EX2 R247, R247 ;  /* 0x000000f700f77308 */ /* 0x000fe20000000800 */
[----:B------:R-:W-:Y:S01]  /*5160*/  IMAD.WIDE.U32 R126, R14, -0x326172a9, RZ ;  /* 0xcd9e8d570e7e7825 */ /* 0x000fe200078e00ff */
[----:B------:R-:W-:Y:S08]  /*5170*/  LOP3.LUT R14, R184, UR35, R115, 0x96, !PT ;  /* 0x00000023b80e7c12 */ /* 0x000ff0000f8e9673 */
[----:B------:R-:W-:Y:S01]  /*5180*/  MUFU.EX2 R32, R82 ;  /* 0x0000005200207308 */ /* 0x000fe20000000800 */
[----:B------:R-:W-:Y:S01]  /*5190*/  PRMT R121, R178, 0x7771, RZ ;  /* 0x00007771b2797816 */ /* 0x000fe200000000ff */
[----:B------:R-:W-:Y:S01]  /*51a0*/  IMAD.WIDE.U32 R184, R46, -0x2daee0ad, RZ ;  /* 0xd2511f532eb87825 */ /* 0x000fe200078e00ff */
[----:B------:R-:W-:Y:S07]  /*51b0*/  LOP3.LUT R11, R122, UR36, R127, 0x96, !PT ;  /* 0x000000247a0b7c12 */ /* 0x000fee000f8e967f */
[----:B------:R-:W-:Y:S01]  /*51c0*/  MUFU.EX2 R4, R97 ;  /* 0x0000006100047308 */ /* 0x000fe20000000800 */
[----:B------:R-:W-:Y:S01]  /*51d0*/  LOP3.LUT R46, R126, UR35, R43, 0x96, !PT ;  /* 0x000000237e2e7c12 */ /* 0x000fe2000f8e962b */
[----:B------:R-:W-:Y:S01]  /*51e0*/  IMAD.WIDE.U32 R126, R15, -0x2daee0ad, RZ ;  /* 0xd2511f530f7e7825 */ /* 0x000fe200078e00ff */
[----:B------:R-:W-:Y:S01]  /*51f0*/  LOP3.LUT R43, R62, UR19, R185, 0x96, !PT ;  /* 0x000000133e2b7c12 */ /* 0x000fe2000f8e96b9 */
[----:B------:R-:W-:Y:S01]  /*5200*/  UIADD3 UR35, UPT, UPT, UR34, -0x4ab325aa, URZ ;  /* 0xb54cda5622237890 */ /* 0x000fe2000fffe0ff */
[----:B------:R-:W-:Y:S05]  /*5210*/  PRMT R122, R178, 0x7770, RZ ;  /* 0x00007770b27a7816 */ /* 0x000fea00000000ff */
[----:B------:R-:W-:Y:S01]  /*5220*/  MUFU.EX2 R45, R81 ;  /* 0x00000051002d7308 */ /* 0x000fe20000000800 */
[----:B------:R-:W-:Y:S01]  /*5230*/  LOP3.LUT R62, R184, UR18, R179, 0x96, !PT ;  /* 0x00000012b83e7c12 */ /* 0x000fe2000f8e96b3 */
[----:B------:R-:W-:Y:S01]  /*5240*/  IMAD.WIDE.U32 R184, R59, -0x2daee0ad, RZ ;  /* 0xd2511f533bb87825 */ /* 0x000fe200078e00ff */
[----:B------:R-:W-:Y:S07]  /*5250*/  ISETP.LE.U32.AND P2, PT, R122, UR11, PT ;  /* 0x0000000b7a007c0c */ /* 0x000fee000bf43070 */
[----:B------:R-:W-:Y:S01]  /*5260*/  MUFU.EX2 R9, R96 ;  /* 0x0000006000097308 */ /* 0x000fe20000000800 */
[----:B------:R-:W-:Y:S01]  /*5270*/  PRMT R117, R178, 0x7772, RZ ;  /* 0x00007772b2757816 */ /* 0x000fe200000000ff */
[----:B------:R-:W-:Y:S01]  /*5280*/  IMAD.WIDE.U32 R122, R14, -0x2daee0ad, RZ ;  /* 0xd2511f530e7a7825 */ /* 0x000fe200078e00ff */
[----:B------:R-:W-:Y:S07]  /*5290*/  LOP3.LUT R15, R184, UR18, R127, 0x96, !PT ;  /* 0x00000012b80f7c12 */ /* 0x000fee000f8e967f */
[----:B------:R-:W-:Y:S01]  /*52a0*/  MUFU.EX2 R16, R93 ;  /* 0x0000005d00107308 */ /* 0x000fe20000000800 */
[----:B------:R-:W-:Y:S01]  /*52b0*/  PRMT R119, R126, 0x7770, RZ ;  /* 0x000077707e777816 */ /* 0x000fe200000000ff */
[----:B------:R-:W-:Y:S01]  /*52c0*/  VIADD R184, R10, 0x4020 ;  /* 0x000040200ab87836 */ /* 0x000fe20000000000 */
[C---:B------:R-:W-:Y:S07]  /*52d0*/  PRMT R113, R126.reuse, 0x7771, RZ ;  /* 0x000077717e717816 */ /* 0x040fee00000000ff */
[----:B------:R-:W-:Y:S01]  /*52e0*/  MUFU.EX2 R27, R27 ;  /* 0x0000001b001b7308 */ /* 0x000fe20000000800 */
[C---:B-1----:R-:W-:Y:S02]  /*52f0*/  PRMT R105, R126.reuse, 0x7772, RZ ;  /* 0x000077727e697816 */ /* 0x042fe400000000ff */
[----:B---3--:R-:W-:Y:S01]  /*5300*/  PRMT R104, R126, 0x7773, RZ ;  /* 0x000077737e687816 */ /* 0x008fe200000000ff */
[----:B------:R-:W-:Y:S01]  /*5310*/  IMAD.WIDE.U32 R126, R63, -0x2daee0ad, RZ ;  /* 0xd2511f533f7e7825 */ /* 0x000fe200078e00ff */
[----:B------:R-:W-:Y:S05]  /*5320*/  PRMT R115, R178, 0x7773, RZ ;  /* 0x00007773b2737816 */ /* 0x000fea00000000ff */
[----:B------:R-:W1:Y:S01]  /*5330*/  MUFU.EX2 R63, R84 ;  /* 0x00000054003f7308 */ /* 0x000e620000000800 */
[----:B------:R-:W-:Y:S01]  /*5340*/  ISETP.GT.U32.AND P1, PT, R121, UR11, PT ;  /* 0x0000000b79007c0c */ /* 0x000fe2000bf24070 */
[----:B--2---:R-:W-:Y:S01]  /*5350*/  @!P2 FADD.FTZ R66, -R66, -RZ ;  /* 0x800000ff4242a221 */ /* 0x004fe20000010100 */
[----:B------:R-:W-:Y:S07]  /*5360*/  ISETP.GT.U32.AND P4, PT, R117, UR11, PT ;  /* 0x0000000b75007c0c */ /* 0x000fee000bf84070 */
[----:B------:R-:W-:Y:S01]  /*5370*/  MUFU.EX2 R30, R30 ;  /* 0x0000001e001e7308 */ /* 0x000fe20000000800 */
[----:B------:R-:W-:Y:S02]  /*5380*/  ISETP.GT.U32.AND P3, PT, R115, UR11, PT ;  /* 0x0000000b73007c0c */ /* 0x000fe4000bf64070 */
[----:B------:R-:W-:Y:S01]  /*5390*/  LOP3.LUT R88, R124, UR19, R127, 0x96, !PT ;  /* 0x000000137c587c12 */ /* 0x000fe2000f8e967f */
[----:B------:R-:W-:Y:S01]  /*53a0*/  IMAD.WIDE.U32 R124, R11, -0x2daee0ad, RZ ;  /* 0xd2511f530b7c7825 */ /* 0x000fe200078e00ff */
[----:B------:R-:W-:Y:S05]  /*53b0*/  ISETP.GT.U32.AND P5, PT, R113, UR11, PT ;  /* 0x0000000b71007c0c */ /* 0x000fea000bfa4070 */
[----:B------:R-:W-:Y:S01]  /*53c0*/  MUFU.EX2 R26, R26 ;  /* 0x0000001a001a7308 */ /* 0x000fe20000000800 */
[----:B------:R-:W-:Y:S02]  /*53d0*/  ISETP.GT.U32.AND P0, PT, R105, UR11, PT ;  /* 0x0000000b69007c0c */ /* 0x000fe4000bf04070 */
[----:B------:R-:W-:Y:S01]  /*53e0*/  ISETP.GT.U32.AND P2, PT, R104, UR11, PT ;  /* 0x0000000b68007c0c */ /* 0x000fe2000bf44070 */
[----:B----4-:R-:W-:Y:S01]  /*53f0*/  @P1 FADD.FTZ R23, -R23, -RZ ;  /* 0x800000ff17171221 */ /* 0x010fe20000010100 */
[----:B------:R-:W-:Y:S01]  /*5400*/  LOP3.LUT R87, R120, UR19, R125, 0x96, !PT ;  /* 0x0000001378577c12 */ /* 0x000fe2000f8e967d */
[----:B------:R-:W-:Y:S01]  /*5410*/  @P4 FADD.FTZ R54, -R54, -RZ ;  /* 0x800000ff36364221 */ /* 0x000fe20000010100 */
[----:B------:R-:W-:Y:S01]  /*5420*/  LOP3.LUT R121, R62, 0xff, RZ, 0xc0, !PT ;  /* 0x000000ff3e797812 */ /* 0x000fe200078ec0ff */
[----:B------:R-:W-:Y:S01]  /*5430*/  @P3 FADD.FTZ R21, -R21, -RZ ;  /* 0x800000ff15153221 */ /* 0x000fe20000010100 */
[----:B------:R-:W-:Y:S02]  /*5440*/  SHF.R.U32.HI R120, RZ, 0x18, R62 ;  /* 0x00000018ff787819 */ /* 0x000fe4000001163e */
[----:B------:R-:W-:Y:S01]  /*5450*/  ISETP.LE.U32.AND P6, PT, R119, UR11, PT ;  /* 0x0000000b77007c0c */ /* 0x000fe2000bfc3070 */
[----:B------:R-:W-:Y:S01]  /*5460*/  @P5 FADD.FTZ R245, -R245, -RZ ;  /* 0x800000fff5f55221 */ /* 0x000fe20000010100 */
[----:B------:R-:W-:Y:S01]  /*5470*/  PRMT R119, R122, 0x7770, RZ ;  /* 0x000077707a777816 */ /* 0x000fe200000000ff */
[----:B-1----:R-:W-:Y:S01]  /*5480*/  @P0 FADD.FTZ R63, -R63, -RZ ;  /* 0x800000ff3f3f0221 */ /* 0x002fe20000010100 */
[----:B------:R-:W-:Y:S01]  /*5490*/  ISETP.LE.U32.AND P1, PT, R121, UR11, PT ;  /* 0x0000000b79007c0c */ /* 0x000fe2000bf23070 */
[----:B------:R-:W-:Y:S01]  /*54a0*/  @P2 FADD.FTZ R244, -R244, -RZ ;  /* 0x800000fff4f42221 */ /* 0x000fe20000010100 */
[----:B------:R-:W-:Y:S01]  /*54b0*/  ISETP.LE.U32.AND P4, PT, R120, UR11, PT ;  /* 0x0000000b78007c0c */ /* 0x000fe2000bf83070 */
[----:B------:R-:W-:Y:S01]  /*54c0*/  IMAD.WIDE.U32 R120, R43, -0x326172a9, RZ ;  /* 0xcd9e8d572b787825 */ /* 0x000fe200078e00ff */
[----:B------:R-:W-:Y:S02]  /*54d0*/  ISETP.LE.U32.AND P3, PT, R119, UR11, PT ;  /* 0x0000000b77007c0c */ /* 0x000fe4000bf63070 */
[----:B------:R-:W-:Y:S02]  /*54e0*/  LOP3.LUT R14, R126, UR18, R123, 0x96, !PT ;  /* 0x000000127e0e7c12 */ /* 0x000fe4000f8e967b */
[----:B------:R-:W-:Y:S01]  /*54f0*/  PRMT R117, R122, 0x7771, RZ ;  /* 0x000077717a757816 */ /* 0x000fe200000000ff */
[----:B------:R-:W-:Y:S01]  /*5500*/  @!P6 FADD.FTZ R248, -R248, -RZ ;  /* 0x800000fff8f8e221 */ /* 0x000fe20000010100 */
[C---:B------:R-:W-:Y:S02]  /*5510*/  PRMT R115, R122.reuse, 0x7772, RZ ;  /* 0x000077727a737816 */ /* 0x040fe400000000ff */
[----:B------:R-:W-:Y:S01]  /*5520*/  PRMT R113, R122, 0x7773, RZ ;  /* 0x000077737a717816 */ /* 0x000fe200000000ff */
[----:B------:R-:W-:Y:S01]  /*5530*/  IMAD.WIDE.U32 R122, R46, -0x2daee0ad, RZ ;  /* 0xd2511f532e7a7825 */ /* 0x000fe200078e00ff */
[----:B------:R-:W-:Y:S02]  /*5540*/  LOP3.LUT R83, R15, 0xff, RZ, 0xc0, !PT ;  /* 0x000000ff0f537812 */ /* 0x000fe400078ec0ff */
[----:B------:R-:W-:Y:S01]  /*5550*/  ISETP.GT.U32.AND P5, PT, R115, UR11, PT ;  /* 0x0000000b73007c0c */ /* 0x000fe2000bfa4070 */
[----:B------:R-:W-:Y:S01]  /*5560*/  @!P1 FADD.FTZ R61, -R61, -RZ ;  /* 0x800000ff3d3d9221 */ /* 0x000fe20000010100 */
[----:B------:R-:W-:Y:S01]  /*5570*/  ISETP.GT.U32.AND P0, PT, R113, UR11, PT ;  /* 0x0000000b71007c0c */ /* 0x000fe2000bf04070 */
[----:B------:R-:W-:Y:S01]  /*5580*/  @!P4 FADD.FTZ R51, -R51, -RZ ;  /* 0x800000ff3333c221 */ /* 0x000fe20000010100 */
[----:B------:R-:W-:Y:S01]  /*5590*/  ISETP.LE.U32.AND P2, PT, R83, UR11, PT ;  /* 0x0000000b53007c0c */ /* 0x000fe2000bf43070 */
[----:B------:R-:W-:Y:S01]  /*55a0*/  @!P3 FADD.FTZ R35, -R35, -RZ ;  /* 0x800000ff2323b221 */ /* 0x000fe20000010100 */
[----:B------:R-:W-:Y:S02]  /*55b0*/  SHF.R.U32.HI R83, RZ, 0x18, R15 ;  /* 0x00000018ff537819 */ /* 0x000fe4000001160f */
[C---:B------:R-:W-:Y:S02]  /*55c0*/  PRMT R46, R122.reuse, 0x7770, RZ ;  /* 0x000077707a2e7816 */ /* 0x040fe400000000ff */
[----:B------:R-:W-:Y:S02]  /*55d0*/  PRMT R105, R122, 0x7771, RZ ;  /* 0x000077717a697816 */ /* 0x000fe400000000ff */
[----:B------:R-:W-:Y:S01]  /*55e0*/  ISETP.LE.U32.AND P1, PT, R83, UR11, PT ;  /* 0x0000000b53007c0c */ /* 0x000fe2000bf23070 */
[----:B------:R-:W-:Y:S01]  /*55f0*/  @P5 FADD.FTZ R29, -R29, -RZ ;  /* 0x800000ff1d1d5221 */ /* 0x000fe20000010100 */
[----:B------:R-:W-:Y:S01]  /*5600*/  ISETP.LE.U32.AND P4, PT, R46, UR11, PT ;  /* 0x0000000b2e007c0c */ /* 0x000fe2000bf83070 */
[----:B------:R-:W-:Y:S01]  /*5610*/  @P0 FADD.FTZ R25, -R25, -RZ ;  /* 0x800000ff19190221 */ /* 0x000fe20000010100 */
[----:B------:R-:W-:Y:S01]  /*5620*/  ISETP.GT.U32.AND P3, PT, R105, UR11, PT ;  /* 0x0000000b69007c0c */ /* 0x000fe2000bf64070 */
[----:B------:R-:W-:Y:S01]  /*5630*/  @!P2 FADD.FTZ R250, -R250, -RZ ;  /* 0x800000fffafaa221 */ /* 0x000fe20000010100 */
[----:B------:R-:W-:Y:S01]  /*5640*/  PRMT R84, R122, 0x7773, RZ ;  /* 0x000077737a547816 */ /* 0x000fe200000000ff */
[----:B------:R-:W1:Y:S01]  /*5650*/  MUFU.EX2 R46, R108 ;  /* 0x0000006c002e7308 */ /* 0x000e620000000800 */
[C---:B------:R-:W-:Y:S02]  /*5660*/  PRMT R113, R120.reuse, 0x7770, RZ ;  /* 0x0000777078717816 */ /* 0x040fe400000000ff */
[----:B------:R-:W-:Y:S02]  /*5670*/  PRMT R112, R120, 0x7771, RZ ;  /* 0x0000777178707816 */ /* 0x000fe400000000ff */
[----:B------:R-:W-:Y:S01]  /*5680*/  ISETP.GT.U32.AND P5, PT, R84, UR11, PT ;  /* 0x0000000b54007c0c */ /* 0x000fe2000bfa4070 */
[----:B------:R-:W-:Y:S01]  /*5690*/  @!P1 FADD.FTZ R243, -R243, -RZ ;  /* 0x800000fff3f39221 */ /* 0x000fe20000010100 */
[----:B------:R-:W-:Y:S02]  /*56a0*/  ISETP.LE.U32.AND P0, PT, R113, UR11, PT ;  /* 0x0000000b71007c0c */ /* 0x000fe4000bf03070 */
[----:B------:R-:W-:Y:S01]  /*56b0*/  PRMT R109, R120, 0x7772, RZ ;  /* 0x00007772786d7816 */ /* 0x000fe200000000ff */
[----:B------:R-:W-:Y:S01]  /*56c0*/  @P3 FADD.FTZ R31, -R31, -RZ ;  /* 0x800000ff1f1f3221 */ /* 0x000fe20000010100 */
[----:B------:R-:W-:Y:S02]  /*56d0*/  PRMT R84, R62, 0x7632, R84 ;  /* 0x000076323e547816 */ /* 0x000fe40000000054 */
[----:B------:R-:W-:Y:S01]  /*56e0*/  ISETP.GT.U32.AND P2, PT, R112, UR11, PT ;  /* 0x0000000b70007c0c */ /* 0x000fe2000bf44070 */
[----:B-1----:R-:W-:Y:S01]  /*56f0*/  @!P4 FADD.FTZ R46, -R46, -RZ ;  /* 0x800000ff2e2ec221 */ /* 0x002fe20000010100 */
[----:B------:R-:W-:Y:S02]  /*5700*/  LOP3.LUT R59, R176, UR19, R185, 0x96, !PT ;  /* 0x00000013b03b7c12 */ /* 0x000fe4000f8e96b9 */
[----:B------:R-:W-:Y:S01]  /*5710*/  PRMT R106, R120, 0x7773, RZ ;  /* 0x00007773786a7816 */ /* 0x000fe200000000ff */
[----:B------:R-:W-:Y:S01]  /*5720*/  @P5 FADD.FTZ R26, -R26, -RZ ;  /* 0x800000ff1a1a5221 */ /* 0x000fe20000010100 */
[----:B------:R-:W-:Y:S01]  /*5730*/  ISETP.GT.U32.AND P1, PT, R109, UR11, PT ;  /* 0x0000000b6d007c0c */ /* 0x000fe2000bf24070 */
[----:B------:R-:W-:Y:S01]  /*5740*/  @!P0 FADD.FTZ R12, -R12, -RZ ;  /* 0x800000ff0c0c8221 */ /* 0x000fe20000010100 */
[----:B------:R-:W-:Y:S02]  /*5750*/  LOP3.LUT R84, R84, 0xff, RZ, 0xc0, !PT ;  /* 0x000000ff54547812 */ /* 0x000fe400078ec0ff */
[----:B------:R-:W-:Y:S01]  /*5760*/  LOP3.LUT R43, R118, UR35, R121, 0x96, !PT ;  /* 0x00000023762b7c12 */ /* 0x000fe2000f8e9679 */
[----:B------:R-:W-:Y:S01]  /*5770*/  IMAD.WIDE.U32 R118, R59, -0x326172a9, RZ ;  /* 0xcd9e8d573b767825 */ /* 0x000fe200078e00ff */
[----:B------:R-:W-:Y:S02]  /*5780*/  ISETP.GT.U32.AND P4, PT, R106, UR11, PT ;  /* 0x0000000b6a007c0c */ /* 0x000fe4000bf84070 */
[----:B------:R-:W-:Y:S01]  /*5790*/  ISETP.LE.U32.AND P3, PT, R84, UR11, PT ;  /* 0x0000000b54007c0c */ /* 0x000fe2000bf63070 */
[----:B------:R-:W-:Y:S01]  /*57a0*/  @P2 FADD.FTZ R8, -R8, -RZ ;  /* 0x800000ff08082221 */ /* 0x000fe20000010100 */
[----:B------:R-:W-:Y:S01]  /*57b0*/  LOP3.LUT R75, R14, 0xff, RZ, 0xc0, !PT ;  /* 0x000000ff0e4b7812 */ /* 0x000fe200078ec0ff */
[----:B------:R-:W-:Y:S01]  /*57c0*/  IMAD.WIDE.U32 R84, R88, -0x326172a9, RZ ;  /* 0xcd9e8d5758547825 */ /* 0x000fe200078e00ff */
[----:B------:R-:W-:Y:S02]  /*57d0*/  ISETP.GT.U32.AND P6, PT, R117, UR11, PT ;  /* 0x0000000b75007c0c */ /* 0x000fe4000bfc4070 */
[----:B------:R-:W-:Y:S01]  /*57e0*/  SHF.R.U32.HI R76, RZ, 0x18, R14 ;  /* 0x00000018ff4c7819 */ /* 0x000fe2000001160e */
[----:B------:R-:W-:Y:S01]  /*57f0*/  @P1 FADD.FTZ R67, -R67, -RZ ;  /* 0x800000ff43431221 */ /* 0x000fe20000010100 */
[----:B------:R-:W-:Y:S02]  /*5800*/  ISETP.LE.U32.AND P0, PT, R75, UR11, PT ;  /* 0x0000000b4b007c0c */ /* 0x000fe4000bf03070 */
[----:B------:R-:W-:Y:S01]  /*5810*/  PRMT R110, R118, 0x7770, RZ ;  /* 0x00007770766e7816 */ /* 0x000fe200000000ff */
[----:B------:R-:W-:Y:S01]  /*5820*/  @P4 FADD.FTZ R65, -R65, -RZ ;  /* 0x800000ff41414221 */ /* 0x000fe20000010100 */
[----:B------:R-:W-:Y:S01]  /*5830*/  ISETP.LE.U32.AND P2, PT, R76, UR11, PT ;  /* 0x0000000b4c007c0c */ /* 0x000fe2000bf43070 */
[----:B------:R-:W-:Y:S01]  /*5840*/  @!P3 FADD.FTZ R53, -R53, -RZ ;  /* 0x800000ff3535b221 */ /* 0x000fe20000010100 */
[C---:B------:R-:W-:Y:S02]  /*5850*/  PRMT R108, R118.reuse, 0x7771, RZ ;  /* 0x00007771766c7816 */ /* 0x040fe400000000ff */
[----:B------:R-:W-:Y:S01]  /*5860*/  PRMT R105, R118, 0x7772, RZ ;  /* 0x0000777276697816 */ /* 0x000fe200000000ff */
[----:B------:R-:W-:Y:S01]  /*5870*/  @P6 FADD.FTZ R33, -R33, -RZ ;  /* 0x800000ff21216221 */ /* 0x000fe20000010100 */
[----:B------:R-:W-:Y:S02]  /*5880*/  ISETP.LE.U32.AND P1, PT, R110, UR11, PT ;  /* 0x0000000b6e007c0c */ /* 0x000fe4000bf23070 */
[----:B------:R-:W-:Y:S01]  /*5890*/  PRMT R104, R122, 0x7772, RZ ;  /* 0x000077727a687816 */ /* 0x000fe200000000ff */
[----:B------:R-:W-:Y:S01]  /*58a0*/  @!P0 FADD.FTZ R49, -R49, -RZ ;  /* 0x800000ff31318221 */ /* 0x000fe20000010100 */
[----:B------:R-:W-:Y:S02]  /*58b0*/  PRMT R74, R15, 0x7632, R74 ;  /* 0x000076320f4a7816 */ /* 0x000fe4000000004a */
[----:B------:R-:W-:Y:S01]  /*58c0*/  ISETP.GT.U32.AND P4, PT, R108, UR11, PT ;  /* 0x0000000b6c007c0c */ /* 0x000fe2000bf84070 */
[----:B------:R-:W-:Y:S01]  /*58d0*/  @!P2 FADD.FTZ R37, -R37, -RZ ;  /* 0x800000ff2525a221 */ /* 0x000fe20000010100 */
[----:B------:R-:W-:Y:S02]  /*58e0*/  ISETP.GT.U32.AND P3, PT, R105, UR11, PT ;  /* 0x0000000b69007c0c */ /* 0x000fe4000bf64070 */
[----:B------:R-:W-:Y:S02]  /*58f0*/  PRMT R83, R118, 0x7773, RZ ;  /* 0x0000777376537816 */ /* 0x000fe400000000ff */
[----:B------:R-:W-:Y:S01]  /*5900*/  ISETP.GT.U32.AND P6, PT, R104, UR11, PT ;  /* 0x0000000b68007c0c */ /* 0x000fe2000bfc4070 */
[----:B------:R-:W-:Y:S01]  /*5910*/  @!P1 FADD.FTZ R6, -R6, -RZ ;  /* 0x800000ff06069221 */ /* 0x000fe20000010100 */
[----:B------:R-:W-:Y:S01]  /*5920*/  LOP3.LUT R74, R74, 0xff, RZ, 0xc0, !PT ;  /* 0x000000ff4a4a7812 */ /* 0x000fe200078ec0ff */
[----:B------:R-:W-:Y:S01]  /*5930*/  IMAD.WIDE.U32 R104, R87, -0x326172a9, RZ ;  /* 0xcd9e8d5757687825 */ /* 0x000fe200078e00ff */
[----:B------:R-:W-:Y:S02]  /*5940*/  ISETP.GT.U32.AND P0, PT, R83, UR11, PT ;  /* 0x0000000b53007c0c */ /* 0x000fe4000bf04070 */
[----:B------:R-:W-:Y:S01]  /*5950*/  SHF.R.U32.HI R100, RZ, 0x18, R43 ;  /* 0x00000018ff647819 */ /* 0x000fe2000001162b */
[----:B------:R-:W-:Y:S01]  /*5960*/  @P4 FADD.FTZ R251, -R251, -RZ ;  /* 0x800000fffbfb4221 */ /* 0x000fe20000010100 */
[----:B------:R-:W-:Y:S01]  /*5970*/  ISETP.LE.U32.AND P2, PT, R74, UR11, PT ;  /* 0x0000000b4a007c0c */ /* 0x000fe2000bf43070 */
[----:B------:R-:W-:Y:S01]  /*5980*/  @P3 FADD.FTZ R252, -R252, -RZ ;  /* 0x800000fffcfc3221 */ /* 0x000fe20000010100 */
[----:B------:R-:W-:Y:S02]  /*5990*/  LOP3.LUT R74, R114, UR35, R85, 0x96, !PT ;  /* 0x00000023724a7c12 */ /* 0x000fe4000f8e9655 */
[C---:B------:R-:W-:Y:S02]  /*59a0*/  PRMT R92, R84.reuse, 0x7770, RZ ;  /* 0x00007770545c7816 */ /* 0x040fe400000000ff */
[C---:B------:R-:W-:Y:S02]  /*59b0*/  PRMT R91, R84.reuse, 0x7771, RZ ;  /* 0x00007771545b7816 */ /* 0x040fe400000000ff */
[C---:B------:R-:W-:Y:S01]  /*59c0*/  PRMT R88, R84.reuse, 0x7772, RZ ;  /* 0x0000777254587816 */ /* 0x040fe200000000ff */
[----:B------:R-:W-:Y:S01]  /*59d0*/  @P0 FADD.FTZ R249, -R249, -RZ ;  /* 0x800000fff9f90221 */ /* 0x000fe20000010100 */
[----:B------:R-:W-:Y:S02]  /*59e0*/  PRMT R87, R84, 0x7773, RZ ;  /* 0x0000777354577816 */ /* 0x000fe400000000ff */
[----:B------:R-:W-:Y:S01]  /*59f0*/  PRMT R85, R104, 0x7770, RZ ;  /* 0x0000777068557816 */ /* 0x000fe200000000ff */
[----:B------:R-:W-:Y:S01]  /*5a00*/  @!P2 FADD.FTZ R246, -R246, -RZ ;  /* 0x800000fff6f6a221 */ /* 0x000fe20000010100 */
[C---:B------:R-:W-:Y:S02]  /*5a10*/  PRMT R84, R104.reuse, 0x7771, RZ ;  /* 0x0000777168547816 */ /* 0x040fe400000000ff */
[C---:B------:R-:W-:Y:S02]  /*5a20*/  PRMT R83, R104.reuse, 0x7772, RZ ;  /* 0x0000777268537816 */ /* 0x040fe400000000ff */
[----:B------:R-:W-:Y:S02]  /*5a30*/  PRMT R76, R104, 0x7773, RZ ;  /* 0x00007773684c7816 */ /* 0x000fe400000000ff */
[----:B------:R-:W-:Y:S02]  /*5a40*/  LOP3.LUT R104, R43, 0xff, RZ, 0xc0, !PT ;  /* 0x000000ff2b687812 */ /* 0x000fe400078ec0ff */
[----:B------:R-:W-:Y:S02]  /*5a50*/  ISETP.LE.U32.AND P1, PT, R100, UR11, PT ;  /* 0x0000000b64007c0c */ /* 0x000fe4000bf23070 */
[----:B------:R-:W-:Y:S02]  /*5a60*/  LOP3.LUT R75, R42, UR35, R105, 0x96, !PT ;  /* 0x000000232a4b7c12 */ /* 0x000fe4000f8e9669 */
[----:B------:R-:W-:Y:S01]  /*5a70*/  ISETP.LE.U32.AND P4, PT, R104, UR11, PT ;  /* 0x0000000b68007c0c */ /* 0x000fe2000bf83070 */
[----:B------:R-:W1:Y:S01]  /*5a80*/  MUFU.EX2 R42, R86 ;  /* 0x00000056002a7308 */ /* 0x000e620000000800 */
[----:B------:R-:W-:Y:S02]  /*5a90*/  ISETP.LE.U32.AND P3, PT, R92, UR11, PT ;  /* 0x0000000b5c007c0c */ /* 0x000fe4000bf63070 */
[----:B------:R-:W-:Y:S02]  /*5aa0*/  LOP3.LUT R62, R62, 0xffff, RZ, 0xc0, !PT ;  /* 0x0000ffff3e3e7812 */ /* 0x000fe400078ec0ff */
[----:B------:R-:W-:Y:S02]  /*5ab0*/  ISETP.GT.U32.AND P0, PT, R91, UR11, PT ;  /* 0x0000000b5b007c0c */ /* 0x000fe4000bf04070 */
[----:B------:R-:W-:Y:S01]  /*5ac0*/  SHF.R.U32.HI R62, RZ, 0x8, R62 ;  /* 0x00000008ff3e7819 */ /* 0x000fe2000001163e */
[----:B------:R-:W-:Y:S01]  /*5ad0*/  @!P1 FADD.FTZ R36, -R36, -RZ ;  /* 0x800000ff24249221 */ /* 0x000fe20000010100 */
[----:B------:R-:W-:Y:S02]  /*5ae0*/  PRMT R73, R14, 0x7632, R73 ;  /* 0x000076320e497816 */ /* 0x000fe40000000049 */
[----:B------:R-:W-:Y:S02]  /*5af0*/  ISETP.GT.U32.AND P1, PT, R87, UR11, PT ;  /* 0x0000000b57007c0c */ /* 0x000fe4000bf24070 */
[----:B------:R-:W-:Y:S01]  /*5b00*/  LOP3.LUT R62, R62, 0xffff, RZ, 0xc0, !PT ;  /* 0x0000ffff3e3e7812 */ /* 0x000fe200078ec0ff */
[----:B-1----:R-:W-:Y:S01]  /*5b10*/  @!P4 FADD.FTZ R42, -R42, -RZ ;  /* 0x800000ff2a2ac221 */ /* 0x002fe20000010100 */
[----:B------:R-:W-:Y:S01]  /*5b20*/  LOP3.LUT R73, R73, 0xff, RZ, 0xc0, !PT ;  /* 0x000000ff49497812 */ /* 0x000fe200078ec0ff */
[----:B------:R-:W-:Y:S01]  /*5b30*/  @!P3 FADD.FTZ R60, -R60, -RZ ;  /* 0x800000ff3c3cb221 */ /* 0x000fe20000010100 */
[----:B------:R-:W-:Y:S01]  /*5b40*/  LOP3.LUT R59, R116, UR35, R119, 0x96, !PT ;  /* 0x00000023743b7c12 */ /* 0x000fe2000f8e9677 */
[----:B------:R-:W-:Y:S01]  /*5b50*/  @P0 FADD.FTZ R44, -R44, -RZ ;  /* 0x800000ff2c2c0221 */ /* 0x000fe20000010100 */
[----:B------:R-:W-:Y:S02]  /*5b60*/  ISETP.LE.U32.AND P4, PT, R62, UR11, PT ;  /* 0x0000000b3e007c0c */ /* 0x000fe4000bf83070 */
[----:B------:R-:W-:Y:S02]  /*5b70*/  ISETP.LE.U32.AND P3, PT, R73, UR11, PT ;  /* 0x0000000b49007c0c */ /* 0x000fe4000bf63070 */
[----:B------:R-:W-:Y:S01]  /*5b80*/  LOP3.LUT R62, R59, 0xff, RZ, 0xc0, !PT ;  /* 0x000000ff3b3e7812 */ /* 0x000fe200078ec0ff */
[----:B------:R-:W-:Y:S01]  /*5b90*/  @P1 FADD.FTZ R24, -R24, -RZ ;  /* 0x800000ff18181221 */ /* 0x000fe20000010100 */
[----:B------:R-:W-:Y:S02]  /*5ba0*/  ISETP.GT.U32.AND P2, PT, R88, UR11, PT ;  /* 0x0000000b58007c0c */ /* 0x000fe4000bf44070 */
[----:B------:R-:W-:Y:S02]  /*5bb0*/  ISETP.LE.U32.AND P0, PT, R62, UR11, PT ;  /* 0x0000000b3e007c0c */ /* 0x000fe4000bf03070 */
[----:B------:R-:W-:Y:S02]  /*5bc0*/  SHF.R.U32.HI R73, RZ, 0x18, R59 ;  /* 0x00000018ff497819 */ /* 0x000fe4000001163b */
[----:B------:R-:W-:Y:S01]  /*5bd0*/  LOP3.LUT R11, R124, UR18, R123, 0x96, !PT ;  /* 0x000000127c0b7c12 */ /* 0x000fe2000f8e967b */
[----:B------:R-:W-:Y:S01]  /*5be0*/  @!P4 FADD.FTZ R55, -R55, -RZ ;  /* 0x800000ff3737c221 */ /* 0x000fe20000010100 */
[----:B------:R-:W-:Y:S01]  /*5bf0*/  ISETP.LE.U32.AND P1, PT, R73, UR11, PT ;  /* 0x0000000b49007c0c */ /* 0x000fe2000bf23070 */
[----:B------:R-:W-:Y:S01]  /*5c00*/  @!P3 FADD.FTZ R39, -R39, -RZ ;  /* 0x800000ff2727b221 */ /* 0x000fe20000010100 */
[----:B------:R-:W-:Y:S02]  /*5c10*/  LOP3.LUT R62, R11, 0xff, RZ, 0xc0, !PT ;  /* 0x000000ff0b3e7812 */ /* 0x000fe400078ec0ff */
[----:B------:R-:W-:Y:S01]  /*5c20*/  ISETP.LE.U32.AND P4, PT, R85, UR11, PT ;  /* 0x0000000b55007c0c */ /* 0x000fe2000bf83070 */
[----:B------:R-:W-:Y:S01]  /*5c30*/  @P2 FADD.FTZ R28, -R28, -RZ ;  /* 0x800000ff1c1c2221 */ /* 0x000fe20000010100 */
[----:B------:R-:W-:Y:S01]  /*5c40*/  ISETP.GT.U32.AND P3, PT, R84, UR11, PT ;  /* 0x0000000b54007c0c */ /* 0x000fe2000bf64070 */
[----:B------:R-:W-:Y:S01]  /*5c50*/  @!P0 FADD.FTZ R50, -R50, -RZ ;  /* 0x800000ff32328221 */ /* 0x000fe20000010100 */
[----:B------:R-:W-:Y:S02]  /*5c60*/  LOP3.LUT R15, R15, 0xffff, RZ, 0xc0, !PT ;  /* 0x0000ffff0f0f7812 */ /* 0x000fe400078ec0ff */
[----:B------:R-:W-:Y:S02]  /*5c70*/  ISETP.LE.U32.AND P2, PT, R62, UR11, PT ;  /* 0x0000000b3e007c0c */ /* 0x000fe4000bf43070 */
[----:B------:R-:W-:Y:S01]  /*5c80*/  ISETP.GT.U32.AND P0, PT, R83, UR11, PT ;  /* 0x0000000b53007c0c */ /* 0x000fe2000bf04070 */
[----:B------:R-:W-:Y:S01]  /*5c90*/  @!P1 FADD.FTZ R17, -R17, -RZ ;  /* 0x800000ff11119221 */ /* 0x000fe20000010100 */
[--C-:B------:R-:W-:Y:S02]  /*5ca0*/  SHF.R.U32.HI R62, RZ, 0x8, R15.reuse ;  /* 0x00000008ff3e7819 */ /* 0x100fe4000001160f */
[----:B------:R-:W-:Y:S01]  /*5cb0*/  PRMT R15, R43, 0x7632, R15 ;  /* 0x000076322b0f7816 */ /* 0x000fe2000000000f */
[----:B------:R-:W-:Y:S01]  /*5cc0*/  @!P4 FADD.FTZ R22, -R22, -RZ ;  /* 0x800000ff1616c221 */ /* 0x000fe20000010100 */
[----:B------:R-:W-:Y:S01]  /*5cd0*/  ISETP.GT.U32.AND P1, PT, R76, UR11, PT ;  /* 0x0000000b4c007c0c */ /* 0x000fe2000bf24070 */
[----:B------:R-:W-:Y:S01]  /*5ce0*/  @P3 FADD.FTZ R7, -R7, -RZ ;  /* 0x800000ff07073221 */ /* 0x000fe20000010100 */
[----:B------:R-:W-:Y:S02]  /*5cf0*/  LOP3.LUT R62, R62, 0xffff, RZ, 0xc0, !PT ;  /* 0x0000ffff3e3e7812 */ /* 0x000fe400078ec0ff */
[----:B------:R-:W-:Y:S02]  /*5d00*/  LOP3.LUT R15, R15, 0xff, RZ, 0xc0, !PT ;  /* 0x000000ff0f0f7812 */ /* 0x000fe400078ec0ff */
[----:B------:R-:W-:Y:S01]  /*5d10*/  ISETP.LE.U32.AND P4, PT, R62, UR11, PT ;  /* 0x0000000b3e007c0c */ /* 0x000fe2000bf83070 */
[----:B------:R-:W-:Y:S01]  /*5d20*/  @P0 FADD.FTZ R18, -R18, -RZ ;  /* 0x800000ff12120221 */ /* 0x000fe20000010100 */
[----:B------:R-:W-:Y:S02]  /*5d30*/  ISETP.LE.U32.AND P3, PT, R15, UR11, PT ;  /* 0x0000000b0f007c0c */ /* 0x000fe4000bf63070 */
[----:B------:R-:W-:Y:S02]  /*5d40*/  LOP3.LUT R15, R74, 0xff, RZ, 0xc0, !PT ;  /* 0x000000ff4a0f7812 */ /* 0x000fe400078ec0ff */
[----:B------:R-:W-:Y:S01]  /*5d50*/  LOP3.LUT R14, R14, 0xffff, RZ, 0xc0, !PT ;  /* 0x0000ffff0e0e7812 */ /* 0x000fe200078ec0ff */
[----:B------:R-:W-:Y:S01]  /*5d60*/  @P1 FADD.FTZ R5, -R5, -RZ ;  /* 0x800000ff05051221 */ /* 0x000fe20000010100 */
[----:B------:R-:W-:Y:S02]  /*5d70*/  ISETP.LE.U32.AND P0, PT, R15, UR11, PT ;  /* 0x0000000b0f007c0c */ /* 0x000fe4000bf03070 */
[----:B------:R-:W-:Y:S02]  /*5d80*/  SHF.R.U32.HI R62, RZ, 0x18, R74 ;  /* 0x00000018ff3e7819 */ /* 0x000fe4000001164a */
[----:B------:R-:W-:Y:S01]  /*5d90*/  SHF.R.U32.HI R14, RZ, 0x8, R14 ;  /* 0x00000008ff0e7819 */ /* 0x000fe2000001160e */
[----:B------:R-:W-:Y:S01]  /*5da0*/  @!P4 FADD.FTZ R247, -R247, -RZ ;  /* 0x800000fff7f7c221 */ /* 0x000fe20000010100 */
[----:B------:R-:W-:Y:S01]  /*5db0*/  ISETP.LE.U32.AND P1, PT, R62, UR11, PT ;  /* 0x0000000b3e007c0c */ /* 0x000fe2000bf23070 */
[----:B------:R-:W-:Y:S01]  /*5dc0*/  @!P3 FADD.FTZ R48, -R48, -RZ ;  /* 0x800000ff3030b221 */ /* 0x000fe20000010100 */
[----:B------:R-:W-:Y:S02]  /*5dd0*/  LOP3.LUT R14, R14, 0xffff, RZ, 0xc0, !PT ;  /* 0x0000ffff0e0e7812 */ /* 0x000fe400078ec0ff */
[----:B------:R-:W-:Y:S02]  /*5de0*/  PRMT R15, R59, 0x7632, R15 ;  /* 0x000076323b0f7816 */ /* 0x000fe4000000000f */
[----:B------:R-:W-:Y:S01]  /*5df0*/  ISETP.LE.U32.AND P4, PT, R14, UR11, PT ;  /* 0x0000000b0e007c0c */ /* 0x000fe2000bf83070 */
[----:B------:R-:W-:Y:S01]  /*5e00*/  @!P0 FADD.FTZ R32, -R32, -RZ ;  /* 0x800000ff20208221 */ /* 0x000fe20000010100 */
[----:B------:R-:W-:Y:S02]  /*5e10*/  LOP3.LUT R15, R15, 0xff, RZ, 0xc0, !PT ;  /* 0x000000ff0f0f7812 */ /* 0x000fe400078ec0ff */
[----:B------:R-:W-:Y:S02]  /*5e20*/  LOP3.LUT R14, R75, 0xff, RZ, 0xc0, !PT ;  /* 0x000000ff4b0e7812 */ /* 0x000fe400078ec0ff */
[----:B------:R-:W-:Y:S01]  /*5e30*/  LOP3.LUT R43, R43, 0xffff, RZ, 0xc0, !PT ;  /* 0x0000ffff2b2b7812 */ /* 0x000fe200078ec0ff */
[----:B------:R-:W-:Y:S01]  /*5e40*/  @!P1 FADD.FTZ R4, -R4, -RZ ;  /* 0x800000ff04049221 */ /* 0x000fe20000010100 */
[----:B------:R-:W-:Y:S02]  /*5e50*/  ISETP.LE.U32.AND P3, PT, R15, UR11, PT ;  /* 0x0000000b0f007c0c */ /* 0x000fe4000bf63070 */
[----:B------:R-:W-:Y:S02]  /*5e60*/  ISETP.LE.U32.AND P0, PT, R14, UR11, PT ;  /* 0x0000000b0e007c0c */ /* 0x000fe4000bf03070 */
[----:B------:R-:W-:Y:S01]  /*5e70*/  SHF.R.U32.HI R14, RZ, 0x18, R75 ;  /* 0x00000018ff0e7819 */ /* 0x000fe2000001164b */
[----:B------:R-:W-:Y:S01]  /*5e80*/  @!P4 FADD.FTZ R45, -R45, -RZ ;  /* 0x800000ff2d2dc221 */ /* 0x000fe20000010100 */
[----:B------:R-:W-:Y:S02]  /*5e90*/  SHF.R.U32.HI R43, RZ, 0x8, R43 ;  /* 0x00000008ff2b7819 */ /* 0x000fe4000001162b */
[----:B------:R-:W-:Y:S02]  /*5ea0*/  ISETP.LE.U32.AND P1, PT, R14, UR11, PT ;  /* 0x0000000b0e007c0c */ /* 0x000fe4000bf23070 */
[----:B------:R-:W-:Y:S02]  /*5eb0*/  LOP3.LUT R43, R43, 0xffff, RZ, 0xc0, !PT ;  /* 0x0000ffff2b2b7812 */ /* 0x000fe400078ec0ff */
[----:B------:R-:W-:Y:S01]  /*5ec0*/  PRMT R14, R74, 0x7632, R14 ;  /* 0x000076324a0e7816 */ /* 0x000fe2000000000e */
[----:B------:R-:W-:Y:S01]  /*5ed0*/  @!P3 FADD.FTZ R40, -R40, -RZ ;  /* 0x800000ff2828b221 */ /* 0x000fe20000010100 */
[----:B------:R-:W-:Y:S01]  /*5ee0*/  LOP3.LUT R59, R59, 0xffff, RZ, 0xc0, !PT ;  /* 0x0000ffff3b3b7812 */ /* 0x000fe200078ec0ff */
[----:B------:R-:W-:Y:S01]  /*5ef0*/  @!P0 FADD.FTZ R38, -R38, -RZ ;  /* 0x800000ff26268221 */ /* 0x000fe20000010100 */
[----:B------:R-:W-:Y:S02]  /*5f00*/  ISETP.LE.U32.AND P4, PT, R43, UR11, PT ;  /* 0x0000000b2b007c0c */ /* 0x000fe4000bf83070 */
[----:B------:R-:W-:Y:S01]  /*5f10*/  LOP3.LUT R14, R14, 0xff, RZ, 0xc0, !PT ;  /* 0x000000ff0e0e7812 */ /* 0x000fe200078ec0ff */
[----:B------:R-:W1:Y:S01]  /*5f20*/  MUFU.EX2 R43, R72 ;  /* 0x00000048002b7308 */ /* 0x000e620000000800 */
[----:B------:R-:W-:Y:S01]  /*5f30*/  SHF.R.U32.HI R59, RZ, 0x8, R59 ;  /* 0x00000008ff3b7819 */ /* 0x000fe2000001163b */
[----:B------:R-:W-:Y:S01]  /*5f40*/  @!P1 FADD.FTZ R9, -R9, -RZ ;  /* 0x800000ff09099221 */ /* 0x000fe20000010100 */
[----:B------:R-:W-:Y:S02]  /*5f50*/  ISETP.LE.U32.AND P3, PT, R14, UR11, PT ;  /* 0x0000000b0e007c0c */ /* 0x000fe4000bf63070 */
[----:B------:R-:W-:Y:S02]  /*5f60*/  LOP3.LUT R74, R74, 0xffff, RZ, 0xc0, !PT ;  /* 0x0000ffff4a4a7812 */ /* 0x000fe400078ec0ff */
[----:B------:R-:W-:Y:S02]  /*5f70*/  PRMT R14, R75, 0x7632, R14 ;  /* 0x000076324b0e7816 */ /* 0x000fe4000000000e */
[----:B------:R-:W-:Y:S02]  /*5f80*/  LOP3.LUT R59, R59, 0xffff, RZ, 0xc0, !PT ;  /* 0x0000ffff3b3b7812 */ /* 0x000fe400078ec0ff */
[----:B------:R-:W-:Y:S02]  /*5f90*/  SHF.R.U32.HI R74, RZ, 0x8, R74 ;  /* 0x00000008ff4a7819 */ /* 0x000fe4000001164a */
[----:B------:R-:W-:Y:S01]  /*5fa0*/  LOP3.LUT R14, R14, 0xff, RZ, 0xc0, !PT ;  /* 0x000000ff0e0e7812 */ /* 0x000fe200078ec0ff */
[----:B-1----:R-:W-:Y:S01]  /*5fb0*/  @!P4 FADD.FTZ R43, -R43, -RZ ;  /* 0x800000ff2b2bc221 */ /* 0x002fe20000010100 */
[----:B------:R-:W-:Y:S01]  /*5fc0*/  ISETP.LE.U32.AND P0, PT, R59, UR11, PT ;  /* 0x0000000b3b007c0c */ /* 0x000fe2000bf03070 */
[----:B------:R-:W-:Y:S01]  /*5fd0*/  @!P3 FADD.FTZ R16, -R16, -RZ ;  /* 0x800000ff1010b221 */ /* 0x000fe20000010100 */
[----:B------:R-:W-:Y:S02]  /*5fe0*/  LOP3.LUT R74, R74, 0xffff, RZ, 0xc0, !PT ;  /* 0x0000ffff4a4a7812 */ /* 0x000fe400078ec0ff */
[----:B------:R-:W-:Y:S02]  /*5ff0*/  ISETP.LE.U32.AND P1, PT, R14, UR11, PT ;  /* 0x0000000b0e007c0c */ /* 0x000fe4000bf23070 */
[----:B------:R-:W-:Y:S02]  /*6000*/  ISETP.LE.U32.AND P4, PT, R74, UR11, PT ;  /* 0x0000000b4a007c0c */ /* 0x000fe4000bf83070 */
[----:B------:R-:W-:Y:S02]  /*6010*/  F2FP.RELU.F16.F32.PACK_AB R41, R36, R48 ;  /* 0x000000302429723e */ /* 0x000fe400000008ff */
[--C-:B------:R-:W-:Y:S02]  /*6020*/  SHF.R.U32.HI R14, RZ, 0x18, R11.reuse ;  /* 0x00000018ff0e7819 */ /* 0x100fe4000001160b */
[C---:B------:R-:W-:Y:S01]  /*6030*/  LOP3.LUT R15, R11.reuse, 0xffff, RZ, 0xc0, !PT ;  /* 0x0000ffff0b0f7812 */ /* 0x040fe200078ec0ff */
[----:B------:R1:W-:Y:S01]  /*6040*/  STS [R226+0x10400], R41 ;  /* 0x01040029e2007388 */ /* 0x0003e20000000800 */
[----:B------:R-:W-:Y:S01]  /*6050*/  PRMT R11, R11, 0x7632, R11 ;  /* 0x000076320b0b7816 */ /* 0x000fe2000000000b */
[----:B------:R-:W-:Y:S01]  /*6060*/  @!P0 FADD.FTZ R19, -R19, -RZ ;  /* 0x800000ff13138221 */ /* 0x000fe20000010100 */
[----:B------:R-:W-:Y:S01]  /*6070*/  ISETP.LE.U32.AND P0, PT, R14, UR11, PT ;  /* 0x0000000b0e007c0c */ /* 0x000fe2000bf03070 */
[----:B------:R-:W-:Y:S01]  /*6080*/  IMAD.MOV.U32 R14, RZ, RZ, 0x10 ;  /* 0x00000010ff0e7424 */ /* 0x000fe200078e00ff */
[----:B------:R-:W-:Y:S01]  /*6090*/  LOP3.LUT R11, R11, 0xff, RZ, 0xc0, !PT ;  /* 0x000000ff0b0b7812 */ /* 0x000fe200078ec0ff */
[----:B------:R-:W-:Y:S01]  /*60a0*/  @!P1 FADD.FTZ R34, -R34, -RZ ;  /* 0x800000ff22229221 */ /* 0x000fe20000010100 */
[----:B------:R-:W-:Y:S01]  /*60b0*/  LOP3.LUT R75, R75, 0xffff, RZ, 0xc0, !PT ;  /* 0x0000ffff4b4b7812 */ /* 0x000fe200078ec0ff */
[----:B------:R-:W-:Y:S01]  /*60c0*/  @!P4 FADD.FTZ R20, -R20, -RZ ;  /* 0x800000ff1414c221 */ /* 0x000fe20000010100 */
[----:B------:R-:W-:Y:S02]  /*60d0*/  LOP3.LUT P1, RZ, R201, 0x4, RZ, 0xc0, !PT ;  /* 0x00000004c9ff7812 */ /* 0x000fe4000782c0ff */
[----:B------:R-:W-:Y:S02]  /*60e0*/  ISETP.LE.U32.AND P4, PT, R11, UR11, PT ;  /* 0x0000000b0b007c0c */ /* 0x000fe4000bf83070 */
[----:B------:R-:W-:Y:S02]  /*60f0*/  SHF.R.U32.HI R75, RZ, 0x8, R75 ;  /* 0x00000008ff4b7819 */ /* 0x000fe4000001164b */
[----:B------:R-:W-:Y:S01]  /*6100*/  SEL R11, R14, 0xfffffff0, !P1 ;  /* 0xfffffff00e0b7807 */ /* 0x000fe20004800000 */
[----:B------:R-:W-:Y:S01]  /*6110*/  @!P0 FADD.FTZ R27, -R27, -RZ ;  /* 0x800000ff1b1b8221 */ /* 0x000fe20000010100 */
[----:B------:R-:W-:Y:S02]  /*6120*/  LOP3.LUT R75, R75, 0xffff, RZ, 0xc0, !PT ;  /* 0x0000ffff4b4b7812 */ /* 0x000fe400078ec0ff */
[----:B------:R-:W-:Y:S01]  /*6130*/  SHF.R.U32.HI R15, RZ, 0x8, R15 ;  /* 0x00000008ff0f7819 */ /* 0x000fe2000001160f */
[--C-:B------:R-:W-:Y:S01]  /*6140*/  IMAD.IADD R14, R226, 0x1, R11.reuse ;  /* 0x00000001e20e7824 */ /* 0x100fe200078e020b */
[----:B------:R-:W-:Y:S02]  /*6150*/  ISETP.LE.U32.AND P3, PT, R75, UR11, PT ;  /* 0x0000000b4b007c0c */ /* 0x000fe4000bf63070 */
[----:B------:R-:W-:Y:S01]  /*6160*/  LOP3.LUT R15, R15, 0xffff, RZ, 0xc0, !PT ;  /* 0x0000ffff0f0f7812 */ /* 0x000fe200078ec0ff */
[----:B------:R-:W-:Y:S01]  /*6170*/  @!P4 FADD.FTZ R30, -R30, -RZ ;  /* 0x800000ff1e1ec221 */ /* 0x000fe20000010100 */
[----:B-1----:R-:W-:Y:S02]  /*6180*/  F2FP.RELU.F16.F32.PACK_AB R41, R51, R53 ;  /* 0x000000353329723e */ /* 0x002fe400000008ff */
[C---:B------:R-:W-:Y:S02]  /*6190*/  FSETP.GE.FTZ.AND P0, PT, R43.reuse, RZ, PT ;  /* 0x000000ff2b00720b */ /* 0x040fe40003f16000 */
[----:B------:R-:W-:Y:S02]  /*61a0*/  F2FP.RELU.F16.F32.PACK_AB R79, R43, R42 ;  /* 0x0000002a2b4f723e */ /* 0x000fe400000008ff */
[----:B------:R-:W-:Y:S02]  /*61b0*/  FSETP.GE.FTZ.AND P4, PT, R32, RZ, PT ;  /* 0x000000ff2000720b */ /* 0x000fe40003f96000 */
[----:B------:R-:W-:Y:S01]  /*61c0*/  F2FP.RELU.F16.F32.PACK_AB R73, R8, R12 ;  /* 0x0000000c0849723e */ /* 0x000fe200000008ff */
[----:B------:R-:W-:Y:S01]  /*61d0*/  STS [R226+0x10000], R79 ;  /* 0x0100004fe2007388 */ /* 0x000fe20000000800 */
[----:B------:R-:W-:Y:S01]  /*61e0*/  FSETP.GE.FTZ.AND P5, PT, R245, RZ, PT ;  /* 0x000000fff500720b */ /* 0x000fe20003fb6000 */
[----:B------:R-:W-:Y:S01]  /*61f0*/  @!P3 FADD.FTZ R13, -R13, -RZ ;  /* 0x800000ff0d0db221 */ /* 0x000fe20000010100 */
[----:B------:R-:W-:Y:S01]  /*6200*/  ISETP.LE.U32.AND P3, PT, R15, UR11, PT ;  /* 0x0000000b0f007c0c */ /* 0x000fe2000bf63070 */
[----:B------:R1:W-:Y:S01]  /*6210*/  STS [R14+0x10000], R73 ;  /* 0x010000490e007388 */ /* 0x0003e20000000800 */
[----:B------:R-:W-:Y:S01]  /*6220*/  F2FP.RELU.F16.F32.PACK_AB R71, R65, R67 ;  /* 0x000000434147723e */ /* 0x000fe200000008ff */
[----:B------:R-:W-:Y:S01]  /*6230*/  IMAD.IADD R15, R11, 0x1, R214 ;  /* 0x000000010b0f7824 */ /* 0x000fe200078e02d6 */
[----:B------:R-:W-:Y:S02]  /*6240*/  F2FP.RELU.F16.F32.PACK_AB R77, R20, R32 ;  /* 0x00000020144d723e */ /* 0x000fe400000008ff */
[----:B------:R-:W-:Y:S01]  /*6250*/  F2FP.RELU.F16.F32.PACK_AB R75, R4, R16 ;  /* 0x00000010044b723e */ /* 0x000fe200000008ff */
[----:B------:R2:W-:Y:S01]  /*6260*/  STS [R14+0x10400], R71 ;  /* 0x010400470e007388 */ /* 0x0005e20000000800 */
        /* <DEDUP_REMOVED lines=12> */
[----:B-1----:R-:W-:Y:S03]  /*6330*/  F2FP.RELU.F16.F32.PACK_AB R73, R45, R49 ;  /* 0x000000312d49723e */ /* 0x002fe600000008ff */
[----:B------:R1:W-:Y:S04]  /*6340*/  STS [R214+0x10400], R41 ;  /* 0x01040029d6007388 */ /* 0x0003e80000000800 */
[----:B------:R1:W-:Y:S01]  /*6350*/  STS [R214+0x10000], R47 ;  /* 0x0100002fd6007388 */ /* 0x0003e20000000800 */
[----:B--2---:R-:W-:Y:S03]  /*6360*/  F2FP.RELU.F16.F32.PACK_AB R71, R37, R39 ;  /* 0x000000272547723e */ /* 0x004fe600000008ff */
[----:B------:R2:W-:Y:S01]  /*6370*/  STS [R15+0x10000], R62 ;  /* 0x0100003e0f007388 */ /* 0x0005e20000000800 */
[----:B---3--:R-:W-:Y:S03]  /*6380*/  F2FP.RELU.F16.F32.PACK_AB R77, R19, R50 ;  /* 0x00000032134d723e */ /* 0x008fe600000008ff */
[----:B------:R3:W-:Y:S01]  /*6390*/  STS [R15+0x10400], R72 ;  /* 0x010400480f007388 */ /* 0x0007e20000000800 */
[----:B----4-:R-:W-:Y:S03]  /*63a0*/  F2FP.RELU.F16.F32.PACK_AB R75, R17, R40 ;  /* 0x00000028114b723e */ /* 0x010fe600000008ff */
[----:B------:R4:W-:Y:S01]  /*63b0*/  STS [R214+0x12000], R73 ;  /* 0x01200049d6007388 */ /* 0x0009e20000000800 */
[----:B------:R-:W-:Y:S03]  /*63c0*/  F2FP.RELU.F16.F32.PACK_AB R69, R249, R252 ;  /* 0x000000fcf945723e */ /* 0x000fe600000008ff */
[----:B------:R4:W-:Y:S01]  /*63d0*/  STS [R214+0x12400], R71 ;  /* 0x01240047d6007388 */ /* 0x0009e20000000800 */
[----:B------:R-:W-:Y:S01]  /*63e0*/  F2FP.RELU.F16.F32.PACK_AB R59, R7, R22 ;  /* 0x00000016073b723e */ /* 0x000fe200000008ff */
[--C-:B------:R-:W-:Y:S02]  /*63f0*/  IMAD.IADD R14, R224, 0x1, R11.reuse ;  /* 0x00000001e00e7824 */ /* 0x100fe400078e020b */
[----:B------:R4:W-:Y:S01]  /*6400*/  STS [R15+0x12000], R70 ;  /* 0x012000460f007388 */ /* 0x0009e20000000800 */
[----:B-1----:R-:W-:Y:S03]  /*6410*/  F2FP.RELU.F16.F32.PACK_AB R41, R251, R6 ;  /* 0x00000006fb29723e */ /* 0x002fe600000008ff */
[----:B------:R1:W-:Y:S01]  /*6420*/  STS [R15+0x12400], R68 ;  /* 0x012400440f007388 */ /* 0x0003e20000000800 */
[----:B------:R-:W4:Y:S03]  /*6430*/  MUFU.EX2 R47, R57 ;  /* 0x00000039002f7308 */ /* 0x000f260000000800 */
[----:B------:R-:W-:Y:S07]  /*6440*/  STS [R224], R77 ;  /* 0x0000004de0007388 */ /* 0x000fee0000000800 */
[----:B--2---:R-:W2:Y:S01]  /*6450*/  MUFU.EX2 R62, R56 ;  /* 0x00000038003e7308 */ /* 0x004ea20000000800 */
[----:B------:R-:W-:Y:S01]  /*6460*/  STS [R224+0x400], R75 ;  /* 0x0004004be0007388 */ /* 0x000fe20000000800 */
[----:B---3--:R-:W-:Y:S03]  /*6470*/  F2FP.RELU.F16.F32.PACK_AB R72, R27, R30 ;  /* 0x0000001e1b48723e */ /* 0x008fe600000008ff */
[----:B------:R3:W-:Y:S01]  /*6480*/  STS [R14], R41 ;  /* 0x000000290e007388 */ /* 0x0007e20000000800 */
[----:B----4-:R-:W-:Y:S01]  /*6490*/  F2FP.RELU.F16.F32.PACK_AB R73, R13, R38 ;  /* 0x000000260d49723e */ /* 0x010fe200000008ff */
[----:B------:R-:W-:Y:S01]  /*64a0*/  @!P3 FADD.FTZ R47, -R47, -RZ ;  /* 0x800000ff2f2fb221 */ /* 0x000fe20000010100 */
[----:B------:R-:W-:Y:S01]  /*64b0*/  FSETP.GE.FTZ.AND P3, PT, R20, RZ, PT ;  /* 0x000000ff1400720b */ /* 0x000fe20003f76000 */
[----:B------:R-:W-:Y:S01]  /*64c0*/  STS [R14+0x400], R69 ;  /* 0x000400450e007388 */ /* 0x000fe20000000800 */
[----:B------:R-:W-:Y:S01]  /*64d0*/  F2FP.RELU.F16.F32.PACK_AB R71, R9, R34 ;  /* 0x000000220947723e */ /* 0x000fe200000008ff */
[----:B--2---:R-:W-:Y:S01]  /*64e0*/  @!P2 FADD.FTZ R62, -R62, -RZ ;  /* 0x800000ff3e3ea221 */ /* 0x004fe20000010100 */
[----:B------:R-:W-:Y:S01]  /*64f0*/  FSETP.GE.FTZ.AND P2, PT, R42, RZ, PT ;  /* 0x000000ff2a00720b */ /* 0x000fe20003f56000 */
[----:B------:R-:W-:Y:S01]  /*6500*/  STS [R224+0x2000], R73 ;  /* 0x00200049e0007388 */ /* 0x000fe20000000800 */
[----:B------:R-:W-:Y:S02]  /*6510*/  F2FP.RELU.F16.F32.PACK_AB R56, R243, R246 ;  /* 0x000000f6f338723e */ /* 0x000fe400000008ff */
[----:B------:R-:W-:Y:S01]  /*6520*/  F2FP.RELU.F16.F32.PACK_AB R70, R245, R248 ;  /* 0x000000f8f546723e */ /* 0x000fe200000008ff */
[----:B------:R-:W-:Y:S01]  /*6530*/  STS [R224+0x2400], R71 ;  /* 0x00240047e0007388 */ /* 0x000fe20000000800 */
[----:B-1----:R-:W-:Y:S01]  /*6540*/  F2FP.RELU.F16.F32.PACK_AB R68, R247, R250 ;  /* 0x000000faf744723e */ /* 0x002fe200000008ff */
[----:B------:R1:W2:Y:S02]  /*6550*/  MUFU.EX2 R15, R58 ;  /* 0x0000003a000f7308 */ /* 0x0002a40000000800 */
[----:B------:R-:W-:Y:S01]  /*6560*/  STS [R14+0x2000], R59 ;  /* 0x0020003b0e007388 */ /* 0x000fe20000000800 */
[----:B---3--:R-:W-:Y:S01]  /*6570*/  IMAD.IADD R41, R207, 0x1, R11 ;  /* 0x00000001cf297824 */ /* 0x008fe200078e020b */
[----:B------:R-:W-:Y:S02]  /*6580*/  F2FP.RELU.F16.F32.PACK_AB R11, R5, R18 ;  /* 0x00000012050b723e */ /* 0x000fe400000008ff */
[----:B-1----:R-:W-:Y:S01]  /*6590*/  F2FP.RELU.F16.F32.PACK_AB R58, R244, R63 ;  /* 0x0000003ff43a723e */ /* 0x002fe200000008ff */
[----:B--2---:R-:W-:Y:S02]  /*65a0*/  @P6 FADD.FTZ R15, -R15, -RZ ;  /* 0x800000ff0f0f6221 */ /* 0x004fe40000010100 */
[----:B------:R1:W-:Y:S03]  /*65b0*/  STS [R14+0x2400], R11 ;  /* 0x0024000b0e007388 */ /* 0x0003e60000000800 */
[----:B------:R-:W-:Y:S01]  /*65c0*/  F2FP.RELU.F16.F32.PACK_AB R80, R26, R15 ;  /* 0x0000000f1a50723e */ /* 0x000fe200000008ff */
[----:B------:R2:W-:Y:S04]  /*65d0*/  STS [R207], R68 ;  /* 0x00000044cf007388 */ /* 0x0005e80000000800 */
[----:B------:R-:W-:Y:S04]  /*65e0*/  STS [R207+0x400], R56 ;  /* 0x00040038cf007388 */ /* 0x000fe80000000800 */
[----:B------:R-:W-:Y:S04]  /*65f0*/  STS [R41], R70 ;  /* 0x0000004629007388 */ /* 0x000fe80000000800 */
[----:B------:R-:W-:Y:S04]  /*6600*/  STS [R41+0x400], R58 ;  /* 0x0004003a29007388 */ /* 0x000fe80000000800 */
[----:B------:R-:W-:Y:S01]  /*6610*/  STS [R207+0x2400], R72 ;  /* 0x00240048cf007388 */ /* 0x000fe20000000800 */
[----:B-1----:R-:W-:Y:S04]  /*6620*/  VIADD R11, R10, 0x4000 ;  /* 0x000040000a0b7836 */ /* 0x002fe80000000000 */
[----:B------:R-:W-:Y:S01]  /*6630*/  @P1 VIADD R184, R11, 0xffffffe0 ;  /* 0xffffffe00bb81836 */ /* 0x000fe20000000000 */
[----:B--2---:R-:W-:Y:S05]  /*6640*/  F2FP.RELU.F16.F32.PACK_AB R68, R47, R62 ;  /* 0x0000003e2f44723e */ /* 0x004fea00000008ff */
[----:B------:R-:W-:Y:S04]  /*6650*/  STS [R207+0x2000], R68 ;  /* 0x00200044cf007388 */ /* 0x000fe80000000800 */
[----:B------:R-:W-:Y:S04]  /*6660*/  STS [R41+0x2000], R76 ;  /* 0x0020004c29007388 */ /* 0x000fe80000000800 */
[----:B------:R1:W-:Y:S04]  /*6670*/  STS [R41+0x2400], R80 ;  /* 0x0024005029007388 */ /* 0x0003e80000000800 */
[----:B------:R-:W2:Y:S08]  /*6680*/  LDSM.16.M88.4 R124, [R10+0x4000] ;  /* 0x004000000a7c783b */ /* 0x000eb00000000200 */
[----:B------:R3:W4:Y:S08]  /*6690*/  LDSM.16.M88.4 R120, [R10+0x5000] ;  /* 0x005000000a78783b */ /* 0x0007300000000200 */
[----:B------:R-:W4:Y:S01]  /*66a0*/  LDSM.16.M88.4 R176, [R184] ;  /* 0x00000000b8b0783b */ /* 0x000f220000000200 */
[----:B-1----:R-:W-:Y:S07]  /*66b0*/  SHF.R.U32.HI R41, RZ, 0x1, R201 ;  /* 0x00000001ff297819 */ /* 0x002fee00000116c9 */
[----:B------:R-:W1:Y:S01]  /*66c0*/  LDSM.16.M88.4 R184, [R184+0x1000] ;  /* 0x00100000b8b8783b */ /* 0x000e620000000200 */
[----:B---3--:R-:W-:Y:S01]  /*66d0*/  LOP3.LUT R10, R41, 0x30, RZ, 0xc0, !PT ;  /* 0x00000030290a7812 */ /* 0x008fe200078ec0ff */
[-C--:B--2---:R-:W-:Y:S08]  /*66e0*/  HMMA.16816.F32 R56, R124, R160.reuse, RZ ;  /* 0x000000a07c38723c */ /* 0x084ff000000018ff */
        /* <DEDUP_REMOVED lines=15> */
[-C--:B------:R-:W-:Y:S08]  /*67e0*/  HMMA.16816.F32 R56, R176, R180.reuse, R56 ;  /* 0x000000b4b038723c */ /* 0x080ff00000001838 */
[C---:B-1----:R-:W-:Y:S08]  /*67f0*/  HMMA.16816.F32 R68, R184.reuse, R180, R68 ;  /* 0x000000b4b844723c */ /* 0x042ff00000001844 */
[-C--:B------:R-:W-:Y:S03]  /*6800*/  HMMA.16816.F32 R72, R184, R182.reuse, R72 ;  /* 0x000000b6b848723c */ /* 0x080fe60000001848 */
[C---:B-----5:R-:W-:Y:S01]  /*6810*/  FADD.FTZ R11, -R242.reuse, R56 ;  /* 0x00000038f20b7221 */ /* 0x060fe20000010100 */
[----:B------:R-:W-:Y:S01]  /*6820*/  FADD.FTZ R57, -R242, R57 ;  /* 0x00000039f2397221 */ /* 0x000fe20000010100 */
[C---:B------:R-:W-:Y:S01]  /*6830*/  FADD.FTZ R59, -R241.reuse, R59 ;  /* 0x0000003bf13b7221 */ /* 0x040fe20000010100 */
[----:B------:R-:W-:Y:S02]  /*6840*/  FADD.FTZ R58, -R241, R58 ;  /* 0x0000003af13a7221 */ /* 0x000fe40000010100 */
[-C--:B------:R-:W-:Y:S01]  /*6850*/  FSEL R11, R11, R242.reuse, P2 ;  /* 0x000000f20b0b7208 */ /* 0x080fe20001000000 */
[C---:B------:R-:W-:Y:S04]  /*6860*/  HMMA.16816.F32 R76, R176.reuse, R182, R76 ;  /* 0x000000b6b04c723c */ /* 0x040fe8000000184c */
[----:B------:R-:W-:Y:S01]  /*6870*/  FSEL R56, R57, R242, P0 ;  /* 0x000000f239387208 */ /* 0x000fe20000000000 */
[----:B------:R-:W-:Y:S01]  /*6880*/  FMUL.FTZ R57, R42, R11 ;  /* 0x0000000b2a397220 */ /* 0x000fe20000410000 */
[----:B------:R-:W-:Y:S01]  /*6890*/  LOP3.LUT R11, R10, 0x8, R201, 0xf8, !PT ;  /* 0x000000080a0b7812 */ /* 0x000fe200078ef8c9 */
[----:B------:R-:W-:Y:S01]  /*68a0*/  IMAD.SHL.U32 R42, R201, 0x40, RZ ;  /* 0x00000040c92a7824 */ /* 0x000fe200078e00ff */
[----:B------:R-:W-:Y:S01]  /*68b0*/  FSETP.GE.FTZ.AND P0, PT, R36, RZ, PT ;  /* 0x000000ff2400720b */ /* 0x000fe20003f16000 */
[-C--:B------:R-:W-:Y:S03]  /*68c0*/  HMMA.16816.F32 R80, R176, R188.reuse, R80 ;  /* 0x000000bcb050723c */ /* 0x080fe60000001850 */
[----:B------:R-:W-:Y:S01]  /*68d0*/  LOP3.LUT R10, R11, 0x1c0, R42, 0xf8, !PT ;  /* 0x000001c00b0a7812 */ /* 0x000fe200078ef82a */
[----:B------:R-:W-:Y:S01]  /*68e0*/  FMUL.FTZ R52, R43, R56 ;  /* 0x000000382b347220 */ /* 0x000fe20000410000 */
[----:B------:R-:W-:Y:S01]  /*68f0*/  LOP3.LUT R56, R42, 0x400, RZ, 0xc0, !PT ;  /* 0x000004002a387812 */ /* 0x000fe200078ec0ff */
[----:B------:R-:W-:Y:S01]  /*6900*/  IMAD.SHL.U32 R43, R201, 0x8, RZ ;  /* 0x00000008c92b7824 */ /* 0x000fe200078e00ff */
[----:B------:R-:W-:Y:S01]  /*6910*/  FSETP.GE.FTZ.AND P2, PT, R48, RZ, PT ;  /* 0x000000ff3000720b */ /* 0x000fe20003f56000 */
[C---:B------:R-:W-:Y:S04]  /*6920*/  HMMA.16816.F32 R84, R184.reuse, R188, R84 ;  /* 0x000000bcb854723c */ /* 0x040fe80000001854 */
[----:B------:R-:W-:Y:S01]  /*6930*/  LOP3.LUT R11, R10, 0x38, R43, 0x78, !PT ;  /* 0x000000380a0b7812 */ /* 0x000fe200078e782b */
[C---:B------:R-:W-:Y:S01]  /*6940*/  FADD.FTZ R69, -R240.reuse, R69 ;  /* 0x00000045f0457221 */ /* 0x040fe20000010100 */
[-C--:B------:R-:W-:Y:S01]  /*6950*/  FSEL R59, R59, R241.reuse, P0 ;  /* 0x000000f13b3b7208 */ /* 0x080fe20000000000 */
[----:B------:R-:W-:Y:S01]  /*6960*/  FADD.FTZ R68, -R240, R68 ;  /* 0x00000044f0447221 */ /* 0x000fe20000010100 */
[----:B------:R-:W-:Y:S01]  /*6970*/  FSETP.GE.FTZ.AND P0, PT, R4, RZ, PT ;  /* 0x000000ff0400720b */ /* 0x000fe20003f16000 */
[-C--:B------:R-:W-:Y:S03]  /*6980*/  HMMA.16816.F32 R88, R184, R190.reuse, R88 ;  /* 0x000000beb858723c */ /* 0x080fe60000001858 */
[-C--:B------:R-:W-:Y:S01]  /*6990*/  FSEL R69, R69, R240.reuse, P3 ;  /* 0x000000f045457208 */ /* 0x080fe20001800000 */
[----:B------:R-:W-:Y:S01]  /*69a0*/  IMAD R56, R11, 0x2, R56 ;  /* 0x000000020b387824 */ /* 0x000fe200078e0238 */
[----:B------:R-:W-:Y:S01]  /*69b0*/  FSEL R11, R58, R241, P2 ;  /* 0x000000f13a0b7208 */ /* 0x000fe20001000000 */
[C---:B------:R-:W-:Y:S01]  /*69c0*/  FADD.FTZ R70, -R237.reuse, R70 ;  /* 0x00000046ed467221 */ /* 0x040fe20000010100 */
[----:B------:R-:W-:Y:S01]  /*69d0*/  FSETP.GE.FTZ.AND P2, PT, R16, RZ, PT ;  /* 0x000000ff1000720b */ /* 0x000fe20003f56000 */
[C---:B------:R-:W-:Y:S04]  /*69e0*/  HMMA.16816.F32 R92, R176.reuse, R190, R92 ;  /* 0x000000beb05c723c */ /* 0x040fe8000000185c */
[----:B------:R-:W-:Y:S01]  /*69f0*/  FSETP.GE.FTZ.AND P3, PT, R44, RZ, PT ;  /* 0x000000ff2c00720b */ /* 0x000fe20003f76000 */
[C---:B------:R-:W-:Y:S01]  /*6a00*/  FADD.FTZ R58, -R237.reuse, R71 ;  /* 0x00000047ed3a7221 */ /* 0x040fe20000010100 */
[----:B------:R-:W-:Y:S01]  /*6a10*/  FSEL R71, R70, R237, P2 ;  /* 0x000000ed46477208 */ /* 0x000fe20001000000 */
[----:B------:R-:W-:Y:S01]  /*6a20*/  FMUL.FTZ R10, R36, R59 ;  /* 0x0000003b240a7220 */ /* 0x000fe20000410000 */
[-C--:B------:R-:W-:Y:S01]  /*6a30*/  FSEL R59, R68, R240.reuse, P4 ;  /* 0x000000f0443b7208 */ /* 0x080fe20002000000 */
[----:B------:R-:W-:Y:S01]  /*6a40*/  FADD.FTZ R72, -R240, R72 ;  /* 0x00000048f0487221 */ /* 0x000fe20000010100 */
[----:B------:R-:W-:Y:S01]  /*6a50*/  FSETP.GE.FTZ.AND P4, PT, R60, RZ, PT ;  /* 0x000000ff3c00720b */ /* 0x000fe20003f96000 */
[----:B------:R-:W-:Y:S01]  /*6a60*/  FADD.FTZ R73, -R240, R73 ;  /* 0x00000049f0497221 */ /* 0x000fe20000010100 */
[----:B------:R-:W-:Y:S01]  /*6a70*/  FSEL R58, R58, R237, P0 ;  /* 0x000000ed3a3a7208 */ /* 0x000fe20000000000 */
[C---:B------:R-:W-:Y:S01]  /*6a80*/  FADD.FTZ R74, -R237.reuse, R74 ;  /* 0x0000004aed4a7221 */ /* 0x040fe20000010100 */
[----:B------:R-:W-:Y:S01]  /*6a90*/  FSETP.GE.FTZ.AND P2, PT, R28, RZ, PT ;  /* 0x000000ff1c00720b */ /* 0x000fe20003f56000 */
[----:B------:R-:W-:Y:S01]  /*6aa0*/  FADD.FTZ R70, -R237, R75 ;  /* 0x0000004bed467221 */ /* 0x000fe20000010100 */
[----:B------:R-:W-:Y:S01]  /*6ab0*/  FSETP.GE.FTZ.AND P0, PT, R24, RZ, PT ;  /* 0x000000ff1800720b */ /* 0x000fe20003f16000 */
[----:B------:R-:W-:Y:S01]  /*6ac0*/  FMUL.FTZ R11, R48, R11 ;  /* 0x0000000b300b7220 */ /* 0x000fe20000410000 */
[-C--:B------:R-:W-:Y:S01]  /*6ad0*/  FSEL R73, R73, R240.reuse, P3 ;  /* 0x000000f049497208 */ /* 0x080fe20001800000 */
[----:B------:R-:W-:Y:S01]  /*6ae0*/  FMUL.FTZ R68, R20, R69 ;  /* 0x0000004514447220 */ /* 0x000fe20000410000 */
[----:B------:R-:W-:Y:S01]  /*6af0*/  FSEL R69, R72, R240, P4 ;  /* 0x000000f048457208 */ /* 0x000fe20002000000 */
[-C--:B------:R-:W-:Y:S03]  /*6b00*/  HMMA.16816.F32 R96, R176, R192.reuse, R96 ;  /* 0x000000c0b060723c */ /* 0x080fe60000001860 */
[----:B------:R-:W-:Y:S01]  /*6b10*/  FSEL R75, R74, R237, P2 ;  /* 0x000000ed4a4b7208 */ /* 0x000fe20001000000 */
[----:B------:R-:W-:Y:S01]  /*6b20*/  FMUL.FTZ R59, R32, R59 ;  /* 0x0000003b203b7220 */ /* 0x000fe20000410000 */
[----:B------:R-:W-:Y:S01]  /*6b30*/  FSEL R70, R70, R237, P0 ;  /* 0x000000ed46467208 */ /* 0x000fe20000000000 */
[----:B------:R-:W-:Y:S01]  /*6b40*/  FMUL.FTZ R71, R16, R71 ;  /* 0x0000004710477220 */ /* 0x000fe20000410000 */
[----:B------:R-:W-:Y:S01]  /*6b50*/  FSETP.GE.FTZ.AND P3, PT, R8, RZ, PT ;  /* 0x000000ff0800720b */ /* 0x000fe20003f76000 */
[----:B------:R-:W-:Y:S01]  /*6b60*/  FMUL.FTZ R58, R4, R58 ;  /* 0x0000003a043a7220 */ /* 0x000fe20000410000 */
[----:B------:R-:W-:Y:S01]  /*6b70*/  F2FP.F16.F32.PACK_AB R11, R10, R11 ;  /* 0x0000000b0a0b723e */ /* 0x000fe200000000ff */
[----:B------:R-:W-:Y:S01]  /*6b80*/  FADD.FTZ R77, -R242, R77 ;  /* 0x0000004df24d7221 */ /* 0x000fe20000010100 */
[----:B------:R-:W-:Y:S01]  /*6b90*/  FSETP.GE.FTZ.AND P4, PT, R12, RZ, PT ;  /* 0x000000ff0c00720b */ /* 0x000fe20003f96000 */
[----:B------:R-:W-:Y:S01]  /*6ba0*/  FADD.FTZ R76, -R242, R76 ;  /* 0x0000004cf24c7221 */ /* 0x000fe20000010100 */
[----:B------:R-:W-:Y:S01]  /*6bb0*/  FSETP.GE.FTZ.AND P0, PT, R65, RZ, PT ;  /* 0x000000ff4100720b */ /* 0x000fe20003f16000 */
[----:B------:R-:W-:Y:S01]  /*6bc0*/  FADD.FTZ R72, -R241, R79 ;  /* 0x0000004ff1487221 */ /* 0x000fe20000010100 */
[----:B------:R-:W-:Y:S01]  /*6bd0*/  FSETP.GE.FTZ.AND P2, PT, R67, RZ, PT ;  /* 0x000000ff4300720b */ /* 0x000fe20003f56000 */
[----:B------:R-:W-:Y:S01]  /*6be0*/  FADD.FTZ R78, -R241, R78 ;  /* 0x0000004ef14e7221 */ /* 0x000fe20000010100 */
[-C--:B------:R-:W-:Y:S01]  /*6bf0*/  FSEL R77, R77, R242.reuse, P3 ;  /* 0x000000f24d4d7208 */ /* 0x080fe20001800000 */
[----:B------:R-:W-:Y:S01]  /*6c00*/  FMUL.FTZ R10, R60, R69 ;  /* 0x000000453c0a7220 */ /* 0x000fe20000410000 */
[----:B------:R-:W-:Y:S01]  /*6c10*/  F2FP.F16.F32.PACK_AB R69, R68, R59 ;  /* 0x0000003b4445723e */ /* 0x000fe200000000ff */
[----:B------:R-:W-:Y:S01]  /*6c20*/  FMUL.FTZ R73, R44, R73 ;  /* 0x000000492c497220 */ /* 0x000fe20000410000 */
[----:B------:R-:W-:Y:S01]  /*6c30*/  F2FP.F16.F32.PACK_AB R59, R58, R71 ;  /* 0x000000473a3b723e */ /* 0x000fe200000000ff */
[----:B------:R-:W-:Y:S01]  /*6c40*/  FMUL.FTZ R75, R28, R75 ;  /* 0x0000004b1c4b7220 */ /* 0x000fe20000410000 */
[----:B------:R-:W-:Y:S01]  /*6c50*/  FSEL R71, R76, R242, P4 ;  /* 0x000000f24c477208 */ /* 0x000fe20002000000 */
[----:B------:R-:W-:Y:S01]  /*6c60*/  FMUL.FTZ R70, R24, R70 ;  /* 0x0000004618467220 */ /* 0x000fe20000410000 */
[-C--:B------:R-:W-:Y:S01]  /*6c70*/  FSEL R72, R72, R241.reuse, P0 ;  /* 0x000000f148487208 */ /* 0x080fe20000000000 */
[C---:B------:R-:W-:Y:S04]  /*6c80*/  HMMA.16816.F32 R100, R184.reuse, R192, R100 ;  /* 0x000000c0b864723c */ /* 0x040fe80000001864 */
[----:B------:R-:W-:Y:S01]  /*6c90*/  FSEL R78, R78, R241, P2 ;  /* 0x000000f14e4e7208 */ /* 0x000fe20001000000 */
[C---:B------:R-:W-:Y:S01]  /*6ca0*/  FADD.FTZ R79, -R242.reuse, R80 ;  /* 0x00000050f24f7221 */ /* 0x040fe20000010100 */
[----:B------:R-:W-:Y:S01]  /*6cb0*/  FSETP.GE.FTZ.AND P4, PT, R61, RZ, PT ;  /* 0x000000ff3d00720b */ /* 0x000fe20003f96000 */
[----:B------:R-:W-:Y:S01]  /*6cc0*/  FADD.FTZ R74, -R241, R83 ;  /* 0x00000053f14a7221 */ /* 0x000fe20000010100 */
[----:B------:R-:W-:Y:S01]  /*6cd0*/  FSETP.GE.FTZ.AND P0, PT, R51, RZ, PT ;  /* 0x000000ff3300720b */ /* 0x000fe20003f16000 */
[----:B------:R-:W-:Y:S01]  /*6ce0*/  FADD.FTZ R81, -R242, R81 ;  /* 0x00000051f2517221 */ /* 0x000fe20000010100 */
[----:B------:R-:W-:Y:S01]  /*6cf0*/  FSETP.GE.FTZ.AND P3, PT, R55, RZ, PT ;  /* 0x000000ff3700720b */ /* 0x000fe20003f76000 */
[----:B------:R-:W-:Y:S01]  /*6d00*/  FADD.FTZ R82, -R241, R82 ;  /* 0x00000052f1527221 */ /* 0x000fe20000010100 */
[----:B------:R-:W-:Y:S01]  /*6d10*/  F2FP.F16.F32.PACK_AB R58, R73, R10 ;  /* 0x0000000a493a723e */ /* 0x000fe200000000ff */
[----:B------:R-:W-:Y:S01]  /*6d20*/  FMUL.FTZ R68, R8, R77 ;  /* 0x0000004d08447220 */ /* 0x000fe20000410000 */
[----:B------:R-:W-:Y:S01]  /*6d30*/  F2FP.F16.F32.PACK_AB R10, R70, R75 ;  /* 0x0000004b460a723e */ /* 0x000fe200000000ff */
[----:B------:R-:W-:Y:S01]  /*6d40*/  FMUL.FTZ R77, R65, R72 ;  /* 0x00000048414d7220 */ /* 0x000fe20000410000 */
[----:B------:R-:W-:Y:S01]  /*6d50*/  FSETP.GE.FTZ.AND P2, PT, R53, RZ, PT ;  /* 0x000000ff3500720b */ /* 0x000fe20003f56000 */
[----:B------:R-:W-:Y:S01]  /*6d60*/  FMUL.FTZ R71, R12, R71 ;  /* 0x000000470c477220 */ /* 0x000fe20000410000 */
[----:B------:R-:W-:Y:S01]  /*6d70*/  FSEL R70, R79, R242, P4 ;  /* 0x000000f24f467208 */ /* 0x000fe20002000000 */
[----:B------:R-:W-:Y:S01]  /*6d80*/  FMUL.FTZ R78, R67, R78 ;  /* 0x0000004e434e7220 */ /* 0x000fe20000410000 */
[-C--:B------:R-:W-:Y:S01]  /*6d90*/  FSEL R74, R74, R241.reuse, P0 ;  /* 0x000000f14a4a7208 */ /* 0x080fe20000000000 */
[C---:B------:R-:W-:Y:S01]  /*6da0*/  FADD.FTZ R85, -R240.reuse, R85 ;  /* 0x00000055f0557221 */ /* 0x040fe20000010100 */
[----:B------:R-:W-:Y:S01]  /*6db0*/  FSEL R72, R81, R242, P3 ;  /* 0x000000f251487208 */ /* 0x000fe20001800000 */
[----:B------:R-:W-:Y:S01]  /*6dc0*/  FADD.FTZ R73, -R240, R84 ;  /* 0x00000054f0497221 */ /* 0x000fe20000010100 */
[----:B------:R-:W-:Y:S01]  /*6dd0*/  FSETP.GE.FTZ.AND P3, PT, R45, RZ, PT ;  /* 0x000000ff2d00720b */ /* 0x000fe20003f76000 */
[-C--:B------:R-:W-:Y:S03]  /*6de0*/  HMMA.16816.F32 R104, R184, R194.reuse, R104 ;  /* 0x000000c2b868723c */ /* 0x080fe60000001868 */
[----:B------:R-:W-:Y:S01]  /*6df0*/  FSEL R82, R82, R241, P2 ;  /* 0x000000f152527208 */ /* 0x000fe20001000000 */
[----:B------:R-:W-:Y:S01]  /*6e00*/  FADD.FTZ R86, -R237, R86 ;  /* 0x00000056ed567221 */ /* 0x000fe20000010100 */
[----:B------:R-:W-:Y:S01]  /*6e10*/  FSETP.GE.FTZ.AND P4, PT, R49, RZ, PT ;  /* 0x000000ff3100720b */ /* 0x000fe20003f96000 */
[----:B------:R-:W-:Y:S01]  /*6e20*/  FADD.FTZ R76, -R237, R87 ;  /* 0x00000057ed4c7221 */ /* 0x000fe20000010100 */
[----:B------:R-:W-:Y:S01]  /*6e30*/  FSETP.GE.FTZ.AND P2, PT, R39, RZ, PT ;  /* 0x000000ff2700720b */ /* 0x000fe20003f56000 */
[----:B------:R-:W-:Y:S01]  /*6e40*/  FMUL.FTZ R75, R61, R70 ;  /* 0x000000463d4b7220 */ /* 0x000fe20000410000 */
[----:B------:R-:W-:Y:S01]  /*6e50*/  FSETP.GE.FTZ.AND P0, PT, R37, RZ, PT ;  /* 0x000000ff2500720b */ /* 0x000fe20003f16000 */
[----:B------:R-:W-:Y:S01]  /*6e60*/  FMUL.FTZ R79, R51, R74 ;  /* 0x0000004a334f7220 */ /* 0x000fe20000410000 */
[----:B------:R-:W-:Y:S01]  /*6e70*/  F2FP.F16.F32.PACK_AB R71, R68, R71 ;  /* 0x000000474447723e */ /* 0x000fe200000000ff */
[----:B------:R-:W-:Y:S01]  /*6e80*/  FMUL.FTZ R72, R55, R72 ;  /* 0x0000004837487220 */ /* 0x000fe20000410000 */
[----:B------:R-:W-:Y:S01]  /*6e90*/  F2FP.F16.F32.PACK_AB R70, R77, R78 ;  /* 0x0000004e4d46723e */ /* 0x000fe200000000ff */
[C---:B------:R-:W-:Y:S01]  /*6ea0*/  FADD.FTZ R77, -R240.reuse, R88 ;  /* 0x00000058f04d7221 */ /* 0x040fe20000010100 */
[-C--:B------:R-:W-:Y:S01]  /*6eb0*/  FSEL R74, R85, R240.reuse, P3 ;  /* 0x000000f0554a7208 */ /* 0x080fe20001800000 */
[----:B------:R-:W-:Y:S01]  /*6ec0*/  FADD.FTZ R89, -R240, R89 ;  /* 0x00000059f0597221 */ /* 0x000fe20000010100 */
[----:B------:R-:W-:Y:S01]  /*6ed0*/  FSEL R68, R73, R240, P4 ;  /* 0x000000f049447208 */ /* 0x000fe20002000000 */
[C---:B------:R-:W-:Y:S01]  /*6ee0*/  FADD.FTZ R90, -R237.reuse, R90 ;  /* 0x0000005aed5a7221 */ /* 0x040fe20000010100 */
[-C--:B------:R-:W-:Y:S01]  /*6ef0*/  FSEL R86, R86, R237.reuse, P2 ;  /* 0x000000ed56567208 */ /* 0x080fe20001000000 */
[----:B------:R-:W-:Y:S01]  /*6f00*/  FADD.FTZ R78, -R237, R91 ;  /* 0x0000005bed4e7221 */ /* 0x000fe20000010100 */
[----:B------:R-:W-:Y:S01]  /*6f10*/  FSEL R76, R76, R237, P0 ;  /* 0x000000ed4c4c7208 */ /* 0x000fe20000000000 */
[C---:B------:R-:W-:Y:S04]  /*6f20*/  HMMA.16816.F32 R108, R176.reuse, R194, R108 ;  /* 0x000000c2b06c723c */ /* 0x040fe8000000186c */
[----:B------:R-:W-:Y:S01]  /*6f30*/  FSETP.GE.FTZ.AND P4, PT, R35, RZ, PT ;  /* 0x000000ff2300720b */ /* 0x000fe20003f96000 */
[----:B------:R-:W-:Y:S01]  /*6f40*/  FMUL.FTZ R82, R53, R82 ;  /* 0x0000005235527220 */ /* 0x000fe20000410000 */
[----:B------:R-:W-:Y:S01]  /*6f50*/  FSETP.GE.FTZ.AND P3, PT, R33, RZ, PT ;  /* 0x000000ff2100720b */ /* 0x000fe20003f76000 */
[----:B------:R-:W-:Y:S01]  /*6f60*/  FMUL.FTZ R81, R45, R74 ;  /* 0x0000004a2d517220 */ /* 0x000fe20000410000 */
[----:B------:R-:W-:Y:S01]  /*6f70*/  FSETP.GE.FTZ.AND P2, PT, R29, RZ, PT ;  /* 0x000000ff1d00720b */ /* 0x000fe20003f56000 */
[----:B------:R-:W-:Y:S01]  /*6f80*/  FMUL.FTZ R68, R49, R68 ;  /* 0x0000004431447220 */ /* 0x000fe20000410000 */
[----:B------:R-:W-:Y:S01]  /*6f90*/  FSETP.GE.FTZ.AND P0, PT, R25, RZ, PT ;  /* 0x000000ff1900720b */ /* 0x000fe20003f16000 */
[----:B------:R-:W-:Y:S01]  /*6fa0*/  FMUL.FTZ R86, R39, R86 ;  /* 0x0000005627567220 */ /* 0x000fe20000410000 */
[----:B------:R-:W-:Y:S01]  /*6fb0*/  F2FP.F16.F32.PACK_AB R75, R72, R75 ;  /* 0x0000004b484b723e */ /* 0x000fe200000000ff */
[----:B------:R-:W-:Y:S01]  /*6fc0*/  FMUL.FTZ R83, R37, R76 ;  /* 0x0000004c25537220 */ /* 0x000fe20000410000 */
[-C--:B------:R-:W-:Y:S01]  /*6fd0*/  FSEL R72, R77, R240.reuse, P4 ;  /* 0x000000f04d487208 */ /* 0x080fe20002000000 */
[C---:B------:R-:W-:Y:S01]  /*6fe0*/  FADD.FTZ R85, -R242.reuse, R92 ;  /* 0x0000005cf2557221 */ /* 0x040fe20000010100 */
[----:B------:R-:W-:Y:S01]  /*6ff0*/  FSEL R74, R89, R240, P3 ;  /* 0x000000f0594a7208 */ /* 0x000fe20001800000 */
[----:B------:R-:W-:Y:S01]  /*7000*/  FADD.FTZ R93, -R242, R93 ;  /* 0x0000005df25d7221 */ /* 0x000fe20000010100 */
        /* <DEDUP_REMOVED lines=12> */
[----:B------:R-:W-:Y:S01]  /*70d0*/  F2FP.F16.F32.PACK_AB R79, R81, R68 ;  /* 0x00000044514f723e */ /* 0x000fe200000000ff */
[-C--:B------:R-:W-:Y:S03]  /*70e0*/  HMMA.16816.F32 R112, R176, R196.reuse, R112 ;  /* 0x000000c4b070723c */ /* 0x080fe60000001870 */
[----:B------:R-:W-:Y:S01]  /*70f0*/  FSETP.GE.FTZ.AND P2, PT, R54, RZ, PT ;  /* 0x000000ff3600720b */ /* 0x000fe20003f56000 */
[C---:B------:R-:W-:Y:S01]  /*7100*/  FADD.FTZ R97, -R242.reuse, R97 ;  /* 0x00000061f2617221 */ /* 0x040fe20000010100 */
[----:B------:R-:W-:Y:S01]  /*7110*/  F2FP.F16.F32.PACK_AB R77, R83, R86 ;  /* 0x00000056534d723e */ /* 0x000fe200000000ff */
[----:B------:R-:W-:Y:S01]  /*7120*/  FADD.FTZ R83, -R242, R96 ;  /* 0x00000060f2537221 */ /* 0x000fe20000010100 */
[-C--:B------:R-:W-:Y:S01]  /*7130*/  FSEL R85, R85, R242.reuse, P4 ;  /* 0x000000f255557208 */ /* 0x080fe20002000000 */
[----:B------:R-:W-:Y:S01]  /*7140*/  FADD.FTZ R78, -R241, R99 ;  /* 0x00000063f14e7221 */ /* 0x000fe20000010100 */
[----:B------:R-:W-:Y:S01]  /*7150*/  FSEL R68, R93, R242, P3 ;  /* 0x000000f25d447208 */ /* 0x000fe20001800000 */
        /* <DEDUP_REMOVED lines=8> */
[----:B------:R-:W-:Y:S01]  /*71e0*/  FADD.FTZ R82, -R237, R103 ;  /* 0x00000067ed527221 */ /* 0x000fe20000010100 */
[----:B------:R-:W-:Y:S01]  /*71f0*/  FSEL R81, R94, R241, P2 ;  /* 0x000000f15e517208 */ /* 0x000fe20001000000 */
[----:B------:R-:W-:Y:S01]  /*7200*/  FMUL.FTZ R76, R21, R76 ;  /* 0x0000004c154c7220 */ /* 0x000fe20000410000 */
[----:B------:R-:W-:Y:S01]  /*7210*/  F2FP.F16.F32.PACK_AB R74, R87, R72 ;  /* 0x00000048574a723e */ /* 0x000fe200000000ff */
[C---:B------:R-:W-:Y:S04]  /*7220*/  HMMA.16816.F32 R116, R184.reuse, R196, R116 ;  /* 0x000000c4b874723c */ /* 0x040fe80000001874 */
[----:B------:R-:W-:Y:S01]  /*7230*/  F2FP.F16.F32.PACK_AB R72, R89, R90 ;  /* 0x0000005a5948723e */ /* 0x000fe200000000ff */
[----:B------:R-:W-:Y:S01]  /*7240*/  FADD.FTZ R89, -R240, R100 ;  /* 0x00000064f0597221 */ /* 0x000fe20000010100 */
[-C--:B------:R-:W-:Y:S01]  /*7250*/  FSEL R83, R83, R242.reuse, P4 ;  /* 0x000000f253537208 */ /* 0x080fe20002000000 */
[----:B------:R-:W-:Y:S01]  /*7260*/  FMUL.FTZ R81, R54, R81 ;  /* 0x0000005136517220 */ /* 0x000fe20000410000 */
[----:B------:R-:W-:Y:S01]  /*7270*/  FSEL R80, R97, R242, P3 ;  /* 0x000000f261507208 */ /* 0x000fe20001800000 */
        /* <DEDUP_REMOVED lines=10> */
[----:B------:R-:W-:Y:S01]  /*7320*/  FADD.FTZ R106, -R237, R106 ;  /* 0x0000006aed6a7221 */ /* 0x000fe20000010100 */
[----:B------:R-:W-:Y:S01]  /*7330*/  F2FP.F16.F32.PACK_AB R85, R68, R85 ;  /* 0x000000554455723e */ /* 0x000fe200000000ff */
[----:B------:R-:W-:Y:S01]  /*7340*/  FMUL.FTZ R78, R17, R78 ;  /* 0x0000004e114e7220 */ /* 0x000fe20000410000 */
[----:B------:R-:W-:Y:S01]  /*7350*/  FSEL R87, R98, R241, P2 ;  /* 0x000000f162577208 */ /* 0x000fe20001000000 */
[-C--:B------:R-:W-:Y:S03]  /*7360*/  HMMA.16816.F32 R120, R184, R198.reuse, R120 ;  /* 0x000000c6b878723c */ /* 0x080fe60000001878 */
[-C--:B------:R-:W-:Y:S01]  /*7370*/  FSEL R89, R89, R240.reuse, P4 ;  /* 0x000000f059597208 */ /* 0x080fe20002000000 */
[----:B------:R-:W-:Y:S01]  /*7380*/  FMUL.FTZ R87, R40, R87 ;  /* 0x0000005728577220 */ /* 0x000fe20000410000 */
[----:B------:R-:W-:Y:S01]  /*7390*/  FSEL R68, R101, R240, P3 ;  /* 0x000000f065447208 */ /* 0x000fe20001800000 */
[----:B------:R-:W-:Y:S01]  /*73a0*/  FADD.FTZ R109, -R242, R109 ;  /* 0x0000006df26d7221 */ /* 0x000fe20000010100 */
        /* <DEDUP_REMOVED lines=8> */
[----:B------:R-:W-:Y:S01]  /*7430*/  FSETP.GE.FTZ.AND P4, PT, R22, RZ, PT ;  /* 0x000000ff1600720b */ /* 0x000fe20003f96000 */
[----:B------:R-:W-:Y:S01]  /*7440*/  FADD.FTZ R110, -R241, R110 ;  /* 0x0000006ef16e7221 */ /* 0x000fe20000010100 */
[-C--:B------:R-:W-:Y:S01]  /*7450*/  FSEL R91, R102, R237.reuse, P2 ;  /* 0x000000ed665b7208 */ /* 0x080fe20001000000 */
[----:B------:R-:W-:Y:S01]  /*7460*/  FADD.FTZ R101, -R240, R116 ;  /* 0x00000074f0657221 */ /* 0x000fe20000010100 */
[----:B------:R-:W-:Y:S01]  /*7470*/  FSETP.GE.FTZ.AND P3, PT, R7, RZ, PT ;  /* 0x000000ff0700720b */ /* 0x000fe20003f76000 */
[----:B------:R-:W-:Y:S01]  /*7480*/  FADD.FTZ R113, -R242, R113 ;  /* 0x00000071f2717221 */ /* 0x000fe20000010100 */
[----:B------:R-:W-:Y:S01]  /*7490*/  FSEL R86, R84, R237, P0 ;  /* 0x000000ed54567208 */ /* 0x000fe20000000000 */
[----:B------:R-:W-:Y:S01]  /*74a0*/  FADD.FTZ R84, -R241, R111 ;  /* 0x0000006ff1547221 */ /* 0x000fe20000010100 */
[----:B------:R-:W-:Y:S01]  /*74b0*/  FSETP.GE.FTZ.AND P2, PT, R18, RZ, PT ;  /* 0x000000ff1200720b */ /* 0x000fe20003f56000 */
[----:B------:R-:W-:Y:S01]  /*74c0*/  FMUL.FTZ R91, R34, R91 ;  /* 0x0000005b225b7220 */ /* 0x000fe20000410000 */
[----:B------:R-:W-:Y:S01]  /*74d0*/  FSETP.GE.FTZ.AND P0, PT, R249, RZ, PT ;  /* 0x000000fff900720b */ /* 0x000fe20003f16000 */
[----:B------:R-:W-:Y:S01]  /*74e0*/  FADD.FTZ R114, -R241, R114 ;  /* 0x00000072f1727221 */ /* 0x000fe20000010100 */
[----:B------:R-:W-:Y:S01]  /*74f0*/  F2FP.F16.F32.PACK_AB R83, R80, R83 ;  /* 0x000000535053723e */ /* 0x000fe200000000ff */
[----:B------:R-:W-:Y:S04]  /*7500*/  HMMA.16816.F32 R124, R176, R198, R124 ;  /* 0x000000c6b07c723c */ /* 0x000fe8000000187c */
[-C--:B------:R-:W-:Y:S01]  /*7510*/  FSEL R93, R81, R240.reuse, P4 ;  /* 0x000000f0515d7208 */ /* 0x080fe20002000000 */
[----:B------:R-:W-:Y:S01]  /*7520*/  FADD.FTZ R81, -R242, R108 ;  /* 0x0000006cf2517221 */ /* 0x000fe20000010100 */
[----:B------:R-:W-:Y:S01]  /*7530*/  FSEL R80, R105, R240, P3 ;  /* 0x000000f069507208 */ /* 0x000fe20001800000 */
[----:B------:R-:W-:Y:S01]  /*7540*/  FADD.FTZ R117, -R240, R117 ;  /* 0x00000075f0757221 */ /* 0x000fe20000010100 */
[----:B------:R-:W-:Y:S01]  /*7550*/  FSEL R95, R106, R237, P2 ;  /* 0x000000ed6a5f7208 */ /* 0x000fe20001000000 */
[----:B------:R-:W-:Y:S01]  /*7560*/  FADD.FTZ R118, -R237, R118 ;  /* 0x00000076ed767221 */ /* 0x000fe20000010100 */
[----:B------:R-:W-:Y:S01]  /*7570*/  F2FP.F16.F32.PACK_AB R89, R68, R89 ;  /* 0x000000594459723e */ /* 0x000fe200000000ff */
[----:B------:R-:W-:Y:S01]  /*7580*/  FADD.FTZ R68, -R241, R115 ;  /* 0x00000073f1447221 */ /* 0x000fe20000010100 */
[----:B------:R-:W-:Y:S01]  /*7590*/  FSEL R84, R84, R241, P0 ;  /* 0x000000f154547208 */ /* 0x000fe20000000000 */
[----:B------:R-:W-:Y:S01]  /*75a0*/  FADD.FTZ R122, -R237, R122 ;  /* 0x0000007aed7a7221 */ /* 0x000fe20000010100 */
[----:B------:R-:W-:Y:S01]  /*75b0*/  F2FP.F16.F32.PACK_AB R87, R78, R87 ;  /* 0x000000574e57723e */ /* 0x000fe200000000ff */
[----:B------:R-:W-:Y:S01]  /*75c0*/  FMUL.FTZ R78, R22, R93 ;  /* 0x0000005d164e7220 */ /* 0x000fe20000410000 */
[----:B------:R-:W-:Y:S01]  /*75d0*/  FSETP.GE.FTZ.AND P4, PT, R6, RZ, PT ;  /* 0x000000ff0600720b */ /* 0x000fe20003f96000 */
[----:B------:R-:W-:Y:S01]  /*75e0*/  FMUL.FTZ R93, R7, R80 ;  /* 0x00000050075d7220 */ /* 0x000fe20000410000 */
[----:B------:R-:W-:Y:S01]  /*75f0*/  FSETP.GE.FTZ.AND P3, PT, R251, RZ, PT ;  /* 0x000000fffb00720b */ /* 0x000fe20003f76000 */
[----:B------:R-:W-:Y:S01]  /*7600*/  FMUL.FTZ R80, R18, R95 ;  /* 0x0000005f12507220 */ /* 0x000fe20000410000 */
[----:B------:R-:W-:Y:S01]  /*7610*/  FSETP.GE.FTZ.AND P0, PT, R243, RZ, PT ;  /* 0x000000fff300720b */ /* 0x000fe20003f16000 */
[----:B------:R-:W-:Y:S01]  /*7620*/  FMUL.FTZ R95, R5, R86 ;  /* 0x00000056055f7220 */ /* 0x000fe20000410000 */
[----:B------:R-:W-:Y:S01]  /*7630*/  FSETP.GE.FTZ.AND P2, PT, R252, RZ, PT ;  /* 0x000000fffc00720b */ /* 0x000fe20003f56000 */
[----:B------:R-:W-:Y:S01]  /*7640*/  FADD.FTZ R97, -R242, R112 ;  /* 0x00000070f2617221 */ /* 0x000fe20000010100 */
[----:B------:R-:W-:Y:S01]  /*7650*/  F2FP.F16.F32.PACK_AB R91, R82, R91 ;  /* 0x0000005b525b723e */ /* 0x000fe200000000ff */
[----:B------:R-:W-:Y:S01]  /*7660*/  FADD.FTZ R126, -R241, R126 ;  /* 0x0000007ef17e7221 */ /* 0x000fe20000010100 */
[----:B------:R-:W-:Y:S01]  /*7670*/  FSEL R81, R81, R242, P4 ;  /* 0x000000f251517208 */ /* 0x000fe20002000000 */
[----:B------:R-:W-:Y:S01]  /*7680*/  FMUL.FTZ R84, R249, R84 ;  /* 0x00000054f9547220 */ /* 0x000fe20000410000 */
[----:B------:R-:W-:Y:S02]  /*7690*/  FSEL R82, R109, R242, P3 ;  /* 0x000000f26d527208 */ /* 0x000fe40001800000 */
        /* <DEDUP_REMOVED lines=8> */
[----:B------:R-:W-:Y:S02]  /*7720*/  FSETP.GE.FTZ.AND P2, PT, R246, RZ, PT ;  /* 0x000000fff600720b */ /* 0x000fe40003f56000 */
[----:B------:R-:W-:Y:S01]  /*7730*/  F2FP.F16.F32.PACK_AB R93, R93, R78 ;  /* 0x0000004e5d5d723e */ /* 0x000fe200000000ff */
[----:B------:R-:W-:Y:S01]  /*7740*/  FADD.FTZ R78, -R237, R119 ;  /* 0x00000077ed4e7221 */ /* 0x000fe20000010100 */
[----:B------:R-:W-:Y:S02]  /*7750*/  F2FP.F16.F32.PACK_AB R95, R95, R80 ;  /* 0x000000505f5f723e */ /* 0x000fe400000000ff */
[----:B------:R-:W-:Y:S02]  /*7760*/  FSEL R101, R101, R240, P0 ;  /* 0x000000f065657208 */ /* 0x000fe40000000000 */
[----:B------:R-:W-:Y:S02]  /*7770*/  FSEL R80, R113, R242, P3 ;  /* 0x000000f271507208 */ /* 0x000fe40001800000 */
[----:B------:R-:W-:Y:S01]  /*7780*/  FSEL R103, R114, R241, P2 ;  /* 0x000000f172677208 */ /* 0x000fe20001000000 */
[----:B------:R-:W-:Y:S01]  /*7790*/  FMUL.FTZ R101, R62, R101 ;  /* 0x000000653e657220 */ /* 0x000fe20000410000 */
[----:B------:R-:W-:Y:S01]  /*77a0*/  FSETP.GE.FTZ.AND P0, PT, R27, RZ, PT ;  /* 0x000000ff1b00720b */ /* 0x000fe20003f16000 */
[----:B------:R-:W-:Y:S01]  /*77b0*/  FMUL.FTZ R80, R247, R80 ;  /* 0x00000050f7507220 */ /* 0x000fe20000410000 */
[----:B------:R-:W-:Y:S01]  /*77c0*/  FSETP.GE.FTZ.AND P3, PT, R47, RZ, PT ;  /* 0x000000ff2f00720b */ /* 0x000fe20003f76000 */
[----:B------:R-:W-:Y:S01]  /*77d0*/  FMUL.FTZ R103, R246, R103 ;  /* 0x00000067f6677220 */ /* 0x000fe20000410000 */
[----:B------:R-:W-:Y:S02]  /*77e0*/  FSETP.GE.FTZ.AND P2, PT, R30, RZ, PT ;  /* 0x000000ff1e00720b */ /* 0x000fe40003f56000 */
[----:B------:R-:W-:Y:S02]  /*77f0*/  F2FP.F16.F32.PACK_AB R81, R82, R81 ;  /* 0x000000515251723e */ /* 0x000fe400000000ff */
[-C--:B------:R-:W-:Y:S02]  /*7800*/  FSEL R78, R78, R237.reuse, P0 ;  /* 0x000000ed4e4e7208 */ /* 0x080fe40000000000 */
[----:B------:R-:W-:Y:S02]  /*7810*/  FSEL R82, R117, R240, P3 ;  /* 0x000000f075527208 */ /* 0x000fe40001800000 */
[----:B------:R-:W-:Y:S01]  /*7820*/  FSEL R105, R118, R237, P2 ;  /* 0x000000ed76697208 */ /* 0x000fe20001000000 */
[----:B------:R-:W-:Y:S01]  /*7830*/  FMUL.FTZ R78, R27, R78 ;  /* 0x0000004e1b4e7220 */ /* 0x000fe20000410000 */
[----:B------:R-:W-:Y:S01]  /*7840*/  FSETP.GE.FTZ.AND P0, PT, R26, RZ, PT ;  /* 0x000000ff1a00720b */ /* 0x000fe20003f16000 */
[----:B------:R-:W-:Y:S01]  /*7850*/  FADD.FTZ R27, -R240, R120 ;  /* 0x00000078f01b7221 */ /* 0x000fe20000010100 */
[----:B------:R-:W-:Y:S01]  /*7860*/  FSETP.GE.FTZ.AND P3, PT, R31, RZ, PT ;  /* 0x000000ff1f00720b */ /* 0x000fe20003f76000 */
[----:B------:R-:W-:Y:S01]  /*7870*/  FMUL.FTZ R82, R47, R82 ;  /* 0x000000522f527220 */ /* 0x000fe20000410000 */
[----:B------:R-:W-:Y:S01]  /*7880*/  FSETP.GE.FTZ.AND P2, PT, R15, RZ, PT ;  /* 0x000000ff0f00720b */ /* 0x000fe20003f56000 */
[----:B------:R-:W-:Y:S01]  /*7890*/  FMUL.FTZ R105, R30, R105 ;  /* 0x000000691e697220 */ /* 0x000fe20000410000 */
[----:B------:R-:W-:Y:S02]  /*78a0*/  FSETP.GE.FTZ.AND P4, PT, R250, RZ, PT ;  /* 0x000000fffa00720b */ /* 0x000fe40003f96000 */
[----:B------:R-:W-:Y:S02]  /*78b0*/  FSEL R122, R122, R237, P2 ;  /* 0x000000ed7a7a7208 */ /* 0x000fe40001000000 */
[----:B------:R-:W-:Y:S02]  /*78c0*/  FSETP.GE.FTZ.AND P2, PT, R244, RZ, PT ;  /* 0x000000fff400720b */ /* 0x000fe40003f56000 */
[----:B------:R-:W-:Y:S01]  /*78d0*/  FSEL R97, R97, R242, P4 ;  /* 0x000000f261617208 */ /* 0x000fe20002000000 */
[----:B------:R-:W-:Y:S01]  /*78e0*/  @P0 FADD.FTZ R237, -R237, R123 ;  /* 0x0000007beded0221 */ /* 0x000fe20000010100 */
[----:B------:R-:W-:Y:S01]  /*78f0*/  FSETP.GE.FTZ.AND P4, PT, R46, RZ, PT ;  /* 0x000000ff2e00720b */ /* 0x000fe20003f96000 */
[----:B------:R-:W-:Y:S01]  /*7900*/  FMUL.FTZ R122, R15, R122 ;  /* 0x0000007a0f7a7220 */ /* 0x000fe20000410000 */
[----:B------:R-:W-:Y:S01]  /*7910*/  FSETP.GE.FTZ.AND P0, PT, R63, RZ, PT ;  /* 0x000000ff3f00720b */ /* 0x000fe20003f16000 */
[----:B------:R-:W-:Y:S01]  /*7920*/  FADD.FTZ R15, -R242, R124 ;  /* 0x0000007cf20f7221 */ /* 0x000fe20000010100 */
[----:B------:R-:W-:Y:S01]  /*7930*/  FSEL R27, R27, R240, P4 ;  /* 0x000000f01b1b7208 */ /* 0x000fe20002000000 */
[----:B------:R-:W-:Y:S01]  /*7940*/  @P3 FADD.FTZ R240, -R240, R121 ;  /* 0x00000079f0f03221 */ /* 0x000fe20000010100 */
[----:B------:R-:W-:Y:S01]  /*7950*/  FSETP.GE.FTZ.AND P3, PT, R248, RZ, PT ;  /* 0x000000fff800720b */ /* 0x000fe20003f76000 */
[----:B------:R-:W-:Y:S01]  /*7960*/  FMUL.FTZ R97, R250, R97 ;  /* 0x00000061fa617220 */ /* 0x000fe20000410000 */
[----:B------:R-:W-:Y:S01]  /*7970*/  FSEL R126, R126, R241, P0 ;  /* 0x000000f17e7e7208 */ /* 0x000fe20000000000 */
[----:B------:R-:W-:Y:S01]  /*7980*/  @P2 FADD.FTZ R241, -R241, R127 ;  /* 0x0000007ff1f12221 */ /* 0x000fe20000010100 */
[----:B------:R-:W-:Y:S01]  /*7990*/  FSEL R15, R15, R242, P3 ;  /* 0x000000f20f0f7208 */ /* 0x000fe20001800000 */
[----:B------:R-:W-:Y:S01]  /*79a0*/  FMUL.FTZ R27, R46, R27 ;  /* 0x0000001b2e1b7220 */ /* 0x000fe20000410000 */
[----:B------:R-:W-:Y:S01]  /*79b0*/  ISETP.GT.AND P2, PT, R221, R206, PT ;  /* 0x000000cedd00720c */ /* 0x000fe20003f44270 */
[----:B------:R-:W-:Y:S01]  /*79c0*/  FMUL.FTZ R240, R31, R240 ;  /* 0x000000f01ff07220 */ /* 0x000fe20000410000 */
[----:B------:R-:W-:Y:S01]  /*79d0*/  F2FP.F16.F32.PACK_AB R30, R68, R103 ;  /* 0x00000067441e723e */ /* 0x000fe200000000ff */
[----:B------:R-:W-:Y:S01]  /*79e0*/  FMUL.FTZ R248, R248, R15 ;  /* 0x0000000ff8f87220 */ /* 0x000fe20000410000 */
[----:B------:R-:W-:Y:S01]  /*79f0*/  F2FP.F16.F32.PACK_AB R57, R52, R57 ;  /* 0x000000393439723e */ /* 0x000fe200000000ff */
[----:B------:R-:W-:Y:S01]  /*7a00*/  IMAD.MOV.U32 R15, RZ, RZ, 0x10 ;  /* 0x00000010ff0f7424 */ /* 0x000fe200078e00ff */
[----:B------:R-:W-:Y:S01]  /*7a10*/  F2FP.F16.F32.PACK_AB R240, R240, R27 ;  /* 0x0000001bf0f0723e */ /* 0x000fe200000000ff */
[----:B------:R-:W-:Y:S01]  /*7a20*/  FMUL.FTZ R237, R26, R237 ;  /* 0x000000ed1aed7220 */ /* 0x000fe20000410000 */
[----:B------:R-:W-:Y:S01]  /*7a30*/  F2FP.F16.F32.PACK_AB R99, R84, R99 ;  /* 0x000000635463723e */ /* 0x000fe200000000ff */
[----:B------:R-:W-:Y:S01]  /*7a40*/  @P5 FADD.FTZ R242, -R242, R125 ;  /* 0x0000007df2f25221 */ /* 0x000fe20000010100 */
[----:B------:R-:W-:Y:S01]  /*7a50*/  SEL R15, R15, 0xfffffff0, !P1 ;  /* 0xfffffff00f0f7807 */ /* 0x000fe20004800000 */
[----:B------:R-:W-:Y:S01]  /*7a60*/  FMUL.FTZ R126, R63, R126 ;  /* 0x0000007e3f7e7220 */ /* 0x000fe20000410000 */
[----:B------:R-:W-:Y:S01]  /*7a70*/  F2FP.F16.F32.PACK_AB R80, R80, R97 ;  /* 0x000000615050723e */ /* 0x000fe200000000ff */
[----:B------:R-:W-:Y:S01]  /*7a80*/  FMUL.FTZ R245, R245, R242 ;  /* 0x000000f2f5f57220 */ /* 0x000fe20000410000 */
[----:B------:R-:W-:Y:S01]  /*7a90*/  F2FP.F16.F32.PACK_AB R82, R82, R101 ;  /* 0x000000655252723e */ /* 0x000fe200000000ff */
[----:B------:R-:W-:Y:S01]  /*7aa0*/  FMUL.FTZ R241, R244, R241 ;  /* 0x000000f1f4f17220 */ /* 0x000fe20000410000 */
[----:B------:R-:W-:Y:S01]  /*7ab0*/  F2FP.F16.F32.PACK_AB R78, R78, R105 ;  /* 0x000000694e4e723e */ /* 0x000fe200000000ff */
[----:B------:R-:W-:Y:S01]  /*7ac0*/  IMAD.IADD R27, R226, 0x1, R15 ;  /* 0x00000001e21b7824 */ /* 0x000fe200078e020f */
[----:B------:R-:W-:Y:S02]  /*7ad0*/  F2FP.F16.F32.PACK_AB R122, R237, R122 ;  /* 0x0000007aed7a723e */ /* 0x000fe400000000ff */
[----:B------:R-:W-:Y:S01]  /*7ae0*/  LOP3.LUT R68, R203, 0x18, RZ, 0xc0, !PT ;  /* 0x00000018cb447812 */ /* 0x000fe200078ec0ff */
        /* <DEDUP_REMOVED lines=33> */
.L_x_543:
[----:B------:R2:W-:Y:S01]  /*7d00*/  STS [R226+0x8000], R57 ;  /* 0x00800039e2007388 */ /* 0x0005e20000000800 */
[----:B------:R-:W-:Y:S01]  /*7d10*/  IMAD.IADD R7, R15, 0x1, R214 ;  /* 0x000000010f077824 */ /* 0x000fe200078e02d6 */
[----:B------:R-:W-:Y:S01]  /*7d20*/  F2FP.F16.F32.PACK_AB R245, R245, R248 ;  /* 0x000000f8f5f5723e */ /* 0x000fe200000000ff */
[----:B------:R-:W-:Y:S01]  /*7d30*/  IMAD.IADD R29, R207, 0x1, R15 ;  /* 0x00000001cf1d7824 */ /* 0x000fe200078e020f */
[----:B------:R-:W-:Y:S01]  /*7d40*/  STS [R226+0x8400], R11 ;  /* 0x0084000be2007388 */ /* 0x000fe20000000800 */
[----:B------:R-:W-:Y:S01]  /*7d50*/  F2FP.F16.F32.PACK_AB R126, R241, R126 ;  /* 0x0000007ef17e723e */ /* 0x000fe200000000ff */
[----:B------:R-:W-:Y:S01]  /*7d60*/  IMAD.SHL.U32 R36, R201, 0x20, RZ ;  /* 0x00000020c9247824 */ /* 0x000fe200078e00ff */
[--C-:B------:R-:W-:Y:S01]  /*7d70*/  SHF.R.U32.HI R4, RZ, 0x4, R201.reuse ;  /* 0x00000004ff047819 */ /* 0x100fe200000116c9 */
[----:B------:R-:W-:Y:S01]  /*7d80*/  STS [R27+0x8000], R71 ;  /* 0x008000471b007388 */ /* 0x000fe20000000800 */
[----:B------:R-:W3:Y:S02]  /*7d90*/  LDC R64, c[0x0][0x44c] ;  /* 0x00011300ff407b82 */ /* 0x000ee40000000800 */
[----:B------:R-:W-:Y:S01]  /*7da0*/  LOP3.LUT R4, R4, 0x8, RZ, 0xc0, !PT ;  /* 0x0000000804047812 */ /* 0x000fe200078ec0ff */
[----:B------:R-:W-:Y:S03]  /*7db0*/  STS [R27+0x8400], R70 ;  /* 0x008400461b007388 */ /* 0x000fe60000000800 */
[----:B------:R-:W-:Y:S01]  /*7dc0*/  LOP3.LUT R5, R4, 0x10, R201, 0xf8, !PT ;  /* 0x0000001004057812 */ /* 0x000fe200078ef8c9 */
[----:B------:R-:W-:Y:S03]  /*7dd0*/  STS [R226+0xa000], R69 ;  /* 0x00a00045e2007388 */ /* 0x000fe60000000800 */
[--C-:B------:R-:W-:Y:S01]  /*7de0*/  LOP3.LUT R4, R5, 0xc0, R36.reuse, 0xf8, !PT ;  /* 0x000000c005047812 */ /* 0x100fe200078ef824 */
[----:B------:R-:W-:Y:S04]  /*7df0*/  STS [R226+0xa400], R59 ;  /* 0x00a4003be2007388 */ /* 0x000fe80000000800 */
[----:B------:R4:W-:Y:S01]  /*7e00*/  STS [R27+0xa000], R58 ;  /* 0x00a0003a1b007388 */ /* 0x0009e20000000800 */
[----:B--2---:R-:W-:Y:S03]  /*7e10*/  IMAD.SHL.U32 R57, R201, 0x4, RZ ;  /* 0x00000004c9397824 */ /* 0x004fe600078e00ff */
[----:B------:R-:W-:Y:S02]  /*7e20*/  STS [R27+0xa400], R10 ;  /* 0x00a4000a1b007388 */ /* 0x000fe40000000800 */
[----:B------:R-:W-:Y:S02]  /*7e30*/  LOP3.LUT R5, R4, 0x18, R57, 0x78, !PT ;  /* 0x0000001804057812 */ /* 0x000fe400078e7839 */
[----:B------:R-:W-:Y:S01]  /*7e40*/  STS [R214+0x8000], R75 ;  /* 0x0080004bd6007388 */ /* 0x000fe20000000800 */
[----:B---3--:R-:W-:Y:S01]  /*7e50*/  IMAD R64, R64, UR9, RZ ;  /* 0x0000000940407c24 */ /* 0x008fe2000f8e02ff */
[----:B------:R-:W-:Y:S02]  /*7e60*/  LOP3.LUT R4, R5, 0x120, R36, 0xf8, !PT ;  /* 0x0000012005047812 */ /* 0x000fe400078ef824 */
[----:B------:R-:W-:Y:S04]  /*7e70*/  STS [R214+0x8400], R73 ;  /* 0x00840049d6007388 */ /* 0x000fe80000000800 */
[----:B------:R-:W-:Y:S04]  /*7e80*/  STS [R7+0x8000], R85 ;  /* 0x0080005507007388 */ /* 0x000fe80000000800 */
[----:B------:R-:W-:Y:S04]  /*7e90*/  STS [R7+0x8400], R76 ;  /* 0x0084004c07007388 */ /* 0x000fe80000000800 */
[----:B------:R-:W-:Y:S01]  /*7ea0*/  STS [R214+0xa000], R79 ;  /* 0x00a0004fd6007388 */ /* 0x000fe20000000800 */
[----:B----4-:R-:W-:Y:S03]  /*7eb0*/  LEA R58, R4, UR4, 0x1 ;  /* 0x00000004043a7c11 */ /* 0x010fe6000f8e08ff */
[----:B------:R-:W-:Y:S04]  /*7ec0*/  STS [R214+0xa400], R77 ;  /* 0x00a4004dd6007388 */ /* 0x000fe80000000800 */
[----:B------:R-:W-:Y:S04]  /*7ed0*/  STS [R7+0xa000], R74 ;  /* 0x00a0004a07007388 */ /* 0x000fe80000000800 */
[----:B------:R-:W-:Y:S04]  /*7ee0*/  STS [R7+0xa400], R72 ;  /* 0x00a4004807007388 */ /* 0x000fe80000000800 */
        /* <DEDUP_REMOVED lines=70> */
[----:B------:R-:W-:Y:S01]  /*8350*/  LOP3.LUT R4, R43, 0xd8, RZ, 0xc0, !PT ;  /* 0x000000d82b047812 */ /* 0x000fe200078ec0ff */
[----:B------:R-:W-:Y:S03]  /*8360*/  IMAD.U32 R5, R64, -0x80, RZ ;  /* 0xffffff8040057824 */ /* 0x000fe600078e00ff */
[-C--:B----4-:R-:W-:Y:S05]  /*8370*/  HMMA.16816.F32 R128, R16, R20.reuse, R128 ;  /* 0x000000141080723c */ /* 0x090fea0000001880 */
[----:B------:R-:W-:Y:S02]  /*8380*/  LOP3.LUT R4, R4, 0x18, R201, 0x78, !PT ;  /* 0x0000001804047812 */ /* 0x000fe400078e78c9 */
[C---:B------:R-:W-:Y:S01]  /*8390*/  LEA R232, P0, R5.reuse, R232, 0x2 ;  /* 0x000000e805e87211 */ /* 0x040fe200078010ff */
[C---:B--2---:R-:W-:Y:S04]  /*83a0*/  HMMA.16816.F32 R132, R28.reuse, R20, R132 ;  /* 0x000000141c84723c */ /* 0x044fe80000001884 */
[----:B------:R-:W-:Y:S02]  /*83b0*/  LOP3.LUT R63, R4, 0x1f20, R43, 0xf8, !PT ;  /* 0x00001f20043f7812 */ /* 0x000fe400078ef82b */
[----:B------:R-:W-:Y:S02]  /*83c0*/  LEA.HI.X.SX32 R233, R5, R233, 0x2, P0 ;  /* 0x000000e905e97211 */ /* 0x000fe400000f16ff */
[-C--:B------:R-:W-:Y:S03]  /*83d0*/  HMMA.16816.F32 R136, R28, R22.reuse, R136 ;  /* 0x000000161c88723c */ /* 0x080fe60000001888 */
[----:B------:R-:W-:Y:S02]  /*83e0*/  LEA R63, R63, UR4, 0x1 ;  /* 0x000000043f3f7c11 */ /* 0x000fe4000f8e08ff */
[----:B------:R-:W-:Y:S03]  /*83f0*/  LOP3.LUT R20, R42, 0x1c0, RZ, 0xc0, !PT ;  /* 0x000001c02a147812 */ /* 0x000fe600078ec0ff */
        /* <DEDUP_REMOVED lines=26> */
.L_x_544:
[----:B------:R-:W-:Y:S01]  /*85a0*/  LOP3.LUT R20, R20, 0x38, R43, 0xf8, !PT ;  /* 0x0000003814147812 */ /* 0x000fe200078ef82b */
[----:B------:R-:W-:Y:S01]  /*85b0*/  LDSM.16.MT88.4 R28, [R58+0x6400] ;  /* 0x006400003a1c783b */ /* 0x000fe20000004200 */
[----:B------:R-:W-:Y:S02]  /*85c0*/  LOP3.LUT R5, R42, 0x200, RZ, 0xc0, !PT ;  /* 0x000002002a057812 */ /* 0x000fe400078ec0ff */
[----:B------:R-:W-:Y:S01]  /*85d0*/  LOP3.LUT R20, R20, 0x8, R41, 0x78, !PT ;  /* 0x0000000814147812 */ /* 0x000fe200078e7829 */
[----:B------:R-:W-:Y:S01]  /*85e0*/  LDSM.16.MT88.4 R48, [R58+0x6c00] ;  /* 0x006c00003a30783b */ /* 0x000fe20000004200 */
[----:B------:R-:W-:Y:S02]  /*85f0*/  LOP3.LUT R5, R5, 0xc00, R36, 0xf8, !PT ;  /* 0x00000c0005057812 */ /* 0x000fe400078ef824 */
[----:B------:R-:W-:Y:S01]  /*8600*/  LOP3.LUT P0, RZ, R201, 0x2, RZ, 0xc0, !PT ;  /* 0x00000002c9ff7812 */ /* 0x000fe2000780c0ff */
[----:B------:R-:W-:Y:S01]  /*8610*/  LDSM.16.MT88.4 R40, [R58+0x6800] ;  /* 0x006800003a28783b */ /* 0x000fe20000004200 */
[----:B------:R-:W-:Y:S02]  /*8620*/  LOP3.LUT R5, R5, R20, RZ, 0xfc, !PT ;  /* 0x0000001405057212 */ /* 0x000fe400078efcff */
[----:B------:R-:W-:Y:S01]  /*8630*/  SEL R59, R2, 0xffffffe0, !P0 ;  /* 0xffffffe0023b7807 */ /* 0x000fe20004000000 */
[----:B------:R-:W-:Y:S01]  /*8640*/  LDSM.16.MT88.4 R20, [R58+0x6000] ;  /* 0x006000003a14783b */ /* 0x000fe20000004200 */
[----:B------:R-:W-:Y:S02]  /*8650*/  LEA R62, R5, UR4, 0x1 ;  /* 0x00000004053e7c11 */ /* 0x000fe4000f8e08ff */
[----:B------:R-:W-:Y:S03]  /*8660*/  ISETP.GT.AND P4, PT, R221, R206, PT ;  /* 0x000000cedd00720c */ /* 0x000fe60003f84270 */
[----:B------:R-:W2:Y:S01]  /*8670*/  LDSM.16.M88.4 R16, [R62+0x8000] ;  /* 0x008000003e10783b */ /* 0x000ea20000000200 */
[C---:B------:R-:W-:Y:S02]  /*8680*/  IMAD.IADD R61, R62.reuse, 0x1, R59 ;  /* 0x000000013e3d7824 */ /* 0x040fe400078e023b */
[C---:B-1----:R-:W-:Y:S01]  /*8690*/  VIADD R8, R62.reuse, 0x8000 ;  /* 0x000080003e087836 */ /* 0x042fe20000000000 */
[----:B------:R-:W1:Y:S01]  /*86a0*/  LDSM.16.M88.4 R12, [R62+0xa000] ;  /* 0x00a000003e0c783b */ /* 0x000e620000000200 */
[----:B------:R-:W-:Y:S02]  /*86b0*/  VIADD R60, R62, 0x8040 ;  /* 0x000080403e3c7836 */ /* 0x000fe40000000000 */
[----:B------:R-:W-:Y:S01]  /*86c0*/  @P1 VIADD R60, R8, 0xffffffc0 ;  /* 0xffffffc0083c1836 */ /* 0x000fe20000000000 */
[----:B------:R-:W3:Y:S01]  /*86d0*/  LDSM.16.M88.4 R24, [R61+0x8000] ;  /* 0x008000003d18783b */ /* 0x000ee20000000200 */
[----:B------:R-:W-:Y:S02]  /*86e0*/  @P2 IADD3 R208, P1, PT, R208, -0x200, RZ ;  /* 0xfffffe00d0d02810 */ /* 0x000fe40007f3e0ff */
[----:B------:R-:W-:Y:S01]  /*86f0*/  IMAD.IADD R59, R59, 0x1, R60 ;  /* 0x000000013b3b7824 */ /* 0x000fe200078e023c */
[----:B------:R-:W4:Y:S01]  /*8700*/  LDSM.16.M88.4 R32, [R61+0xa000] ;  /* 0x00a000003d20783b */ /* 0x000f220000000200 */
[----:B------:R-:W-:Y:S03]  /*8710*/  @P2 IADD3.X R209, PT, PT, R209, -0x1, RZ, P1, !PT ;  /* 0xffffffffd1d12810 */ /* 0x000fe60000ffe4ff */
        /* <DEDUP_REMOVED lines=41> */
[----:B------:R4:W2:Y:S03]  /*89b0*/  LDSM.16.M88.4 R24, [R60+0x6000] ;  /* 0x006000003c18783b */ /* 0x0008a60000000200 */
        /* <DEDUP_REMOVED lines=12> */
[C---:B----4-:R-:W-:Y:S02]  /*8a80*/  LEA R60, P0, R64.reuse, R70, 0x5 ;  /* 0x00000046403c7211 */ /* 0x050fe400078028ff */
[-C--:B--2---:R-:W-:Y:S05]  /*8a90*/  HMMA.16816.F32 R4, R32, R44.reuse, R4 ;  /* 0x0000002c2004723c */ /* 0x084fea0000001804 */
[C---:B------:R-:W-:Y:S03]  /*8aa0*/  LEA.HI.X.SX32 R61, R64.reuse, R71, 0x5, P0 ;  /* 0x00000047403d7211 */ /* 0x040fe600000f2eff */
[C---:B------:R-:W-:Y:S04]  /*8ab0*/  HMMA.16816.F32 R8, R24.reuse, R44, R8 ;  /* 0x0000002c1808723c */ /* 0x040fe80000001808 */
        /* <DEDUP_REMOVED lines=93> */
[C---:B------:R-:W-:Y:S01]  /*9090*/  LOP3.LUT R4, R221.reuse, 0x1, RZ, 0xc0, !PT ;  /* 0x00000001dd047812 */ /* 0x040fe200078ec0ff */
        /* <DEDUP_REMOVED lines=10> */
[----:B------:R-:W-:Y:S04]  /*9140*/  @P0 VIADD R6, R200, 0x2000 ;  /* 0x00002000c8060836 */ /* 0x000fe80000000000 */
[----:B------:R-:W-:Y:S01]  /*9150*/  IMAD.MOV.U32 R200, RZ, RZ, R6 ;  /* 0x000000ffffc87224 */ /* 0x000fe200078e0006 */
[----:B------:R-:W-:Y:S01]  /*9160*/  HMMA.16816.F32 R156, R24, R30, R156 ;  /* 0x0000001e189c723c */ /* 0x000fe2000000189c */
[----:B------:R-:W-:Y:S08]  /*9170*/  @!UPT UIADD3 URZ, UPT, UPT, URZ, URZ, URZ ;  /* 0x000000fffffff290 */ /* 0x000ff0000fffe0ff */
[----:B------:R-:W-:Y:S11]  /*9180*/  @P4 BRA `(.L_x_545) ;  /* 0xffffff9800f44947 */ /* 0x000ff6000383ffff */
[----:B------:R-:W-:Y:S01]  /*9190*/  @!UPT UIADD3 URZ, UPT, UPT, URZ, URZ, URZ ;  /* 0x000000fffffff290 */ /* 0x000fe2000fffe0ff */
[----:B------:R-:W1:Y:S01]  /*91a0*/  S2R R0, SR_TID.X ;  /* 0x0000000000007919 */ /* 0x000e620000002100 */
[----:B------:R-:W2:Y:S01]  /*91b0*/  LDCU UR4, c[0x0][0x500] ;  /* 0x0000a000ff0477ac */ /* 0x000ea20008000800 */
[----:B------:R-:W-:Y:S02]  /*91c0*/  LOP3.LUT R57, R57, 0x40, RZ, 0xc0, !PT ;  /* 0x0000004039397812 */ /* 0x000fe400078ec0ff */
        /* <DEDUP_REMOVED lines=35> */
[----:B------:R-:W-:Y:S01]  /*9400*/  FMUL.FTZ R143, R143, UR5 ;  /* 0x000000058f8f7c20 */ /* 0x000fe20008410000 */
[----:B------:R-:W-:Y:S01]  /*9410*/  F2FP.F16.F32.PACK_AB R144, R145, R144 ;  /* 0x000000909190723e */ /* 0x000fe200000000ff */
[----:B------:R-:W-:Y:S01]  /*9420*/  FMUL.FTZ R132, R132, UR5 ;  /* 0x0000000584847c20 */ /* 0x000fe20008410000 */
[----:B------:R-:W-:Y:S01]  /*9430*/  LOP3.LUT R2, R3, R2, RZ, 0xfc, !PT ;  /* 0x0000000203027212 */ /* 0x000fe200078efcff */
[----:B------:R-:W-:Y:S01]  /*9440*/  FMUL.FTZ R133, R133, UR5 ;  /* 0x0000000585857c20 */ /* 0x000fe20008410000 */
[----:B------:R-:W-:Y:S01]  /*9450*/  F2FP.F16.F32.PACK_AB R146, R147, R146 ;  /* 0x000000929392723e */ /* 0x000fe200000000ff */
[----:B------:R-:W-:Y:S01]  /*9460*/  FMUL.FTZ R134, R134, UR5 ;  /* 0x0000000586867c20 */ /* 0x000fe20008410000 */
[----:B------:R-:W-:Y:S01]  /*9470*/  LEA R3, R2, UR7, 0x1 ;  /* 0x0000000702037c11 */ /* 0x000fe2000f8e08ff */
[----:B------:R-:W-:Y:S01]  /*9480*/  BAR.SYNC.DEFER_BLOCKING 0x0 ;  /* 0x0000000000007b1d */ /* 0x000fe20000010000 */
[----:B------:R-:W-:Y:S01]  /*9490*/  FMUL.FTZ R135, R135, UR5 ;  /* 0x0000000587877c20 */ /* 0x000fe20008410000 */
[----:B------:R-:W-:Y:S01]  /*94a0*/  F2FP.F16.F32.PACK_AB R156, R157, R156 ;  /* 0x0000009c9d9c723e */ /* 0x000fe200000000ff */
[----:B------:R-:W-:Y:S01]  /*94b0*/  FMUL.FTZ R136, R136, UR5 ;  /* 0x0000000588887c20 */ /* 0x000fe20008410000 */
[----:B------:R-:W-:Y:S01]  /*94c0*/  IADD3 R2, PT, PT, R3, 0x6000, RZ ;  /* 0x0000600003027810 */ /* 0x000fe20007ffe0ff */
[----:B------:R-:W-:Y:S01]  /*94d0*/  FMUL.FTZ R137, R137, UR5 ;  /* 0x0000000589897c20 */ /* 0x000fe20008410000 */
[----:B------:R-:W-:Y:S01]  /*94e0*/  F2FP.F16.F32.PACK_AB R158, R159, R158 ;  /* 0x0000009e9f9e723e */ /* 0x000fe200000000ff */
[----:B------:R-:W-:Y:S01]  /*94f0*/  FMUL.FTZ R138, R138, UR5 ;  /* 0x000000058a8a7c20 */ /* 0x000fe20008410000 */
[----:B------:R-:W-:Y:S01]  /*9500*/  IADD3 R57, PT, PT, R2, -R57, RZ ;  /* 0x8000003902397210 */ /* 0x000fe20007ffe0ff */
[----:B------:R-:W-:Y:S01]  /*9510*/  FMUL.FTZ R139, R139, UR5 ;  /* 0x000000058b8b7c20 */ /* 0x000fe20008410000 */
[----:B------:R-:W-:-:S02]  /*9520*/  F2FP.F16.F32.PACK_AB R148, R149, R148 ;  /* 0x000000949594723e */ /* 0x000fc400000000ff */
[----:B------:R-:W-:Y:S02]  /*9530*/  F2FP.F16.F32.PACK_AB R150, R151, R150 ;  /* 0x000000969796723e */ /* 0x000fe400000000ff */
[----:B------:R-:W-:Y:S02]  /*9540*/  F2FP.F16.F32.PACK_AB R152, R153, R152 ;  /* 0x000000989998723e */ /* 0x000fe400000000ff */
[----:B------:R-:W-:Y:S02]  /*9550*/  F2FP.F16.F32.PACK_AB R154, R155, R154 ;  /* 0x0000009a9b9a723e */ /* 0x000fe400000000ff */
[----:B------:R-:W-:Y:S02]  /*9560*/  F2FP.F16.F32.PACK_AB R128, R129, R128 ;  /* 0x000000808180723e */ /* 0x000fe400000000ff */
[----:B------:R-:W-:Y:S02]  /*9570*/  F2FP.F16.F32.PACK_AB R130, R131, R130 ;  /* 0x000000828382723e */ /* 0x000fe400000000ff */
        /* <DEDUP_REMOVED lines=33> */
.L_x_546:
[----:B------:R-:W2:Y:S01]  /*9790*/  LDCU.64 UR10, c[0x0][0x5c0] ;  /* 0x0000b800ff0a77ac */ /* 0x000ea20008000a00 */
[----:B------:R-:W-:-:S05]  /*97a0*/  IADD3 R12, PT, PT, R222, R225, RZ ;  /* 0x000000e1de0c7210 */ /* 0x000fca0007ffe0ff */
[C---:B--2---:R-:W-:Y:S02]  /*97b0*/  IMAD R7, R12.reuse, UR11, RZ ;  /* 0x0000000b0c077c24 */ /* 0x044fe4000f8e02ff */
[----:B------:R-:W-:-:S05]  /*97c0*/  IMAD.WIDE.U32 R12, R12, UR10, RZ ;  /* 0x0000000a0c0c7c25 */ /* 0x000fca000f8e00ff */
[----:B------:R-:W-:Y:S02]  /*97d0*/  IADD3 R7, PT, PT, R13, R7, RZ ;  /* 0x000000070d077210 */ /* 0x000fe40007ffe0ff */
.L_x_547:
        /* <DEDUP_REMOVED lines=11> */
.L_x_548:
[----:B------:R-:W2:Y:S01]  /*9890*/  LDCU.64 UR8, c[0x0][0x5c8] ;  /* 0x0000b900ff0877ac */ /* 0x000ea20008000a00 */
[----:B------:R-:W-:-:S05]  /*98a0*/  IADD3 R16, PT, PT, R222, R225, RZ ;  /* 0x000000e1de107210 */ /* 0x000fca0007ffe0ff */
[C---:B--2---:R-:W-:Y:S02]  /*98b0*/  IMAD R6, R16.reuse, UR9, RZ ;  /* 0x0000000910067c24 */ /* 0x044fe4000f8e02ff */
[----:B------:R-:W-:-:S05]  /*98c0*/  IMAD.WIDE.U32 R16, R16, UR8, RZ ;  /* 0x0000000810107c25 */ /* 0x000fca000f8e00ff */
[----:B------:R-:W-:-:S07]  /*98d0*/  IADD3 R6, PT, PT, R17, R6, RZ ;  /* 0x0000000611067210 */ /* 0x000fce0007ffe0ff */
.L_x_549:
[----:B------:R-:W-:Y:S01]  /*98e0*/  BAR.SYNC.DEFER_BLOCKING 0x0 ;  /* 0x0000000000007b1d */ /* 0x000fe20000010000 */
[----:B------:R-:W-:Y:S01]  /*98f0*/  USHF.L.U32 UR16, UR25, 0x7, URZ ;  /* 0x0000000719107899 */ /* 0x000fe200080006ff */
[----:B------:R-:W-:Y:S01]  /*9900*/  LEA.HI R201, R201, 0x40, RZ, 0x1e ;  /* 0x00000040c9c97811 */ /* 0x000fe200078ff0ff */
[----:B------:R-:W-:Y:S01]  /*9910*/  USHF.L.U32 UR4, UR25, 0x7, URZ ;  /* 0x0000000719047899 */ /* 0x000fe200080006ff */
[----:B------:R-:W-:Y:S01]  /*9920*/  SHF.R.U32.HI R0, RZ, 0x2, R0 ;  /* 0x00000002ff007819 */ /* 0x000fe20000011600 */
[----:B------:R-:W-:-:S03]  /*9930*/  UIMAD.WIDE.U32 UR18, UR16, UR10, URZ ;  /* 0x0000000a101272a5 */ /* 0x000fc6000f8e00ff */
[----:B-1----:R-:W1:Y:S01]  /*9940*/  LDC.64 R2, c[0x0][0x5d8] ;  /* 0x00017600ff027b82 */ /* 0x002e620000000a00 */
[----:B------:R-:W2:Y:S01]  /*9950*/  LDCU UR5, c[0x0][0x440] ;  /* 0x00008800ff0577ac */ /* 0x000ea20008000800 */
[----:B------:R-:W-:Y:S01]  /*9960*/  IMAD.U32 R18, RZ, RZ, UR8 ;  /* 0x00000008ff127e24 */ /* 0x000fe2000f8e00ff */
[----:B------:R-:W-:Y:S01]  /*9970*/  BSSY.RECONVERGENT B0, `(.L_x_550) ;  /* 0x000001f000007945 */ /* 0x000fe20003800200 */
[----:B------:R-:W-:Y:S01]  /*9980*/  VIADD R220, R220, -UR4 ;  /* 0x80000004dcdc7c36 */ /* 0x000fe20008000000 */
[----:B------:R-:W-:Y:S01]  /*9990*/  USHF.R.S32.HI UR17, URZ, 0x1f, UR16 ;  /* 0x0000001fff117899 */ /* 0x000fe20008011410 */
[----:B------:R-:W-:Y:S02]  /*99a0*/  IMAD.U32 R4, RZ, RZ, UR18 ;  /* 0x00000012ff047e24 */ /* 0x000fe4000f8e00ff */
[----:B------:R-:W-:Y:S01]  /*99b0*/  IMAD.U32 R5, RZ, RZ, UR19 ;  /* 0x00000013ff057e24 */ /* 0x000fe2000f8e00ff */
[----:B------:R-:W-:Y:S01]  /*99c0*/  UIMAD UR18, UR17, UR10, URZ ;  /* 0x0000000a111272a4 */ /* 0x000fe2000f8e02ff */
[----:B------:R-:W-:Y:S01]  /*99d0*/  IMAD.MOV.U32 R69, RZ, RZ, RZ ;  /* 0x000000ffff457224 */ /* 0x000fe200078e00ff */
[----:B------:R-:W-:-:S02]  /*99e0*/  LOP3.LUT R15, R4, 0x18, R203, 0xf8, !PT ;  /* 0x00000018040f7812 */ /* 0x000fc400078ef8cb */
[----:B------:R-:W-:Y:S01]  /*99f0*/  UIMAD UR18, UR16, UR11, UR18 ;  /* 0x0000000b101272a4 */ /* 0x000fe2000f8e0212 */
[----:B------:R-:W3:Y:S01]  /*9a00*/  LDC.64 R4, c[0x0][0x5e0] ;  /* 0x00017800ff047b82 */ /* 0x000ee20000000a00 */
[----:B------:R-:W-:Y:S01]  /*9a10*/  IADD3 R14, P0, PT, R12, R15, RZ ;  /* 0x0000000f0c0e7210 */ /* 0x000fe20007f1e0ff */
[----:B------:R-:W-:Y:S01]  /*9a20*/  IMAD.WIDE.U32 R18, R18, UR16, R68 ;  /* 0x0000001012127c25 */ /* 0x000fe2000f8e0044 */
[----:B------:R4:W3:Y:S01]  /*9a30*/  LDS.128 R8, [R63+0x7000] ;  /* 0x007000003f087984 */ /* 0x0008e20000000c00 */
[----:B--2---:R-:W-:Y:S02]  /*9a40*/  ISETP.GE.AND P2, PT, R68, UR5, PT ;  /* 0x0000000544007c0c */ /* 0x004fe4000bf46270 */
[----:B------:R-:W-:Y:S02]  /*9a50*/  MOV R12, UR18 ;  /* 0x00000012000c7c02 */ /* 0x000fe40008000f00 */
[-C--:B------:R-:W-:Y:S02]  /*9a60*/  ISETP.GE.OR P1, PT, R201, R220.reuse, P2 ;  /* 0x000000dcc900720c */ /* 0x080fe40001726670 */
[----:B------:R-:W-:-:S02]  /*9a70*/  ISETP.GE.OR P2, PT, R0, R220, P2 ;  /* 0x000000dc0000720c */ /* 0x000fc40001746670 */
[----:B------:R-:W-:Y:S02]  /*9a80*/  IADD3.X R15, PT, PT, R7, UR19, R12, P0, !PT ;  /* 0x00000013070f7c10 */ /* 0x000fe400087fe40c */
[----:B------:R-:W-:Y:S01]  /*9a90*/  IADD3 R7, P0, PT, R0, 0x40, RZ ;  /* 0x0000004000077810 */ /* 0x000fe20007f1e0ff */
[----:B-1----:R-:W-:-:S03]  /*9aa0*/  IMAD.WIDE.U32 R20, R2, UR20, R14 ;  /* 0x0000001402147c25 */ /* 0x002fc6000f8e000e */
[----:B------:R-:W-:Y:S01]  /*9ab0*/  IADD3.X R17, PT, PT, RZ, RZ, RZ, P0, !PT ;  /* 0x000000ffff117210 */ /* 0x000fe200007fe4ff */
[----:B------:R-:W-:-:S04]  /*9ac0*/  IMAD R3, R3, UR20, R21 ;  /* 0x0000001403037c24 */ /* 0x000fc8000f8e0215 */
        /* <DEDUP_REMOVED lines=9> */
.L_x_551:
[----:B------:R-:W-:Y:S05]  /*9b60*/  BSYNC.RECONVERGENT B0 ;  /* 0x0000000000007941 */ /* 0x000fea0003800200 */
.L_x_550:
        /* <DEDUP_REMOVED lines=12> */
.L_x_553:
[----:B------:R-:W-:Y:S05]  /*9c30*/  BSYNC.RECONVERGENT B0 ;  /* 0x0000000000007941 */ /* 0x000fea0003800200 */
.L_x_552:
        /* <DEDUP_REMOVED lines=26> */
.L_x_516:
[----:B------:R-:W-:Y:S05]  /*9de0*/  BSYNC.RECONVERGENT B1 ;  /* 0x0000000000017941 */ /* 0x000fea0003800200 */
.L_x_498:
        /* <DEDUP_REMOVED lines=11> */
.L_x_555:
        /* <DEDUP_REMOVED lines=14> */
.L_x_1589:


//--------------------- .text._ZN5flash44flash_bwd_dq_dk_dv_loop_seqk_parallel_kernelI23Flash_bwd_kernel_traitsILi32ELi128ELi128ELi8ELi4ELi4ELi4ELb1ELb0EN7cutlass6half_tE19Flash_kernel_traitsILi32ELi128ELi128ELi8ES3_EELb0ELb0ELb1ELb0ELb0ELb0ELb1EEEvNS_16Flash_bwd_paramsE --------------------------
	.section	.text._ZN5flash44flash_bwd_dq_dk_dv_loop_seqk_parallel_kernelI23Flash_bwd_kernel_traitsILi32ELi128ELi128ELi8ELi4ELi4ELi4ELb1ELb0EN7cutlass6half_tE19Flash_kernel_traitsILi32ELi128ELi128ELi8ES3_EELb0ELb0ELb1ELb0ELb0ELb0ELb1EEEvNS_16Flash_bwd_paramsE,"ax",@progbits
	.align	128
        .global         _ZN5flash44flash_bwd_dq_dk_dv_loop_seqk_parallel_kernelI23Flash_bwd_kernel_traitsILi32ELi128ELi128ELi8ELi4ELi4ELi4ELb1ELb0EN7cutlass6half_tE19Flash_kernel_traitsILi32ELi128ELi128ELi8ES3_EELb0ELb0ELb1ELb0ELb0ELb0ELb1EEEvNS_16Flash_bwd_paramsE
        .type           _ZN5flash44flash_bwd_dq_dk_dv_loop_seqk_parallel_kernelI23Flash_bwd_kernel_traitsILi32ELi128ELi128ELi8ELi4ELi4ELi4ELb1ELb0EN7cutlass6half_tE19Flash_kernel_traitsILi32ELi128ELi128ELi8ES3_EELb0ELb0ELb1ELb0ELb0ELb0ELb1EEEvNS_16Flash_bwd_paramsE,@function
        .size           _ZN5flash44flash_bwd_dq_dk_dv_loop_seqk_parallel_kernelI23Flash_bwd_kernel_traitsILi32ELi128ELi128ELi8ELi4ELi4ELi4ELb1ELb0EN7cutlass6half_tE19Flash_kernel_traitsILi32ELi128ELi128ELi8ES3_EELb0ELb0ELb1ELb0ELb0ELb0ELb1EEEvNS_16Flash_bwd_paramsE,(.L_x_1590 - _ZN5flash44flash_bwd_dq_dk_dv_loop_seqk_parallel_kernelI23Flash_bwd_kernel_traitsILi32ELi128ELi128ELi8ELi4ELi4ELi4ELb1ELb0EN7cutlass6half_tE19Flash_kernel_traitsILi32ELi128ELi128ELi8ES3_EELb0ELb0ELb1ELb0ELb0ELb0ELb1EEEvNS_16Flash_bwd_paramsE)
        .other          _ZN5flash44flash_bwd_dq_dk_dv_loop_seqk_parallel_kernelI23Flash_bwd_kernel_traitsILi32ELi128ELi128ELi8ELi4ELi4ELi4ELb1ELb0EN7cutlass6half_tE19Flash_kernel_traitsILi32ELi128ELi128ELi8ES3_EELb0ELb0ELb1ELb0ELb0ELb0ELb1EEEvNS_16Flash_bwd_paramsE,@"STO_CUDA_ENTRY STV_DEFAULT"
_ZN5flash44flash_bwd_dq_dk_dv_loop_seqk_parallel_kernelI23Flash_bwd_kernel_traitsILi32ELi128ELi128ELi8ELi4ELi4ELi4ELb1ELb0EN7cutlass6half_tE19Flash_kernel_traitsILi32ELi128ELi128ELi8ES3_EELb0ELb0ELb1ELb0ELb0ELb0ELb1EEEvNS_16Flash_bwd_paramsE:
.text._ZN5flash44flash_bwd_dq_dk_dv_loop_seqk_parallel_kernelI23Flash_bwd_kernel_traitsILi32ELi128ELi128ELi8ELi4ELi4ELi4ELb1ELb0EN7cutlass6half_tE19Flash_kernel_traitsILi32ELi128ELi128ELi8ES3_EELb0ELb0ELb1ELb0ELb0ELb0ELb1EEEvNS_16Flash_bwd_paramsE:
        /* <DEDUP_REMOVED lines=10> */
[----:B------:R-:W1:Y:S01]  /*00a0*/  S2UR UR42, SR_CTAID.Y ;  /* 0x00000000002a79c3 */ /* 0x000e620000002600 */
[----:B------:R-:W1:Y:S01]  /*00b0*/  LDCU.64 UR38, c[0x0][0x468] ;  /* 0x00008d00ff2677ac */ /* 0x000e620008000a00 */
[----:B------:R-:W2:Y:S06]  /*00c0*/  LDCU.64 UR6, c[0x0][0x460] ;  /* 0x00008c00ff0677ac */ /* 0x000eac0008000a00 */
[----:B------:R-:W-:Y:S01]  /*00d0*/  S2UR UR24, SR_CTAID.Z ;  /* 0x00000000001879c3 */ /* 0x000fe20000002700 */
[----:B------:R-:W3:Y:S01]  /*00e0*/  LDCU.64 UR4, c[0x0][0x468] ;  /* 0x00008d00ff0477ac */ /* 0x000ee20008000a00 */
[----:B------:R-:W4:Y:S06]  /*00f0*/  LDCU.U8 UR8, c[0x0][0x532] ;  /* 0x0000a640ff0877ac */ /* 0x000f2c0008000000 */
[----:B------:R-:W-:Y:S01]  /*0100*/  S2UR UR22, SR_CTAID.X ;  /* 0x00000000001679c3 */ /* 0x000fe20000002500 */
[----:B------:R-:W5:Y:S01]  /*0110*/  LDCU.64 UR12, c[0x0][0x470] ;  /* 0x00008e00ff0c77ac */ /* 0x000f620008000a00 */
[----:B------:R-:W4:Y:S06]  /*0120*/  LDCU UR10, c[0x0][0x438] ;  /* 0x00008700ff0a77ac */ /* 0x000f2c0008000800 */
[----:B------:R-:W-:Y:S01]  /*0130*/  S2UR UR21, SR_CTAID.Z ;  /* 0x00000000001579c3 */ /* 0x000fe20000002700 */
[----:B-1----:R-:W-:-:S02]  /*0140*/  ULEA UR38, UP0, UR42, UR38, 0x2 ;  /* 0x000000262a267291 */ /* 0x002fc4000f8010ff */
[----:B--2---:R-:W-:Y:S02]  /*0150*/  UISETP.NE.U32.AND UP1, UPT, UR6, URZ, UPT ;  /* 0x000000ff0600728c */ /* 0x004fe4000bf25070 */
[----:B------:R-:W-:Y:S02]  /*0160*/  ULEA.HI.X UR39, UR42, UR39, URZ, 0x2, UP0 ;  /* 0x000000272a277291 */ /* 0x000fe400080f14ff */
[----:B------:R-:W-:Y:S01]  /*0170*/  UISETP.NE.U32.AND UP0, UPT, UR6, URZ, UPT ;  /* 0x000000ff0600728c */ /* 0x000fe2000bf05070 */
[----:B------:R-:W1:Y:S01]  /*0180*/  S2UR UR6, SR_CgaCtaId ;  /* 0x00000000000679c3 */ /* 0x000e620000008800 */
[----:B---3--:R-:W-:Y:S02]  /*0190*/  UISETP.EQ.U32.AND UP2, UPT, UR4, URZ, UPT ;  /* 0x000000ff0400728c */ /* 0x008fe4000bf42070 */
[----:B------:R-:W-:Y:S02]  /*01a0*/  UISETP.NE.U32.AND UP6, UPT, UR4, URZ, UPT ;  /* 0x000000ff0400728c */ /* 0x000fe4000bfc5070 */
[----:B------:R-:W-:-:S02]  /*01b0*/  UISETP.NE.AND.EX UP5, UPT, UR7, URZ, UPT, UP1 ;  /* 0x000000ff0700728c */ /* 0x000fc4000bfa5310 */
[----:B------:R-:W-:Y:S01]  /*01c0*/  UISETP.NE.AND.EX UP4, UPT, UR7, URZ, UPT, UP0 ;  /* 0x000000ff0700728c */ /* 0x000fe2000bf85300 */
[----:B------:R-:W2:Y:S01]  /*01d0*/  S2UR UR4, SR_CgaCtaId ;  /* 0x00000000000479c3 */ /* 0x000ea20000008800 */
[----:B----4-:R-:W-:Y:S02]  /*01e0*/  UISETP.NE.AND UP3, UPT, UR8, URZ, UPT ;  /* 0x000000ff0800728c */ /* 0x010fe4000bf65270 */
[----:B------:R-:W-:Y:S02]  /*01f0*/  UISETP.NE.AND.EX UP6, UPT, UR5, URZ, UPT, UP6 ;  /* 0x000000ff0500728c */ /* 0x000fe4000bfc5360 */
[----:B------:R-:W-:Y:S01]  /*0200*/  UISETP.EQ.OR.EX UP0, UPT, UR5, URZ, !UP3, UP2 ;  /* 0x000000ff0500728c */ /* 0x000fe2000df02720 */
[----:B------:R-:W-:Y:S02]  /*0210*/  UMOV UR8, 0x400 ;  /* 0x0000040000087882 */ /* 0x000fe40000000000 */
[----:B------:R-:W3:Y:S01]  /*0220*/  S2UR UR7, SR_CTAID.Y ;  /* 0x00000000000779c3 */ /* 0x000ee20000002600 */
[----:B------:R-:W-:-:S02]  /*0230*/  UP2UR UR26, UPR, URZ, 0x1 ;  /* 0x00000001ff1a7883 */ /* 0x000fc40008000000 */
[----:B-----5:R-:W-:Y:S01]  /*0240*/  UISETP.NE.U32.AND UP0, UPT, UR12, URZ, UPT ;  /* 0x000000ff0c00728c */ /* 0x020fe2000bf05070 */
[----:B------:R-:W-:Y:S01]  /*0250*/  UMOV UR5, 0x400 ;  /* 0x0000040000057882 */ /* 0x000fe20000000000 */
[----:B------:R-:W-:Y:S01]  /*0260*/  UP2UR UR25, UPR, URZ, 0x8 ;  /* 0x00000008ff197883 */ /* 0x000fe20008000000 */
[----:B------:R-:W4:Y:S01]  /*0270*/  LDCU.64 UR34, c[0x0][0x358] ;  /* 0x00006b00ff2277ac */ /* 0x000f220008000a00 */
[----:B------:R-:W3:Y:S01]  /*0280*/  LDCU.64 UR28, c[0x0][0x460] ;  /* 0x00008c00ff1c77ac */ /* 0x000ee20008000a00 */
[----:B------:R-:W3:Y:S01]  /*0290*/  LDCU UR20, c[0x0][0x438] ;  /* 0x00008700ff1477ac */ /* 0x000ee20008000800 */
[----:B------:R-:W3:Y:S01]  /*02a0*/  @!UP4 LDCU UR23, c[0x0][0x434] ;  /* 0x00008680ff17c7ac */ /* 0x000ee20008000800 */
[----:B-1----:R-:W-:Y:S02]  /*02b0*/  ULEA UR6, UR6, UR8, 0x18 ;  /* 0x0000000806067291 */ /* 0x002fe4000f8ec0ff */
[----:B--2---:R-:W-:Y:S02]  /*02c0*/  ULEA UR4, UR4, UR5, 0x18 ;  /* 0x0000000504047291 */ /* 0x004fe4000f8ec0ff */
[----:B------:R-:W-:Y:S01]  /*02d0*/  UISETP.NE.AND.EX UP3, UPT, UR13, URZ, UPT, UP0 ;  /* 0x000000ff0d00728c */ /* 0x000fe2000bf65300 */
[----:B------:R-:W-:Y:S01]  /*02e0*/  UMOV UR30, 0xffffe000 ;  /* 0xffffe000001e7882 */ /* 0x000fe20000000000 */
[----:B------:R-:W-:Y:S01]  /*02f0*/  UMOV UR31, URZ ;  /* 0x000000ff001f7c82 */ /* 0x000fe20008000000 */
[----:B------:R-:W-:-:S08]  /*0300*/  UMOV UR32, URZ ;  /* 0x000000ff00207c82 */ /* 0x000fd00008000000 */
.L_x_613:
[----:B-1----:R-:W1:Y:S01]  /*0310*/  LDCU.64 UR8, c[0x0][0x478] ;  /* 0x00008f00ff0877ac */ /* 0x002e620008000a00 */
[----:B------:R-:W-:Y:S02]  /*0320*/  PLOP3.LUT P1, PT, PT, PT, UP3, 0x80, 0x8 ;  /* 0x000000000008781c */ /* 0x000fe40003f2f038 */
[----:B------:R-:W-:Y:S01]  /*0330*/  PLOP3.LUT P4, PT, PT, PT, UP5, 0x80, 0x8 ;  /* 0x000000000008781c */ /* 0x000fe20003f8f058 */
[----:B------:R-:W-:Y:S01]  /*0340*/  @UP3 ULEA UR14, UP0, UR42, UR12, 0x2 ;  /* 0x0000000c2a0e3291 */ /* 0x000fe2000f8010ff */
[----:B------:R-:W-:Y:S01]  /*0350*/  PLOP3.LUT P2, PT, PT, PT, UP4, 0x80, 0x8 ;  /* 0x000000000008781c */ /* 0x000fe20003f4f048 */
[----:B------:R-:W-:Y:S02]  /*0360*/  UISETP.NE.AND UP2, UPT, UR26, URZ, UPT ;  /* 0x000000ff1a00728c */ /* 0x000fe4000bf45270 */
[----:B------:R-:W-:Y:S02]  /*0370*/  @UP3 ULEA.HI.X UR15, UR42, UR13, URZ, 0x2, UP0 ;  /* 0x0000000d2a0f3291 */ /* 0x000fe400080f14ff */
[----:B--2-4-:R-:W-:-:S04]  /*0380*/  IMAD.U32 R4, RZ, RZ, UR14 ;  /* 0x0000000eff047e24 */ /* 0x014fc8000f8e00ff */
[----:B------:R-:W-:Y:S01]  /*0390*/  IMAD.U32 R5, RZ, RZ, UR15 ;  /* 0x0000000fff057e24 */ /* 0x000fe2000f8e00ff */
[----:B---3--:R-:W-:Y:S02]  /*03a0*/  UIMAD.WIDE.U32 UR14, UR42, 0x4, UR28 ;  /* 0x000000042a0e78a5 */ /* 0x008fe4000f8e001c */
[----:B-1----:R-:W-:Y:S02]  /*03b0*/  UISETP.NE.U32.AND UP0, UPT, UR8, URZ, UPT ;  /* 0x000000ff0800728c */ /* 0x002fe4000bf05070 */
[----:B----4-:R-:W2:Y:S02]  /*03c0*/  @P1 LDG.E R6, desc[UR34][R4.64] ;  /* 0x0000002204061981 */ /* 0x010ea4000c1e1900 */
[----:B------:R-:W-:-:S06]  /*03d0*/  UISETP.NE.AND.EX UP0, UPT, UR9, URZ, UPT, UP0 ;  /* 0x000000ff0900728c */ /* 0x000fcc000bf05300 */
[----:B------:R-:W-:-:S05]  /*03e0*/  PLOP3.LUT P0, PT, PT, PT, UP0, 0x80, 0x8 ;  /* 0x000000000008781c */ /* 0x000fca0003f0f008 */
[----:B------:R-:W-:Y:S01]  /*03f0*/  @UP0 ULEA UR16, UP1, UR42, UR8, 0x2 ;  /* 0x000000082a100291 */ /* 0x000fe2000f8210ff */
[----:B------:R-:W-:Y:S01]  /*0400*/  PLOP3.LUT P3, PT, PT, PT, UP2, 0x80, 0x8 ;  /* 0x000000000008781c */ /* 0x000fe20003f6f028 */
[----:B------:R-:W1:Y:S02]  /*0410*/  @!UP0 LDCU UR5, c[0x0][0x43c] ;  /* 0x00008780ff0587ac */ /* 0x000e640008000800 */
[----:B------:R-:W-:Y:S02]  /*0420*/  @UP0 ULEA.HI.X UR17, UR42, UR9, URZ, 0x2, UP1 ;  /* 0x000000092a110291 */ /* 0x000fe400088f14ff */
[----:B------:R-:W-:Y:S01]  /*0430*/  IMAD.U32 R2, RZ, RZ, UR16 ;  /* 0x00000010ff027e24 */ /* 0x000fe2000f8e00ff */
[----:B------:R-:W3:Y:S03]  /*0440*/  @!UP0 LDCU.64 UR8, c[0x0][0x488] ;  /* 0x00009100ff0887ac */ /* 0x000ee60008000a00 */
[----:B------:R-:W-:-:S05]  /*0450*/  IMAD.U32 R3, RZ, RZ, UR17 ;  /* 0x00000011ff037e24 */ /* 0x000fca000f8e00ff */
[----:B------:R4:W5:Y:S01]  /*0460*/  @P0 LDG.E R4, desc[UR34][R2.64] ;  /* 0x0000002202040981 */ /* 0x000962000c1e1900 */
[----:B------:R-:W-:Y:S01]  /*0470*/  UMOV UR36, URZ ;  /* 0x000000ff00247c82 */ /* 0x000fe20008000000 */
[----:B---3--:R-:W-:-:S04]  /*0480*/  @!UP0 UISETP.NE.U32.AND UP1, UPT, UR8, URZ, UPT ;  /* 0x000000ff0800828c */ /* 0x008fc8000bf25070 */
[----:B------:R-:W-:Y:S01]  /*0490*/  @!UP0 UISETP.NE.AND.EX UP1, UPT, UR9, URZ, UPT, UP1 ;  /* 0x000000ff0900828c */ /* 0x000fe2000bf25310 */
[----:B------:R-:W-:Y:S01]  /*04a0*/  UMOV UR19, 0xffffffff ;  /* 0xffffffff00137882 */ /* 0x000fe20000000000 */
[----:B------:R-:W-:Y:S02]  /*04b0*/  UMOV UR40, 0xffffffff ;  /* 0xffffffff00287882 */ /* 0x000fe40000000000 */
[----:B-1----:R-:W-:Y:S01]  /*04c0*/  @!UP0 USEL UR8, UR5, URZ, UP1 ;  /* 0x000000ff05088287 */ /* 0x002fe20008800000 */
[----:B----4-:R-:W-:Y:S02]  /*04d0*/  IMAD.U32 R2, RZ, RZ, UR14 ;  /* 0x0000000eff027e24 */ /* 0x010fe4000f8e00ff */
[----:B------:R-:W-:-:S05]  /*04e0*/  IMAD.U32 R3, RZ, RZ, UR15 ;  /* 0x0000000fff037e24 */ /* 0x000fca000f8e00ff */
[----:B------:R-:W3:Y:S04]  /*04f0*/  @P4 LDG.E R5, desc[UR34][R2.64] ;  /* 0x0000002202054981 */ /* 0x000ee8000c1e1900 */
[----:B------:R1:W4:Y:S02]  /*0500*/  @P2 LDG.E R0, desc[UR34][R2.64+0x4] ;  /* 0x0000042202002981 */ /* 0x000324000c1e1900 */
[----:B-1----:R-:W-:Y:S02]  /*0510*/  IMAD.U32 R2, RZ, RZ, UR38 ;  /* 0x00000026ff027e24 */ /* 0x002fe4000f8e00ff */
[----:B------:R-:W-:-:S05]  /*0520*/  IMAD.U32 R3, RZ, RZ, UR39 ;  /* 0x00000027ff037e24 */ /* 0x000fca000f8e00ff */
[----:B------:R-:W4:Y:S01]  /*0530*/  @!P3 LDG.E R2, desc[UR34][R2.64] ;  /* 0x000000220202b981 */ /* 0x000f22000c1e1900 */
[----:B------:R-:W-:Y:S01]  /*0540*/  USHF.L.U32 UR27, UR37, 0x7, URZ ;  /* 0x00000007251b7899 */ /* 0x000fe200080006ff */
[----:B--2---:R-:W-:Y:S02]  /*0550*/  @P1 R2UR UR36, R6 ;  /* 0x00000000062412ca */ /* 0x004fe400000e0000 */
[----:B-----5:R-:W-:-:S13]  /*0560*/  @P0 R2UR UR33, R4 ;  /* 0x00000000042102ca */ /* 0x020fda00000e0000 */
[----:B------:R-:W-:Y:S01]  /*0570*/  @UP0 UIADD3 UR33, UPT, UPT, UR33, -UR36, URZ ;  /* 0x8000002421210290 */ /* 0x000fe2000fffe0ff */
[----:B---3--:R-:W-:Y:S02]  /*0580*/  @P4 R2UR UR19, R5 ;  /* 0x00000000051342ca */ /* 0x008fe400000e0000 */
[----:B----4-:R-:W-:Y:S02]  /*0590*/  @P2 R2UR UR5, R0 ;  /* 0x00000000000522ca */ /* 0x010fe400000e0000 */
[----:B------:R-:W-:Y:S01]  /*05a0*/  @!P3 R2UR UR40, R2 ;  /* 0x000000000228b2ca */ /* 0x000fe200000e0000 */
[----:B------:R-:W-:-:S14]  /*05b0*/  BRA.U !UP6, `(.L_x_556) ;  /* 0x000000010e247547 */ /* 0x000fdc000b800000 */
[----:B------:R-:W-:Y:S01]  /*05c0*/  UISETP.NE.AND UP1, UPT, UR25, URZ, UPT ;  /* 0x000000ff1900728c */ /* 0x000fe2000bf25270 */
[----:B------:R-:W-:Y:S02]  /*05d0*/  IMAD.U32 R2, RZ, RZ, UR38 ;  /* 0x00000026ff027e24 */ /* 0x000fe4000f8e00ff */
[----:B------:R-:W-:-:S03]  /*05e0*/  IMAD.U32 R3, RZ, RZ, UR39 ;  /* 0x00000027ff037e24 */ /* 0x000fc6000f8e00ff */
[----:B------:R-:W-:-:S13]  /*05f0*/  PLOP3.LUT P0, PT, PT, PT, UP1, 0x80, 0x8 ;  /* 0x000000000008781c */ /* 0x000fda0003f0f018 */
[----:B------:R-:W2:Y:S04]  /*0600*/  @P0 LDG.E R0, desc[UR34][R2.64+0x4] ;  /* 0x0000042202000981 */ /* 0x000ea8000c1e1900 */
[----:B------:R-:W3:Y:S01]  /*0610*/  @!P0 LDG.E R2, desc[UR34][R2.64] ;  /* 0x0000002202028981 */ /* 0x000ee2000c1e1900 */
[----:B--2---:R-:W-:-:S13]  /*0620*/  @P0 R2UR UR10, R0 ;  /* 0x00000000000a02ca */ /* 0x004fda00000e0000 */
[----:B------:R-:W-:-:S07]  /*0630*/  @UP1 UIADD3 UR10, UPT, UPT, UR10, -UR40, URZ ;  /* 0x800000280a0a1290 */ /* 0x000fce000fffe0ff */
[----:B---3--:R-:W-:-:S15]  /*0640*/  @!P0 R2UR UR10, R2 ;  /* 0x00000000020a82ca */ /* 0x008fde00000e0000 */
.L_x_556:
[----:B------:R-:W-:Y:S01]  /*0650*/  @!UP0 UIADD3 UR33, UPT, UPT, UR8, UR10, -UR36 ;  /* 0x0000000a08218290 */ /* 0x000fe2000fffe824 */
[----:B------:R-:W-:Y:S01]  /*0660*/  @!UP4 UMOV UR43, UR23 ;  /* 0x00000017002bcc82 */ /* 0x000fe20008000000 */
[----:B------:R-:W-:Y:S02]  /*0670*/  @UP4 UIADD3 UR43, UPT, UPT, UR5, -UR19, URZ ;  /* 0x80000013052b4290 */ /* 0x000fe4000fffe0ff */
[----:B------:R-:W-:-:S09]  /*0680*/  UISETP.GT.AND UP0, UPT, UR33, UR27, UPT ;  /* 0x0000001b2100728c */ /* 0x000fd2000bf04270 */
[----:B------:R-:W-:Y:S05]  /*0690*/  BRA.U !UP0, `(.L_x_557) ;  /* 0x0000009908c07547 */ /* 0x000fea000b800000 */
[----:B------:R-:W1:Y:S01]  /*06a0*/  LDCU UR8, c[0x0][0x504] ;  /* 0x0000a080ff0877ac */ /* 0x000e620008000800 */
[----:B------:R-:W-:Y:S02]  /*06b0*/  UIADD3 UR41, UPT, UPT, UR27, UR43, URZ ;  /* 0x0000002b1b297290 */ /* 0x000fe4000fffe0ff */
[----:B------:R-:W-:Y:S02]  /*06c0*/  UIADD3 UR10, UPT, UPT, UR43, 0x7f, URZ ;  /* 0x0000007f2b0a7890 */ /* 0x000fe4000fffe0ff */
[----:B------:R-:W-:Y:S02]  /*06d0*/  UIADD3 UR41, UPT, UPT, UR41, 0x80, URZ ;  /* 0x0000008029297890 */ /* 0x000fe4000fffe0ff */
[----:B------:R-:W-:Y:S02]  /*06e0*/  USHF.R.S32.HI UR9, URZ, 0x1f, UR10 ;  /* 0x0000001fff097899 */ /* 0x000fe4000801140a */
[----:B------:R-:W-:Y:S02]  /*06f0*/  UISETP.NE.AND UP1, UPT, UR19, -0x1, UPT ;  /* 0xffffffff1300788c */ /* 0x000fe4000bf25270 */
[----:B------:R-:W-:-:S02]  /*0700*/  ULEA.HI UR9, UR9, UR10, URZ, 0x7 ;  /* 0x0000000a09097291 */ /* 0x000fc4000f8f38ff */
[----:B------:R-:W-:Y:S02]  /*0710*/  UISETP.NE.AND UP2, UPT, UR40, -0x1, UPT ;  /* 0xffffffff2800788c */ /* 0x000fe4000bf45270 */
[----:B-1----:R-:W-:Y:S02]  /*0720*/  UIADD3 UR8, UPT, UPT, UR41, UR8, -UR33 ;  /* 0x0000000829087290 */ /* 0x002fe4000fffe821 */
[----:B------:R-:W-:Y:S02]  /*0730*/  USHF.R.S32.HI UR9, URZ, 0x7, UR9 ;  /* 0x00000007ff097899 */ /* 0x000fe40008011409 */
[----:B------:R-:W-:Y:S01]  /*0740*/  UIADD3 UR8, UPT, UPT, UR8, 0x7f, URZ ;  /* 0x0000007f08087890 */ /* 0x000fe2000fffe0ff */
[----:B------:R-:W1:Y:S03]  /*0750*/  @!UP1 LDCU.64 UR10, c[0x0][0x398] ;  /* 0x00007300ff0a97ac */ /* 0x000e660008000a00 */
[----:B------:R-:W-:-:S04]  /*0760*/  USHF.R.S32.HI UR5, URZ, 0x1f, UR8 ;  /* 0x0000001fff057899 */ /* 0x000fc80008011408 */
[----:B------:R-:W-:-:S04]  /*0770*/  ULEA.HI UR5, UR5, UR8, URZ, 0x7 ;  /* 0x0000000805057291 */ /* 0x000fc8000f8f38ff */
[----:B------:R-:W-:-:S04]  /*0780*/  USHF.R.S32.HI UR5, URZ, 0x7, UR5 ;  /* 0x00000007ff057899 */ /* 0x000fc80008011405 */
[----:B------:R-:W-:Y:S02]  /*0790*/  UISETP.LT.AND UP0, UPT, UR9, UR5, UPT ;  /* 0x000000050900728c */ /* 0x000fe4000bf01270 */
[----:B-1----:R-:W-:Y:S02]  /*07a0*/  @!UP1 UIMAD.WIDE.U32 UR54, UR42, UR10, URZ ;  /* 0x0000000a2a3692a5 */ /* 0x002fe4000f8e00ff */
[----:B------:R-:W-:Y:S01]  /*07b0*/  USEL UR46, UR9, UR5, UP0 ;  /* 0x00000005092e7287 */ /* 0x000fe20008000000 */
[----:B------:R-:W1:Y:S03]  /*07c0*/  @UP1 LDCU.64 UR8, c[0x0][0x3b0] ;  /* 0x00007600ff0817ac */ /* 0x000e660008000a00 */
[----:B------:R-:W-:Y:S02]  /*07d0*/  ULEA UR51, UR46, 0xffffff80, 0x7 ;  /* 0xffffff802e337891 */ /* 0x000fe4000f8e38ff */
[----:B------:R-:W-:-:S02]  /*07e0*/  @!UP1 UIMAD UR53, UR42, UR11, UR55 ;  /* 0x0000000b2a3592a4 */ /* 0x000fc4000f8e0237 */
[----:B------:R-:W-:Y:S02]  /*07f0*/  USHF.R.S32.HI UR55, URZ, 0x1f, UR51 ;  /* 0x0000001fff377899 */ /* 0x000fe40008011433 */
[----:B-1----:R-:W-:-:S04]  /*0800*/  @UP1 UIMAD.WIDE.U32 UR14, UR19, UR8, URZ ;  /* 0x00000008130e12a5 */ /* 0x002fc8000f8e00ff */
[----:B------:R-:W-:-:S03]  /*0810*/  @UP1 UIMAD UR53, UR19, UR9, UR15 ;  /* 0x00000009133512a4 */ /* 0x000fc6000f8e020f */
[----:B------:R-:W-:Y:S01]  /*0820*/  @UP1 UMOV UR54, UR14 ;  /* 0x0000000e00361c82 */ /* 0x000fe20008000000 */
[----:B------:R-:W-:Y:S08]  /*0830*/  BRA.U UP2, `(.L_x_558) ;  /* 0x00000001022c7547 */ /* 0x000ff0000b800000 */
[----:B------:R-:W1:Y:S01]  /*0840*/  LDCU.64 UR16, c[0x0][0x3b8] ;  /* 0x00007700ff1077ac */ /* 0x000e620008000a00 */
[----:B------:R-:W2:Y:S01]  /*0850*/  LDCU.64 UR8, c[0x0][0x3a0] ;  /* 0x00007400ff0877ac */ /* 0x000ea20008000a00 */
[----:B------:R-:W-:-:S04]  /*0860*/  USHF.R.S32.HI UR5, URZ, 0x1f, UR36 ;  /* 0x0000001fff057899 */ /* 0x000fc80008011424 */
[----:B-1----:R-:W-:Y:S02]  /*0870*/  UIMAD UR5, UR5, UR16, URZ ;  /* 0x00000010050572a4 */ /* 0x002fe4000f8e02ff */
[----:B------:R-:W-:Y:S02]  /*0880*/  UIMAD.WIDE.U32 UR10, UR36, UR16, URZ ;  /* 0x00000010240a72a5 */ /* 0x000fe4000f8e00ff */
[----:B------:R-:W-:-:S04]  /*0890*/  UIMAD UR5, UR36, UR17, UR5 ;  /* 0x00000011240572a4 */ /* 0x000fc8000f8e0205 */
[----:B------:R-:W-:-:S04]  /*08a0*/  UIADD3 UR11, UPT, UPT, UR11, UR5, URZ ;  /* 0x000000050b0b7290 */ /* 0x000fc8000fffe0ff */
[----:B--2---:R-:W-:-:S04]  /*08b0*/  UIMAD.WIDE.U32 UR44, UR42, UR8, UR10 ;  /* 0x000000082a2c72a5 */ /* 0x004fc8000f8e000a */
[----:B------:R-:W-:-:S06]  /*08c0*/  UIMAD UR9, UR42, UR9, UR45 ;  /* 0x000000092a0972a4 */ /* 0x000fcc000f8e022d */
[----:B------:R-:W-:Y:S01]  /*08d0*/  MOV R20, UR9 ;  /* 0x0000000900147c02 */ /* 0x000fe20008000f00 */
[----:B------:R-:W-:Y:S06]  /*08e0*/  BRA `(.L_x_559) ;  /* 0x0000000000187947 */ /* 0x000fec0003800000 */
.L_x_558:
[----:B------:R-:W1:Y:S01]  /*08f0*/  LDCU.64 UR16, c[0x0][0x3b8] ;  /* 0x00007700ff1077ac */ /* 0x000e620008000a00 */
[----:B------:R-:W-:-:S04]  /*0900*/  UIADD3 UR5, UPT, UPT, UR36, UR40, URZ ;  /* 0x0000002824057290 */ /* 0x000fc8000fffe0ff */
[----:B-1----:R-:W-:Y:S02]  /*0910*/  UIMAD.WIDE.U32 UR44, UR5, UR16, URZ ;  /* 0x00000010052c72a5 */ /* 0x002fe4000f8e00ff */
[----:B------:R-:W-:-:S04]  /*0920*/  UIMAD UR5, UR5, UR17, URZ ;  /* 0x00000011050572a4 */ /* 0x000fc8000f8e02ff */
[----:B------:R-:W-:-:S06]  /*0930*/  UIADD3 UR5, UPT, UPT, UR45, UR5, URZ ;  /* 0x000000052d057290 */ /* 0x000fcc000fffe0ff */
[----:B------:R-:W-:-:S07]  /*0940*/  MOV R20, UR5 ;  /* 0x0000000500147c02 */ /* 0x000fce0008000f00 */
.L_x_559:
[----:B------:R-:W1:Y:S01]  /*0950*/  LDC R5, c[0x0][0x3e8] ;  /* 0x0000fa00ff057b82 */ /* 0x000e620000000800 */
[----:B------:R-:W2:Y:S01]  /*0960*/  S2R R6, SR_CTAID.Z ;  /* 0x0000000000067919 */ /* 0x000ea20000002700 */
[----:B------:R-:W-:Y:S01]  /*0970*/  USHF.R.S32.HI UR5, URZ, 0x1f, UR27 ;  /* 0x0000001fff057899 */ /* 0x000fe2000801141b */
[----:B-1----:R-:W-:-:S05]  /*0980*/  IABS R0, R5 ;  /* 0x0000000500007213 */ /* 0x002fca0000000000 */
[----:B------:R-:W-:-:S04]  /*0990*/  IMAD.MOV.U32 R4, RZ, RZ, R0 ;  /* 0x000000ffff047224 */ /* 0x000fc800078e0000 */
[----:B------:R-:W1:Y:S01]  /*09a0*/  I2F.RP R2, R4 ;  /* 0x0000000400027306 */ /* 0x000e620000209400 */
[----:B--2---:R-:W-:-:S07]  /*09b0*/  IABS R6, R6 ;  /* 0x0000000600067213 */ /* 0x004fce0000000000 */
[----:B-1----:R-:W1:Y:S02]  /*09c0*/  MUFU.RCP R2, R2 ;  /* 0x0000000200027308 */ /* 0x002e640000001000 */
[----:B-1----:R-:W-:-:S06]  /*09d0*/  VIADD R2, R2, 0xffffffe ;  /* 0x0ffffffe02027836 */ /* 0x002fcc0000000000 */
[----:B------:R-:W1:Y:S02]  /*09e0*/  F2I.FTZ.U32.TRUNC.NTZ R3, R2 ;  /* 0x0000000200037305 */ /* 0x000e64000021f000 */
[----:B-1----:R-:W-:Y:S01]  /*09f0*/  IADD3 R0, PT, PT, RZ, -R3, RZ ;  /* 0x80000003ff007210 */ /* 0x002fe20007ffe0ff */
        /* <DEDUP_REMOVED lines=19> */
[----:B------:R-:W-:Y:S05]  /*0b30*/  BRA.U UP2, `(.L_x_560) ;  /* 0x0000000102347547 */ /* 0x000fea000b800000 */
[----:B------:R-:W1:Y:S01]  /*0b40*/  LDCU.64 UR14, c[0x0][0x3c0] ;  /* 0x00007800ff0e77ac */ /* 0x000e620008000a00 */
[----:B------:R-:W2:Y:S01]  /*0b50*/  LDCU.64 UR8, c[0x0][0x3a8] ;  /* 0x00007500ff0877ac */ /* 0x000ea20008000a00 */
[----:B------:R-:W-:-:S04]  /*0b60*/  USHF.R.S32.HI UR10, URZ, 0x1f, UR36 ;  /* 0x0000001fff0a7899 */ /* 0x000fc80008011424 */
[----:B-1----:R-:W-:Y:S02]  /*0b70*/  UIMAD UR10, UR10, UR14, URZ ;  /* 0x0000000e0a0a72a4 */ /* 0x002fe4000f8e02ff */
[----:B------:R-:W-:Y:S02]  /*0b80*/  UIMAD.WIDE.U32 UR48, UR36, UR14, URZ ;  /* 0x0000000e243072a5 */ /* 0x000fe4000f8e00ff */
[----:B------:R-:W-:-:S04]  /*0b90*/  UIMAD UR10, UR36, UR15, UR10 ;  /* 0x0000000f240a72a4 */ /* 0x000fc8000f8e020a */
[----:B------:R-:W-:-:S03]  /*0ba0*/  UIADD3 UR11, UPT, UPT, UR49, UR10, URZ ;  /* 0x0000000a310b7290 */ /* 0x000fc6000fffe0ff */
[----:B------:R-:W-:Y:S02]  /*0bb0*/  UMOV UR10, UR48 ;  /* 0x00000030000a7c82 */ /* 0x000fe40008000000 */
[----:B--2---:R-:W-:-:S04]  /*0bc0*/  UIMAD.WIDE.U32 UR10, UR42, UR8, UR10 ;  /* 0x000000082a0a72a5 */ /* 0x004fc8000f8e000a */
[----:B------:R-:W-:-:S03]  /*0bd0*/  UIMAD UR9, UR42, UR9, UR11 ;  /* 0x000000092a0972a4 */ /* 0x000fc6000f8e020b */
[----:B------:R-:W-:-:S03]  /*0be0*/  UMOV UR52, UR10 ;  /* 0x0000000a00347c82 */ /* 0x000fc60008000000 */
[----:B------:R-:W-:Y:S01]  /*0bf0*/  MOV R18, UR9 ;  /* 0x0000000900127c02 */ /* 0x000fe20008000f00 */
[----:B------:R-:W-:Y:S06]  /*0c00*/  BRA `(.L_x_561) ;  /* 0x00000000001c7947 */ /* 0x000fec0003800000 */
.L_x_560:
[----:B------:R-:W1:Y:S01]  /*0c10*/  LDCU.64 UR14, c[0x0][0x3c0] ;  /* 0x00007800ff0e77ac */ /* 0x000e620008000a00 */
[----:B------:R-:W-:-:S04]  /*0c20*/  UIADD3 UR8, UPT, UPT, UR36, UR40, URZ ;  /* 0x0000002824087290 */ /* 0x000fc8000fffe0ff */
[----:B-1----:R-:W-:Y:S02]  /*0c30*/  UIMAD.WIDE.U32 UR10, UR8, UR14, URZ ;  /* 0x0000000e080a72a5 */ /* 0x002fe4000f8e00ff */
[----:B------:R-:W-:-:S04]  /*0c40*/  UIMAD UR8, UR8, UR15, URZ ;  /* 0x0000000f080872a4 */ /* 0x000fc8000f8e02ff */
[----:B------:R-:W-:Y:S01]  /*0c50*/  UIADD3 UR8, UPT, UPT, UR11, UR8, URZ ;  /* 0x000000080b087290 */ /* 0x000fe2000fffe0ff */
[----:B------:R-:W-:-:S05]  /*0c60*/  UMOV UR52, UR10 ;  /* 0x0000000a00347c82 */ /* 0x000fca0008000000 */
[----:B------:R-:W-:-:S07]  /*0c70*/  MOV R18, UR8 ;  /* 0x0000000800127c02 */ /* 0x000fce0008000f00 */
.L_x_561:
[----:B------:R-:W1:Y:S01]  /*0c80*/  @!UP1 LDCU.64 UR10, c[0x0][0x588] ;  /* 0x0000b100ff0a97ac */ /* 0x000e620008000a00 */
[----:B------:R-:W2:Y:S01]  /*0c90*/  @UP1 LDCU.64 UR8, c[0x0][0x590] ;  /* 0x0000b200ff0817ac */ /* 0x000ea20008000a00 */
[----:B------:R-:W3:Y:S01]  /*0ca0*/  LDCU UR18, c[0x0][0x3e0] ;  /* 0x00007c00ff1277ac */ /* 0x000ee20008000800 */
[----:B------:R-:W3:Y:S01]  /*0cb0*/  LDCU UR49, c[0x0][0x44c] ;  /* 0x00008980ff3177ac */ /* 0x000ee20008000800 */
[----:B-1----:R-:W-:-:S04]  /*0cc0*/  @!UP1 UIMAD.WIDE.U32 UR62, UR42, UR10, URZ ;  /* 0x0000000a2a3e92a5 */ /* 0x002fc8000f8e00ff */
[----:B------:R-:W-:Y:S02]  /*0cd0*/  @!UP1 UIMAD UR50, UR42, UR11, UR63 ;  /* 0x0000000b2a3292a4 */ /* 0x000fe4000f8e023f */
[----:B--2---:R-:W-:-:S04]  /*0ce0*/  @UP1 UIMAD.WIDE.U32 UR10, UR19, UR8, URZ ;  /* 0x00000008130a12a5 */ /* 0x004fc8000f8e00ff */
[----:B------:R-:W-:Y:S02]  /*0cf0*/  @UP1 UIMAD UR50, UR19, UR9, UR11 ;  /* 0x00000009133212a4 */ /* 0x000fe4000f8e020b */
[----:B---3--:R-:W-:Y:S01]  /*0d00*/  UIMAD.WIDE UR58, UR18, UR49, URZ ;  /* 0x00000031123a72a5 */ /* 0x008fe2000f8e02ff */
[----:B------:R-:W-:Y:S01]  /*0d10*/  @UP1 UMOV UR62, UR10 ;  /* 0x0000000a003e1c82 */ /* 0x000fe20008000000 */
[----:B------:R-:W-:Y:S10]  /*0d20*/  BRA.U UP1, `(.L_x_562) ;  /* 0x0000000101447547 */ /* 0x000ff4000b800000 */
[----:B------:R-:W1:Y:S01]  /*0d30*/  LDCU UR56, c[0x0][0x444] ;  /* 0x00008880ff3877ac */ /* 0x000e620008000800 */
[----:B------:R-:W-:Y:S02]  /*0d40*/  USHF.R.S32.HI UR9, URZ, 0x1f, UR18 ;  /* 0x0000001fff097899 */ /* 0x000fe40008011412 */
[----:B-1----:R-:W-:Y:S02]  /*0d50*/  USHF.R.S32.HI UR8, URZ, 0x1f, UR56 ;  /* 0x0000001fff087899 */ /* 0x002fe40008011438 */
[----:B------:R-:W-:Y:S02]  /*0d60*/  UIMAD.WIDE.U32 UR56, UR42, UR56, URZ ;  /* 0x000000382a3872a5 */ /* 0x000fe4000f8e00ff */
[----:B------:R-:W-:Y:S02]  /*0d70*/  UIMAD UR8, UR8, UR42, URZ ;  /* 0x0000002a080872a4 */ /* 0x000fe4000f8e02ff */
[----:B------:R-:W-:Y:S02]  /*0d80*/  UIMAD.WIDE.U32 UR10, UR56, UR18, URZ ;  /* 0x00000012380a72a5 */ /* 0x000fe4000f8e00ff */
[----:B------:R-:W-:-:S04]  /*0d90*/  UIADD3 UR8, UPT, UPT, UR57, UR8, URZ ;  /* 0x0000000839087290 */ /* 0x000fc8000fffe0ff */
[----:B------:R-:W-:-:S04]  /*0da0*/  UIMAD UR8, UR8, UR18, URZ ;  /* 0x00000012080872a4 */ /* 0x000fc8000f8e02ff */
[----:B------:R-:W-:Y:S02]  /*0db0*/  UIMAD UR8, UR9, UR56, UR8 ;  /* 0x00000038090872a4 */ /* 0x000fe4000f8e0208 */
[----:B------:R-:W-:Y:S02]  /*0dc0*/  USHF.R.S32.HI UR9, URZ, 0x1f, UR49 ;  /* 0x0000001fff097899 */ /* 0x000fe40008011431 */
[----:B------:R-:W-:Y:S02]  /*0dd0*/  UIADD3 UR8, UPT, UPT, UR11, UR8, URZ ;  /* 0x000000080b087290 */ /* 0x000fe4000fffe0ff */
[----:B------:R-:W-:Y:S02]  /*0de0*/  UIMAD.WIDE.U32 UR56, UR10, UR49, URZ ;  /* 0x000000310a3872a5 */ /* 0x000fe4000f8e00ff */
[----:B------:R-:W-:-:S04]  /*0df0*/  UIMAD UR8, UR8, UR49, URZ ;  /* 0x00000031080872a4 */ /* 0x000fc8000f8e02ff */
[----:B------:R-:W-:-:S03]  /*0e00*/  UIMAD UR8, UR9, UR10, UR8 ;  /* 0x0000000a090872a4 */ /* 0x000fc6000f8e0208 */
[----:B------:R-:W-:Y:S01]  /*0e10*/  UMOV UR10, UR56 ;  /* 0x00000038000a7c82 */ /* 0x000fe20008000000 */
[----:B------:R-:W-:Y:S01]  /*0e20*/  UIADD3 UR8, UPT, UPT, UR57, UR8, URZ ;  /* 0x0000000839087290 */ /* 0x000fe2000fffe0ff */
[----:B------:R-:W-:Y:S11]  /*0e30*/  BRA `(.L_x_563) ;  /* 0x00000000000c7947 */ /* 0x000ff60003800000 */
.L_x_562:
[----:B------:R-:W-:Y:S02]  /*0e40*/  UIMAD.WIDE.U32 UR10, UR58, UR19, URZ ;  /* 0x000000133a0a72a5 */ /* 0x000fe4000f8e00ff */
[----:B------:R-:W-:-:S04]  /*0e50*/  UIMAD UR8, UR59, UR19, URZ ;  /* 0x000000133b0872a4 */ /* 0x000fc8000f8e02ff */
[----:B------:R-:W-:-:S12]  /*0e60*/  UIADD3 UR8, UPT, UPT, UR11, UR8, URZ ;  /* 0x000000080b087290 */ /* 0x000fd8000fffe0ff */
.L_x_563:
[----:B------:R-:W1:Y:S01]  /*0e70*/  LDCU.U8 UR9, c[0x0][0x548] ;  /* 0x0000a900ff0977ac */ /* 0x000e620008000000 */
[----:B------:R-:W-:Y:S01]  /*0e80*/  USHF.L.U32 UR45, UR42, 0x7, URZ ;  /* 0x000000072a2d7899 */ /* 0x000fe200080006ff */
[----:B------:R-:W2:Y:S03]  /*0e90*/  LDCU.U8 UR60, c[0x0][0x5f0] ;  /* 0x0000be00ff3c77ac */ /* 0x000ea60008000000 */
[----:B------:R-:W-:Y:S02]  /*0ea0*/  USEL UR11, UR45, URZ, UP5 ;  /* 0x000000ff2d0b7287 */ /* 0x000fe4000a800000 */
[----:B------:R-:W-:Y:S02]  /*0eb0*/  UIMAD UR57, UR24, UR49, URZ ;  /* 0x00000031183972a4 */ /* 0x000fe4000f8e02ff */
[----:B------:R-:W-:Y:S02]  /*0ec0*/  UIADD3 UR11, UP0, UPT, UR51, UR11, URZ ;  /* 0x0000000b330b7290 */ /* 0x000fe4000ff1e0ff */
[----:B-1----:R-:W-:-:S02]  /*0ed0*/  UISETP.NE.AND UP1, UPT, UR9, URZ, UPT ;  /* 0x000000ff0900728c */ /* 0x002fc4000bf25270 */
[----:B------:R-:W-:Y:S02]  /*0ee0*/  UIADD3.X UR56, UPT, UPT, URZ, UR55, URZ, UP0, !UPT ;  /* 0x00000037ff387290 */ /* 0x000fe400087fe4ff */
[----:B------:R-:W-:Y:S02]  /*0ef0*/  UIMAD.WIDE.U32 UR64, UR11, UR58, URZ ;  /* 0x0000003a0b4072a5 */ /* 0x000fe4000f8e00ff */
[----:B------:R-:W-:-:S04]  /*0f00*/  UIMAD UR56, UR56, UR58, URZ ;  /* 0x0000003a383872a4 */ /* 0x000fc8000f8e02ff */
[----:B------:R-:W-:-:S04]  /*0f10*/  UIMAD UR56, UR59, UR11, UR56 ;  /* 0x0000000b3b3872a4 */ /* 0x000fc8000f8e0238 */
[----:B------:R-:W-:Y:S01]  /*0f20*/  UIADD3 UR56, UPT, UPT, UR65, UR56, URZ ;  /* 0x0000003841387290 */ /* 0x000fe2000fffe0ff */
[----:B--2---:R-:W-:Y:S11]  /*0f30*/  BRA.U !UP1, `(.L_x_564) ;  /* 0x00000001091c7547 */ /* 0x004ff6000b800000 */
[----:B------:R-:W1:Y:S01]  /*0f40*/  LDCU UR9, c[0x0][0x434] ;  /* 0x00008680ff0977ac */ /* 0x000e620008000800 */
[----:B------:R-:W2:Y:S01]  /*0f50*/  LDCU UR59, c[0x0][0x454] ;  /* 0x00008a80ff3b77ac */ /* 0x000ea20008000800 */
[----:B------:R-:W-:Y:S02]  /*0f60*/  UISETP.NE.AND UP0, UPT, UR19, -0x1, UPT ;  /* 0xffffffff1300788c */ /* 0x000fe4000bf05270 */
[----:B-1----:R-:W-:-:S04]  /*0f70*/  UIMAD UR9, UR42, UR9, URZ ;  /* 0x000000092a0972a4 */ /* 0x002fc8000f8e02ff */
[----:B------:R-:W-:-:S04]  /*0f80*/  USEL UR9, UR9, UR19, !UP0 ;  /* 0x0000001309097287 */ /* 0x000fc8000c000000 */
[----:B--2---:R-:W-:Y:S01]  /*0f90*/  UIMAD UR59, UR24, UR59, UR9 ;  /* 0x0000003b183b72a4 */ /* 0x004fe2000f8e0209 */
[----:B------:R-:W-:Y:S05]  /*0fa0*/  BRA `(.L_x_565) ;  /* 0x00000000000c7947 */ /* 0x000fea0003800000 */
.L_x_564:
[----:B------:R-:W1:Y:S01]  /*0fb0*/  LDCU UR59, c[0x0][0x434] ;  /* 0x00008680ff3b77ac */ /* 0x000e620008000800 */
[----:B------:R-:W-:-:S04]  /*0fc0*/  UIMAD UR9, UR42, UR18, UR24 ;  /* 0x000000122a0972a4 */ /* 0x000fc8000f8e0218 */
[----:B-1----:R-:W-:Y:S02]  /*0fd0*/  UIMAD UR59, UR9, UR59, URZ ;  /* 0x0000003b093b72a4 */ /* 0x002fe4000f8e02ff */
.L_x_565:
[----:B------:R-:W-:Y:S01]  /*0fe0*/  UIADD3 UR48, UPT, UPT, UR46, -0x1, URZ ;  /* 0xffffffff2e307890 */ /* 0x000fe2000fffe0ff */
[----:B------:R-:W-:Y:S09]  /*0ff0*/  BRA.U !UP1, `(.L_x_566) ;  /* 0x0000000109247547 */ /* 0x000ff2000b800000 */
[----:B------:R-:W1:Y:S01]  /*1000*/  LDCU UR9, c[0x0][0x444] ;  /* 0x00008880ff0977ac */ /* 0x000e620008000800 */
[----:B------:R-:W-:Y:S01]  /*1010*/  UISETP.NE.AND UP0, UPT, UR19, -0x1, UPT ;  /* 0xffffffff1300788c */ /* 0x000fe2000bf05270 */
[----:B------:R-:W2:Y:S10]  /*1020*/  LDCU UR11, c[0x0][0x430] ;  /* 0x00008600ff0b77ac */ /* 0x000eb40008000800 */
[----:B-1----:R-:W-:Y:S01]  /*1030*/  @!UP0 UIMAD UR19, UR42, UR9, URZ ;  /* 0x000000092a1382a4 */ /* 0x002fe2000f8e02ff */
[----:B------:R-:W2:Y:S03]  /*1040*/  LDCU UR9, c[0x0][0x454] ;  /* 0x00008a80ff0977ac */ /* 0x000ea60008000800 */
[----:B------:R-:W-:-:S02]  /*1050*/  UIADD3 UR19, UPT, UPT, UR45, UR19, URZ ;  /* 0x000000132d137290 */ /* 0x000fc4000fffe0ff */
[----:B--2---:R-:W-:-:S04]  /*1060*/  ULEA UR9, UR11, UR9, 0x7 ;  /* 0x000000090b097291 */ /* 0x004fc8000f8e38ff */
[----:B------:R-:W-:Y:S01]  /*1070*/  UIMAD UR58, UR9, UR24, UR19 ;  /* 0x00000018093a72a4 */ /* 0x000fe2000f8e0213 */
[----:B------:R-:W-:Y:S11]  /*1080*/  BRA `(.L_x_567) ;  /* 0x00000000000c7947 */ /* 0x000ff60003800000 */
.L_x_566:
[----:B------:R-:W1:Y:S01]  /*1090*/  LDCU UR58, c[0x0][0x444] ;  /* 0x00008880ff3a77ac */ /* 0x000e620008000800 */
[----:B------:R-:W-:-:S04]  /*10a0*/  UIMAD UR9, UR42, UR18, UR24 ;  /* 0x000000122a0972a4 */ /* 0x000fc8000f8e0218 */
[----:B-1----:R-:W-:-:S12]  /*10b0*/  UIMAD UR58, UR9, UR58, URZ ;  /* 0x0000003a093a72a4 */ /* 0x002fd8000f8e02ff */
.L_x_567:
[----:B------:R-:W1:Y:S01]  /*10c0*/  LDCU UR47, c[0x0][0x508] ;  /* 0x0000a100ff2f77ac */ /* 0x000e620008000800 */
[----:B------:R-:W2:Y:S01]  /*10d0*/  S2R R22, SR_TID.X ;  /* 0x0000000000167919 */ /* 0x000ea20000002100 */
[----:B------:R-:W3:Y:S01]  /*10e0*/  LDC.64 R12, c[0x0][0x3b0] ;  /* 0x0000ec00ff0c7b82 */ /* 0x000ee20000000a00 */
[----:B------:R-:W-:Y:S01]  /*10f0*/  MOV R11, RZ ;  /* 0x000000ff000b7202 */ /* 0x000fe20000000f00 */
[----:B------:R-:W-:Y:S01]  /*1100*/  USHF.R.S32.HI UR9, URZ, 0x1f, UR57 ;  /* 0x0000001fff097899 */ /* 0x000fe20008011439 */
[----:B------:R-:W-:Y:S01]  /*1110*/  ISETP.NE.AND P3, PT, RZ, UR60, PT ;  /* 0x0000003cff007c0c */ /* 0x000fe2000bf65270 */
[----:B------:R-:W-:Y:S01]  /*1120*/  UIADD3 UR57, UP1, UP0, UR64, UR10, UR57 ;  /* 0x0000000a40397290 */ /* 0x000fe2000f83e039 */
[----:B------:R-:W-:Y:S01]  /*1130*/  BSSY.RECONVERGENT B1, `(.L_x_557) ;  /* 0x0000906000017945 */ /* 0x000fe20003800200 */
[----:B------:R-:W-:Y:S02]  /*1140*/  UIMAD UR49, UR18, UR49, URZ ;  /* 0x00000031123172a4 */ /* 0x000fe4000f8e02ff */
[----:B------:R-:W-:Y:S01]  /*1150*/  UIADD3.X UR56, UPT, UPT, UR56, UR8, UR9, UP1, UP0 ;  /* 0x0000000838387290 */ /* 0x000fe20008fe0409 */
[----:B------:R-:W4:Y:S01]  /*1160*/  LDC.64 R16, c[0x0][0x5f8] ;  /* 0x00017e00ff107b82 */ /* 0x000f220000000a00 */
[----:B------:R-:W5:Y:S01]  /*1170*/  LDCU.64 UR60, c[0x0][0x420] ;  /* 0x00008400ff3c77ac */ /* 0x000f620008000a00 */
[----:B------:R-:W-:-:S02]  /*1180*/  ULEA UR58, UR48, UR58, 0x7 ;  /* 0x0000003a303a7291 */ /* 0x000fc4000f8e38ff */
[----:B-1----:R-:W-:Y:S02]  /*1190*/  UIADD3 UR47, UPT, UPT, UR33, UR47, URZ ;  /* 0x0000002f212f7290 */ /* 0x002fe4000fffe0ff */
[----:B------:R-:W-:Y:S02]  /*11a0*/  ULEA UR59, UR48, UR59, 0x7 ;  /* 0x0000003b303b7291 */ /* 0x000fe4000f8e38ff */
[----:B------:R-:W-:-:S04]  /*11b0*/  UIADD3 UR9, UPT, UPT, UR41, -0x80, -UR47 ;  /* 0xffffff8029097890 */ /* 0x000fc8000fffe82f */
[----:B------:R-:W-:-:S04]  /*11c0*/  USHF.R.S32.HI UR8, URZ, 0x1f, UR9 ;  /* 0x0000001fff087899 */ /* 0x000fc80008011409 */
[----:B------:R-:W-:Y:S01]  /*11d0*/  ULEA.HI UR8, UR8, UR9, URZ, 0x7 ;  /* 0x0000000908087291 */ /* 0x000fe2000f8f38ff */
[----:B--2---:R-:W-:-:S03]  /*11e0*/  IMAD.SHL.U32 R23, R22, 0x8, RZ ;  /* 0x0000000816177824 */ /* 0x004fc600078e00ff */
[----:B------:R-:W-:Y:S01]  /*11f0*/  USHF.R.S32.HI UR45, URZ, 0x7, UR8 ;  /* 0x00000007ff2d7899 */ /* 0x000fe20008011408 */
[--C-:B------:R-:W-:Y:S02]  /*1200*/  SHF.R.U32.HI R21, RZ, 0x2, R22.reuse ;  /* 0x00000002ff157819 */ /* 0x100fe40000011616 */
[----:B------:R-:W-:Y:S01]  /*1210*/  SHF.R.U32.HI R9, RZ, 0x5, R22 ;  /* 0x00000005ff097819 */ /* 0x000fe20000011616 */
[----:B------:R-:W-:Y:S01]  /*1220*/  UISETP.LT.AND UP0, UPT, URZ, UR45, UPT ;  /* 0x0000002dff00728c */ /* 0x000fe2000bf01270 */
[----:B------:R-:W-:Y:S02]  /*1230*/  LOP3.LUT R10, R23, 0x18, RZ, 0xc0, !PT ;  /* 0x00000018170a7812 */ /* 0x000fe400078ec0ff */
[----:B------:R-:W1:Y:S01]  /*1240*/  LDCU.128 UR8, c[0x0][0x590] ;  /* 0x0000b200ff0877ac */ /* 0x000e620008000c00 */
[----:B------:R-:W-:Y:S02]  /*1250*/  LOP3.LUT R8, R22, 0x1f, RZ, 0xc0, !PT ;  /* 0x0000001f16087812 */ /* 0x000fe400078ec0ff */
[----:B------:R-:W-:Y:S01]  /*1260*/  IADD3 R2, P0, PT, R10, UR62, RZ ;  /* 0x0000003e0a027c10 */ /* 0x000fe2000ff1e0ff */
[----:B------:R-:W-:-:S02]  /*1270*/  USEL UR45, URZ, UR45, !UP0 ;  /* 0x0000002dff2d7287 */ /* 0x000fc4000c000000 */
[----:B------:R-:W-:Y:S02]  /*1280*/  IMAD R8, R9, UR49, R8 ;  /* 0x0000003109087c24 */ /* 0x000fe4000f8e0208 */
[----:B------:R-:W-:Y:S01]  /*1290*/  IMAD.X R3, RZ, RZ, UR50, P0 ;  /* 0x00000032ff037e24 */ /* 0x000fe200080e06ff */
[----:B------:R-:W-:Y:S02]  /*12a0*/  UISETP.GT.AND UP0, UPT, UR46, UR45, UPT ;  /* 0x0000002d2e00728c */ /* 0x000fe4000bf04270 */
[----:B-1----:R-:W-:Y:S01]  /*12b0*/  UIMAD UR19, UR55, UR8, URZ ;  /* 0x00000008371372a4 */ /* 0x002fe2000f8e02ff */
[----:B------:R-:W-:Y:S01]  /*12c0*/  IMAD.U32 R0, RZ, RZ, UR8 ;  /* 0x00000008ff007e24 */ /* 0x000fe2000f8e00ff */
[----:B------:R-:W-:Y:S01]  /*12d0*/  USHF.L.U64.HI UR50, UR8, 0x6, UR9 ;  /* 0x0000000608327899 */ /* 0x000fe20008010209 */
[----:B------:R-:W-:Y:S01]  /*12e0*/  IMAD.U32 R4, RZ, RZ, UR10 ;  /* 0x0000000aff047e24 */ /* 0x000fe2000f8e00ff */
[----:B------:R-:W-:Y:S01]  /*12f0*/  UIMAD UR19, UR51, UR9, UR19 ;  /* 0x00000009331372a4 */ /* 0x000fe2000f8e0213 */
[----:B------:R-:W-:-:S04]  /*1300*/  IMAD.WIDE.U32 R2, R0, UR51, R2 ;  /* 0x0000003300027c25 */ /* 0x000fc8000f8e0002 */
[----:B------:R-:W-:Y:S01]  /*1310*/  IMAD.U32 R0, RZ, RZ, UR11 ;  /* 0x0000000bff007e24 */ /* 0x000fe2000f8e00ff */
[----:B------:R-:W-:Y:S01]  /*1320*/  IADD3 R3, PT, PT, R3, UR19, RZ ;  /* 0x0000001303037c10 */ /* 0x000fe2000fffe0ff */
[----:B------:R-:W1:Y:S04]  /*1330*/  LDCU.64 UR10, c[0x0][0x550] ;  /* 0x0000aa00ff0a77ac */ /* 0x000e680008000a00 */
[----:B------:R-:W2:Y:S01]  /*1340*/  LDCU.64 UR18, c[0x0][0x3c8] ;  /* 0x00007900ff1277ac */ /* 0x000ea20008000a00 */
[----:B------:R-:W-:-:S04]  /*1350*/  IMAD.WIDE.U32 R2, R4, UR24, R2 ;  /* 0x0000001804027c25 */ /* 0x000fc8000f8e0002 */
[----:B------:R-:W-:Y:S02]  /*1360*/  IMAD R3, R0, UR24, R3 ;  /* 0x0000001800037c24 */ /* 0x000fe4000f8e0203 */
[C---:B---3--:R-:W-:Y:S02]  /*1370*/  IMAD R0, R12.reuse, UR55, RZ ;  /* 0x000000370c007c24 */ /* 0x048fe4000f8e02ff */
[----:B------:R-:W-:-:S04]  /*1380*/  IMAD.WIDE.U32 R4, R12, UR51, R10 ;  /* 0x000000330c047c25 */ /* 0x000fc8000f8e000a */
[----:B------:R-:W-:Y:S01]  /*1390*/  IMAD R0, R13, UR51, R0 ;  /* 0x000000330d007c24 */ /* 0x000fe2000f8e0200 */
[----:B------:R-:W-:Y:S01]  /*13a0*/  USHF.L.U32 UR51, UR8, 0x6, URZ ;  /* 0x0000000608337899 */ /* 0x000fe200080006ff */
[C---:B------:R-:W-:Y:S01]  /*13b0*/  IMAD.WIDE.U32 R6, R21.reuse, UR8, R2 ;  /* 0x0000000815067c25 */ /* 0x040fe2000f8e0002 */
[----:B------:R-:W-:Y:S01]  /*13c0*/  IADD3 R2, P0, PT, R4, UR54, RZ ;  /* 0x0000003604027c10 */ /* 0x000fe2000ff1e0ff */
[----:B------:R-:W3:Y:S02]  /*13d0*/  LDCU.64 UR54, c[0x0][0x5e8] ;  /* 0x0000bd00ff3677ac */ /* 0x000ee40008000a00 */
[----:B------:R-:W-:Y:S01]  /*13e0*/  IMAD R15, R21, UR9, R7 ;  /* 0x00000009150f7c24 */ /* 0x000fe2000f8e0207 */
[----:B------:R-:W-:Y:S01]  /*13f0*/  IADD3.X R3, PT, PT, R5, UR53, R0, P0, !PT ;  /* 0x0000003505037c10 */ /* 0x000fe200087fe400 */
[----:B--2---:R-:W-:Y:S01]  /*1400*/  IMAD.U32 R0, RZ, RZ, UR18 ;  /* 0x00000012ff007e24 */ /* 0x004fe2000f8e00ff */
[----:B------:R-:W2:Y:S01]  /*1410*/  LDCU.64 UR8, c[0x0][0x380] ;  /* 0x00007000ff0877ac */ /* 0x000ea20008000a00 */
[----:B----4-:R-:W-:Y:S01]  /*1420*/  IMAD.WIDE.U32 R4, R16, UR22, RZ ;  /* 0x0000001610047c25 */ /* 0x010fe2000f8e00ff */
[----:B-1----:R-:W-:Y:S01]  /*1430*/  LEA R27, P2, R6, UR10, 0x1 ;  /* 0x0000000a061b7c11 */ /* 0x002fe2000f8408ff */
[----:B------:R-:W-:-:S02]  /*1440*/  USHF.L.U32 UR53, UR49, 0x7, URZ ;  /* 0x0000000731357899 */ /* 0x000fc400080006ff */
[----:B------:R-:W-:Y:S01]  /*1450*/  IMAD.WIDE.U32 R2, R0, UR24, R2 ;  /* 0x0000001800027c25 */ /* 0x000fe2000f8e0002 */
[----:B------:R-:W-:Y:S01]  /*1460*/  SEL R4, R4, RZ, P3 ;  /* 0x000000ff04047207 */ /* 0x000fe20001800000 */
[----:B------:R1:W-:Y:S01]  /*1470*/  STL [R1+0x10], R27 ;  /* 0x0000101b01007387 */ /* 0x0003e20000100800 */
[----:B------:R-:W-:Y:S01]  /*1480*/  LEA.HI.X R26, R6, UR11, R15, 0x1, P2 ;  /* 0x0000000b061a7c11 */ /* 0x000fe200090f0c0f */
[----:B------:R-:W-:Y:S01]  /*1490*/  IMAD.U32 R0, RZ, RZ, UR19 ;  /* 0x00000013ff007e24 */ /* 0x000fe2000f8e00ff */
[----:B------:R-:W-:Y:S01]  /*14a0*/  IADD3 R9, P1, P0, R8, UR57, R4 ;  /* 0x0000003908097c10 */ /* 0x000fe2000f83e004 */
[----:B------:R-:W-:Y:S01]  /*14b0*/  IMAD R7, R17, UR22, R5 ;  /* 0x0000001611077c24 */ /* 0x000fe2000f8e0205 */
[----:B------:R-:W-:Y:S01]  /*14c0*/  SHF.R.S32.HI R5, RZ, 0x1f, R8 ;  /* 0x0000001fff057819 */ /* 0x000fe20000011408 */
[----:B------:R-:W-:Y:S01]  /*14d0*/  IMAD R3, R0, UR24, R3 ;  /* 0x0000001800037c24 */ /* 0x000fe2000f8e0203 */
[----:B------:R-:W4:Y:S01]  /*14e0*/  LDCU.64 UR18, c[0x0][0x570] ;  /* 0x0000ae00ff1277ac */ /* 0x000f220008000a00 */
[----:B------:R1:W-:Y:S01]  /*14f0*/  STL [R1+0xc], R26 ;  /* 0x00000c1a01007387 */ /* 0x0003e20000100800 */
[----:B------:R-:W-:Y:S01]  /*1500*/  SEL R0, R7, RZ, P3 ;  /* 0x000000ff07007207 */ /* 0x000fe20001800000 */
[----:B------:R-:W-:Y:S01]  /*1510*/  IMAD.WIDE.U32 R2, R21, R12, R2 ;  /* 0x0000000c15027225 */ /* 0x000fe200078e0002 */
[----:B------:R-:W-:Y:S01]  /*1520*/  MOV R4, UR53 ;  /* 0x0000003500047c02 */ /* 0x000fe20008000f00 */
[----:B---3--:R-:W-:Y:S01]  /*1530*/  UIMAD.WIDE UR10, UR58, 0x4, UR54 ;  /* 0x000000043a0a78a5 */ /* 0x008fe2000f8e0236 */
[----:B------:R-:W-:Y:S01]  /*1540*/  IADD3.X R5, PT, PT, R5, UR56, R0, P1, P0 ;  /* 0x0000003805057c10 */ /* 0x000fe20008fe0400 */
[C---:B------:R-:W-:Y:S01]  /*1550*/  IMAD R3, R21.reuse, R13, R3 ;  /* 0x0000000d15037224 */ /* 0x040fe200078e0203 */
[----:B--2---:R-:W-:Y:S01]  /*1560*/  LEA R25, P1, R2, UR8, 0x1 ;  /* 0x0000000802197c11 */ /* 0x004fe2000f8208ff */
[----:B------:R-:W-:Y:S01]  /*1570*/  VIADD R16, R21, 0x40 ;  /* 0x0000004015107836 */ /* 0x000fe20000000000 */
[----:B------:R-:W-:-:S02]  /*1580*/  IADD3 R0, P0, PT, R9, UR53, RZ ;  /* 0x0000003509007c10 */ /* 0x000fc4000ff1e0ff */
[----:B------:R-:W-:Y:S01]  /*1590*/  LEA.HI.X R24, R2, UR9, R3, 0x1, P1 ;  /* 0x0000000902187c11 */ /* 0x000fe200088f0c03 */
[----:B------:R1:W-:Y:S01]  /*15a0*/  STL [R1+0x8], R25 ;  /* 0x0000081901007387 */ /* 0x0003e20000100800 */
[----:B------:R-:W-:Y:S02]  /*15b0*/  LEA.HI.X.SX32 R4, R4, R5, 0x1, P0 ;  /* 0x0000000504047211 */ /* 0x000fe400000f0eff */
[----:B------:R-:W-:Y:S01]  /*15c0*/  SHF.L.U64.HI R9, R12, 0x6, R13 ;  /* 0x000000060c097819 */ /* 0x000fe2000001020d */
[----:B------:R1:W-:Y:S01]  /*15d0*/  STL [R1], R24 ;  /* 0x0000001801007387 */ /* 0x0003e20000100800 */
[----:B----4-:R-:W-:Y:S01]  /*15e0*/  LEA R230, P0, R0, UR18, 0x2 ;  /* 0x0000001200e67c11 */ /* 0x010fe2000f8010ff */
[----:B------:R-:W-:-:S03]  /*15f0*/  IMAD.SHL.U32 R12, R12, 0x40, RZ ;  /* 0x000000400c0c7824 */ /* 0x000fc600078e00ff */
[----:B------:R-:W-:Y:S01]  /*1600*/  LEA.HI.X R231, R0, UR19, R4, 0x2, P0 ;  /* 0x0000001300e77c11 */ /* 0x000fe200080f1404 */
[----:B-----5:R-:W-:Y:S01]  /*1610*/  UIMAD.WIDE UR18, UR59, 0x4, UR60 ;  /* 0x000000043b1278a5 */ /* 0x020fe2000f8e023c */
[----:B------:R-:W-:-:S04]  /*1620*/  IADD3 R13, P0, PT, R21, 0x40, RZ ;  /* 0x00000040150d7810 */ /* 0x000fc80007f1e0ff */
[----:B------:R-:W-:Y:S01]  /*1630*/  IADD3.X R15, PT, PT, RZ, RZ, RZ, P0, !PT ;  /* 0x000000ffff0f7210 */ /* 0x000fe200007fe4ff */
[----:B------:R-:W-:Y:S08]  /*1640*/  BRA.U UP0, `(.L_x_568) ;  /* 0x0000000500947547 */ /* 0x000ff0000b800000 */
[----:B------:R-:W-:Y:S05]  /*1650*/  BRA.U UP2, `(.L_x_569) ;  /* 0x0000000102307547 */ /* 0x000fea000b800000 */
[----:B------:R-:W2:Y:S01]  /*1660*/  LDCU.64 UR14, c[0x0][0x5c0] ;  /* 0x0000b800ff0e77ac */ /* 0x000ea20008000a00 */
[----:B------:R-:W3:Y:S01]  /*1670*/  LDCU.64 UR8, c[0x0][0x5a8] ;  /* 0x0000b500ff0877ac */ /* 0x000ee20008000a00 */
[----:B------:R-:W-:-:S04]  /*1680*/  USHF.R.S32.HI UR10, URZ, 0x1f, UR36 ;  /* 0x0000001fff0a7899 */ /* 0x000fc80008011424 */
[----:B--2---:R-:W-:Y:S02]  /*1690*/  UIMAD UR10, UR10, UR14, URZ ;  /* 0x0000000e0a0a72a4 */ /* 0x004fe4000f8e02ff */
[----:B------:R-:W-:Y:S02]  /*16a0*/  UIMAD.WIDE.U32 UR16, UR36, UR14, URZ ;  /* 0x0000000e241072a5 */ /* 0x000fe4000f8e00ff */
[----:B------:R-:W-:-:S04]  /*16b0*/  UIMAD UR10, UR36, UR15, UR10 ;  /* 0x0000000f240a72a4 */ /* 0x000fc8000f8e020a */
[----:B------:R-:W-:-:S03]  /*16c0*/  UIADD3 UR11, UPT, UPT, UR17, UR10, URZ ;  /* 0x0000000a110b7290 */ /* 0x000fc6000fffe0ff */
[----:B------:R-:W-:Y:S02]  /*16d0*/  UMOV UR10, UR16 ;  /* 0x00000010000a7c82 */ /* 0x000fe40008000000 */
[----:B---3--:R-:W-:-:S04]  /*16e0*/  UIMAD.WIDE.U32 UR16, UR42, UR8, UR10 ;  /* 0x000000082a1072a5 */ /* 0x008fc8000f8e000a */
[----:B------:R-:W-:-:S06]  /*16f0*/  UIMAD UR9, UR42, UR9, UR17 ;  /* 0x000000092a0972a4 */ /* 0x000fcc000f8e0211 */
[----:B------:R-:W-:Y:S01]  /*1700*/  MOV R0, UR9 ;  /* 0x0000000900007c02 */ /* 0x000fe20008000f00 */
[----:B------:R-:W-:Y:S05]  /*1710*/  BRA `(.L_x_570) ;  /* 0x0000000000187947 */ /* 0x000fea0003800000 */
.L_x_569:
[----:B------:R-:W2:Y:S01]  /*1720*/  LDCU.64 UR14, c[0x0][0x5c0] ;  /* 0x0000b800ff0e77ac */ /* 0x000ea20008000a00 */
[----:B------:R-:W-:-:S04]  /*1730*/  UIADD3 UR8, UPT, UPT, UR36, UR40, URZ ;  /* 0x0000002824087290 */ /* 0x000fc8000fffe0ff */
[----:B--2---:R-:W-:Y:S02]  /*1740*/  UIMAD.WIDE.U32 UR16, UR8, UR14, URZ ;  /* 0x0000000e081072a5 */ /* 0x004fe4000f8e00ff */
[----:B------:R-:W-:-:S04]  /*1750*/  UIMAD UR8, UR8, UR15, URZ ;  /* 0x0000000f080872a4 */ /* 0x000fc8000f8e02ff */
[----:B------:R-:W-:-:S06]  /*1760*/  UIADD3 UR8, UPT, UPT, UR17, UR8, URZ ;  /* 0x0000000811087290 */ /* 0x000fcc000fffe0ff */
[----:B------:R-:W-:Y:S02]  /*1770*/  MOV R0, UR8 ;  /* 0x0000000800007c02 */ /* 0x000fe40008000f00 */
.L_x_570:
[----:B------:R-:W-:Y:S05]  /*1780*/  BRA.U UP2, `(.L_x_571) ;  /* 0x00000001022c7547 */ /* 0x000fea000b800000 */
[----:B------:R-:W2:Y:S01]  /*1790*/  LDCU.64 UR10, c[0x0][0x5c8] ;  /* 0x0000b900ff0a77ac */ /* 0x000ea20008000a00 */
[----:B------:R-:W3:Y:S01]  /*17a0*/  LDCU.64 UR8, c[0x0][0x5b0] ;  /* 0x0000b600ff0877ac */ /* 0x000ee20008000a00 */
[----:B------:R-:W-:-:S04]  /*17b0*/  USHF.R.S32.HI UR17, URZ, 0x1f, UR36 ;  /* 0x0000001fff117899 */ /* 0x000fc80008011424 */
[----:B--2---:R-:W-:Y:S02]  /*17c0*/  UIMAD UR17, UR17, UR10, URZ ;  /* 0x0000000a111172a4 */ /* 0x004fe4000f8e02ff */
[----:B------:R-:W-:Y:S02]  /*17d0*/  UIMAD.WIDE.U32 UR18, UR36, UR10, URZ ;  /* 0x0000000a241272a5 */ /* 0x000fe4000f8e00ff */
[----:B------:R-:W-:-:S04]  /*17e0*/  UIMAD UR17, UR36, UR11, UR17 ;  /* 0x0000000b241172a4 */ /* 0x000fc8000f8e0211 */
[----:B------:R-:W-:-:S04]  /*17f0*/  UIADD3 UR19, UPT, UPT, UR19, UR17, URZ ;  /* 0x0000001113137290 */ /* 0x000fc8000fffe0ff */
[----:B---3--:R-:W-:-:S04]  /*1800*/  UIMAD.WIDE.U32 UR18, UR42, UR8, UR18 ;  /* 0x000000082a1272a5 */ /* 0x008fc8000f8e0012 */
[----:B------:R-:W-:-:S06]  /*1810*/  UIMAD UR9, UR42, UR9, UR19 ;  /* 0x000000092a0972a4 */ /* 0x000fcc000f8e0213 */
[----:B------:R-:W-:Y:S01]  /*1820*/  MOV R12, UR9 ;  /* 0x00000009000c7c02 */ /* 0x000fe20008000f00 */
[----:B------:R-:W-:Y:S06]  /*1830*/  BRA `(.L_x_572) ;  /* 0x0000000000187947 */ /* 0x000fec0003800000 */
.L_x_571:
[----:B------:R-:W2:Y:S01]  /*1840*/  LDCU.64 UR10, c[0x0][0x5c8] ;  /* 0x0000b900ff0a77ac */ /* 0x000ea20008000a00 */
[----:B------:R-:W-:-:S04]  /*1850*/  UIADD3 UR36, UPT, UPT, UR36, UR40, URZ ;  /* 0x0000002824247290 */ /* 0x000fc8000fffe0ff */
[----:B--2---:R-:W-:Y:S02]  /*1860*/  UIMAD.WIDE.U32 UR18, UR36, UR10, URZ ;  /* 0x0000000a241272a5 */ /* 0x004fe4000f8e00ff */
[----:B------:R-:W-:-:S04]  /*1870*/  UIMAD UR36, UR36, UR11, URZ ;  /* 0x0000000b242472a4 */ /* 0x000fc8000f8e02ff */
[----:B------:R-:W-:-:S06]  /*1880*/  UIADD3 UR36, UPT, UPT, UR19, UR36, URZ ;  /* 0x0000002413247290 */ /* 0x000fcc000fffe0ff */
[----:B------:R-:W-:Y:S02]  /*1890*/  MOV R12, UR36 ;  /* 0x00000024000c7c02 */ /* 0x000fe40008000f00 */
.L_x_572:
[----:B------:R-:W2:Y:S01]  /*18a0*/  LDCU UR8, c[0x0][0x440] ;  /* 0x00008800ff0877ac */ /* 0x000ea20008000800 */
[----:B------:R-:W-:Y:S01]  /*18b0*/  IMAD.U32 R2, RZ, RZ, UR14 ;  /* 0x0000000eff027e24 */ /* 0x000fe2000f8e00ff */
[----:B------:R-:W-:Y:S01]  /*18c0*/  BSSY.RECONVERGENT B0, `(.L_x_573) ;  /* 0x0000020000007945 */ /* 0x000fe20003800200 */
[----:B------:R-:W-:Y:S02]  /*18d0*/  UIADD3 UR33, UPT, UPT, -UR27, UR33, URZ ;  /* 0x000000211b217290 */ /* 0x000fe4000fffe1ff */
[----:B------:R-:W-:Y:S01]  /*18e0*/  IMAD.WIDE.U32 R2, R2, UR27, R10 ;  /* 0x0000001b02027c25 */ /* 0x000fe2000f8e000a */
[----:B------:R-:W-:-:S04]  /*18f0*/  UIMAD UR17, UR5, UR14, URZ ;  /* 0x0000000e051172a4 */ /* 0x000fc8000f8e02ff */
[----:B------:R-:W-:Y:S01]  /*1900*/  UIMAD UR17, UR27, UR15, UR17 ;  /* 0x0000000f1b1172a4 */ /* 0x000fe2000f8e0211 */
[----:B------:R-:W-:-:S05]  /*1910*/  IADD3 R2, P2, PT, R2, UR16, RZ ;  /* 0x0000001002027c10 */ /* 0x000fca000ff5e0ff */
        /* <DEDUP_REMOVED lines=26> */
.L_x_574:
[----:B------:R-:W-:Y:S05]  /*1ac0*/  BSYNC.RECONVERGENT B0 ;  /* 0x0000000000007941 */ /* 0x000fea0003800200 */
.L_x_573:
[----:B------:R-:W3:Y:S01]  /*1ad0*/  LDCU.64 UR8, c[0x0][0x5e0] ;  /* 0x0000bc00ff0877ac */ /* 0x000ee20008000a00 */
[----:B------:R-:W-:Y:S01]  /*1ae0*/  MOV R2, UR10 ;  /* 0x0000000a00027c02 */ /* 0x000fe20008000f00 */
[----:B--2---:R-:W2:Y:S01]  /*1af0*/  @!P1 LDC.64 R8, c[0x0][0x568] ;  /* 0x00015a00ff089b82 */ /* 0x004ea20000000a00 */
[----:B------:R-:W-:-:S03]  /*1b00*/  UIMAD UR5, UR5, UR10, URZ ;  /* 0x0000000a050572a4 */ /* 0x000fc6000f8e02ff */
[----:B------:R-:W-:Y:S01]  /*1b10*/  IMAD.WIDE.U32 R2, R2, UR27, R10 ;  /* 0x0000001b02027c25 */ /* 0x000fe2000f8e000a */
[----:B------:R-:W-:Y:S02]  /*1b20*/  UIMAD UR5, UR27, UR11, UR5 ;  /* 0x0000000b1b0572a4 */ /* 0x000fe4000f8e0205 */
[----:B------:R-:W-:-:S04]  /*1b30*/  IADD3 R2, P2, PT, R2, UR18, RZ ;  /* 0x0000001202027c10 */ /* 0x000fc8000ff5e0ff */
        /* <DEDUP_REMOVED lines=22> */
.L_x_568:
        /* <DEDUP_REMOVED lines=10> */
[----:B------:R-:W-:-:S02]  /*1d40*/  IADD3 R2, P0, PT, R2, UR52, RZ ;  /* 0x0000003402027c10 */ /* 0x000fc4000ff1e0ff */
[----:B------:R-:W-:Y:S02]  /*1d50*/  ISETP.GE.AND P6, PT, R21, UR46, PT ;  /* 0x0000002e15007c0c */ /* 0x000fe4000bfc6270 */
[----:B------:R-:W-:Y:S01]  /*1d60*/  IADD3.X R3, PT, PT, R18, UR42, R3, P0, !PT ;  /* 0x0000002a12037c10 */ /* 0x000fe200087fe403 */
[----:B------:R-:W-:Y:S01]  /*1d70*/  ULOP3.LUT UR42, UR48, 0x80000001, URZ, 0xc0, !UPT ;  /* 0x80000001302a7892 */ /* 0x000fe2000f8ec0ff */
[----:B------:R-:W-:Y:S01]  /*1d80*/  LOP3.LUT R4, R4, 0x1f20, R23, 0xf8, !PT ;  /* 0x00001f2004047812 */ /* 0x000fe200078ef817 */
[----:B--2---:R-:W-:Y:S02]  /*1d90*/  IMAD R0, R19, UR8, RZ ;  /* 0x0000000813007c24 */ /* 0x004fe4000f8e02ff */
[----:B------:R-:W-:Y:S01]  /*1da0*/  UISETP.NE.AND UP0, UPT, UR42, 0x1, UPT ;  /* 0x000000012a00788c */ /* 0x000fe2000bf05270 */
[----:B------:R-:W-:Y:S01]  /*1db0*/  IMAD.WIDE.U32 R2, R14, UR8, R2 ;  /* 0x000000080e027c25 */ /* 0x000fe2000f8e0002 */
        /* <DEDUP_REMOVED lines=20> */
.L_x_578:
[----:B------:R3:W-:Y:S01]  /*1f00*/  STS.128 [R8+0x8000], RZ ;  /* 0x008000ff08007388 */ /* 0x0007e20000000c00 */
[----:B------:R-:W-:Y:S05]  /*1f10*/  BRA `(.L_x_579) ;  /* 0x0000000000047947 */ /* 0x000fea0003800000 */
.L_x_577:
[----:B------:R4:W-:Y:S02]  /*1f20*/  STS.128 [R8+0x8000], RZ ;  /* 0x008000ff08007388 */ /* 0x0009e40000000c00 */
.L_x_579:
[----:B------:R-:W-:Y:S05]  /*1f30*/  BSYNC.RECONVERGENT B0 ;  /* 0x0000000000007941 */ /* 0x000fea0003800200 */
.L_x_576:
        /* <DEDUP_REMOVED lines=20> */
.L_x_581:
[----:B------:R-:W-:Y:S05]  /*2080*/  BSYNC.RECONVERGENT B0 ;  /* 0x0000000000007941 */ /* 0x000fea0003800200 */
.L_x_580:
        /* <DEDUP_REMOVED lines=15> */
.L_x_584:
[----:B------:R1:W-:Y:S01]  /*2180*/  STS.128 [R8+0x4000], RZ ;  /* 0x004000ff08007388 */ /* 0x0003e20000000c00 */
[----:B------:R-:W-:Y:S05]  /*2190*/  BRA `(.L_x_585) ;  /* 0x0000000000047947 */ /* 0x000fea0003800000 */
.L_x_583:
[----:B------:R1:W-:Y:S02]  /*21a0*/  STS.128 [R8+0x4000], RZ ;  /* 0x004000ff08007388 */ /* 0x0003e40000000c00 */
.L_x_585:
[----:B------:R-:W-:Y:S05]  /*21b0*/  BSYNC.RECONVERGENT B0 ;  /* 0x0000000000007941 */ /* 0x000fea0003800200 */
.L_x_582:
        /* <DEDUP_REMOVED lines=17> */
.L_x_587:
[----:B------:R-:W-:Y:S05]  /*22d0*/  BSYNC.RECONVERGENT B0 ;  /* 0x0000000000007941 */ /* 0x000fea0003800200 */
.L_x_586:
[----:B------:R-:W-:Y:S01]  /*22e0*/  BSSY.RECONVERGENT B0, `(.L_x_588) ;  /* 0x0000010000007945 */ /* 0x000fe20003800200 */
[----:B------:R-:W-:-:S03]  /*22f0*/  IADD3 R229, PT, PT, R8, UR42, RZ ;  /* 0x0000002a08e57c10 */ /* 0x000fc6000fffe0ff */
        /* <DEDUP_REMOVED lines=11> */
.L_x_590:
[----:B------:R1:W-:Y:S01]  /*23b0*/  STS.128 [R229], RZ ;  /* 0x000000ffe5007388 */ /* 0x0003e20000000c00 */
[----:B------:R-:W-:Y:S05]  /*23c0*/  BRA `(.L_x_591) ;  /* 0x0000000000047947 */ /* 0x000fea0003800000 */
.L_x_589:
[----:B------:R1:W-:Y:S02]  /*23d0*/  STS.128 [R229], RZ ;  /* 0x000000ffe5007388 */ /* 0x0003e40000000c00 */
.L_x_591:
[----:B------:R-:W-:Y:S05]  /*23e0*/  BSYNC.RECONVERGENT B0 ;  /* 0x0000000000007941 */ /* 0x000fea0003800200 */
.L_x_588:
[----:B------:R-:W-:Y:S01]  /*23f0*/  SHF.R.U32.HI R16, RZ, 0x1, R22 ;  /* 0x00000001ff107819 */ /* 0x000fe20000011616 */
[----:B------:R-:W-:Y:S02]  /*2400*/  IMAD.MOV.U32 R4, RZ, RZ, 0x7f800000 ;  /* 0x7f800000ff047424 */ /* 0x000fe400078e00ff */
[----:B------:R-:W-:Y:S01]  /*2410*/  IMAD.MOV.U32 R5, RZ, RZ, 0x7f800000 ;  /* 0x7f800000ff057424 */ /* 0x000fe200078e00ff */
[----:B------:R-:W-:Y:S01]  /*2420*/  LOP3.LUT R232, R16, 0x30, RZ, 0xc0, !PT ;  /* 0x0000003010e87812 */ /* 0x000fe200078ec0ff */
[----:B--2---:R-:W-:Y:S02]  /*2430*/  IMAD.MOV.U32 R6, RZ, RZ, 0x7f800000 ;  /* 0x7f800000ff067424 */ /* 0x004fe400078e00ff */
[----:B------:R-:W-:Y:S01]  /*2440*/  IMAD.MOV.U32 R7, RZ, RZ, 0x7f800000 ;  /* 0x7f800000ff077424 */ /* 0x000fe200078e00ff */
[----:B------:R-:W-:-:S04]  /*2450*/  LOP3.LUT R232, R232, 0x7, R21, 0xf8, !PT ;  /* 0x00000007e8e87812 */ /* 0x000fc800078ef815 */
[C---:B------:R-:W-:Y:S01]  /*2460*/  LOP3.LUT R2, R232.reuse, 0x40, RZ, 0xfc, !PT ;  /* 0x00000040e8027812 */ /* 0x040fe200078efcff */
[C---:B------:R-:W-:Y:S01]  /*2470*/  VIADD R0, R232.reuse, 0x48 ;  /* 0x00000048e8007836 */ /* 0x040fe20000000000 */
[C---:B------:R-:W-:Y:S01]  /*2480*/  ISETP.GE.AND P3, PT, R232.reuse, UR9, PT ;  /* 0x00000009e8007c0c */ /* 0x040fe2000bf66270 */
[----:B------:R-:W-:Y:S01]  /*2490*/  VIADD R3, R232, 0x8 ;  /* 0x00000008e8037836 */ /* 0x000fe20000000000 */
[----:B------:R-:W-:Y:S01]  /*24a0*/  ISETP.GE.AND P1, PT, R2, UR9, PT ;  /* 0x0000000902007c0c */ /* 0x000fe2000bf26270 */
[----:B------:R-:W-:Y:S01]  /*24b0*/  IMAD.MOV.U32 R2, RZ, RZ, 0x4 ;  /* 0x00000004ff027424 */ /* 0x000fe200078e00ff */
[----:B------:R-:W-:Y:S02]  /*24c0*/  ISETP.GE.AND P0, PT, R0, UR9, PT ;  /* 0x0000000900007c0c */ /* 0x000fe4000bf06270 */
[----:B------:R-:W-:Y:S01]  /*24d0*/  ISETP.GE.AND P2, PT, R3, UR9, PT ;  /* 0x0000000903007c0c */ /* 0x000fe2000bf46270 */
[----:B------:R-:W-:-:S06]  /*24e0*/  IMAD.WIDE.U32 R2, R232, R2, UR18 ;  /* 0x00000012e8027e25 */ /* 0x000fcc000f8e0002 */
[----:B------:R-:W2:Y:S04]  /*24f0*/  @!P3 LDG.E R7, desc[UR34][R2.64] ;  /* 0x000000220207b981 */ /* 0x000ea8000c1e1900 */
[----:B------:R-:W5:Y:S04]  /*2500*/  @!P0 LDG.E R4, desc[UR34][R2.64+0x120] ;  /* 0x0001202202048981 */ /* 0x000f68000c1e1900 */
[----:B------:R-:W3:Y:S04]  /*2510*/  @!P1 LDG.E R5, desc[UR34][R2.64+0x100] ;  /* 0x0001002202059981 */ /* 0x000ee8000c1e1900 */
[----:B------:R-:W4:Y:S04]  /*2520*/  @!P2 LDG.E R6, desc[UR34][R2.64+0x20] ;  /* 0x000020220206a981 */ /* 0x000f28000c1e1900 */
[----:B------:R1:W-:Y:S01]  /*2530*/  @P4 STS.128 [R229+0x1000], RZ ;  /* 0x001000ffe5004388 */ /* 0x0003e20000000c00 */
[----:B------:R-:W-:Y:S03]  /*2540*/  BSSY.RECONVERGENT B0, `(.L_x_592) ;  /* 0x0000010000007945 */ /* 0x000fe60003800200 */
[----:B-----5:R1:W-:Y:S04]  /*2550*/  STL [R1+0x18], R4 ;  /* 0x0000180401007387 */ /* 0x0203e80000100800 */
[----:B---3--:R1:W-:Y:S04]  /*2560*/  STL [R1+0x1c], R5 ;  /* 0x00001c0501007387 */ /* 0x0083e80000100800 */
[----:B----4-:R1:W-:Y:S04]  /*2570*/  STL [R1+0x20], R6 ;  /* 0x0000200601007387 */ /* 0x0103e80000100800 */
[----:B--2---:R1:W-:Y:S01]  /*2580*/  STL [R1+0x24], R7 ;  /* 0x0000240701007387 */ /* 0x0043e20000100800 */
        /* <DEDUP_REMOVED lines=11> */
.L_x_593:
[----:B------:R-:W-:Y:S05]  /*2640*/  BSYNC.RECONVERGENT B0 ;  /* 0x0000000000007941 */ /* 0x000fea0003800200 */
.L_x_592:
[----:B------:R-:W4:Y:S01]  /*2650*/  LDCU.64 UR8, c[0x0][0x3d0] ;  /* 0x00007a00ff0877ac */ /* 0x000f220008000a00 */
[----:B---3--:R-:W-:Y:S01]  /*2660*/  MOV R2, UR16 ;  /* 0x0000001000027c02 */ /* 0x008fe20008000f00 */
[----:B------:R-:W-:Y:S01]  /*2670*/  BSSY.RECONVERGENT B0, `(.L_x_594) ;  /* 0x000001d000007945 */ /* 0x000fe20003800200 */
[----:B------:R-:W-:-:S03]  /*2680*/  UIMAD UR5, UR5, UR16, URZ ;  /* 0x00000010050572a4 */ /* 0x000fc6000f8e02ff */
[----:B------:R-:W-:Y:S01]  /*2690*/  IMAD.WIDE.U32 R2, R2, UR27, R10 ;  /* 0x0000001b02027c25 */ /* 0x000fe2000f8e000a */
[----:B------:R-:W-:Y:S02]  /*26a0*/  UIMAD UR5, UR27, UR17, UR5 ;  /* 0x000000111b0572a4 */ /* 0x000fe4000f8e0205 */
[----:B------:R-:W-:-:S04]  /*26b0*/  IADD3 R2, P0, PT, R2, UR44, RZ ;  /* 0x0000002c02027c10 */ /* 0x000fc8000ff1e0ff */
[----:B------:R-:W-:Y:S01]  /*26c0*/  IADD3.X R3, PT, PT, R20, UR5, R3, P0, !PT ;  /* 0x0000000514037c10 */ /* 0x000fe200087fe403 */
[----:B----4-:R-:W-:Y:S02]  /*26d0*/  IMAD R0, R19, UR8, RZ ;  /* 0x0000000813007c24 */ /* 0x010fe4000f8e02ff */
        /* <DEDUP_REMOVED lines=8> */
[----:B-1----:R-:W-:Y:S02]  /*2760*/  MOV R4, R2 ;  /* 0x0000000200047202 */ /* 0x002fe40000000f00 */
        /* <DEDUP_REMOVED lines=10> */
.L_x_596:
[----:B------:R3:W-:Y:S01]  /*2810*/  STS.128 [R8+0x6000], RZ ;  /* 0x006000ff08007388 */ /* 0x0007e20000000c00 */
[----:B------:R-:W-:Y:S05]  /*2820*/  BRA `(.L_x_597) ;  /* 0x0000000000047947 */ /* 0x000fea0003800000 */
.L_x_595:
[----:B------:R3:W-:Y:S02]  /*2830*/  STS.128 [R8+0x6000], RZ ;  /* 0x006000ff08007388 */ /* 0x0007e40000000c00 */
.L_x_597:
[----:B------:R-:W-:Y:S05]  /*2840*/  BSYNC.RECONVERGENT B0 ;  /* 0x0000000000007941 */ /* 0x000fea0003800200 */
.L_x_594:
[----:B------:R2:W-:Y:S01]  /*2850*/  @P5 STS.128 [R8+0x7000], RZ ;  /* 0x007000ff08005388 */ /* 0x0005e20000000c00 */
[----:B------:R-:W2:Y:S01]  /*2860*/  LDCU UR5, c[0x0][0x440] ;  /* 0x00008800ff0577ac */ /* 0x000ea20008000800 */
[----:B------:R-:W-:Y:S01]  /*2870*/  BSSY.RECONVERGENT B0, `(.L_x_598) ;  /* 0x0000013000007945 */ /* 0x000fe20003800200 */
[----:B-1--4-:R-:W-:-:S03]  /*2880*/  SHF.L.U32 R7, R22, 0x5, RZ ;  /* 0x0000000516077819 */ /* 0x012fc600000006ff */
[----:B------:R-:W-:Y:S05]  /*2890*/  @P5 BRA `(.L_x_599) ;  /* 0x0000000000405947 */ /* 0x000fea0003800000 */
[----:B------:R-:W1:Y:S02]  /*28a0*/  LDCU UR8, c[0x0][0x440] ;  /* 0x00008800ff0877ac */ /* 0x000e640008000800 */
[----:B-1----:R-:W-:-:S13]  /*28b0*/  ISETP.GE.AND P0, PT, R10, UR8, PT ;  /* 0x000000080a007c0c */ /* 0x002fda000bf06270 */
[----:B------:R1:W-:Y:S01]  /*28c0*/  @P0 STS.128 [R8+0x7000], RZ ;  /* 0x007000ff08000388 */ /* 0x0003e20000000c00 */
[----:B------:R-:W-:Y:S05]  /*28d0*/  @P0 BRA `(.L_x_599) ;  /* 0x0000000000300947 */ /* 0x000fea0003800000 */
[----:B------:R-:W4:Y:S01]  /*28e0*/  LDCU.64 UR8, c[0x0][0x388] ;  /* 0x00007100ff0877ac */ /* 0x000f220008000a00 */
[----:B------:R-:W-:Y:S01]  /*28f0*/  MOV R3, R0 ;  /* 0x0000000000037202 */ /* 0x000fe20000000f00 */
[----:B------:R-:W-:Y:S02]  /*2900*/  IMAD R6, R15, UR16, RZ ;  /* 0x000000100f067c24 */ /* 0x000fe4000f8e02ff */
[----:B------:R-:W-:-:S04]  /*2910*/  IMAD.WIDE.U32 R4, R13, UR16, R2 ;  /* 0x000000100d047c25 */ /* 0x000fc8000f8e0002 */
[----:B------:R-:W-:-:S05]  /*2920*/  IMAD R0, R13, UR17, R6 ;  /* 0x000000110d007c24 */ /* 0x000fca000f8e0206 */
[----:B------:R-:W-:Y:S02]  /*2930*/  IADD3 R0, PT, PT, R5, R0, RZ ;  /* 0x0000000005007210 */ /* 0x000fe40007ffe0ff */
[----:B----4-:R-:W-:-:S04]  /*2940*/  LEA R2, P0, R4, UR8, 0x1 ;  /* 0x0000000804027c11 */ /* 0x010fc8000f8008ff */
[----:B------:R-:W-:-:S05]  /*2950*/  LEA.HI.X R3, R4, UR9, R0, 0x1, P0 ;  /* 0x0000000904037c11 */ /* 0x000fca00080f0c00 */
[----:B------:R-:W-:Y:S01]  /*2960*/  @!PT LDS RZ, [RZ] ;  /* 0x00000000fffff984 */ /* 0x000fe20000000800 */
[----:B------:R-:W-:Y:S01]  /*2970*/  @!PT LDS RZ, [RZ] ;  /* 0x00000000fffff984 */ /* 0x000fe20000000800 */
[----:B------:R-:W-:Y:S01]  /*2980*/  @!PT LDS RZ, [RZ] ;  /* 0x00000000fffff984 */ /* 0x000fe20000000800 */
[----:B------:R4:W-:Y:S04]  /*2990*/  LDGSTS.E.BYPASS.LTC128B.128 [R8+0x7000], desc[UR34][R2.64] ;  /* 0x0700000002087fae */ /* 0x0009e8000b981a22 */
.L_x_599:
[----:B--2---:R-:W-:Y:S05]  /*29a0*/  BSYNC.RECONVERGENT B0 ;  /* 0x0000000000007941 */ /* 0x004fea0003800200 */
.L_x_598:
[----:B------:R-:W0:Y:S01]  /*29b0*/  LDGDEPBAR ;  /* 0x00000000000079af */ /* 0x000e220000000000 */
[C---:B------:R-:W-:Y:S01]  /*29c0*/  IMAD.SHL.U32 R6, R22.reuse, 0x4, RZ ;  /* 0x0000000416067824 */ /* 0x040fe200078e00ff */
[C---:B------:R-:W-:Y:S01]  /*29d0*/  LOP3.LUT R0, R7.reuse, 0x20, RZ, 0xc0, !PT ;  /* 0x0000002007007812 */ /* 0x040fe200078ec0ff */
[----:B----4-:R-:W-:Y:S01]  /*29e0*/  IMAD.SHL.U32 R2, R22, 0x10, RZ ;  /* 0x0000001016027824 */ /* 0x010fe200078e00ff */
[----:B------:R-:W-:Y:S01]  /*29f0*/  LOP3.LUT R5, R7, 0x120, RZ, 0xc0, !PT ;  /* 0x0000012007057812 */ /* 0x000fe200078ec0ff */
[----:B------:R2:W-:Y:S01]  /*2a00*/  STL [R1+0x4], R229 ;  /* 0x000004e501007387 */ /* 0x0005e20000100800 */
[----:B------:R-:W-:Y:S01]  /*2a10*/  LOP3.LUT R6, R6, 0x18, RZ, 0xc0, !PT ;  /* 0x0000001806067812 */ /* 0x000fe200078ec0ff */
[----:B------:R-:W4:Y:S01]  /*2a20*/  LDCU UR17, c[0x0][0x590] ;  /* 0x0000b200ff1177ac */ /* 0x000f220008000800 */
[----:B------:R-:W-:Y:S01]  /*2a30*/  LOP3.LUT R0, R0, 0x3800, R2, 0xf8, !PT ;  /* 0x0000380000007812 */ /* 0x000fe200078ef802 */
[----:B------:R-:W-:Y:S01]  /*2a40*/  IMAD.MOV.U32 R152, RZ, RZ, 0x20 ;  /* 0x00000020ff987424 */ /* 0x000fe200078e00ff */
[----:B------:R-:W-:-:S02]  /*2a50*/  SHF.R.U32.HI R3, RZ, 0x4, R22 ;  /* 0x00000004ff037819 */ /* 0x000fc40000011616 */
[----:B------:R-:W-:Y:S02]  /*2a60*/  CS2R R94, SRZ ;  /* 0x00000000005e7805 */ /* 0x000fe4000001ff00 */
[----:B------:R-:W-:Y:S02]  /*2a70*/  LOP3.LUT R4, R6, 0xc0, R7, 0xf8, !PT ;  /* 0x000000c006047812 */ /* 0x000fe400078ef807 */
[----:B------:R-:W-:Y:S02]  /*2a80*/  CS2R R92, SRZ ;  /* 0x00000000005c7805 */ /* 0x000fe4000001ff00 */
[--C-:B------:R-:W-:Y:S02]  /*2a90*/  LOP3.LUT R5, R5, 0x600, R2.reuse, 0xf8, !PT ;  /* 0x0000060005057812 */ /* 0x100fe400078ef802 */
[----:B------:R-:W-:Y:S02]  /*2aa0*/  CS2R R98, SRZ ;  /* 0x0000000000627805 */ /* 0x000fe4000001ff00 */
[----:B------:R-:W-:-:S02]  /*2ab0*/  LOP3.LUT R0, R0, 0x100, R2, 0xf8, !PT ;  /* 0x0000010000007812 */ /* 0x000fc400078ef802 */
[----:B------:R-:W-:Y:S02]  /*2ac0*/  CS2R R96, SRZ ;  /* 0x0000000000607805 */ /* 0x000fe4000001ff00 */
[----:B------:R-:W-:Y:S02]  /*2ad0*/  LOP3.LUT R2, R3, 0x8, RZ, 0xc0, !PT ;  /* 0x0000000803027812 */ /* 0x000fe400078ec0ff */
[----:B------:R-:W-:Y:S02]  /*2ae0*/  CS2R R90, SRZ ;  /* 0x00000000005a7805 */ /* 0x000fe4000001ff00 */
[----:B------:R-:W-:Y:S02]  /*2af0*/  LOP3.LUT R3, R4, 0x8, R22, 0x78, !PT ;  /* 0x0000000804037812 */ /* 0x000fe400078e7816 */
[----:B------:R-:W-:Y:S02]  /*2b00*/  CS2R R88, SRZ ;  /* 0x0000000000587805 */ /* 0x000fe4000001ff00 */
[----:B------:R-:W-:-:S02]  /*2b10*/  LOP3.LUT P0, RZ, R22, 0x4, RZ, 0xc0, !PT ;  /* 0x0000000416ff7812 */ /* 0x000fc4000780c0ff */
[----:B------:R-:W-:Y:S01]  /*2b20*/  CS2R R86, SRZ ;  /* 0x0000000000567805 */ /* 0x000fe2000001ff00 */
[----:B------:R-:W-:-:S04]  /*2b30*/  DEPBAR.LE SB0, 0x1 ;  /* 0x000080400000791a */ /* 0x000fc80000000000 */
[----:B------:R-:W-:Y:S02]  /*2b40*/  LOP3.LUT R2, R2, 0x10, R22, 0xf8, !PT ;  /* 0x0000001002027812 */ /* 0x000fe400078ef816 */
[----:B------:R-:W-:Y:S02]  /*2b50*/  CS2R R84, SRZ ;  /* 0x0000000000547805 */ /* 0x000fe4000001ff00 */
[----:B------:R-:W-:Y:S02]  /*2b60*/  LOP3.LUT R0, R0, R3, RZ, 0xfc, !PT ;  /* 0x0000000300007212 */ /* 0x000fe400078efcff */
[----:B------:R-:W-:Y:S02]  /*2b70*/  CS2R R78, SRZ ;  /* 0x00000000004e7805 */ /* 0x000fe4000001ff00 */
[----:B------:R-:W-:Y:S02]  /*2b80*/  LOP3.LUT R2, R2, 0xc0, R7, 0xf8, !PT ;  /* 0x000000c002027812 */ /* 0x000fe400078ef807 */
[----:B------:R-:W-:-:S02]  /*2b90*/  CS2R R76, SRZ ;  /* 0x00000000004c7805 */ /* 0x000fc4000001ff00 */
[----:B------:R-:W-:Y:S01]  /*2ba0*/  LEA R150, R0, UR6, 0x1 ;  /* 0x0000000600967c11 */ /* 0x000fe2000f8e08ff */
[----:B------:R-:W-:Y:S01]  /*2bb0*/  BAR.SYNC.DEFER_BLOCKING 0x0 ;  /* 0x0000000000007b1d */ /* 0x000fe20000010000 */
[----:B------:R-:W-:Y:S02]  /*2bc0*/  LOP3.LUT R0, R2, R6, RZ, 0x3c, !PT ;  /* 0x0000000602007212 */ /* 0x000fe400078e3cff */
[----:B------:R-:W-:Y:S02]  /*2bd0*/  CS2R R82, SRZ ;  /* 0x0000000000527805 */ /* 0x000fe4000001ff00 */
[----:B------:R-:W-:Y:S01]  /*2be0*/  LOP3.LUT R3, R4, 0x8, R16, 0x78, !PT ;  /* 0x0000000804037812 */ /* 0x000fe200078e7810 */
[----:B------:R-:W-:Y:S01]  /*2bf0*/  VIADD R2, R150, 0x8000 ;  /* 0x0000800096027836 */ /* 0x000fe20000000000 */
[----:B------:R-:W-:Y:S01]  /*2c00*/  LOP3.LUT R0, R0, 0x120, R7, 0xf8, !PT ;  /* 0x0000012000007812 */ /* 0x000fe200078ef807 */
[----:B------:R-:W-:Y:S01]  /*2c10*/  VIADD R144, R150, 0x8020 ;  /* 0x0000802096907836 */ /* 0x000fe20000000000 */
[----:B------:R-:W-:Y:S01]  /*2c20*/  LOP3.LUT R3, R5, R3, RZ, 0xfc, !PT ;  /* 0x0000000305037212 */ /* 0x000fe200078efcff */
[----:B------:R-:W-:Y:S01]  /*2c30*/  @P0 VIADD R144, R2, 0xffffffe0 ;  /* 0xffffffe002900836 */ /* 0x000fe20000000000 */
[----:B------:R-:W-:-:S02]  /*2c40*/  LEA R148, R0, UR6, 0x1 ;  /* 0x0000000600947c11 */ /* 0x000fc4000f8e08ff */
[----:B------:R-:W-:Y:S02]  /*2c50*/  CS2R R80, SRZ ;  /* 0x0000000000507805 */ /* 0x000fe4000001ff00 */
[----:B------:R-:W-:Y:S02]  /*2c60*/  LEA R149, R3, UR6, 0x1 ;  /* 0x0000000603957c11 */ /* 0x000fe4000f8e08ff */
[----:B------:R-:W-:Y:S02]  /*2c70*/  CS2R R74, SRZ ;  /* 0x00000000004a7805 */ /* 0x000fe4000001ff00 */
[----:B------:R-:W-:Y:S02]  /*2c80*/  SEL R152, R152, 0xffffffe0, !P0 ;  /* 0xffffffe098987807 */ /* 0x000fe40004000000 */
[----:B------:R-:W-:Y:S02]  /*2c90*/  CS2R R72, SRZ ;  /* 0x0000000000487805 */ /* 0x000fe4000001ff00 */
[----:B------:R-:W-:-:S02]  /*2ca0*/  CS2R R70, SRZ ;  /* 0x0000000000467805 */ /* 0x000fc4000001ff00 */
[----:B------:R-:W-:Y:S01]  /*2cb0*/  CS2R R68, SRZ ;  /* 0x0000000000447805 */ /* 0x000fe2000001ff00 */
[----:B------:R-:W-:Y:S01]  /*2cc0*/  VIADD R149, R149, UR42 ;  /* 0x0000002a95957c36 */ /* 0x000fe20008000000 */
[----:B------:R-:W1:Y:S01]  /*2cd0*/  LDCU UR14, c[0x0][0x504] ;  /* 0x0000a080ff0e77ac */ /* 0x000e620008000800 */
[----:B------:R-:W-:Y:S02]  /*2ce0*/  VIADD R148, R148, UR42 ;  /* 0x0000002a94947c36 */ /* 0x000fe40008000000 */
[----:B------:R-:W-:Y:S01]  /*2cf0*/  IMAD.IADD R151, R150, 0x1, R152 ;  /* 0x0000000196977824 */ /* 0x000fe200078e0298 */
[----:B------:R-:W1:Y:S01]  /*2d00*/  LDCU UR9, c[0x0][0x508] ;  /* 0x0000a100ff0977ac */ /* 0x000e620008000800 */
[----:B------:R2:W1:Y:S01]  /*2d10*/  LDSM.16.M88.4 R132, [R144] ;  /* 0x000000009084783b */ /* 0x0004620000000200 */
[----:B------:R-:W1:Y:S03]  /*2d20*/  LDCU UR8, c[0x0][0x3e0] ;  /* 0x00007c00ff0877ac */ /* 0x000e660008000800 */
[----:B------:R2:W1:Y:S01]  /*2d30*/  LDSM.16.M88.4 R136, [R144+0x400] ;  /* 0x000400009088783b */ /* 0x0004620000000200 */
[----:B------:R-:W1:Y:S03]  /*2d40*/  LDCU UR16, c[0x0][0x50c] ;  /* 0x0000a180ff1077ac */ /* 0x000e660008000800 */
[----:B------:R2:W1:Y:S01]  /*2d50*/  LDSM.16.M88.4 R140, [R144+0x800] ;  /* 0x00080000908c783b */ /* 0x0004620000000200 */
[----:B------:R-:W1:Y:S03]  /*2d60*/  LDCU UR15, c[0x0][0x45c] ;  /* 0x00008b80ff0f77ac */ /* 0x000e660008000800 */
[----:B------:R2:W1:Y:S01]  /*2d70*/  LDSM.16.M88.4 R116, [R150+0x8000] ;  /* 0x008000009674783b */ /* 0x0004620000000200 */
[----:B----4-:R-:W-:-:S03]  /*2d80*/  USHF.L.U32 UR17, UR17, 0x7, URZ ;  /* 0x0000000711117899 */ /* 0x010fc600080006ff */
[----:B------:R2:W4:Y:S01]  /*2d90*/  LDSM.16.M88.4 R120, [R150+0x8400] ;  /* 0x008400009678783b */ /* 0x0005220000000200 */
[----:B------:R-:W-:Y:S02]  /*2da0*/  UIADD3 UR41, UPT, UPT, -UR47, UR41, URZ ;  /* 0x000000292f297290 */ /* 0x000fe4000fffe1ff */
[----:B------:R-:W-:Y:S01]  /*2db0*/  USHF.L.U32 UR49, UR49, 0x3, URZ ;  /* 0x0000000331317899 */ /* 0x000fe200080006ff */
[----:B------:R2:W1:Y:S04]  /*2dc0*/  LDSM.16.M88.4 R124, [R150+0x8800] ;  /* 0x00880000967c783b */ /* 0x0004680000000200 */
[----:B------:R2:W1:Y:S04]  /*2dd0*/  LDSM.16.M88.4 R128, [R150+0x8c00] ;  /* 0x008c00009680783b */ /* 0x0004680000000200 */
[----:B------:R-:W1:Y:S03]  /*2de0*/  LDSM.16.M88.4 R144, [R144+0xc00] ;  /* 0x000c00009090783b */ /* 0x000e660000000200 */
.L_x_604:
[----:B------:R-:W0:Y:S01]  /*2df0*/  LDGDEPBAR ;  /* 0x00000000000079af */ /* 0x000e220000000000 */
[----:B------:R-:W-:Y:S01]  /*2e00*/  IADD3 R112, PT, PT, R149, R152, RZ ;  /* 0x0000009895707210 */ /* 0x000fe20007ffe0ff */
[----:B------:R-:W-:Y:S01]  /*2e10*/  USHF.L.U32 UR42, UR48, 0x7, URZ ;  /* 0x00000007302a7899 */ /* 0x000fe200080006ff */
[----:B------:R-:W-:Y:S02]  /*2e20*/  MOV R2, UR10 ;  /* 0x0000000a00027c02 */ /* 0x000fe40008000f00 */
[----:B------:R-:W-:Y:S01]  /*2e30*/  MOV R3, UR11 ;  /* 0x0000000b00037c02 */ /* 0x000fe20008000f00 */
[----:B------:R-:W-:Y:S01]  /*2e40*/  UISETP.GE.AND UP0, UPT, UR42, UR41, UPT ;  /* 0x000000292a00728c */ /* 0x000fe2000bf06270 */
[C---:B------:R-:W-:Y:S04]  /*2e50*/  LEA R2, P0, R232.reuse, R2, 0x2 ;  /* 0x00000002e8027211 */ /* 0x040fe800078010ff */
[----:B------:R-:W-:Y:S01]  /*2e60*/  LEA.HI.X R3, R232, R3, RZ, 0x2, P0 ;  /* 0x00000003e8037211 */ /* 0x000fe200000f14ff */
[----:B------:R-:W-:Y:S04]  /*2e70*/  DEPBAR.LE SB0, 0x0 ;  /* 0x000080000000791a */ /* 0x000fe80000000000 */
[----:B------:R-:W-:Y:S06]  /*2e80*/  BAR.SYNC.DEFER_BLOCKING 0x0 ;  /* 0x0000000000007b1d */ /* 0x000fec0000010000 */
[----:B------:R-:W-:Y:S08]  /*2e90*/  LDSM.16.M88.4 R64, [R149] ;  /* 0x000000009540783b */ /* 0x000ff00000000200 */
[----:B------:R-:W3:Y:S08]  /*2ea0*/  LDSM.16.M88.4 R16, [R150+0x6000] ;  /* 0x006000009610783b */ /* 0x000ef00000000200 */
[----:B------:R-:W1:Y:S08]  /*2eb0*/  LDSM.16.M88.4 R60, [R149+0x1000] ;  /* 0x00100000953c783b */ /* 0x000e700000000200 */
[----:B------:R-:W2:Y:S08]  /*2ec0*/  LDSM.16.M88.4 R32, [R150+0x6400] ;  /* 0x006400009620783b */ /* 0x000eb00000000200 */
[----:B------:R-:W4:Y:S08]  /*2ed0*/  LDSM.16.M88.4 R48, [R150+0x6800] ;  /* 0x006800009630783b */ /* 0x000f300000000200 */
[----:B------:R-:W4:Y:S08]  /*2ee0*/  LDSM.16.M88.4 R100, [R150+0x6c00] ;  /* 0x006c00009664783b */ /* 0x000f300000000200 */
[----:B------:R-:W-:Y:S01]  /*2ef0*/  LDSM.16.M88.4 R104, [R112] ;  /* 0x000000007068783b */ /* 0x000fe20000000200 */
[-C--:B---3--:R-:W-:Y:S07]  /*2f00*/  HMMA.16816.F32 R4, R64, R16.reuse, RZ ;  /* 0x000000104004723c */ /* 0x088fee00000018ff */
[----:B------:R-:W3:Y:S01]  /*2f10*/  LDSM.16.M88.4 R108, [R151+0x6000] ;  /* 0x00600000976c783b */ /* 0x000ee20000000200 */
[C---:B-1----:R-:W-:Y:S07]  /*2f20*/  HMMA.16816.F32 R8, R60.reuse, R16, RZ ;  /* 0x000000103c08723c */ /* 0x042fee00000018ff */
[----:B------:R-:W1:Y:S01]  /*2f30*/  LDSM.16.M88.4 R112, [R112+0x1000] ;  /* 0x001000007070783b */ /* 0x000e620000000200 */
[-C--:B------:R-:W-:Y:S07]  /*2f40*/  HMMA.16816.F32 R12, R60, R18.reuse, RZ ;  /* 0x000000123c0c723c */ /* 0x080fee00000018ff */
[----:B------:R1:W5:Y:S01]  /*2f50*/  LDG.E R156, desc[UR34][R2.64] ;  /* 0x00000022029c7981 */ /* 0x000362000c1e1900 */
[C---:B------:R-:W-:Y:S03]  /*2f60*/  HMMA.16816.F32 R16, R64.reuse, R18, RZ ;  /* 0x000000124010723c */ /* 0x040fe600000018ff */
[----:B------:R1:W5:Y:S04]  /*2f70*/  LDG.E R155, desc[UR34][R2.64+0x20] ;  /* 0x00002022029b7981 */ /* 0x000368000c1e1900 */
[----:B------:R1:W5:Y:S01]  /*2f80*/  LDG.E R154, desc[UR34][R2.64+0x100] ;  /* 0x00010022029a7981 */ /* 0x000362000c1e1900 */
[-C--:B--2---:R-:W-:Y:S03]  /*2f90*/  HMMA.16816.F32 R20, R64, R32.reuse, RZ ;  /* 0x000000204014723c */ /* 0x084fe600000018ff */
[----:B------:R2:W5:Y:S05]  /*2fa0*/  LDG.E R153, desc[UR34][R2.64+0x120] ;  /* 0x0001202202997981 */ /* 0x00056a000c1e1900 */
        /* <DEDUP_REMOVED lines=12> */
[C---:B-1----:R-:W-:Y:S08]  /*3070*/  HMMA.16816.F32 R8, R112.reuse, R108, R8 ;  /* 0x0000006c7008723c */ /* 0x042ff00000001808 */
[-C--:B------:R-:W-:Y:S03]  /*3080*/  HMMA.16816.F32 R12, R112, R110.reuse, R12 ;  /* 0x0000006e700c723c */ /* 0x080fe6000000180c */
[----:B------:R-:W-:Y:S01]  /*3090*/  FMUL.FTZ R4, R4, UR16 ;  /* 0x0000001004047c20 */ /* 0x000fe20008410000 */
[----:B------:R-:W-:Y:S01]  /*30a0*/  FMUL.FTZ R5, R5, UR16 ;  /* 0x0000001005057c20 */ /* 0x000fe20008410000 */
[----:B------:R-:W-:Y:S01]  /*30b0*/  FMUL.FTZ R6, R6, UR16 ;  /* 0x0000001006067c20 */ /* 0x000fe20008410000 */
[----:B------:R-:W-:Y:S01]  /*30c0*/  FMUL.FTZ R7, R7, UR16 ;  /* 0x0000001007077c20 */ /* 0x000fe20008410000 */
[----:B------:R-:W1:Y:S01]  /*30d0*/  MUFU.TANH R168, R4 ;  /* 0x0000000400a87308 */ /* 0x000e620000002400 */
[C---:B------:R-:W-:Y:S04]  /*30e0*/  HMMA.16816.F32 R16, R104.reuse, R110, R16 ;  /* 0x0000006e6810723c */ /* 0x040fe80000001810 */
[----:B------:R-:W-:Y:S01]  /*30f0*/  FMUL.FTZ R8, R8, UR16 ;  /* 0x0000001008087c20 */ /* 0x000fe20008410000 */
[----:B------:R-:W-:Y:S01]  /*3100*/  FMUL.FTZ R9, R9, UR16 ;  /* 0x0000001009097c20 */ /* 0x000fe20008410000 */
[----:B------:R-:W-:Y:S03]  /*3110*/  FMUL.FTZ R10, R10, UR16 ;  /* 0x000000100a0a7c20 */ /* 0x000fe60008410000 */
[----:B------:R-:W3:Y:S01]  /*3120*/  MUFU.TANH R167, R5 ;  /* 0x0000000500a77308 */ /* 0x000ee20000002400 */
[----:B------:R-:W-:Y:S01]  /*3130*/  FMUL.FTZ R11, R11, UR16 ;  /* 0x000000100b0b7c20 */ /* 0x000fe20008410000 */
[----:B------:R-:W-:Y:S01]  /*3140*/  FMUL.FTZ R12, R12, UR16 ;  /* 0x000000100c0c7c20 */ /* 0x000fe20008410000 */
[----:B------:R-:W-:Y:S01]  /*3150*/  FMUL.FTZ R13, R13, UR16 ;  /* 0x000000100d0d7c20 */ /* 0x000fe20008410000 */
[----:B------:R-:W-:Y:S01]  /*3160*/  FMUL.FTZ R14, R14, UR16 ;  /* 0x000000100e0e7c20 */ /* 0x000fe20008410000 */
[----:B------:R-:W-:Y:S05]  /*3170*/  FMUL.FTZ R15, R15, UR16 ;  /* 0x000000100f0f7c20 */ /* 0x000fea0008410000 */
[----:B------:R-:W4:Y:S01]  /*3180*/  MUFU.TANH R166, R6 ;  /* 0x0000000600a67308 */ /* 0x000f220000002400 */
[----:B------:R-:W-:Y:S01]  /*3190*/  FMUL.FTZ R16, R16, UR16 ;  /* 0x0000001010107c20 */ /* 0x000fe20008410000 */
[----:B------:R-:W-:Y:S01]  /*31a0*/  FMUL.FTZ R17, R17, UR16 ;  /* 0x0000001011117c20 */ /* 0x000fe20008410000 */
[----:B------:R-:W-:Y:S01]  /*31b0*/  FMUL.FTZ R18, R18, UR16 ;  /* 0x0000001012127c20 */ /* 0x000fe20008410000 */
[----:B------:R-:W-:Y:S06]  /*31c0*/  FMUL.FTZ R19, R19, UR16 ;  /* 0x0000001013137c20 */ /* 0x000fec0008410000 */
[----:B------:R2:W1:Y:S10]  /*31d0*/  MUFU.TANH R165, R7 ;  /* 0x0000000700a57308 */ /* 0x0004740000002400 */
[----:B------:R-:W1:Y:S10]  /*31e0*/  MUFU.TANH R175, R8 ;  /* 0x0000000800af7308 */ /* 0x000e740000002400 */
[----:B------:R-:W1:Y:S01]  /*31f0*/  MUFU.TANH R171, R9 ;  /* 0x0000000900ab7308 */ /* 0x000e620000002400 */
[----:B--2---:R-:W2:Y:S09]  /*3200*/  LDSM.16.M88.4 R4, [R151+0x6400] ;  /* 0x006400009704783b */ /* 0x004eb20000000200 */
[----:B------:R-:W1:Y:S10]  /*3210*/  MUFU.TANH R170, R10 ;  /* 0x0000000a00aa7308 */ /* 0x000e740000002400 */
[----:B------:R3:W1:Y:S10]  /*3220*/  MUFU.TANH R169, R11 ;  /* 0x0000000b00a97308 */ /* 0x0006740000002400 */
[----:B------:R1:W1:Y:S10]  /*3230*/  MUFU.TANH R176, R12 ;  /* 0x0000000c00b07308 */ /* 0x0002740000002400 */
[----:B------:R1:W1:Y:S01]  /*3240*/  MUFU.TANH R174, R13 ;  /* 0x0000000d00ae7308 */ /* 0x0002620000002400 */
[----:B---3--:R-:W3:Y:S09]  /*3250*/  LDSM.16.M88.4 R8, [R151+0x6800] ;  /* 0x006800009708783b */ /* 0x008ef20000000200 */
[----:B------:R1:W1:Y:S01]  /*3260*/  MUFU.TANH R173, R14 ;  /* 0x0000000e00ad7308 */ /* 0x0002620000002400 */
[-C--:B--2---:R-:W-:Y:S09]  /*3270*/  HMMA.16816.F32 R20, R104, R4.reuse, R20 ;  /* 0x000000046814723c */ /* 0x084ff20000001814 */
[----:B------:R2:W1:Y:S01]  /*3280*/  MUFU.TANH R172, R15 ;  /* 0x0000000f00ac7308 */ /* 0x0004620000002400 */
[C---:B------:R-:W-:Y:S09]  /*3290*/  HMMA.16816.F32 R24, R112.reuse, R4, R24 ;  /* 0x000000047018723c */ /* 0x040ff20000001818 */
[----:B------:R2:W1:Y:S01]  /*32a0*/  MUFU.TANH R180, R16 ;  /* 0x0000001000b47308 */ /* 0x0004620000002400 */
[-C--:B------:R-:W-:Y:S03]  /*32b0*/  HMMA.16816.F32 R28, R112, R6.reuse, R28 ;  /* 0x00000006701c723c */ /* 0x080fe6000000181c */
[----:B------:R-:W-:Y:S01]  /*32c0*/  FMUL.FTZ R20, R20, UR16 ;  /* 0x0000001014147c20 */ /* 0x000fe20008410000 */
[----:B------:R-:W-:Y:S01]  /*32d0*/  FMUL.FTZ R21, R21, UR16 ;  /* 0x0000001015157c20 */ /* 0x000fe20008410000 */
[----:B------:R-:W-:Y:S04]  /*32e0*/  FMUL.FTZ R22, R22, UR16 ;  /* 0x0000001016167c20 */ /* 0x000fe80008410000 */
[----:B------:R2:W1:Y:S01]  /*32f0*/  MUFU.TANH R179, R17 ;  /* 0x0000001100b37308 */ /* 0x0004620000002400 */
[----:B------:R-:W-:Y:S01]  /*3300*/  FMUL.FTZ R23, R23, UR16 ;  /* 0x0000001017177c20 */ /* 0x000fe20008410000 */
[C---:B------:R-:W-:Y:S01]  /*3310*/  HMMA.16816.F32 R32, R104.reuse, R6, R32 ;  /* 0x000000066820723c */ /* 0x040fe20000001820 */
[----:B------:R-:W4:Y:S03]  /*3320*/  LDSM.16.M88.4 R4, [R151+0x6c00] ;  /* 0x006c00009704783b */ /* 0x000f260000000200 */
[----:B------:R-:W-:Y:S01]  /*3330*/  FMUL.FTZ R24, R24, UR16 ;  /* 0x0000001018187c20 */ /* 0x000fe20008410000 */
[----:B------:R-:W-:Y:S03]  /*3340*/  FMUL.FTZ R25, R25, UR16 ;  /* 0x0000001019197c20 */ /* 0x000fe60008410000 */
[----:B------:R2:W1:Y:S01]  /*3350*/  MUFU.TANH R178, R18 ;  /* 0x0000001200b27308 */ /* 0x0004620000002400 */
[----:B------:R-:W-:Y:S01]  /*3360*/  FMUL.FTZ R26, R26, UR16 ;  /* 0x000000101a1a7c20 */ /* 0x000fe20008410000 */
[-C--:B---3--:R-:W-:Y:S03]  /*3370*/  HMMA.16816.F32 R36, R104, R8.reuse, R36 ;  /* 0x000000086824723c */ /* 0x088fe60000001824 */
[----:B------:R-:W-:Y:S01]  /*3380*/  FMUL.FTZ R27, R27, UR16 ;  /* 0x000000101b1b7c20 */ /* 0x000fe20008410000 */
[----:B------:R-:W-:Y:S01]  /*3390*/  FMUL.FTZ R28, R28, UR16 ;  /* 0x000000101c1c7c20 */ /* 0x000fe20008410000 */
[----:B------:R-:W-:Y:S03]  /*33a0*/  FMUL.FTZ R29, R29, UR16 ;  /* 0x000000101d1d7c20 */ /* 0x000fe60008410000 */
[----:B------:R2:W3:Y:S01]  /*33b0*/  MUFU.TANH R177, R19 ;  /* 0x0000001300b17308 */ /* 0x0004e20000002400 */
[----:B------:R-:W-:Y:S01]  /*33c0*/  FMUL.FTZ R30, R30, UR16 ;  /* 0x000000101e1e7c20 */ /* 0x000fe20008410000 */
[C---:B------:R-:W-:Y:S04]  /*33d0*/  HMMA.16816.F32 R40, R112.reuse, R8, R40 ;  /* 0x000000087028723c */ /* 0x040fe80000001828 */
[----:B------:R-:W-:Y:S01]  /*33e0*/  FMUL.FTZ R31, R31, UR16 ;  /* 0x000000101f1f7c20 */ /* 0x000fe20008410000 */
[----:B------:R-:W-:Y:S03]  /*33f0*/  FMUL.FTZ R32, R32, UR16 ;  /* 0x0000001020207c20 */ /* 0x000fe60008410000 */
[----:B------:R2:W1:Y:S01]  /*3400*/  MUFU.TANH R184, R20 ;  /* 0x0000001400b87308 */ /* 0x0004620000002400 */
[----:B------:R-:W-:Y:S01]  /*3410*/  FMUL.FTZ R33, R33, UR16 ;  /* 0x0000001021217c20 */ /* 0x000fe20008410000 */
[-C--:B------:R-:W-:Y:S03]  /*3420*/  HMMA.16816.F32 R44, R112, R10.reuse, R44 ;  /* 0x0000000a702c723c */ /* 0x080fe6000000182c */
[----:B------:R-:W-:Y:S01]  /*3430*/  FMUL.FTZ R34, R34, UR16 ;  /* 0x0000001022227c20 */ /* 0x000fe20008410000 */
[----:B------:R-:W-:Y:S01]  /*3440*/  FMUL.FTZ R35, R35, UR16 ;  /* 0x0000001023237c20 */ /* 0x000fe20008410000 */
[----:B------:R-:W-:Y:S03]  /*3450*/  FMUL.FTZ R36, R36, UR16 ;  /* 0x0000001024247c20 */ /* 0x000fe60008410000 */
[----:B------:R2:W1:Y:S01]  /*3460*/  MUFU.TANH R183, R21 ;  /* 0x0000001500b77308 */ /* 0x0004620000002400 */
[----:B------:R-:W-:Y:S01]  /*3470*/  FMUL.FTZ R37, R37, UR16 ;  /* 0x0000001025257c20 */ /* 0x000fe20008410000 */
[C---:B------:R-:W-:Y:S04]  /*3480*/  HMMA.16816.F32 R48, R104.reuse, R10, R48 ;  /* 0x0000000a6830723c */ /* 0x040fe80000001830 */
[----:B------:R-:W-:Y:S01]  /*3490*/  FMUL.FTZ R38, R38, UR16 ;  /* 0x0000001026267c20 */ /* 0x000fe20008410000 */
[----:B------:R-:W-:Y:S03]  /*34a0*/  FMUL.FTZ R39, R39, UR16 ;  /* 0x0000001027277c20 */ /* 0x000fe60008410000 */
[----:B------:R2:W1:Y:S01]  /*34b0*/  MUFU.TANH R182, R22 ;  /* 0x0000001600b67308 */ /* 0x0004620000002400 */
[----:B------:R-:W-:Y:S01]  /*34c0*/  FMUL.FTZ R40, R40, UR16 ;  /* 0x0000001028287c20 */ /* 0x000fe20008410000 */
[----:B------:R-:W-:Y:S01]  /*34d0*/  FMUL.FTZ R41, R41, UR16 ;  /* 0x0000001029297c20 */ /* 0x000fe20008410000 */
[-C--:B----4-:R-:W-:Y:S03]  /*34e0*/  HMMA.16816.F32 R52, R104, R4.reuse, R52 ;  /* 0x000000046834723c */ /* 0x090fe60000001834 */
[----:B------:R-:W-:Y:S01]  /*34f0*/  FMUL.FTZ R42, R42, UR16 ;  /* 0x000000102a2a7c20 */ /* 0x000fe20008410000 */
[----:B------:R-:W-:Y:S03]  /*3500*/  FMUL.FTZ R43, R43, UR16 ;  /* 0x000000102b2b7c20 */ /* 0x000fe60008410000 */
[----:B------:R2:W4:Y:S01]  /*3510*/  MUFU.TANH R181, R23 ;  /* 0x0000001700b57308 */ /* 0x0005220000002400 */
[----:B------:R-:W-:Y:S01]  /*3520*/  FMUL.FTZ R44, R44, UR16 ;  /* 0x000000102c2c7c20 */ /* 0x000fe20008410000 */
[----:B------:R-:W-:Y:S01]  /*3530*/  FMUL.FTZ R45, R45, UR16 ;  /* 0x000000102d2d7c20 */ /* 0x000fe20008410000 */
[C---:B------:R-:W-:Y:S04]  /*3540*/  HMMA.16816.F32 R56, R112.reuse, R4, R56 ;  /* 0x000000047038723c */ /* 0x040fe80000001838 */
[----:B------:R-:W-:Y:S03]  /*3550*/  FMUL.FTZ R46, R46, UR16 ;  /* 0x000000102e2e7c20 */ /* 0x000fe60008410000 */
[----:B------:R2:W1:Y:S01]  /*3560*/  MUFU.TANH R188, R24 ;  /* 0x0000001800bc7308 */ /* 0x0004620000002400 */
[----:B------:R-:W-:Y:S01]  /*3570*/  FMUL.FTZ R47, R47, UR16 ;  /* 0x000000102f2f7c20 */ /* 0x000fe20008410000 */
[----:B------:R-:W-:Y:S01]  /*3580*/  FMUL.FTZ R48, R48, UR16 ;  /* 0x0000001030307c20 */ /* 0x000fe20008410000 */
[-C--:B------:R-:W-:Y:S03]  /*3590*/  HMMA.16816.F32 R60, R112, R6.reuse, R60 ;  /* 0x00000006703c723c */ /* 0x080fe6000000183c */
[----:B------:R-:W-:Y:S01]  /*35a0*/  FMUL.FTZ R49, R49, UR16 ;  /* 0x0000001031317c20 */ /* 0x000fe20008410000 */
[----:B------:R-:W-:Y:S03]  /*35b0*/  FMUL.FTZ R50, R50, UR16 ;  /* 0x0000001032327c20 */ /* 0x000fe60008410000 */
[----:B------:R2:W1:Y:S01]  /*35c0*/  MUFU.TANH R187, R25 ;  /* 0x0000001900bb7308 */ /* 0x0004620000002400 */
[----:B------:R-:W-:Y:S01]  /*35d0*/  FMUL.FTZ R51, R51, UR16 ;  /* 0x0000001033337c20 */ /* 0x000fe20008410000 */
[----:B------:R-:W-:Y:S01]  /*35e0*/  FMUL.FTZ R52, R52, UR16 ;  /* 0x0000001034347c20 */ /* 0x000fe20008410000 */
[----:B------:R-:W-:Y:S04]  /*35f0*/  HMMA.16816.F32 R64, R104, R6, R64 ;  /* 0x000000066840723c */ /* 0x000fe80000001840 */
[----:B------:R-:W-:Y:S03]  /*3600*/  FMUL.FTZ R53, R53, UR16 ;  /* 0x0000001035357c20 */ /* 0x000fe60008410000 */
[----:B------:R2:W1:Y:S01]  /*3610*/  MUFU.TANH R186, R26 ;  /* 0x0000001a00ba7308 */ /* 0x0004620000002400 */
[----:B------:R-:W-:Y:S01]  /*3620*/  FMUL.FTZ R54, R54, UR16 ;  /* 0x0000001036367c20 */ /* 0x000fe20008410000 */
[----:B------:R-:W-:Y:S01]  /*3630*/  FMUL.FTZ R55, R55, UR16 ;  /* 0x0000001037377c20 */ /* 0x000fe20008410000 */
[----:B------:R-:W-:Y:S01]  /*3640*/  FMUL.FTZ R56, R56, UR16 ;  /* 0x0000001038387c20 */ /* 0x000fe20008410000 */
[----:B------:R-:W-:Y:S01]  /*3650*/  FMUL.FTZ R57, R57, UR16 ;  /* 0x0000001039397c20 */ /* 0x000fe20008410000 */
[----:B------:R-:W-:Y:S01]  /*3660*/  FMUL.FTZ R58, R58, UR16 ;  /* 0x000000103a3a7c20 */ /* 0x000fe20008410000 */
[----:B------:R-:W-:Y:S01]  /*3670*/  FMUL.FTZ R59, R59, UR16 ;  /* 0x000000103b3b7c20 */ /* 0x000fe20008410000 */
[----:B------:R-:W-:Y:S03]  /*3680*/  FMUL.FTZ R60, R60, UR16 ;  /* 0x000000103c3c7c20 */ /* 0x000fe60008410000 */
[----:B------:R2:W1:Y:S01]  /*3690*/  MUFU.TANH R185, R27 ;  /* 0x0000001b00b97308 */ /* 0x0004620000002400 */
[----:B------:R-:W-:Y:S01]  /*36a0*/  FMUL.FTZ R61, R61, UR16 ;  /* 0x000000103d3d7c20 */ /* 0x000fe20008410000 */
[----:B------:R-:W-:Y:S01]  /*36b0*/  FMUL.FTZ R62, R62, UR16 ;  /* 0x000000103e3e7c20 */ /* 0x000fe20008410000 */
[----:B------:R-:W-:Y:S01]  /*36c0*/  FMUL.FTZ R63, R63, UR16 ;  /* 0x000000103f3f7c20 */ /* 0x000fe20008410000 */
[----:B------:R-:W-:Y:S01]  /*36d0*/  FMUL.FTZ R64, R64, UR16 ;  /* 0x0000001040407c20 */ /* 0x000fe20008410000 */
[----:B------:R-:W-:Y:S05]  /*36e0*/  FMUL.FTZ R65, R65, UR16 ;  /* 0x0000001041417c20 */ /* 0x000fea0008410000 */
[----:B------:R2:W1:Y:S01]  /*36f0*/  MUFU.TANH R192, R28 ;  /* 0x0000001c00c07308 */ /* 0x0004620000002400 */
[----:B------:R-:W-:Y:S01]  /*3700*/  FMUL.FTZ R66, R66, UR16 ;  /* 0x0000001042427c20 */ /* 0x000fe20008410000 */
[----:B------:R-:W-:Y:S08]  /*3710*/  FMUL.FTZ R67, R67, UR16 ;  /* 0x0000001043437c20 */ /* 0x000ff00008410000 */
[----:B------:R2:W1:Y:S10]  /*3720*/  MUFU.TANH R191, R29 ;  /* 0x0000001d00bf7308 */ /* 0x0004740000002400 */
        /* <DEDUP_REMOVED lines=37> */
[----:B------:R2:W1:Y:S01]  /*3980*/  MUFU.TANH R225, R67 ;  /* 0x0000004300e17308 */ /* 0x0004620000002400 */
[----:B---34-:R-:W-:Y:S05]  /*3990*/  BRA.U !UP0, `(.L_x_600) ;  /* 0x0000000508347547 */ /* 0x018fea000b800000 */
[----:B-12---:R-:W-:Y:S01]  /*39a0*/  MOV R22, R217 ;  /* 0x000000d900167202 */ /* 0x006fe20000000f00 */
[----:B------:R-:W-:Y:S01]  /*39b0*/  USHF.L.U32 UR27, UR37, 0x7, URZ ;  /* 0x00000007251b7899 */ /* 0x000fe200080006ff */
[----:B------:R-:W-:Y:S01]  /*39c0*/  MOV R23, R221 ;  /* 0x000000dd00177202 */ /* 0x000fe20000000f00 */
[----:B------:R-:W-:Y:S01]  /*39d0*/  IMAD.MOV.U32 R19, RZ, RZ, R219 ;  /* 0x000000ffff137224 */ /* 0x000fe200078e00db */
        /* <DEDUP_REMOVED lines=50> */
[----:B------:R-:W-:Y:S01]  /*3d00*/  UIADD3 UR44, UPT, UPT, UR27, 0x80, URZ ;  /* 0x000000801b2c7890 */ /* 0x000fe2000fffe0ff */
[----:B------:R-:W-:Y:S01]  /*3d10*/  MOV R29, R179 ;  /* 0x000000b3001d7202 */ /* 0x000fe20000000f00 */
[----:B------:R-:W-:Y:S01]  /*3d20*/  IMAD.MOV.U32 R25, RZ, RZ, R178 ;  /* 0x000000ffff197224 */ /* 0x000fe200078e00b2 */
[----:B------:R-:W-:Y:S01]  /*3d30*/  UIADD3 UR27, UPT, UPT, UR27, UR43, URZ ;  /* 0x0000002b1b1b7290 */ /* 0x000fe2000fffe0ff */
[----:B------:R-:W-:Y:S01]  /*3d40*/  MOV R17, R169 ;  /* 0x000000a900117202 */ /* 0x000fe20000000f00 */
[----:B------:R-:W-:Y:S01]  /*3d50*/  IMAD.MOV.U32 R28, RZ, RZ, R180 ;  /* 0x000000ffff1c7224 */ /* 0x000fe200078e00b4 */
[----:B------:R-:W-:Y:S01]  /*3d60*/  UIADD3 UR42, UPT, UPT, UR42, 0x80, URZ ;  /* 0x000000802a2a7890 */ /* 0x000fe2000fffe0ff */
[----:B------:R-:W-:Y:S01]  /*3d70*/  MOV R27, R171 ;  /* 0x000000ab001b7202 */ /* 0x000fe20000000f00 */
[----:B------:R-:W-:Y:S01]  /*3d80*/  IMAD.U32 R0, RZ, RZ, UR44 ;  /* 0x0000002cff007e24 */ /* 0x000fe2000f8e00ff */
[----:B------:R-:W-:Y:S01]  /*3d90*/  UIADD3 UR27, UPT, UPT, UR27, 0x80, URZ ;  /* 0x000000801b1b7890 */ /* 0x000fe2000fffe0ff */
[----:B------:R-:W-:Y:S01]  /*3da0*/  MOV R24, R165 ;  /* 0x000000a500187202 */ /* 0x000fe20000000f00 */
[----:B------:R-:W-:Y:S01]  /*3db0*/  IMAD.MOV.U32 R46, RZ, RZ, R170 ;  /* 0x000000ffff2e7224 */ /* 0x000fe200078e00aa */
[----:B------:R-:W-:Y:S01]  /*3dc0*/  MOV R26, R167 ;  /* 0x000000a7001a7202 */ /* 0x000fe20000000f00 */
[----:B------:R-:W-:Y:S01]  /*3dd0*/  UIADD3 UR27, UPT, UPT, UR27, UR14, -UR33 ;  /* 0x0000000e1b1b7290 */ /* 0x000fe2000fffe821 */
[----:B------:R-:W-:Y:S01]  /*3de0*/  IMAD.MOV.U32 R45, RZ, RZ, R175 ;  /* 0x000000ffff2d7224 */ /* 0x000fe200078e00af */
[----:B------:R-:W-:Y:S01]  /*3df0*/  ISETP.LT.AND P0, PT, R0, UR33, PT ;  /* 0x0000002100007c0c */ /* 0x000fe2000bf01270 */
[----:B------:R-:W-:Y:S01]  /*3e00*/  IMAD.MOV.U32 R44, RZ, RZ, R166 ;  /* 0x000000ffff2c7224 */ /* 0x000fe200078e00a6 */
[----:B------:R-:W-:Y:S01]  /*3e10*/  UIADD3 UR27, UPT, UPT, UR27, -0x80, URZ ;  /* 0xffffff801b1b7890 */ /* 0x000fe2000fffe0ff */
[----:B------:R-:W-:Y:S03]  /*3e20*/  IMAD.MOV.U32 R43, RZ, RZ, R168 ;  /* 0x000000ffff2b7224 */ /* 0x000fe600078e00a8 */
[----:B------:R-:W-:Y:S06]  /*3e30*/  UISETP.GE.AND UP0, UPT, UR42, UR27, UPT ;  /* 0x0000001b2a00728c */ /* 0x000fec000bf06270 */
[----:B------:R-:W-:Y:S11]  /*3e40*/  PLOP3.LUT P1, PT, PT, PT, UP0, 0x80, 0x8 ;  /* 0x000000000008781c */ /* 0x000ff60003f2f008 */
[----:B------:R-:W-:Y:S02]  /*3e50*/  @!UPT UIADD3 URZ, UPT, UPT, URZ, URZ, URZ ;  /* 0x000000fffffff290 */ /* 0x000fe4000fffe0ff */
[----:B------:R-:W-:Y:S05]  /*3e60*/  @!P1 BRA P0, `(.L_x_601) ;  /* 0x0000001000a09947 */ /* 0x000fea0000000000 */
.L_x_600:
[----:B------:R-:W3:Y:S01]  /*3e70*/  S2R R0, SR_TID.X ;  /* 0x0000000000007919 */ /* 0x000ee20000002100 */
[----:B------:R-:W-:Y:S01]  /*3e80*/  IMAD.U32 R3, RZ, RZ, UR48 ;  /* 0x00000030ff037e24 */ /* 0x000fe2000f8e00ff */
[----:B------:R-:W-:Y:S01]  /*3e90*/  UIADD3 UR27, UPT, UPT, UR33, UR9, -UR43 ;  /* 0x00000009211b7290 */ /* 0x000fe2000fffe82b */
[----:B------:R-:W-:Y:S01]  /*3ea0*/  IMAD.MOV.U32 R8, RZ, RZ, 0x1 ;  /* 0x00000001ff087424 */ /* 0x000fe200078e00ff */
[----:B------:R-:W-:Y:S01]  /*3eb0*/  UIADD3 UR42, UPT, UPT, UR33, -UR14, -UR43 ;  /* 0x8000000e212a7290 */ /* 0x000fe2000fffe82b */
[----:B------:R-:W-:Y:S02]  /*3ec0*/  IMAD R3, R3, 0x80, R232 ;  /* 0x0000008003037824 */ /* 0x000fe400078e02e8 */
[----:B------:R-:W-:Y:S02]  /*3ed0*/  IMAD.MOV.U32 R6, RZ, RZ, 0x9 ;  /* 0x00000009ff067424 */ /* 0x000fe400078e00ff */
[----:B------:R-:W-:Y:S02]  /*3ee0*/  IMAD.MOV.U32 R4, RZ, RZ, 0x41 ;  /* 0x00000041ff047424 */ /* 0x000fe400078e00ff */
[C---:B------:R-:W-:Y:S02]  /*3ef0*/  VIADD R2, R3.reuse, UR27 ;  /* 0x0000001b03027c36 */ /* 0x040fe40008000000 */
[----:B------:R-:W-:Y:S02]  /*3f00*/  IMAD.MOV.U32 R7, RZ, RZ, 0x49 ;  /* 0x00000049ff077424 */ /* 0x000fe400078e00ff */
[----:B------:R-:W-:Y:S01]  /*3f10*/  VIADD R3, R3, UR42 ;  /* 0x0000002a03037c36 */ /* 0x000fe20008000000 */
[C---:B------:R-:W-:Y:S02]  /*3f20*/  VIADDMNMX R8, R2.reuse, R8, UR33, PT ;  /* 0x0000002102087e46 */ /* 0x040fe4000b800108 */
[C---:B------:R-:W-:Y:S02]  /*3f30*/  VIADDMNMX R6, R2.reuse, R6, UR33, PT ;  /* 0x0000002102067e46 */ /* 0x040fe4000b800106 */
[C---:B------:R-:W-:Y:S02]  /*3f40*/  VIADDMNMX R4, R2.reuse, R4, UR33, PT ;  /* 0x0000002102047e46 */ /* 0x040fe4000b800104 */
[----:B------:R-:W-:Y:S02]  /*3f50*/  VIADDMNMX R2, R2, R7, UR33, PT ;  /* 0x0000002102027e46 */ /* 0x000fe4000b800107 */
[----:B------:R-:W-:Y:S02]  /*3f60*/  VIMNMX R9, PT, PT, RZ, R3, !PT ;  /* 0x00000003ff097248 */ /* 0x000fe40007fe0100 */
[----:B------:R-:W-:Y:S01]  /*3f70*/  VIADDMNMX R7, R3, 0x8, RZ, !PT ;  /* 0x0000000803077846 */ /* 0x000fe200078001ff */
[----:B---3--:R-:W-:Y:S01]  /*3f80*/  IMAD.SHL.U32 R5, R0, 0x2, RZ ;  /* 0x0000000200057824 */ /* 0x008fe200078e00ff */
[----:B------:R-:W-:Y:S04]  /*3f90*/  SHF.R.U32.HI R0, RZ, 0x1, R0 ;  /* 0x00000001ff007819 */ /* 0x000fe80000011600 */
[----:B------:R-:W-:Y:S04]  /*3fa0*/  LOP3.LUT R5, R5, 0x6, RZ, 0xc0, !PT ;  /* 0x0000000605057812 */ /* 0x000fe800078ec0ff */
[----:B------:R-:W-:Y:S01]  /*3fb0*/  LOP3.LUT R5, R5, 0x1c0, R0, 0xf8, !PT ;  /* 0x000001c005057812 */ /* 0x000fe200078ef800 */
[----:B------:R-:W-:Y:S04]  /*3fc0*/  IMAD.U32 R0, RZ, RZ, UR37 ;  /* 0x00000025ff007e24 */ /* 0x000fe8000f8e00ff */
[----:B------:R-:W-:Y:S01]  /*3fd0*/  IMAD R0, R0, 0x80, R5 ;  /* 0x0000008000007824 */ /* 0x000fe200078e0205 */
[C---:B------:R-:W-:Y:S02]  /*3fe0*/  VIADDMNMX R5, R3.reuse, 0x40, RZ, !PT ;  /* 0x0000004003057846 */ /* 0x040fe400078001ff */
[----:B------:R-:W-:Y:S01]  /*3ff0*/  VIADDMNMX R3, R3, 0x48, RZ, !PT ;  /* 0x0000004803037846 */ /* 0x000fe200078001ff */
[C---:B--2---:R-:W-:Y:S01]  /*4000*/  VIADD R23, R0.reuse, 0x1 ;  /* 0x0000000100177836 */ /* 0x044fe20000000000 */
[C---:B------:R-:W-:Y:S01]  /*4010*/  ISETP.GE.AND P4, PT, R0.reuse, R9, PT ;  /* 0x000000090000720c */ /* 0x040fe20003f86270 */
[C---:B------:R-:W-:Y:S01]  /*4020*/  VIADD R22, R0.reuse, 0x8 ;  /* 0x0000000800167836 */ /* 0x040fe20000000000 */
[C---:B------:R-:W-:Y:S01]  /*4030*/  ISETP.GE.AND P3, PT, R0.reuse, R7, PT ;  /* 0x000000070000720c */ /* 0x040fe20003f66270 */
[C---:B------:R-:W-:Y:S01]  /*4040*/  VIADD R21, R0.reuse, 0x9 ;  /* 0x0000000900157836 */ /* 0x040fe20000000000 */
[C---:B------:R-:W-:Y:S01]  /*4050*/  ISETP.GE.AND P2, PT, R0.reuse, R5, PT ;  /* 0x000000050000720c */ /* 0x040fe20003f46270 */
[C---:B------:R-:W-:Y:S01]  /*4060*/  VIADD R20, R0.reuse, 0x10 ;  /* 0x0000001000147836 */ /* 0x040fe20000000000 */
[C---:B------:R-:W-:Y:S01]  /*4070*/  ISETP.GE.AND P1, PT, R0.reuse, R3, PT ;  /* 0x000000030000720c */ /* 0x040fe20003f26270 */
[C---:B------:R-:W-:Y:S01]  /*4080*/  VIADD R19, R0.reuse, 0x11 ;  /* 0x0000001100137836 */ /* 0x040fe20000000000 */
[C---:B------:R-:W-:Y:S01]  /*4090*/  ISETP.GE.AND P0, PT, R0.reuse, R8, PT ;  /* 0x000000080000720c */ /* 0x040fe20003f06270 */
[----:B------:R-:W-:Y:S01]  /*40a0*/  VIADD R17, R0, 0x19 ;  /* 0x0000001900117836 */ /* 0x000fe20000000000 */
[----:B-1----:R-:W-:Y:S01]  /*40b0*/  FSEL R43, R168, -INF , P4 ;  /* 0xff800000a82b7808 */ /* 0x002fe20002000000 */
[C---:B------:R-:W-:Y:S01]  /*40c0*/  VIADD R18, R0.reuse, 0x18 ;  /* 0x0000001800127836 */ /* 0x040fe20000000000 */
[C---:B------:R-:W-:Y:S01]  /*40d0*/  ISETP.GE.AND P6, PT, R0.reuse, R6, PT ;  /* 0x000000060000720c */ /* 0x040fe20003fc6270 */
[C---:B------:R-:W-:Y:S01]  /*40e0*/  VIADD R16, R0.reuse, 0x20 ;  /* 0x0000002000107836 */ /* 0x040fe20000000000 */
[C---:B------:R-:W-:Y:S01]  /*40f0*/  ISETP.GE.AND P4, PT, R0.reuse, R2, PT ;  /* 0x000000020000720c */ /* 0x040fe20003f86270 */
[----:B------:R-:W-:Y:S01]  /*4100*/  VIADD R15, R0, 0x21 ;  /* 0x00000021000f7836 */ /* 0x000fe20000000000 */
[----:B------:R-:W-:Y:S01]  /*4110*/  FSEL R44, R166, -INF , P3 ;  /* 0xff800000a62c7808 */ /* 0x000fe20001800000 */
[C---:B------:R-:W-:Y:S01]  /*4120*/  VIADD R14, R0.reuse, 0x28 ;  /* 0x00000028000e7836 */ /* 0x040fe20000000000 */
[----:B------:R-:W-:Y:S01]  /*4130*/  FSEL R45, R175, -INF , P2 ;  /* 0xff800000af2d7808 */ /* 0x000fe20001000000 */
[----:B------:R-:W-:Y:S01]  /*4140*/  VIADD R13, R0, 0x29 ;  /* 0x00000029000d7836 */ /* 0x000fe20000000000 */
[----:B------:R-:W-:Y:S01]  /*4150*/  FSEL R46, R170, -INF , P1 ;  /* 0xff800000aa2e7808 */ /* 0x000fe20000800000 */
[C---:B------:R-:W-:Y:S01]  /*4160*/  VIADD R12, R0.reuse, 0x30 ;  /* 0x00000030000c7836 */ /* 0x040fe20000000000 */
[C---:B------:R-:W-:Y:S01]  /*4170*/  ISETP.GE.AND P5, PT, R0.reuse, R4, PT ;  /* 0x000000040000720c */ /* 0x040fe20003fa6270 */
[C---:B------:R-:W-:Y:S01]  /*4180*/  VIADD R11, R0.reuse, 0x31 ;  /* 0x00000031000b7836 */ /* 0x040fe20000000000 */
[-C--:B------:R-:W-:Y:S01]  /*4190*/  ISETP.GE.AND P3, PT, R23, R9.reuse, PT ;  /* 0x000000091700720c */ /* 0x080fe20003f66270 */
[----:B------:R-:W-:Y:S01]  /*41a0*/  VIADD R10, R0, 0x38 ;  /* 0x00000038000a7836 */ /* 0x000fe20000000000 */
[-C--:B------:R-:W-:Y:S01]  /*41b0*/  ISETP.GE.AND P2, PT, R22, R9.reuse, PT ;  /* 0x000000091600720c */ /* 0x080fe20003f46270 */
[----:B------:R-:W-:Y:S01]  /*41c0*/  VIADD R0, R0, 0x39 ;  /* 0x0000003900007836 */ /* 0x000fe20000000000 */
[-C--:B------:R-:W-:Y:S02]  /*41d0*/  ISETP.GE.AND P1, PT, R21, R9.reuse, PT ;  /* 0x000000091500720c */ /* 0x080fe40003f26270 */
[----:B------:R-:W-:Y:S02]  /*41e0*/  FSEL R43, R43, -INF , !P0 ;  /* 0xff8000002b2b7808 */ /* 0x000fe40004000000 */
[-C--:B------:R-:W-:Y:S02]  /*41f0*/  ISETP.GE.AND P0, PT, R20, R9.reuse, PT ;  /* 0x000000091400720c */ /* 0x080fe40003f06270 */
[----:B------:R-:W-:Y:S02]  /*4200*/  FSEL R44, R44, -INF , !P6 ;  /* 0xff8000002c2c7808 */ /* 0x000fe40007000000 */
[----:B------:R-:W-:Y:S02]  /*4210*/  FSEL R46, R46, -INF , !P4 ;  /* 0xff8000002e2e7808 */ /* 0x000fe40006000000 */
[-C--:B------:R-:W-:Y:S02]  /*4220*/  ISETP.GE.AND P6, PT, R19, R9.reuse, PT ;  /* 0x000000091300720c */ /* 0x080fe40003fc6270 */
[----:B------:R-:W-:Y:S02]  /*4230*/  FSEL R45, R45, -INF , !P5 ;  /* 0xff8000002d2d7808 */ /* 0x000fe40006800000 */
[-C--:B------:R-:W-:Y:S02]  /*4240*/  ISETP.GE.AND P4, PT, R17, R9.reuse, PT ;  /* 0x000000091100720c */ /* 0x080fe40003f86270 */
[----:B------:R-:W-:Y:S02]  /*4250*/  FSEL R26, R167, -INF , P3 ;  /* 0xff800000a71a7808 */ /* 0x000fe40001800000 */
[----:B------:R-:W-:Y:S02]  /*4260*/  FSEL R28, R180, -INF , P2 ;  /* 0xff800000b41c7808 */ /* 0x000fe40001000000 */
[----:B------:R-:W-:Y:S02]  /*4270*/  FSEL R29, R179, -INF , P1 ;  /* 0xff800000b31d7808 */ /* 0x000fe40000800000 */
[-C--:B------:R-:W-:Y:S02]  /*4280*/  ISETP.GE.AND P5, PT, R18, R9.reuse, PT ;  /* 0x000000091200720c */ /* 0x080fe40003fa6270 */
[-C--:B------:R-:W-:Y:S02]  /*4290*/  ISETP.GE.AND P3, PT, R16, R9.reuse, PT ;  /* 0x000000091000720c */ /* 0x080fe40003f66270 */
[-C--:B------:R-:W-:Y:S02]  /*42a0*/  ISETP.GE.AND P2, PT, R15, R9.reuse, PT ;  /* 0x000000090f00720c */ /* 0x080fe40003f46270 */
[-C--:B------:R-:W-:Y:S02]  /*42b0*/  ISETP.GE.AND P1, PT, R14, R9.reuse, PT ;  /* 0x000000090e00720c */ /* 0x080fe40003f26270 */
[----:B------:R-:W-:Y:S02]  /*42c0*/  FSEL R39, R184, -INF , P0 ;  /* 0xff800000b8277808 */ /* 0x000fe40000000000 */
[-C--:B------:R-:W-:Y:S02]  /*42d0*/  ISETP.GE.AND P0, PT, R13, R9.reuse, PT ;  /* 0x000000090d00720c */ /* 0x080fe40003f06270 */
[----:B------:R-:W-:Y:S02]  /*42e0*/  FSEL R40, R183, -INF , P6 ;  /* 0xff800000b7287808 */ /* 0x000fe40003000000 */
[----:B------:R-:W-:Y:S02]  /*42f0*/  FSEL R42, R195, -INF , P4 ;  /* 0xff800000c32a7808 */ /* 0x000fe40002000000 */
[-C--:B------:R-:W-:Y:S02]  /*4300*/  ISETP.GE.AND P6, PT, R12, R9.reuse, PT ;  /* 0x000000090c00720c */ /* 0x080fe40003fc6270 */
[----:B------:R-:W-:Y:S02]  /*4310*/  FSEL R41, R196, -INF , P5 ;  /* 0xff800000c4297808 */ /* 0x000fe40002800000 */
[-C--:B------:R-:W-:Y:S02]  /*4320*/  ISETP.GE.AND P4, PT, R10, R9.reuse, PT ;  /* 0x000000090a00720c */ /* 0x080fe40003f86270 */
[----:B------:R-:W-:Y:S02]  /*4330*/  FSEL R35, R200, -INF , P3 ;  /* 0xff800000c8237808 */ /* 0x000fe40001800000 */
[----:B------:R-:W-:Y:S02]  /*4340*/  FSEL R33, R199, -INF , P2 ;  /* 0xff800000c7217808 */ /* 0x000fe40001000000 */
[----:B------:R-:W-:Y:S02]  /*4350*/  FSEL R32, R212, -INF , P1 ;  /* 0xff800000d4207808 */ /* 0x000fe40000800000 */
[-C--:B------:R-:W-:Y:S02]  /*4360*/  ISETP.GE.AND P5, PT, R11, R9.reuse, PT ;  /* 0x000000090b00720c */ /* 0x080fe40003fa6270 */
[----:B------:R-:W-:Y:S02]  /*4370*/  ISETP.GE.AND P3, PT, R0, R9, PT ;  /* 0x000000090000720c */ /* 0x000fe40003f66270 */
        /* <DEDUP_REMOVED lines=28> */
[----:B------:R-:W-:Y:S02]  /*4540*/  ISETP.GE.AND P2, PT, R0, R7, PT ;  /* 0x000000070000720c */ /* 0x000fe40003f46270 */
        /* <DEDUP_REMOVED lines=30> */
[-C--:B------:R-:W-:Y:S02]  /*4730*/  ISETP.GE.AND P0, PT, R23, R3.reuse, PT ;  /* 0x000000031700720c */ /* 0x080fe40003f06270 */
[----:B------:R-:W-:Y:S02]  /*4740*/  FSEL R104, R208, -INF , P6 ;  /* 0xff800000d0687808 */ /* 0x000fe40003000000 */
[----:B------:R-:W-:Y:S02]  /*4750*/  FSEL R106, R224, -INF , P4 ;  /* 0xff800000e06a7808 */ /* 0x000fe40002000000 */
[-C--:B------:R-:W-:Y:S02]  /*4760*/  ISETP.GE.AND P6, PT, R22, R3.reuse, PT ;  /* 0x000000031600720c */ /* 0x080fe40003fc6270 */
[-C--:B------:R-:W-:Y:S02]  /*4770*/  ISETP.GE.AND P4, PT, R20, R3.reuse, PT ;  /* 0x000000031400720c */ /* 0x080fe40003f86270 */
[----:B------:R-:W-:Y:S02]  /*4780*/  FSEL R105, R207, -INF , P5 ;  /* 0xff800000cf697808 */ /* 0x000fe40002800000 */
[----:B------:R-:W-:Y:S02]  /*4790*/  FSEL R107, R222, -INF , P3 ;  /* 0xff800000de6b7808 */ /* 0x000fe40001800000 */
        /* <DEDUP_REMOVED lines=35> */
[----:B------:R-:W-:Y:S02]  /*49d0*/  FSEL R26, R26, -INF , !P6 ;  /* 0xff8000001a1a7808 */ /* 0x000fe40007000000 */
[----:B------:R-:W-:Y:S02]  /*49e0*/  FSEL R29, R29, -INF , !P4 ;  /* 0xff8000001d1d7808 */ /* 0x000fe40006000000 */
[-C--:B------:R-:W-:Y:S02]  /*49f0*/  ISETP.GE.AND P2, PT, R19, R8.reuse, PT ;  /* 0x000000081300720c */ /* 0x080fe40003f46270 */
[-C--:B------:R-:W-:Y:S02]  /*4a00*/  ISETP.GE.AND P6, PT, R16, R8.reuse, PT ;  /* 0x000000081000720c */ /* 0x080fe40003fc6270 */
[-C--:B------:R-:W-:Y:S02]  /*4a10*/  ISETP.GE.AND P4, PT, R14, R8.reuse, PT ;  /* 0x000000080e00720c */ /* 0x080fe40003f86270 */
[----:B------:R-:W-:Y:S02]  /*4a20*/  FSEL R28, R28, -INF , !P5 ;  /* 0xff8000001c1c7808 */ /* 0x000fe40006800000 */
[----:B------:R-:W-:Y:S02]  /*4a30*/  FSEL R39, R39, -INF , !P3 ;  /* 0xff80000027277808 */ /* 0x000fe40005800000 */
[-C--:B------:R-:W-:Y:S02]  /*4a40*/  ISETP.GE.AND P5, PT, R15, R8.reuse, PT ;  /* 0x000000080f00720c */ /* 0x080fe40003fa6270 */
[-C--:B------:R-:W-:Y:S02]  /*4a50*/  ISETP.GE.AND P3, PT, R13, R8.reuse, PT ;  /* 0x000000080d00720c */ /* 0x080fe40003f66270 */
[----:B------:R-:W-:Y:S02]  /*4a60*/  FSEL R41, R41, -INF , !P1 ;  /* 0xff80000029297808 */ /* 0x000fe40004800000 */
[----:B------:R-:W-:Y:S02]  /*4a70*/  FSEL R42, R42, -INF , !P0 ;  /* 0xff8000002a2a7808 */ /* 0x000fe40004000000 */
[----:B------:R-:W-:Y:S02]  /*4a80*/  FSEL R40, R40, -INF , !P2 ;  /* 0xff80000028287808 */ /* 0x000fe40005000000 */
[-C--:B------:R-:W-:Y:S02]  /*4a90*/  ISETP.GE.AND P1, PT, R11, R8.reuse, PT ;  /* 0x000000080b00720c */ /* 0x080fe40003f26270 */
[-C--:B------:R-:W-:Y:S02]  /*4aa0*/  ISETP.GE.AND P0, PT, R10, R8.reuse, PT ;  /* 0x000000080a00720c */ /* 0x080fe40003f06270 */
[----:B------:R-:W-:Y:S02]  /*4ab0*/  FSEL R65, R35, -INF , !P6 ;  /* 0xff80000023417808 */ /* 0x000fe40007000000 */
[----:B------:R-:W-:Y:S02]  /*4ac0*/  FSEL R67, R32, -INF , !P4 ;  /* 0xff80000020437808 */ /* 0x000fe40006000000 */
[-C--:B------:R-:W-:Y:S02]  /*4ad0*/  ISETP.GE.AND P2, PT, R12, R8.reuse, PT ;  /* 0x000000080c00720c */ /* 0x080fe40003f46270 */
[----:B------:R-:W-:Y:S02]  /*4ae0*/  ISETP.GE.AND P6, PT, R0, R8, PT ;  /* 0x000000080000720c */ /* 0x000fe40003fc6270 */
        /* <DEDUP_REMOVED lines=9> */
[----:B------:R-:W-:Y:S02]  /*4b80*/  FSEL R66, R9, -INF , !P6 ;  /* 0xff80000009427808 */ /* 0x000fe40007000000 */
[----:B------:R-:W-:Y:S02]  /*4b90*/  FSEL R25, R34, -INF , !P4 ;  /* 0xff80000022197808 */ /* 0x000fe40006000000 */
[-C--:B------:R-:W-:Y:S02]  /*4ba0*/  ISETP.GE.AND P2, PT, R20, R6.reuse, PT ;  /* 0x000000061400720c */ /* 0x080fe40003f46270 */
        /* <DEDUP_REMOVED lines=9> */
[-C--:B------:R-:W-:Y:S02]  /*4c40*/  ISETP.GE.AND P1, PT, R12, R6.reuse, PT ;  /* 0x000000060c00720c */ /* 0x080fe40003f26270 */
[----:B------:R-:W-:Y:S02]  /*4c50*/  FSEL R38, R48, -INF , !P6 ;  /* 0xff80000030267808 */ /* 0x000fe40007000000 */
[----:B------:R-:W-:Y:S02]  /*4c60*/  FSEL R50, R50, -INF , !P4 ;  /* 0xff80000032327808 */ /* 0x000fe40006000000 */
[----:B------:R-:W-:Y:S02]  /*4c70*/  FSEL R37, R47, -INF , !P0 ;  /* 0xff8000002f257808 */ /* 0x000fe40004000000 */
[----:B------:R-:W-:Y:S02]  /*4c80*/  ISETP.GE.AND P6, PT, R10, R6, PT ;  /* 0x000000060a00720c */ /* 0x000fe40003fc6270 */
[----:B------:R-:W-:Y:S02]  /*4c90*/  ISETP.GE.AND P4, PT, R23, R4, PT ;  /* 0x000000041700720c */ /* 0x000fe40003f86270 */
[-C--:B------:R-:W-:Y:S02]  /*4ca0*/  ISETP.GE.AND P0, PT, R11, R6.reuse, PT ;  /* 0x000000060b00720c */ /* 0x080fe40003f06270 */
[----:B------:R-:W-:Y:S02]  /*4cb0*/  FSEL R49, R49, -INF , !P5 ;  /* 0xff80000031317808 */ /* 0x000fe40006800000 */
[----:B------:R-:W-:Y:S02]  /*4cc0*/  FSEL R51, R51, -INF , !P3 ;  /* 0xff80000033337808 */ /* 0x000fe40005800000 */
[-C--:B------:R-:W-:Y:S02]  /*4cd0*/  ISETP.GE.AND P2, PT, R13, R6.reuse, PT ;  /* 0x000000060d00720c */ /* 0x080fe40003f46270 */
[----:B------:R-:W-:Y:S02]  /*4ce0*/  ISETP.GE.AND P5, PT, R0, R6, PT ;  /* 0x000000060000720c */ /* 0x000fe40003fa6270 */
[-C--:B------:R-:W-:Y:S02]  /*4cf0*/  ISETP.GE.AND P3, PT, R22, R4.reuse, PT ;  /* 0x000000041600720c */ /* 0x080fe40003f66270 */
[----:B------:R-:W-:Y:S02]  /*4d00*/  FSEL R53, R53, -INF , !P1 ;  /* 0xff80000035357808 */ /* 0x000fe40004800000 */
[-C--:B------:R-:W-:Y:S02]  /*4d10*/  ISETP.GE.AND P1, PT, R20, R4.reuse, PT ;  /* 0x000000041400720c */ /* 0x080fe40003f26270 */
[----:B------:R-:W-:Y:S02]  /*4d20*/  FSEL R62, R62, -INF , !P6 ;  /* 0xff8000003e3e7808 */ /* 0x000fe40007000000 */
[----:B------:R-:W-:Y:S02]  /*4d30*/  FSEL R27, R7, -INF , !P4 ;  /* 0xff800000071b7808 */ /* 0x000fe40006000000 */
[----:B------:R-:W-:Y:S02]  /*4d40*/  FSEL R55, R55, -INF , !P0 ;  /* 0xff80000037377808 */ /* 0x000fe40004000000 */
[-C--:B------:R-:W-:Y:S02]  /*4d50*/  ISETP.GE.AND P6, PT, R18, R4.reuse, PT ;  /* 0x000000041200720c */ /* 0x080fe40003fc6270 */
[-C--:B------:R-:W-:Y:S02]  /*4d60*/  ISETP.GE.AND P4, PT, R16, R4.reuse, PT ;  /* 0x000000041000720c */ /* 0x080fe40003f86270 */
[----:B------:R-:W-:Y:S02]  /*4d70*/  FSEL R52, R52, -INF , !P2 ;  /* 0xff80000034347808 */ /* 0x000fe40005000000 */
        /* <DEDUP_REMOVED lines=34> */
[----:B------:R-:W-:Y:S02]  /*4fa0*/  FSEL R7, R114, -INF , !P6 ;  /* 0xff80000072077808 */ /* 0x000fe40007000000 */
[-C--:B------:R-:W-:Y:S02]  /*4fb0*/  ISETP.GE.AND P6, PT, R12, R2.reuse, PT ;  /* 0x000000020c00720c */ /* 0x080fe40003fc6270 */
        /* <DEDUP_REMOVED lines=19> */
.L_x_601:
[----:B------:R-:W2:Y:S01]  /*50f0*/  LDL R2, [R1+0x24] ;  /* 0x0000240001027983 */ /* 0x000ea20000100800 */
[----:B------:R-:W-:Y:S01]  /*5100*/  MOV R110, 0x20 ;  /* 0x00000020006e7802 */ /* 0x000fe20000000f00 */
[----:B------:R-:W-:Y:S01]  /*5110*/  UISETP.GT.AND UP0, UPT, UR48, UR45, UPT ;  /* 0x0000002d3000728c */ /* 0x000fe2000bf04270 */
[----:B------:R-:W-:Y:S01]  /*5120*/  MOV R157, 0x10 ;  /* 0x00000010009d7802 */ /* 0x000fe20000000f00 */
[----:B------:R-:W3:Y:S04]  /*5130*/  LDL R0, [R1+0x20] ;  /* 0x0000200001007983 */ /* 0x000ee80000100800 */
[----:B------:R-:W4:Y:S04]  /*5140*/  LDL R10, [R1+0x1c] ;  /* 0x00001c00010a7983 */ /* 0x000f280000100800 */
[----:B------:R-:W2:Y:S01]  /*5150*/  LDL R20, [R1+0x18] ;  /* 0x0000180001147983 */ /* 0x000ea20000100800 */
[----:B------:R-:W1:Y:S03]  /*5160*/  S2R R111, SR_TID.X ;  /* 0x00000000006f7919 */ /* 0x000e660000002100 */
        /* <DEDUP_REMOVED lines=36> */
[----:B------:R1:W-:Y:S01]  /*53b0*/  STL [R1+0x28], R68 ;  /* 0x0000284401007387 */ /* 0x0003e20000100800 */
[----:B--2---:R-:W-:Y:S01]  /*53c0*/  FMUL.FTZ R21, R20, 1.4426950216293334961 ;  /* 0x3fb8aa3b14157820 */ /* 0x004fe20000410000 */
[C---:B------:R-:W-:Y:S01]  /*53d0*/  FMUL.FTZ R4, R2.reuse, 1.4426950216293334961 ;  /* 0x3fb8aa3b02047820 */ /* 0x040fe20000410000 */
[----:B------:R-:W-:Y:S01]  /*53e0*/  FSETP.NEU.FTZ.AND P1, PT, R2, -INF , PT ;  /* 0xff8000000200780b */ /* 0x000fe20003f3d000 */
[C---:B---3--:R-:W-:Y:S01]  /*53f0*/  FMUL.FTZ R3, R0.reuse, 1.4426950216293334961 ;  /* 0x3fb8aa3b00037820 */ /* 0x048fe20000410000 */
[----:B------:R-:W-:Y:S02]  /*5400*/  FSETP.NEU.FTZ.AND P0, PT, R0, -INF , PT ;  /* 0xff8000000000780b */ /* 0x000fe40003f1d000 */
[----:B------:R-:W-:Y:S02]  /*5410*/  FSEL R4, R4, RZ, P1 ;  /* 0x000000ff04047208 */ /* 0x000fe40000800000 */
[----:B------:R-:W-:Y:S02]  /*5420*/  FSEL R3, R3, RZ, P0 ;  /* 0x000000ff03037208 */ /* 0x000fe40000000000 */
[----:B----4-:R-:W-:Y:S01]  /*5430*/  FSETP.NEU.FTZ.AND P1, PT, R10, -INF , PT ;  /* 0xff8000000a00780b */ /* 0x010fe20003f3d000 */
[--C-:B------:R-:W-:Y:S01]  /*5440*/  FFMA.FTZ R0, R26, UR15, -R4.reuse ;  /* 0x0000000f1a007c23 */ /* 0x100fe20008010804 */
[--C-:B------:R-:W-:Y:S01]  /*5450*/  FFMA.FTZ R26, R66, UR15, -R4.reuse ;  /* 0x0000000f421a7c23 */ /* 0x100fe20008010804 */
[--C-:B------:R-:W-:Y:S01]  /*5460*/  FFMA.FTZ R2, R43, UR15, -R4.reuse ;  /* 0x0000000f2b027c23 */ /* 0x100fe20008010804 */
[----:B------:R-:W-:Y:S01]  /*5470*/  FMUL.FTZ R10, R10, 1.4426950216293334961 ;  /* 0x3fb8aa3b0a0a7820 */ /* 0x000fe20000410000 */
[----:B------:R2:W-:Y:S01]  /*5480*/  MUFU.EX2 R161, R0 ;  /* 0x0000000000a17308 */ /* 0x0005e20000000800 */
[----:B------:R-:W-:Y:S01]  /*5490*/  FSETP.NEU.FTZ.AND P0, PT, R20, -INF , PT ;  /* 0xff8000001400780b */ /* 0x000fe20003f1d000 */
[--C-:B------:R-:W-:Y:S01]  /*54a0*/  FFMA.FTZ R20, R25, UR15, -R3.reuse ;  /* 0x0000000f19147c23 */ /* 0x100fe20008010803 */
[C---:B-1----:R-:W-:Y:S07]  /*54b0*/  SHF.L.U32 R109, R111.reuse, 0x5, RZ ;  /* 0x000000056f6d7819 */ /* 0x042fee00000006ff */
[----:B------:R1:W-:Y:S01]  /*54c0*/  MUFU.EX2 R160, R2 ;  /* 0x0000000200a07308 */ /* 0x0003e20000000800 */
[----:B------:R-:W-:Y:S09]  /*54d0*/  SHF.L.U32 R108, R111, 0x6, RZ ;  /* 0x000000066f6c7819 */ /* 0x000ff200000006ff */
[----:B------:R-:W-:Y:S10]  /*54e0*/  MUFU.EX2 R68, R26 ;  /* 0x0000001a00447308 */ /* 0x000ff40000000800 */
[----:B------:R-:W-:Y:S01]  /*54f0*/  MUFU.EX2 R245, R20 ;  /* 0x0000001400f57308 */ /* 0x000fe20000000800 */
[--C-:B--2---:R-:W-:Y:S01]  /*5500*/  FFMA.FTZ R0, R24, UR15, -R3.reuse ;  /* 0x0000000f18007c23 */ /* 0x104fe20008010803 */
[--C-:B------:R-:W-:Y:S08]  /*5510*/  FFMA.FTZ R24, R62, UR15, -R3.reuse ;  /* 0x0000000f3e187c23 */ /* 0x100ff00008010803 */
[----:B------:R2:W-:Y:S01]  /*5520*/  MUFU.EX2 R235, R0 ;  /* 0x0000000000eb7308 */ /* 0x0005e20000000800 */
[--C-:B-1----:R-:W-:Y:S09]  /*5530*/  FFMA.FTZ R2, R44, UR15, -R3.reuse ;  /* 0x0000000f2c027c23 */ /* 0x102ff20008010803 */
[----:B------:R1:W-:Y:S01]  /*5540*/  MUFU.EX2 R234, R2 ;  /* 0x0000000200ea7308 */ /* 0x0003e20000000800 */
[--C-:B--2---:R-:W-:Y:S09]  /*5550*/  FFMA.FTZ R0, R29, UR15, -R4.reuse ;  /* 0x0000000f1d007c23 */ /* 0x104ff20008010804 */
[----:B------:R2:W-:Y:S01]  /*5560*/  MUFU.EX2 R247, R0 ;  /* 0x0000000000f77308 */ /* 0x0005e20000000800 */
[----:B-1----:R-:W-:Y:S01]  /*5570*/  FFMA.FTZ R2, R28, UR15, -R4 ;  /* 0x0000000f1c027c23 */ /* 0x002fe20008010804 */
[----:B------:R-:W-:Y:S08]  /*5580*/  SHF.L.U32 R28, R111, 0x1, RZ ;  /* 0x000000016f1c7819 */ /* 0x000ff000000006ff */
[----:B------:R1:W-:Y:S01]  /*5590*/  MUFU.EX2 R249, R2 ;  /* 0x0000000200f97308 */ /* 0x0003e20000000800 */
[----:B--2---:R-:W-:Y:S01]  /*55a0*/  FSEL R0, R21, RZ, P0 ;  /* 0x000000ff15007208 */ /* 0x004fe20000000000 */
[--C-:B------:R-:W-:Y:S01]  /*55b0*/  FFMA.FTZ R21, R63, UR15, -R3.reuse ;  /* 0x0000000f3f157c23 */ /* 0x100fe20008010803 */
[----:B-1----:R-:W-:Y:S03]  /*55c0*/  FSEL R2, R10, RZ, P1 ;  /* 0x000000ff0a027208 */ /* 0x002fe60000800000 */
[--C-:B------:R-:W-:Y:S01]  /*55d0*/  FFMA.FTZ R6, R6, UR15, -R0.reuse ;  /* 0x0000000f06067c23 */ /* 0x100fe20008010800 */
[----:B------:R-:W-:Y:S01]  /*55e0*/  FFMA.FTZ R5, R5, UR15, -R0 ;  /* 0x0000000f05057c23 */ /* 0x000fe20008010800 */
[----:B------:R-:W-:Y:S01]  /*55f0*/  LOP3.LUT P1, RZ, R111, 0x4, RZ, 0xc0, !PT ;  /* 0x000000046fff7812 */ /* 0x000fe2000782c0ff */
[--C-:B------:R-:W-:Y:S01]  /*5600*/  FFMA.FTZ R10, R30, UR15, -R3.reuse ;  /* 0x0000000f1e0a7c23 */ /* 0x100fe20008010803 */
[----:B------:R1:W-:Y:S01]  /*5610*/  MUFU.EX2 R150, R6 ;  /* 0x0000000600967308 */ /* 0x0003e20000000800 */
[--C-:B------:R-:W-:Y:S01]  /*5620*/  FFMA.FTZ R25, R54, UR15, -R2.reuse ;  /* 0x0000000f36197c23 */ /* 0x100fe20008010802 */
[----:B------:R-:W-:Y:S01]  /*5630*/  FFMA.FTZ R23, R23, UR15, -R2 ;  /* 0x0000000f17177c23 */ /* 0x000fe20008010802 */
[----:B------:R-:W-:Y:S07]  /*5640*/  R2P PR, R111, 0x18 ;  /* 0x000000186f007804 */ /* 0x000fee0000000000 */
[----:B------:R2:W-:Y:S01]  /*5650*/  MUFU.EX2 R242, R10 ;  /* 0x0000000a00f27308 */ /* 0x0005e20000000800 */
[----:B------:R-:W-:Y:S01]  /*5660*/  SEL R157, R157, 0xfffffff0, !P1 ;  /* 0xfffffff09d9d7807 */ /* 0x000fe20004800000 */
[--C-:B------:R-:W-:Y:S01]  /*5670*/  FFMA.FTZ R9, R9, UR15, -R0.reuse ;  /* 0x0000000f09097c23 */ /* 0x100fe20008010800 */
[--C-:B------:R-:W-:Y:S01]  /*5680*/  FFMA.FTZ R8, R8, UR15, -R0.reuse ;  /* 0x0000000f08087c23 */ /* 0x100fe20008010800 */
[----:B------:R-:W-:Y:S06]  /*5690*/  SEL R114, R110, 0xffffffe0, !P3 ;  /* 0xffffffe06e727807 */ /* 0x000fec0005800000 */
[----:B------:R-:W-:Y:S01]  /*56a0*/  MUFU.EX2 R73, R25 ;  /* 0x0000001900497308 */ /* 0x000fe20000000800 */
[----:B------:R-:W-:Y:S01]  /*56b0*/  FFMA.FTZ R7, R7, UR15, -R0 ;  /* 0x0000000f07077c23 */ /* 0x000fe20008010800 */
[----:B------:R-:W-:Y:S08]  /*56c0*/  FFMA.FTZ R20, R45, UR15, -R2 ;  /* 0x0000000f2d147c23 */ /* 0x000ff00008010802 */
[----:B------:R-:W-:Y:S01]  /*56d0*/  MUFU.EX2 R72, R23 ;  /* 0x0000001700487308 */ /* 0x000fe20000000800 */
[----:B-1----:R-:W-:Y:S09]  /*56e0*/  FFMA.FTZ R6, R65, UR15, -R4 ;  /* 0x0000000f41067c23 */ /* 0x002ff20008010804 */
[----:B------:R1:W-:Y:S01]  /*56f0*/  MUFU.EX2 R236, R9 ;  /* 0x0000000900ec7308 */ /* 0x0003e20000000800 */
[----:B--2---:R-:W-:Y:S01]  /*5700*/  FFMA.FTZ R10, R27, UR15, -R2 ;  /* 0x0000000f1b0a7c23 */ /* 0x004fe20008010802 */
[--C-:B------:R-:W-:Y:S08]  /*5710*/  FFMA.FTZ R27, R103, UR15, -R4.reuse ;  /* 0x0000000f671b7c23 */ /* 0x100ff00008010804 */
[----:B------:R2:W-:Y:S10]  /*5720*/  MUFU.EX2 R97, R6 ;  /* 0x0000000600617308 */ /* 0x0005f40000000800 */
[----:B------:R3:W-:Y:S10]  /*5730*/  MUFU.EX2 R162, R10 ;  /* 0x0000000a00a27308 */ /* 0x0007f40000000800 */
[----:B------:R-:W-:Y:S01]  /*5740*/  MUFU.EX2 R69, R27 ;  /* 0x0000001b00457308 */ /* 0x000fe20000000800 */
[----:B-1----:R-:W-:Y:S09]  /*5750*/  FFMA.FTZ R9, R40, UR15, -R4 ;  /* 0x0000000f28097c23 */ /* 0x002ff20008010804 */
[----:B------:R1:W-:Y:S01]  /*5760*/  MUFU.EX2 R252, R5 ;  /* 0x0000000500fc7308 */ /* 0x0003e20000000800 */
[--C-:B--2---:R-:W-:Y:S09]  /*5770*/  FFMA.FTZ R6, R49, UR15, -R3.reuse ;  /* 0x0000000f31067c23 */ /* 0x104ff20008010803 */
[----:B------:R2:W-:Y:S01]  /*5780*/  MUFU.EX2 R243, R9 ;  /* 0x0000000900f37308 */ /* 0x0005e20000000800 */
[----:B---3--:R-:W-:Y:S01]  /*5790*/  FFMA.FTZ R10, R17, UR15, -R0 ;  /* 0x0000000f110a7c23 */ /* 0x008fe20008010800 */
[----:B------:R-:W-:Y:S08]  /*57a0*/  FFMA.FTZ R17, R32, UR15, -R2 ;  /* 0x0000000f20117c23 */ /* 0x000ff00008010802 */
[----:B------:R3:W-:Y:S10]  /*57b0*/  MUFU.EX2 R95, R6 ;  /* 0x00000006005f7308 */ /* 0x0007f40000000800 */
[----:B------:R4:W-:Y:S01]  /*57c0*/  MUFU.EX2 R164, R10 ;  /* 0x0000000a00a47308 */ /* 0x0009e20000000800 */
[--C-:B-1----:R-:W-:Y:S09]  /*57d0*/  FFMA.FTZ R5, R64, UR15, -R4.reuse ;  /* 0x0000000f40057c23 */ /* 0x102ff20008010804 */
[----:B------:R1:W-:Y:S01]  /*57e0*/  MUFU.EX2 R248, R8 ;  /* 0x0000000800f87308 */ /* 0x0003e20000000800 */
[--C-:B--2---:R-:W-:Y:S09]  /*57f0*/  FFMA.FTZ R9, R36, UR15, -R3.reuse ;  /* 0x0000000f24097c23 */ /* 0x104ff20008010803 */
[----:B------:R2:W-:Y:S01]  /*5800*/  MUFU.EX2 R96, R5 ;  /* 0x0000000500607308 */ /* 0x0005e20000000800 */
[----:B---3--:R-:W-:Y:S09]  /*5810*/  FFMA.FTZ R6, R67, UR15, -R4 ;  /* 0x0000000f43067c23 */ /* 0x008ff20008010804 */
[----:B------:R3:W-:Y:S01]  /*5820*/  MUFU.EX2 R240, R9 ;  /* 0x0000000900f07308 */ /* 0x0007e20000000800 */
[----:B----4-:R-:W-:Y:S01]  /*5830*/  FFMA.FTZ R10, R16, UR15, -R0 ;  /* 0x0000000f100a7c23 */ /* 0x010fe20008010800 */
[----:B------:R-:W-:Y:S08]  /*5840*/  FFMA.FTZ R16, R102, UR15, -R4 ;  /* 0x0000000f66107c23 */ /* 0x000ff00008010804 */
[----:B------:R4:W-:Y:S01]  /*5850*/  MUFU.EX2 R85, R6 ;  /* 0x0000000600557308 */ /* 0x0009e20000000800 */
[----:B-1----:R-:W-:Y:S09]  /*5860*/  FFMA.FTZ R8, R47, UR15, -R2 ;  /* 0x0000000f2f087c23 */ /* 0x002ff20008010802 */
[----:B------:R1:W-:Y:S01]  /*5870*/  MUFU.EX2 R237, R10 ;  /* 0x0000000a00ed7308 */ /* 0x0003e20000000800 */
[--C-:B--2---:R-:W-:Y:S09]  /*5880*/  FFMA.FTZ R5, R50, UR15, -R3.reuse ;  /* 0x0000000f32057c23 */ /* 0x104ff20008010803 */
[----:B------:R2:W-:Y:S01]  /*5890*/  MUFU.EX2 R152, R8 ;  /* 0x0000000800987308 */ /* 0x0005e20000000800 */
[----:B---3--:R-:W-:Y:S09]  /*58a0*/  FFMA.FTZ R9, R42, UR15, -R4 ;  /* 0x0000000f2a097c23 */ /* 0x008ff20008010804 */
[----:B------:R3:W-:Y:S01]  /*58b0*/  MUFU.EX2 R94, R5 ;  /* 0x00000005005e7308 */ /* 0x0007e20000000800 */
[----:B----4-:R-:W-:Y:S09]  /*58c0*/  FFMA.FTZ R6, R59, UR15, -R2 ;  /* 0x0000000f3b067c23 */ /* 0x010ff20008010802 */
[----:B------:R4:W-:Y:S01]  /*58d0*/  MUFU.EX2 R148, R9 ;  /* 0x0000000900947308 */ /* 0x0009e20000000800 */
[--C-:B-1----:R-:W-:Y:S09]  /*58e0*/  FFMA.FTZ R10, R39, UR15, -R4.reuse ;  /* 0x0000000f270a7c23 */ /* 0x102ff20008010804 */
[----:B------:R1:W-:Y:S01]  /*58f0*/  MUFU.EX2 R246, R7 ;  /* 0x0000000700f67308 */ /* 0x0003e20000000800 */
[----:B--2---:R-:W-:Y:S09]  /*5900*/  FFMA.FTZ R8, R101, UR15, -R4 ;  /* 0x0000000f65087c23 */ /* 0x004ff20008010804 */
[----:B------:R2:W-:Y:S01]  /*5910*/  MUFU.EX2 R244, R10 ;  /* 0x0000000a00f47308 */ /* 0x0005e20000000800 */
[--C-:B---3--:R-:W-:Y:S09]  /*5920*/  FFMA.FTZ R5, R52, UR15, -R3.reuse ;  /* 0x0000000f34057c23 */ /* 0x108ff20008010803 */
[----:B------:R3:W-:Y:S01]  /*5930*/  MUFU.EX2 R89, R6 ;  /* 0x0000000600597308 */ /* 0x0007e20000000800 */
[--C-:B----4-:R-:W-:Y:S09]  /*5940*/  FFMA.FTZ R9, R38, UR15, -R3.reuse ;  /* 0x0000000f26097c23 */ /* 0x110ff20008010803 */
[----:B------:R4:W-:Y:S01]  /*5950*/  MUFU.EX2 R82, R5 ;  /* 0x0000000500527308 */ /* 0x0009e20000000800 */
[----:B-1----:R-:W-:Y:S09]  /*5960*/  FFMA.FTZ R7, R48, UR15, -R2 ;  /* 0x0000000f30077c23 */ /* 0x002ff20008010802 */
[----:B------:R1:W-:Y:S01]  /*5970*/  MUFU.EX2 R98, R9 ;  /* 0x0000000900627308 */ /* 0x0003e20000000800 */
[----:B--2---:R-:W-:Y:S09]  /*5980*/  FFMA.FTZ R10, R35, UR15, -R3 ;  /* 0x0000000f230a7c23 */ /* 0x004ff20008010803 */
[----:B------:R2:W-:Y:S01]  /*5990*/  MUFU.EX2 R163, R20 ;  /* 0x0000001400a37308 */ /* 0x0005e20000000800 */
[----:B---3--:R-:W-:Y:S09]  /*59a0*/  LOP3.LUT R6, R28, 0xe006, R108, 0xc8, !PT ;  /* 0x0000e0061c067812 */ /* 0x008ff200078ec86c */
[----:B------:R3:W-:Y:S01]  /*59b0*/  MUFU.EX2 R241, R10 ;  /* 0x0000000a00f17308 */ /* 0x0007e20000000800 */
[--C-:B----4-:R-:W-:Y:S01]  /*59c0*/  FFMA.FTZ R5, R60, UR15, -R2.reuse ;  /* 0x0000000f3c057c23 */ /* 0x110fe20008010802 */
[----:B------:R-:W-:Y:S08]  /*59d0*/  LOP3.LUT R6, R6, 0xc00, R109, 0xf8, !PT ;  /* 0x00000c0006067812 */ /* 0x000ff000078ef86d */
[----:B------:R4:W-:Y:S01]  /*59e0*/  MUFU.EX2 R151, R7 ;  /* 0x0000000700977308 */ /* 0x0009e20000000800 */
[----:B-1----:R-:W-:Y:S09]  /*59f0*/  FFMA.FTZ R9, R34, UR15, -R2 ;  /* 0x0000000f22097c23 */ /* 0x002ff20008010802 */
[----:B------:R-:W-:Y:S01]  /*5a00*/  MUFU.EX2 R88, R5 ;  /* 0x0000000500587308 */ /* 0x000fe20000000800 */
[----:B--2---:R-:W-:Y:S09]  /*5a10*/  FFMA.FTZ R20, R46, UR15, -R0 ;  /* 0x0000000f2e147c23 */ /* 0x004ff20008010800 */
[----:B------:R-:W-:Y:S01]  /*5a20*/  MUFU.EX2 R81, R8 ;  /* 0x0000000800517308 */ /* 0x000fe20000000800 */
[--C-:B---3--:R-:W-:Y:S09]  /*5a30*/  FFMA.FTZ R10, R41, UR15, -R4.reuse ;  /* 0x0000000f290a7c23 */ /* 0x108ff20008010804 */
[----:B------:R1:W-:Y:S01]  /*5a40*/  MUFU.EX2 R233, R20 ;  /* 0x0000001400e97308 */ /* 0x0003e20000000800 */
[----:B----4-:R-:W-:Y:S01]  /*5a50*/  FFMA.FTZ R7, R100, UR15, -R4 ;  /* 0x0000000f64077c23 */ /* 0x010fe20008010804 */
[--C-:B------:R-:W-:Y:S08]  /*5a60*/  FFMA.FTZ R4, R51, UR15, -R3.reuse ;  /* 0x0000000f33047c23 */ /* 0x100ff00008010803 */
[----:B------:R2:W-:Y:S10]  /*5a70*/  MUFU.EX2 R149, R10 ;  /* 0x0000000a00957308 */ /* 0x0005f40000000800 */
[----:B------:R3:W-:Y:S10]  /*5a80*/  MUFU.EX2 R83, R4 ;  /* 0x0000000400537308 */ /* 0x0007f40000000800 */
[----:B------:R4:W-:Y:S01]  /*5a90*/  MUFU.EX2 R84, R7 ;  /* 0x0000000700547308 */ /* 0x0009e20000000800 */
[--C-:B-1----:R-:W-:Y:S09]  /*5aa0*/  FFMA.FTZ R20, R31, UR15, -R2.reuse ;  /* 0x0000000f1f147c23 */ /* 0x102ff20008010802 */
[----:B------:R-:W-:Y:S01]  /*5ab0*/  MUFU.EX2 R80, R16 ;  /* 0x0000001000507308 */ /* 0x000fe20000000800 */
[--C-:B--2---:R-:W-:Y:S09]  /*5ac0*/  FFMA.FTZ R10, R37, UR15, -R3.reuse ;  /* 0x0000000f250a7c23 */ /* 0x104ff20008010803 */
[----:B------:R1:W-:Y:S01]  /*5ad0*/  MUFU.EX2 R250, R9 ;  /* 0x0000000900fa7308 */ /* 0x0003e20000000800 */
[----:B---3--:R-:W-:Y:S09]  /*5ae0*/  FFMA.FTZ R4, R58, UR15, -R2 ;  /* 0x0000000f3a047c23 */ /* 0x008ff20008010802 */
[----:B------:R2:W-:Y:S01]  /*5af0*/  MUFU.EX2 R99, R10 ;  /* 0x0000000a00637308 */ /* 0x0005e20000000800 */
[--C-:B----4-:R-:W-:Y:S01]  /*5b00*/  FFMA.FTZ R7, R14, UR15, -R0.reuse ;  /* 0x0000000f0e077c23 */ /* 0x110fe20008010800 */
[----:B------:R-:W-:Y:S08]  /*5b10*/  FFMA.FTZ R14, R19, UR15, -R0 ;  /* 0x0000000f130e7c23 */ /* 0x000ff00008010800 */
[----:B------:R3:W-:Y:S10]  /*5b20*/  MUFU.EX2 R92, R4 ;  /* 0x00000004005c7308 */ /* 0x0007f40000000800 */
[----:B------:R-:W-:Y:S01]  /*5b30*/  MUFU.EX2 R71, R14 ;  /* 0x0000000e00477308 */ /* 0x000fe20000000800 */
[--C-:B-1----:R-:W-:Y:S09]  /*5b40*/  FFMA.FTZ R9, R55, UR15, -R3.reuse ;  /* 0x0000000f37097c23 */ /* 0x102ff20008010803 */
[----:B------:R-:W-:Y:S01]  /*5b50*/  MUFU.EX2 R86, R7 ;  /* 0x0000000700567308 */ /* 0x000fe20000000800 */
[----:B--2---:R-:W-:Y:S09]  /*5b60*/  FFMA.FTZ R10, R33, UR15, -R2 ;  /* 0x0000000f210a7c23 */ /* 0x004ff20008010802 */
[----:B------:R1:W-:Y:S01]  /*5b70*/  MUFU.EX2 R239, R20 ;  /* 0x0000001400ef7308 */ /* 0x0003e20000000800 */
[--C-:B---3--:R-:W-:Y:S01]  /*5b80*/  FFMA.FTZ R4, R13, UR15, -R0.reuse ;  /* 0x0000000f0d047c23 */ /* 0x108fe20008010800 */
[----:B------:R-:W-:Y:S08]  /*5b90*/  FFMA.FTZ R13, R22, UR15, -R0 ;  /* 0x0000000f160d7c23 */ /* 0x000ff00008010800 */
[----:B------:R2:W-:Y:S10]  /*5ba0*/  MUFU.EX2 R251, R10 ;  /* 0x0000000a00fb7308 */ /* 0x0005f40000000800 */
[----:B------:R-:W3:Y:S10]  /*5bb0*/  MUFU.EX2 R87, R4 ;  /* 0x0000000400577308 */ /* 0x000ef40000000800 */
[----:B------:R-:W-:Y:S01]  /*5bc0*/  MUFU.EX2 R70, R13 ;  /* 0x0000000d00467308 */ /* 0x000fe20000000800 */
[--C-:B-1----:R-:W-:Y:S09]  /*5bd0*/  FFMA.FTZ R20, R61, UR15, -R2.reuse ;  /* 0x0000000f3d147c23 */ /* 0x102ff20008010802 */
[----:B------:R-:W-:Y:S01]  /*5be0*/  MUFU.EX2 R78, R9 ;  /* 0x00000009004e7308 */ /* 0x000fe20000000800 */
[----:B--2---:R-:W-:Y:S01]  /*5bf0*/  FFMA.FTZ R10, R53, UR15, -R3 ;  /* 0x0000000f350a7c23 */ /* 0x004fe20008010803 */
[--C-:B------:R-:W-:Y:S08]  /*5c00*/  FFMA.FTZ R3, R57, UR15, -R2.reuse ;  /* 0x0000000f39037c23 */ /* 0x100ff00008010802 */
[----:B------:R1:W2:Y:S01]  /*5c10*/  MUFU.EX2 R238, R17 ;  /* 0x0000001100ee7308 */ /* 0x0002a20000000800 */
[----:B---3--:R-:W-:Y:S09]  /*5c20*/  F2FP.F16.F32.PACK_AB R7, R86, R87 ;  /* 0x000000575607723e */ /* 0x008ff200000000ff */
[----:B------:R3:W-:Y:S01]  /*5c30*/  MUFU.EX2 R93, R3 ;  /* 0x00000003005d7308 */ /* 0x0007e20000000800 */
[----:B------:R-:W-:Y:S09]  /*5c40*/  SHF.R.U32.HI R4, RZ, 0x1, R111 ;  /* 0x00000001ff047819 */ /* 0x000ff2000001166f */
[----:B------:R-:W-:Y:S10]  /*5c50*/  MUFU.EX2 R79, R10 ;  /* 0x0000000a004f7308 */ /* 0x000ff40000000800 */
[----:B------:R-:W-:Y:S01]  /*5c60*/  MUFU.EX2 R77, R20 ;  /* 0x00000014004d7308 */ /* 0x000fe20000000800 */
[----:B-1----:R-:W-:Y:S01]  /*5c70*/  FFMA.FTZ R17, R56, UR15, -R2 ;  /* 0x0000000f38117c23 */ /* 0x002fe20008010802 */
[--C-:B------:R-:W-:Y:S01]  /*5c80*/  FFMA.FTZ R2, R11, UR15, -R0.reuse ;  /* 0x0000000f0b027c23 */ /* 0x100fe20008010800 */
[--C-:B------:R-:W-:Y:S07]  /*5c90*/  FFMA.FTZ R11, R18, UR15, -R0.reuse ;  /* 0x0000000f120b7c23 */ /* 0x100fee0008010800 */
[----:B------:R-:W-:Y:S01]  /*5ca0*/  MUFU.EX2 R76, R17 ;  /* 0x00000011004c7308 */ /* 0x000fe20000000800 */
[--C-:B---3--:R-:W-:Y:S01]  /*5cb0*/  FFMA.FTZ R3, R12, UR15, -R0.reuse ;  /* 0x0000000f0c037c23 */ /* 0x108fe20008010800 */
[----:B------:R-:W-:Y:S01]  /*5cc0*/  FFMA.FTZ R12, R15, UR15, -R0 ;  /* 0x0000000f0f0c7c23 */ /* 0x000fe20008010800 */
[----:B------:R-:W-:Y:S07]  /*5cd0*/  LOP3.LUT R0, R109, 0xc0, RZ, 0xc0, !PT ;  /* 0x000000c06d007812 */ /* 0x000fee00078ec0ff */
[----:B------:R1:W-:Y:S10]  /*5ce0*/  MUFU.EX2 R90, R2 ;  /* 0x00000002005a7308 */ /* 0x0003f40000000800 */
[----:B------:R3:W-:Y:S10]  /*5cf0*/  MUFU.EX2 R91, R3 ;  /* 0x00000003005b7308 */ /* 0x0007f40000000800 */
[----:B------:R-:W-:Y:S10]  /*5d00*/  MUFU.EX2 R75, R12 ;  /* 0x0000000c004b7308 */ /* 0x000ff40000000800 */
[----:B------:R-:W-:Y:S01]  /*5d10*/  MUFU.EX2 R74, R11 ;  /* 0x0000000b004a7308 */ /* 0x000fe20000000800 */
[C---:B-1----:R-:W-:Y:S02]  /*5d20*/  SHF.L.U32 R2, R111.reuse, 0x4, RZ ;  /* 0x000000046f027819 */ /* 0x042fe400000006ff */
[----:B---3--:R-:W-:Y:S02]  /*5d30*/  SHF.L.U32 R3, R111, 0x2, RZ ;  /* 0x000000026f037819 */ /* 0x008fe400000006ff */
[----:B------:R-:W-:Y:S02]  /*5d40*/  LOP3.LUT R5, R2, 0x1c0, RZ, 0xc0, !PT ;  /* 0x000001c002057812 */ /* 0x000fe400078ec0ff */
[----:B------:R-:W-:Y:S02]  /*5d50*/  LOP3.LUT R0, R0, 0x18, R3, 0xf8, !PT ;  /* 0x0000001800007812 */ /* 0x000fe400078ef803 */
[----:B------:R-:W-:Y:S02]  /*5d60*/  LOP3.LUT R3, R109, 0x120, RZ, 0xc0, !PT ;  /* 0x000001206d037812 */ /* 0x000fe400078ec0ff */
[----:B------:R-:W-:Y:S01]  /*5d70*/  LOP3.LUT R5, R5, 0x38, R28, 0xf8, !PT ;  /* 0x0000003805057812 */ /* 0x000fe200078ef81c */
[----:B------:R-:W-:Y:S01]  /*5d80*/  MUFU.EX2 R109, R21 ;  /* 0x00000015006d7308 */ /* 0x000fe20000000800 */
[----:B------:R-:W-:Y:S02]  /*5d90*/  LOP3.LUT R2, R3, 0x600, R2, 0xf8, !PT ;  /* 0x0000060003027812 */ /* 0x000fe400078ef802 */
[----:B------:R-:W-:Y:S02]  /*5da0*/  LOP3.LUT R3, R6, R5, RZ, 0xfc, !PT ;  /* 0x0000000506037212 */ /* 0x000fe400078efcff */
[----:B------:R-:W-:Y:S02]  /*5db0*/  LOP3.LUT R0, R0, 0x8, R4, 0x78, !PT ;  /* 0x0000000800007812 */ /* 0x000fe400078e7804 */
[----:B------:R-:W-:Y:S02]  /*5dc0*/  F2FP.F16.F32.PACK_AB R4, R161, R160 ;  /* 0x000000a0a104723e */ /* 0x000fe400000000ff */
[----:B------:R-:W-:Y:S02]  /*5dd0*/  LEA R3, R3, UR4, 0x1 ;  /* 0x0000000403037c11 */ /* 0x000fe4000f8e08ff */
[----:B------:R-:W-:Y:S02]  /*5de0*/  F2FP.F16.F32.PACK_AB R5, R235, R234 ;  /* 0x000000eaeb05723e */ /* 0x000fe400000000ff */
[----:B------:R-:W-:Y:S01]  /*5df0*/  LOP3.LUT R0, R2, R0, RZ, 0xfc, !PT ;  /* 0x0000000002007212 */ /* 0x000fe200078efcff */
[----:B------:R1:W-:Y:S01]  /*5e00*/  STS [R3+0x10000], R4 ;  /* 0x0100000403007388 */ /* 0x0003e20000000800 */
[----:B------:R-:W-:Y:S02]  /*5e10*/  F2FP.F16.F32.PACK_AB R2, R242, R245 ;  /* 0x000000f5f202723e */ /* 0x000fe400000000ff */
[----:B------:R-:W-:Y:S01]  /*5e20*/  IADD3 R159, PT, PT, R157, R3, RZ ;  /* 0x000000039d9f7210 */ /* 0x000fe20007ffe0ff */
[----:B------:R3:W-:Y:S01]  /*5e30*/  STS [R3+0x10400], R5 ;  /* 0x0104000503007388 */ /* 0x0007e20000000800 */
[C---:B------:R-:W-:Y:S02]  /*5e40*/  IADD3 R6, PT, PT, R3.reuse, 0x10000, RZ ;  /* 0x0001000003067810 */ /* 0x040fe40007ffe0ff */
[C---:B------:R-:W-:Y:S01]  /*5e50*/  IADD3 R112, PT, PT, R3.reuse, 0x10040, RZ ;  /* 0x0001004003707810 */ /* 0x040fe20007ffe0ff */
[----:B------:R2:W-:Y:S01]  /*5e60*/  STS [R159+0x10400], R2 ;  /* 0x010400029f007388 */ /* 0x0005e20000000800 */
[----:B------:R-:W-:Y:S02]  /*5e70*/  @P4 IADD3 R112, PT, PT, R6, -0x40, RZ ;  /* 0xffffffc006704810 */ /* 0x000fe40007ffe0ff */
[----:B------:R-:W-:Y:S02]  /*5e80*/  F2FP.F16.F32.PACK_AB R6, R236, R237 ;  /* 0x000000edec06723e */ /* 0x000fe400000000ff */
[----:B------:R-:W-:Y:S02]  /*5e90*/  IADD3 R113, PT, PT, R3, R114, RZ ;  /* 0x0000007203717210 */ /* 0x000fe40007ffe0ff */
[CC--:B------:R-:W-:Y:S02]  /*5ea0*/  IADD3 R115, PT, PT, R157.reuse, R112.reuse, RZ ;  /* 0x000000709d737210 */ /* 0x0c0fe40007ffe0ff */
[C---:B------:R-:W-:Y:S02]  /*5eb0*/  IADD3 R158, PT, PT, R157.reuse, R113, RZ ;  /* 0x000000719d9e7210 */ /* 0x040fe40007ffe0ff */
[----:B------:R-:W-:Y:S02]  /*5ec0*/  IADD3 R114, PT, PT, R114, R112, RZ ;  /* 0x0000007072727210 */ /* 0x000fe40007ffe0ff */
[----:B------:R-:W-:Y:S02]  /*5ed0*/  LEA R0, R0, UR4, 0x1 ;  /* 0x0000000400007c11 */ /* 0x000fe4000f8e08ff */
[----:B------:R-:W-:Y:S02]  /*5ee0*/  IADD3 R157, PT, PT, R157, R114, RZ ;  /* 0x000000729d9d7210 */ /* 0x000fe40007ffe0ff */
[----:B-1----:R-:W-:Y:S02]  /*5ef0*/  F2FP.F16.F32.PACK_AB R4, R247, R249 ;  /* 0x000000f9f704723e */ /* 0x002fe400000000ff */
[----:B---3--:R-:W-:Y:S03]  /*5f00*/  F2FP.F16.F32.PACK_AB R5, R162, R163 ;  /* 0x000000a3a205723e */ /* 0x008fe600000000ff */
[----:B------:R1:W-:Y:S01]  /*5f10*/  STS [R159+0x10000], R4 ;  /* 0x010000049f007388 */ /* 0x0003e20000000800 */
[----:B--2---:R-:W-:Y:S03]  /*5f20*/  F2FP.F16.F32.PACK_AB R2, R238, R239 ;  /* 0x000000efee02723e */ /* 0x004fe600000000ff */
[----:B------:R2:W-:Y:S01]  /*5f30*/  STS [R3+0x12000], R5 ;  /* 0x0120000503007388 */ /* 0x0005e20000000800 */
[----:B-1----:R-:W-:Y:S01]  /*5f40*/  F2FP.F16.F32.PACK_AB R4, R164, R233 ;  /* 0x000000e9a404723e */ /* 0x002fe200000000ff */
[----:B--2---:R-:W1:Y:S04]  /*5f50*/  MUFU.EX2 R5, R24 ;  /* 0x0000001800057308 */ /* 0x004e680000000800 */
[----:B------:R2:W-:Y:S04]  /*5f60*/  STS [R3+0x12400], R4 ;  /* 0x0124000403007388 */ /* 0x0005e80000000800 */
[----:B------:R3:W-:Y:S04]  /*5f70*/  STS [R159+0x12000], R2 ;  /* 0x012000029f007388 */ /* 0x0007e80000000800 */
[----:B------:R4:W-:Y:S04]  /*5f80*/  STS [R159+0x12400], R6 ;  /* 0x012400069f007388 */ /* 0x0009e80000000800 */
[----:B-1----:R1:W-:Y:S04]  /*5f90*/  STL [R1+0x14], R5 ;  /* 0x0000140501007387 */ /* 0x0023e80000100800 */
[----:B------:R-:W4:Y:S01]  /*5fa0*/  LDL.LU R110, [R1+0x14] ;  /* 0x00001400016e7983 */ /* 0x000f220000300800 */
[----:B--2---:R-:W-:Y:S02]  /*5fb0*/  F2FP.F16.F32.PACK_AB R4, R240, R241 ;  /* 0x000000f1f004723e */ /* 0x004fe400000000ff */
[----:B---3--:R-:W-:Y:S03]  /*5fc0*/  F2FP.F16.F32.PACK_AB R2, R148, R149 ;  /* 0x000000959402723e */ /* 0x008fe600000000ff */
[----:B------:R2:W-:Y:S01]  /*5fd0*/  STS [R113+0x10400], R4 ;  /* 0x0104000471007388 */ /* 0x0005e20000000800 */
[----:B----4-:R-:W-:Y:S02]  /*5fe0*/  F2FP.F16.F32.PACK_AB R6, R250, R251 ;  /* 0x000000fbfa06723e */ /* 0x010fe400000000ff */
[----:B-1----:R-:W-:Y:S05]  /*5ff0*/  F2FP.F16.F32.PACK_AB R5, R243, R244 ;  /* 0x000000f4f305723e */ /* 0x002fea00000000ff */
[----:B------:R1:W-:Y:S04]  /*6000*/  STS [R113+0x10000], R5 ;  /* 0x0100000571007388 */ /* 0x0003e80000000800 */
[----:B------:R3:W-:Y:S01]  /*6010*/  STS [R158+0x10000], R2 ;  /* 0x010000029e007388 */ /* 0x0007e20000000800 */
[----:B--2---:R-:W-:Y:S05]  /*6020*/  F2FP.F16.F32.PACK_AB R4, R98, R99 ;  /* 0x000000636204723e */ /* 0x004fea00000000ff */
[----:B------:R2:W-:Y:S04]  /*6030*/  STS [R158+0x10400], R4 ;  /* 0x010400049e007388 */ /* 0x0005e80000000800 */
[----:B------:R4:W-:Y:S01]  /*6040*/  STS [R113+0x12000], R6 ;  /* 0x0120000671007388 */ /* 0x0009e20000000800 */
[----:B-1----:R-:W-:Y:S02]  /*6050*/  F2FP.F16.F32.PACK_AB R5, R246, R248 ;  /* 0x000000f8f605723e */ /* 0x002fe400000000ff */
[----:B---3--:R-:W-:Y:S03]  /*6060*/  F2FP.F16.F32.PACK_AB R2, R151, R152 ;  /* 0x000000989702723e */ /* 0x008fe600000000ff */
[----:B------:R1:W-:Y:S04]  /*6070*/  STS [R113+0x12400], R5 ;  /* 0x0124000571007388 */ /* 0x0003e80000000800 */
[----:B------:R3:W-:Y:S01]  /*6080*/  STS [R158+0x12000], R2 ;  /* 0x012000029e007388 */ /* 0x0007e20000000800 */
[----:B--2---:R-:W-:Y:S02]  /*6090*/  F2FP.F16.F32.PACK_AB R4, R94, R95 ;  /* 0x0000005f5e04723e */ /* 0x004fe400000000ff */
[----:B----4-:R-:W-:Y:S05]  /*60a0*/  F2FP.F16.F32.PACK_AB R6, R252, R150 ;  /* 0x00000096fc06723e */ /* 0x010fea00000000ff */
[----:B------:R2:W-:Y:S01]  /*60b0*/  STS [R158+0x12400], R6 ;  /* 0x012400069e007388 */ /* 0x0005e20000000800 */
[----:B-1----:R-:W-:Y:S03]  /*60c0*/  F2FP.F16.F32.PACK_AB R5, R96, R97 ;  /* 0x000000616005723e */ /* 0x002fe600000000ff */
[----:B------:R1:W-:Y:S01]  /*60d0*/  STS [R112+0x400], R4 ;  /* 0x0004000470007388 */ /* 0x0003e20000000800 */
[----:B---3--:R-:W-:Y:S03]  /*60e0*/  F2FP.F16.F32.PACK_AB R2, R84, R85 ;  /* 0x000000555402723e */ /* 0x008fe600000000ff */
[----:B------:R3:W-:Y:S04]  /*60f0*/  STS [R112], R5 ;  /* 0x0000000570007388 */ /* 0x0007e80000000800 */
[----:B------:R4:W-:Y:S01]  /*6100*/  STS [R115], R2 ;  /* 0x0000000273007388 */ /* 0x0009e20000000800 */
[----:B--2---:R-:W-:Y:S02]  /*6110*/  F2FP.F16.F32.PACK_AB R6, R92, R93 ;  /* 0x0000005d5c06723e */ /* 0x004fe400000000ff */
[----:B-1----:R-:W-:Y:S02]  /*6120*/  F2FP.F16.F32.PACK_AB R4, R82, R83 ;  /* 0x000000535204723e */ /* 0x002fe400000000ff */
[----:B---3--:R-:W-:Y:S03]  /*6130*/  F2FP.F16.F32.PACK_AB R5, R90, R91 ;  /* 0x0000005b5a05723e */ /* 0x008fe600000000ff */
[----:B------:R1:W-:Y:S01]  /*6140*/  STS [R115+0x400], R4 ;  /* 0x0004000473007388 */ /* 0x0003e20000000800 */
[----:B----4-:R-:W-:Y:S03]  /*6150*/  F2FP.F16.F32.PACK_AB R2, R88, R89 ;  /* 0x000000595802723e */ /* 0x010fe600000000ff */
[----:B------:R2:W-:Y:S04]  /*6160*/  STS [R112+0x2000], R6 ;  /* 0x0020000670007388 */ /* 0x0005e80000000800 */
[----:B------:R3:W-:Y:S04]  /*6170*/  STS [R112+0x2400], R5 ;  /* 0x0024000570007388 */ /* 0x0007e80000000800 */
[----:B------:R-:W-:Y:S04]  /*6180*/  STS [R115+0x2000], R2 ;  /* 0x0020000273007388 */ /* 0x000fe80000000800 */
[----:B------:R-:W-:Y:S01]  /*6190*/  STS [R115+0x2400], R7 ;  /* 0x0024000773007388 */ /* 0x000fe20000000800 */
[----:B-1----:R-:W-:Y:S02]  /*61a0*/  F2FP.F16.F32.PACK_AB R4, R68, R69 ;  /* 0x000000454404723e */ /* 0x002fe400000000ff */
[----:B--2---:R-:W-:Y:S02]  /*61b0*/  F2FP.F16.F32.PACK_AB R6, R80, R81 ;  /* 0x000000515006723e */ /* 0x004fe400000000ff */
[----:B---3--:R-:W-:Y:S03]  /*61c0*/  F2FP.F16.F32.PACK_AB R5, R78, R79 ;  /* 0x0000004f4e05723e */ /* 0x008fe600000000ff */
[----:B------:R1:W-:Y:S04]  /*61d0*/  STS [R114], R6 ;  /* 0x0000000672007388 */ /* 0x0003e80000000800 */
[----:B------:R2:W-:Y:S04]  /*61e0*/  STS [R114+0x400], R5 ;  /* 0x0004000572007388 */ /* 0x0005e80000000800 */
[----:B------:R3:W-:Y:S01]  /*61f0*/  STS [R157], R4 ;  /* 0x000000049d007388 */ /* 0x0007e20000000800 */
[----:B-1----:R-:W-:Y:S02]  /*6200*/  F2FP.F16.F32.PACK_AB R6, R76, R77 ;  /* 0x0000004d4c06723e */ /* 0x002fe400000000ff */
[----:B--2---:R-:W-:Y:S02]  /*6210*/  F2FP.F16.F32.PACK_AB R5, R74, R75 ;  /* 0x0000004b4a05723e */ /* 0x004fe400000000ff */
[----:B---3--:R-:W-:Y:S02]  /*6220*/  F2FP.F16.F32.PACK_AB R4, R72, R73 ;  /* 0x000000494804723e */ /* 0x008fe400000000ff */
[----:B------:R-:W-:Y:S05]  /*6230*/  F2FP.F16.F32.PACK_AB R2, R109, R110 ;  /* 0x0000006e6d02723e */ /* 0x000fea00000000ff */
[----:B------:R1:W-:Y:S04]  /*6240*/  STS [R157+0x400], R2 ;  /* 0x000400029d007388 */ /* 0x0003e80000000800 */
[----:B------:R-:W-:Y:S04]  /*6250*/  STS [R114+0x2000], R6 ;  /* 0x0020000672007388 */ /* 0x000fe80000000800 */
[----:B------:R-:W-:Y:S04]  /*6260*/  STS [R114+0x2400], R5 ;  /* 0x0024000572007388 */ /* 0x000fe80000000800 */
[----:B------:R-:W-:Y:S01]  /*6270*/  STS [R157+0x2000], R4 ;  /* 0x002000049d007388 */ /* 0x000fe20000000800 */
[----:B-1----:R-:W-:Y:S05]  /*6280*/  F2FP.F16.F32.PACK_AB R2, R70, R71 ;  /* 0x000000474602723e */ /* 0x002fea00000000ff */
[----:B------:R1:W-:Y:S04]  /*6290*/  STS [R157+0x2400], R2 ;  /* 0x002400029d007388 */ /* 0x0003e80000000800 */
[----:B------:R-:W2:Y:S08]  /*62a0*/  LDSM.16.M88.4 R64, [R0+0x4000] ;  /* 0x004000000040783b */ /* 0x000eb00000000200 */
[----:B------:R3:W4:Y:S01]  /*62b0*/  LDSM.16.M88.4 R60, [R0+0x5000] ;  /* 0x00500000003c783b */ /* 0x0007220000000200 */
[C---:B-1----:R-:W-:Y:S02]  /*62c0*/  IADD3 R2, PT, PT, R0.reuse, 0x4000, RZ ;  /* 0x0000400000027810 */ /* 0x042fe40007ffe0ff */
[----:B---3--:R-:W-:Y:S02]  /*62d0*/  IADD3 R0, PT, PT, R0, 0x4020, RZ ;  /* 0x0000402000007810 */ /* 0x008fe40007ffe0ff */
[----:B------:R-:W-:Y:S05]  /*62e0*/  @P1 IADD3 R0, PT, PT, R2, -0x20, RZ ;  /* 0xffffffe002001810 */ /* 0x000fea0007ffe0ff */
[----:B------:R-:W1:Y:S01]  /*62f0*/  LDSM.16.M88.4 R100, [R0] ;  /* 0x000000000064783b */ /* 0x000e620000000200 */
[-C--:B--2---:R-:W-:Y:S07]  /*6300*/  HMMA.16816.F32 R4, R64, R116.reuse, RZ ;  /* 0x000000744004723c */ /* 0x084fee00000018ff */
[----:B------:R2:W3:Y:S01]  /*6310*/  LDSM.16.M88.4 R104, [R0+0x1000] ;  /* 0x001000000068783b */ /* 0x0004e20000000200 */
[C---:B----4-:R-:W-:Y:S08]  /*6320*/  HMMA.16816.F32 R8, R60.reuse, R116, RZ ;  /* 0x000000743c08723c */ /* 0x050ff000000018ff */
[-C--:B------:R-:W-:Y:S08]  /*6330*/  HMMA.16816.F32 R12, R60, R118.reuse, RZ ;  /* 0x000000763c0c723c */ /* 0x080ff000000018ff */
[C---:B------:R-:W-:Y:S02]  /*6340*/  HMMA.16816.F32 R16, R64.reuse, R118, RZ ;  /* 0x000000764010723c */ /* 0x040fe400000018ff */
[----:B--2---:R-:W-:Y:S06]  /*6350*/  LOP3.LUT R0, R108, 0x400, RZ, 0xc0, !PT ;  /* 0x000004006c007812 */ /* 0x004fec00078ec0ff */
        /* <DEDUP_REMOVED lines=13> */
[C---:B---3--:R-:W-:Y:S08]  /*6430*/  HMMA.16816.F32 R8, R104.reuse, R132, R8 ;  /* 0x000000846808723c */ /* 0x048ff00000001808 */
[-C--:B------:R-:W-:Y:S03]  /*6440*/  HMMA.16816.F32 R12, R104, R134.reuse, R12 ;  /* 0x00000086680c723c */ /* 0x080fe6000000180c */
[C---:B-----5:R-:W-:Y:S01]  /*6450*/  FADD.FTZ R4, -R156.reuse, R4 ;  /* 0x000000049c047221 */ /* 0x060fe20000010100 */
[C---:B------:R-:W-:Y:S01]  /*6460*/  FADD.FTZ R6, -R155.reuse, R6 ;  /* 0x000000069b067221 */ /* 0x040fe20000010100 */
[----:B------:R-:W-:Y:S01]  /*6470*/  FADD.FTZ R5, -R156, R5 ;  /* 0x000000059c057221 */ /* 0x000fe20000010100 */
[----:B------:R-:W-:Y:S02]  /*6480*/  FADD.FTZ R7, -R155, R7 ;  /* 0x000000079b077221 */ /* 0x000fe40000010100 */
[C---:B------:R-:W-:Y:S04]  /*6490*/  HMMA.16816.F32 R16, R100.reuse, R134, R16 ;  /* 0x000000866410723c */ /* 0x040fe80000001810 */
[----:B------:R-:W-:Y:S01]  /*64a0*/  FADD.FTZ R9, -R154, R9 ;  /* 0x000000099a097221 */ /* 0x000fe20000010100 */
[----:B------:R-:W-:Y:S01]  /*64b0*/  FMUL.FTZ R161, R161, R5 ;  /* 0x00000005a1a17220 */ /* 0x000fe20000410000 */
[----:B------:R-:W-:Y:S01]  /*64c0*/  FFMA.FTZ R5, -R167, R167, 1 ;  /* 0x3f800000a7057423 */ /* 0x000fe200000101a7 */
[C---:B------:R-:W-:Y:S01]  /*64d0*/  FADD.FTZ R11, -R153.reuse, R11 ;  /* 0x0000000b990b7221 */ /* 0x040fe20000010100 */
[-C--:B------:R-:W-:Y:S03]  /*64e0*/  HMMA.16816.F32 R20, R100, R136.reuse, R20 ;  /* 0x000000886414723c */ /* 0x080fe60000001814 */
[----:B------:R-:W-:Y:S01]  /*64f0*/  FMUL.FTZ R162, R162, R9 ;  /* 0x00000009a2a27220 */ /* 0x000fe20000410000 */
[----:B------:R-:W-:Y:S01]  /*6500*/  FMUL.FTZ R9, R164, R11 ;  /* 0x0000000ba4097220 */ /* 0x000fe20000410000 */
[----:B------:R-:W-:Y:S01]  /*6510*/  FADD.FTZ R13, -R154, R13 ;  /* 0x0000000d9a0d7221 */ /* 0x000fe20000010100 */
[C---:B------:R-:W-:Y:S01]  /*6520*/  FADD.FTZ R14, -R153.reuse, R14 ;  /* 0x0000000e990e7221 */ /* 0x040fe20000010100 */
[----:B------:R-:W-:Y:S01]  /*6530*/  FADD.FTZ R15, -R153, R15 ;  /* 0x0000000f990f7221 */ /* 0x000fe20000010100 */
[C---:B------:R-:W-:Y:S04]  /*6540*/  HMMA.16816.F32 R24, R104.reuse, R136, R24 ;  /* 0x000000886818723c */ /* 0x040fe80000001818 */
[----:B------:R-:W-:Y:S01]  /*6550*/  FMUL.FTZ R15, R236, R15 ;  /* 0x0000000fec0f7220 */ /* 0x000fe20000410000 */
[C---:B------:R-:W-:Y:S01]  /*6560*/  FADD.FTZ R16, -R156.reuse, R16 ;  /* 0x000000109c107221 */ /* 0x040fe20000010100 */
[----:B------:R-:W-:Y:S01]  /*6570*/  FADD.FTZ R17, -R156, R17 ;  /* 0x000000119c117221 */ /* 0x000fe20000010100 */
[----:B------:R-:W-:Y:S01]  /*6580*/  FADD.FTZ R18, -R155, R18 ;  /* 0x000000129b127221 */ /* 0x000fe20000010100 */
[-C--:B------:R-:W-:Y:S03]  /*6590*/  HMMA.16816.F32 R28, R104, R138.reuse, R28 ;  /* 0x0000008a681c723c */ /* 0x080fe6000000181c */
[----:B------:R-:W-:Y:S01]  /*65a0*/  FMUL.FTZ R16, R249, R16 ;  /* 0x00000010f9107220 */ /* 0x000fe20000410000 */
[----:B------:R-:W-:Y:S01]  /*65b0*/  FMUL.FTZ R17, R247, R17 ;  /* 0x00000011f7117220 */ /* 0x000fe20000410000 */
[----:B------:R-:W-:Y:S01]  /*65c0*/  FMUL.FTZ R18, R245, R18 ;  /* 0x00000012f5127220 */ /* 0x000fe20000410000 */
[C---:B------:R-:W-:Y:S01]  /*65d0*/  FADD.FTZ R22, -R155.reuse, R22 ;  /* 0x000000169b167221 */ /* 0x040fe20000010100 */
[----:B------:R-:W-:Y:S01]  /*65e0*/  FADD.FTZ R23, -R155, R23 ;  /* 0x000000179b177221 */ /* 0x000fe20000010100 */
[C---:B------:R-:W-:Y:S04]  /*65f0*/  HMMA.16816.F32 R32, R100.reuse, R138, R32 ;  /* 0x0000008a6420723c */ /* 0x040fe80000001820 */
[----:B------:R-:W-:Y:S01]  /*6600*/  FMUL.FTZ R23, R240, R23 ;  /* 0x00000017f0177220 */ /* 0x000fe20000410000 */
[C---:B------:R-:W-:Y:S01]  /*6610*/  FADD.FTZ R25, -R154.reuse, R25 ;  /* 0x000000199a197221 */ /* 0x040fe20000010100 */
[C---:B------:R-:W-:Y:S01]  /*6620*/  FADD.FTZ R27, -R153.reuse, R27 ;  /* 0x0000001b991b7221 */ /* 0x040fe20000010100 */
[C---:B------:R-:W-:Y:S01]  /*6630*/  FADD.FTZ R26, -R153.reuse, R26 ;  /* 0x0000001a991a7221 */ /* 0x040fe20000010100 */
[-C--:B------:R-:W-:Y:S03]  /*6640*/  HMMA.16816.F32 R36, R100, R140.reuse, R36 ;  /* 0x0000008c6424723c */ /* 0x080fe60000001824 */
[C---:B------:R-:W-:Y:S01]  /*6650*/  FADD.FTZ R28, -R154.reuse, R28 ;  /* 0x0000001c9a1c7221 */ /* 0x040fe20000010100 */
[----:B------:R-:W-:Y:S01]  /*6660*/  FADD.FTZ R29, -R154, R29 ;  /* 0x0000001d9a1d7221 */ /* 0x000fe20000010100 */
[----:B------:R-:W-:Y:S01]  /*6670*/  FADD.FTZ R30, -R153, R30 ;  /* 0x0000001e991e7221 */ /* 0x000fe20000010100 */
[----:B------:R-:W-:Y:S01]  /*6680*/  FMUL.FTZ R27, R246, R27 ;  /* 0x0000001bf61b7220 */ /* 0x000fe20000410000 */
[----:B------:R-:W-:Y:S01]  /*6690*/  FMUL.FTZ R26, R248, R26 ;  /* 0x0000001af81a7220 */ /* 0x000fe20000410000 */
[C---:B------:R-:W-:Y:S04]  /*66a0*/  HMMA.16816.F32 R40, R104.reuse, R140, R40 ;  /* 0x0000008c6828723c */ /* 0x040fe80000001828 */
[----:B------:R-:W-:Y:S01]  /*66b0*/  FMUL.FTZ R29, R151, R29 ;  /* 0x0000001d971d7220 */ /* 0x000fe20000410000 */
[----:B------:R-:W-:Y:S01]  /*66c0*/  FMUL.FTZ R30, R150, R30 ;  /* 0x0000001e961e7220 */ /* 0x000fe20000410000 */
[C---:B------:R-:W-:Y:S01]  /*66d0*/  FADD.FTZ R32, -R156.reuse, R32 ;  /* 0x000000209c207221 */ /* 0x040fe20000010100 */
[C---:B------:R-:W-:Y:S01]  /*66e0*/  FADD.FTZ R33, -R156.reuse, R33 ;  /* 0x000000219c217221 */ /* 0x040fe20000010100 */
[-C--:B------:R-:W-:Y:S03]  /*66f0*/  HMMA.16816.F32 R44, R104, R142.reuse, R44 ;  /* 0x0000008e682c723c */ /* 0x080fe6000000182c */
[----:B------:R-:W-:Y:S01]  /*6700*/  FMUL.FTZ R32, R149, R32 ;  /* 0x0000002095207220 */ /* 0x000fe20000410000 */
[C---:B------:R-:W-:Y:S01]  /*6710*/  FADD.FTZ R34, -R155.reuse, R34 ;  /* 0x000000229b227221 */ /* 0x040fe20000010100 */
        /* <DEDUP_REMOVED lines=10> */
[C---:B------:R-:W-:Y:S01]  /*67c0*/  FADD.FTZ R40, -R154.reuse, R40 ;  /* 0x000000289a287221 */ /* 0x040fe20000010100 */
[C---:B------:R-:W-:Y:S01]  /*67d0*/  FADD.FTZ R41, -R154.reuse, R41 ;  /* 0x000000299a297221 */ /* 0x040fe20000010100 */
        /* <DEDUP_REMOVED lines=8> */
[----:B------:R-:W-:Y:S01]  /*6860*/  SHF.R.U32.HI R105, RZ, 0x1, R111 ;  /* 0x00000001ff697819 */ /* 0x000fe2000001166f */
[----:B------:R-:W-:Y:S01]  /*6870*/  FMUL.FTZ R44, R89, R44 ;  /* 0x0000002c592c7220 */ /* 0x000fe20000410000 */
[----:B------:R-:W-:Y:S01]  /*6880*/  SHF.L.U32 R104, R111, 0x3, RZ ;  /* 0x000000036f687819 */ /* 0x000fe200000006ff */
[----:B------:R-:W-:Y:S01]  /*6890*/  FADD.FTZ R47, -R153, R47 ;  /* 0x0000002f992f7221 */ /* 0x000fe20000010100 */
[----:B------:R-:W-:Y:S01]  /*68a0*/  LOP3.LUT R106, R105, 0x30, RZ, 0xc0, !PT ;  /* 0x00000030696a7812 */ /* 0x000fe200078ec0ff */
[C---:B------:R-:W-:Y:S01]  /*68b0*/  FADD.FTZ R48, -R156.reuse, R48 ;  /* 0x000000309c307221 */ /* 0x040fe20000010100 */
[----:B------:R-:W-:Y:S01]  /*68c0*/  FADD.FTZ R49, -R156, R49 ;  /* 0x000000319c317221 */ /* 0x000fe20000010100 */
[----:B------:R-:W-:Y:S01]  /*68d0*/  FADD.FTZ R50, -R155, R50 ;  /* 0x000000329b327221 */ /* 0x000fe20000010100 */
[----:B------:R-:W-:Y:S01]  /*68e0*/  LOP3.LUT R2, R106, 0x8, R111, 0xf8, !PT ;  /* 0x000000086a027812 */ /* 0x000fe200078ef86f */
[----:B------:R-:W-:Y:S01]  /*68f0*/  FMUL.FTZ R48, R85, R48 ;  /* 0x0000003055307220 */ /* 0x000fe20000410000 */
[----:B------:R-:W-:Y:S01]  /*6900*/  FADD.FTZ R51, -R155, R51 ;  /* 0x000000339b337221 */ /* 0x000fe20000010100 */
[----:B------:R-:W-:Y:S01]  /*6910*/  FMUL.FTZ R50, R83, R50 ;  /* 0x0000003253327220 */ /* 0x000fe20000410000 */
[----:B------:R-:W-:Y:S01]  /*6920*/  LOP3.LUT R2, R2, 0x1c0, R108, 0xf8, !PT ;  /* 0x000001c002027812 */ /* 0x000fe200078ef86c */
[C---:B------:R-:W-:Y:S01]  /*6930*/  FADD.FTZ R52, -R156.reuse, R52 ;  /* 0x000000349c347221 */ /* 0x040fe20000010100 */
[----:B------:R-:W-:Y:S01]  /*6940*/  FADD.FTZ R53, -R156, R53 ;  /* 0x000000359c357221 */ /* 0x000fe20000010100 */
[C---:B------:R-:W-:Y:S01]  /*6950*/  FADD.FTZ R54, -R155.reuse, R54 ;  /* 0x000000369b367221 */ /* 0x040fe20000010100 */
[----:B------:R-:W-:Y:S01]  /*6960*/  FADD.FTZ R55, -R155, R55 ;  /* 0x000000379b377221 */ /* 0x000fe20000010100 */
[----:B------:R-:W-:Y:S01]  /*6970*/  FMUL.FTZ R52, R81, R52 ;  /* 0x0000003451347220 */ /* 0x000fe20000410000 */
[----:B------:R-:W-:Y:S01]  /*6980*/  FMUL.FTZ R53, R80, R53 ;  /* 0x0000003550357220 */ /* 0x000fe20000410000 */
[C---:B------:R-:W-:Y:S01]  /*6990*/  FADD.FTZ R56, -R154.reuse, R56 ;  /* 0x000000389a387221 */ /* 0x040fe20000010100 */
[----:B------:R-:W-:Y:S01]  /*69a0*/  FADD.FTZ R57, -R154, R57 ;  /* 0x000000399a397221 */ /* 0x000fe20000010100 */
[C---:B------:R-:W-:Y:S01]  /*69b0*/  FADD.FTZ R58, -R153.reuse, R58 ;  /* 0x0000003a993a7221 */ /* 0x040fe20000010100 */
[----:B------:R-:W-:Y:S01]  /*69c0*/  FADD.FTZ R59, -R153, R59 ;  /* 0x0000003b993b7221 */ /* 0x000fe20000010100 */
[----:B------:R-:W-:Y:S01]  /*69d0*/  FMUL.FTZ R56, R77, R56 ;  /* 0x000000384d387220 */ /* 0x000fe20000410000 */
[----:B------:R-:W-:Y:S01]  /*69e0*/  FMUL.FTZ R57, R76, R57 ;  /* 0x000000394c397220 */ /* 0x000fe20000410000 */
[C---:B------:R-:W-:Y:S01]  /*69f0*/  FADD.FTZ R60, -R154.reuse, R60 ;  /* 0x0000003c9a3c7221 */ /* 0x040fe20000010100 */
[C---:B------:R-:W-:Y:S01]  /*6a00*/  FADD.FTZ R61, -R154.reuse, R61 ;  /* 0x0000003d9a3d7221 */ /* 0x040fe20000010100 */
[C---:B------:R-:W-:Y:S01]  /*6a10*/  FADD.FTZ R62, -R153.reuse, R62 ;  /* 0x0000003e993e7221 */ /* 0x040fe20000010100 */
[----:B------:R-:W-:Y:S01]  /*6a20*/  FADD.FTZ R63, -R153, R63 ;  /* 0x0000003f993f7221 */ /* 0x000fe20000010100 */
[----:B------:R-:W-:Y:S01]  /*6a30*/  FADD.FTZ R24, -R154, R24 ;  /* 0x000000189a187221 */ /* 0x000fe20000010100 */
[----:B------:R-:W-:Y:S01]  /*6a40*/  FMUL.FTZ R61, R72, R61 ;  /* 0x0000003d483d7220 */ /* 0x000fe20000410000 */
[----:B------:R-:W-:Y:S04]  /*6a50*/  HMMA.16816.F32 R64, R100, R146, R64 ;  /* 0x000000926440723c */ /* 0x000fe80000001840 */
[----:B------:R-:W-:Y:S01]  /*6a60*/  FMUL.FTZ R24, R251, R24 ;  /* 0x00000018fb187220 */ /* 0x000fe20000410000 */
[C---:B------:R-:W-:Y:S01]  /*6a70*/  FADD.FTZ R20, -R156.reuse, R20 ;  /* 0x000000149c147221 */ /* 0x040fe20000010100 */
[----:B------:R-:W-:Y:S01]  /*6a80*/  FADD.FTZ R21, -R156, R21 ;  /* 0x000000159c157221 */ /* 0x000fe20000010100 */
[----:B------:R-:W-:Y:S01]  /*6a90*/  FMUL.FTZ R107, R160, R4 ;  /* 0x00000004a06b7220 */ /* 0x000fe20000410000 */
[----:B------:R-:W-:Y:S01]  /*6aa0*/  LOP3.LUT R2, R2, 0x38, R104, 0x78, !PT ;  /* 0x0000003802027812 */ /* 0x000fe200078e7868 */
[----:B------:R-:W-:Y:S01]  /*6ab0*/  FMUL.FTZ R20, R244, R20 ;  /* 0x00000014f4147220 */ /* 0x000fe20000410000 */
[----:B------:R-:W-:Y:S01]  /*6ac0*/  FMUL.FTZ R21, R243, R21 ;  /* 0x00000015f3157220 */ /* 0x000fe20000410000 */
[----:B------:R-:W-:Y:S01]  /*6ad0*/  FMUL.FTZ R160, R234, R6 ;  /* 0x00000006eaa07220 */ /* 0x000fe20000410000 */
[----:B------:R-:W-:Y:S01]  /*6ae0*/  FFMA.FTZ R4, -R166, R166, 1 ;  /* 0x3f800000a6047423 */ /* 0x000fe200000101a6 */
[----:B------:R-:W-:Y:S01]  /*6af0*/  FFMA.FTZ R6, -R168, R168, 1 ;  /* 0x3f800000a8067423 */ /* 0x000fe200000101a8 */
[----:B------:R-:W-:Y:S01]  /*6b00*/  LEA R2, R2, R0, 0x1 ;  /* 0x0000000002027211 */ /* 0x000fe200078e08ff */
[----:B------:R-:W-:Y:S01]  /*6b10*/  FFMA.FTZ R0, -R165, R165, 1 ;  /* 0x3f800000a5007423 */ /* 0x000fe200000101a5 */
[----:B------:R-:W-:Y:S01]  /*6b20*/  FMUL.FTZ R5, R5, UR16 ;  /* 0x0000001005057c20 */ /* 0x000fe20008410000 */
[----:B------:R-:W-:Y:S01]  /*6b30*/  FMUL.FTZ R6, R6, UR16 ;  /* 0x0000001006067c20 */ /* 0x000fe20008410000 */
[----:B------:R-:W-:Y:S01]  /*6b40*/  FMUL.FTZ R7, R235, R7 ;  /* 0x00000007eb077220 */ /* 0x000fe20000410000 */
[C---:B------:R-:W-:Y:S01]  /*6b50*/  FADD.FTZ R64, -R156.reuse, R64 ;  /* 0x000000409c407221 */ /* 0x040fe20000010100 */
[----:B------:R-:W-:Y:S01]  /*6b60*/  FADD.FTZ R65, -R156, R65 ;  /* 0x000000419c417221 */ /* 0x000fe20000010100 */
[----:B------:R-:W-:Y:S01]  /*6b70*/  FMUL.FTZ R107, R107, R6 ;  /* 0x000000066b6b7220 */ /* 0x000fe20000410000 */
[----:B------:R-:W-:Y:S01]  /*6b80*/  FMUL.FTZ R11, R161, R5 ;  /* 0x00000005a10b7220 */ /* 0x000fe20000410000 */
[----:B------:R-:W-:Y:S01]  /*6b90*/  FMUL.FTZ R64, R69, R64 ;  /* 0x0000004045407220 */ /* 0x000fe20000410000 */
[----:B------:R-:W-:Y:S01]  /*6ba0*/  FMUL.FTZ R161, R238, R13 ;  /* 0x0000000deea17220 */ /* 0x000fe20000410000 */
[----:B------:R-:W-:Y:S01]  /*6bb0*/  FMUL.FTZ R0, R0, UR16 ;  /* 0x0000001000007c20 */ /* 0x000fe20008410000 */
[----:B------:R-:W-:Y:S01]  /*6bc0*/  FADD.FTZ R8, -R154, R8 ;  /* 0x000000089a087221 */ /* 0x000fe20000010100 */
[----:B------:R-:W-:Y:S01]  /*6bd0*/  F2FP.F16.F32.PACK_AB R168, R11, R107 ;  /* 0x0000006b0ba8723e */ /* 0x000fe200000000ff */
[----:B------:R-:W-:Y:S01]  /*6be0*/  FFMA.FTZ R6, -R175, R175, 1 ;  /* 0x3f800000af067423 */ /* 0x000fe200000101af */
[----:B------:R-:W-:Y:S01]  /*6bf0*/  FMUL.FTZ R7, R7, R0 ;  /* 0x0000000007077220 */ /* 0x000fe20000410000 */
[----:B------:R-:W-:Y:S01]  /*6c00*/  FMUL.FTZ R163, R163, R8 ;  /* 0x00000008a3a37220 */ /* 0x000fe20000410000 */
[----:B------:R-:W-:Y:S01]  /*6c10*/  FFMA.FTZ R5, -R171, R171, 1 ;  /* 0x3f800000ab057423 */ /* 0x000fe200000101ab */
[----:B------:R-:W-:Y:S01]  /*6c20*/  FMUL.FTZ R6, R6, UR16 ;  /* 0x0000001006067c20 */ /* 0x000fe20008410000 */
[----:B------:R-:W-:Y:S01]  /*6c30*/  FMUL.FTZ R4, R4, UR16 ;  /* 0x0000001004047c20 */ /* 0x000fe20008410000 */
[----:B------:R-:W-:Y:S01]  /*6c40*/  FADD.FTZ R12, -R154, R12 ;  /* 0x0000000c9a0c7221 */ /* 0x000fe20000010100 */
[----:B------:R-:W-:Y:S01]  /*6c50*/  FMUL.FTZ R5, R5, UR16 ;  /* 0x0000001005057c20 */ /* 0x000fe20008410000 */
        /* <DEDUP_REMOVED lines=8> */
[----:B------:R-:W-:Y:S01]  /*6ce0*/  FFMA.FTZ R6, -R176, R176, 1 ;  /* 0x3f800000b0067423 */ /* 0x000fe200000101b0 */
[----:B------:R-:W-:Y:S01]  /*6cf0*/  F2FP.F16.F32.PACK_AB R166, R13, R14 ;  /* 0x0000000e0da6723e */ /* 0x000fe200000000ff */
[----:B------:R-:W-:Y:S01]  /*6d00*/  FFMA.FTZ R5, -R174, R174, 1 ;  /* 0x3f800000ae057423 */ /* 0x000fe200000101ae */
[----:B------:R-:W-:Y:S01]  /*6d10*/  FFMA.FTZ R4, -R170, R170, 1 ;  /* 0x3f800000aa047423 */ /* 0x000fe200000101aa */
[----:B------:R-:W-:Y:S01]  /*6d20*/  FMUL.FTZ R6, R6, UR16 ;  /* 0x0000001006067c20 */ /* 0x000fe20008410000 */
[----:B------:R-:W-:Y:S01]  /*6d30*/  FADD.FTZ R19, -R155, R19 ;  /* 0x000000139b137221 */ /* 0x000fe20000010100 */
[----:B------:R-:W-:Y:S01]  /*6d40*/  FMUL.FTZ R5, R5, UR16 ;  /* 0x0000001005057c20 */ /* 0x000fe20008410000 */
[----:B------:R-:W-:Y:S01]  /*6d50*/  FMUL.FTZ R4, R4, UR16 ;  /* 0x0000001004047c20 */ /* 0x000fe20008410000 */
[----:B------:R-:W-:Y:S01]  /*6d60*/  FMUL.FTZ R12, R12, R6 ;  /* 0x000000060c0c7220 */ /* 0x000fe20000410000 */
[----:B------:R-:W-:Y:S01]  /*6d70*/  FFMA.FTZ R6, -R180, R180, 1 ;  /* 0x3f800000b4067423 */ /* 0x000fe200000101b4 */
[----:B------:R-:W-:Y:S01]  /*6d80*/  FMUL.FTZ R11, R161, R5 ;  /* 0x00000005a10b7220 */ /* 0x000fe20000410000 */
[----:B------:R-:W-:Y:S01]  /*6d90*/  FMUL.FTZ R10, R10, R4 ;  /* 0x000000040a0a7220 */ /* 0x000fe20000410000 */
[----:B------:R-:W-:Y:S01]  /*6da0*/  FFMA.FTZ R5, -R179, R179, 1 ;  /* 0x3f800000b3057423 */ /* 0x000fe200000101b3 */
[----:B------:R-:W-:Y:S01]  /*6db0*/  FMUL.FTZ R6, R6, UR16 ;  /* 0x0000001006067c20 */ /* 0x000fe20008410000 */
[----:B------:R-:W-:Y:S01]  /*6dc0*/  FMUL.FTZ R19, R242, R19 ;  /* 0x00000013f2137220 */ /* 0x000fe20000410000 */
[----:B------:R-:W-:Y:S01]  /*6dd0*/  F2FP.F16.F32.PACK_AB R164, R11, R12 ;  /* 0x0000000c0ba4723e */ /* 0x000fe200000000ff */
[----:B------:R-:W-:Y:S01]  /*6de0*/  FMUL.FTZ R5, R5, UR16 ;  /* 0x0000001005057c20 */ /* 0x000fe20008410000 */
[----:B------:R-:W-:Y:S01]  /*6df0*/  FFMA.FTZ R4, -R173, R173, 1 ;  /* 0x3f800000ad047423 */ /* 0x000fe200000101ad */
[----:B------:R-:W-:Y:S01]  /*6e00*/  FFMA.FTZ R0, -R169, R169, 1 ;  /* 0x3f800000a9007423 */ /* 0x000fe200000101a9 */
[----:B------:R-:W-:Y:S01]  /*6e10*/  FADD.FTZ R66, -R155, R66 ;  /* 0x000000429b427221 */ /* 0x000fe20000010100 */
[----:B------:R-:W-:Y:S01]  /*6e20*/  FMUL.FTZ R14, R17, R5 ;  /* 0x00000005110e7220 */ /* 0x000fe20000410000 */
[----:B------:R-:W-:Y:S01]  /*6e30*/  FMUL.FTZ R17, R88, R45 ;  /* 0x0000002d58117220 */ /* 0x000fe20000410000 */
[----:B------:R-:W-:Y:S01]  /*6e40*/  FMUL.FTZ R4, R4, UR16 ;  /* 0x0000001004047c20 */ /* 0x000fe20008410000 */
[----:B------:R-:W-:Y:S01]  /*6e50*/  FFMA.FTZ R5, -R183, R183, 1 ;  /* 0x3f800000b7057423 */ /* 0x000fe200000101b7 */
[----:B------:R-:W-:Y:S01]  /*6e60*/  FMUL.FTZ R0, R0, UR16 ;  /* 0x0000001000007c20 */ /* 0x000fe20008410000 */
[----:B------:R-:W-:Y:S01]  /*6e70*/  FADD.FTZ R67, -R155, R67 ;  /* 0x000000439b437221 */ /* 0x000fe20000010100 */
[----:B------:R-:W-:Y:S01]  /*6e80*/  FMUL.FTZ R8, R160, R4 ;  /* 0x00000004a0087220 */ /* 0x000fe20000410000 */
[----:B------:R-:W-:Y:S01]  /*6e90*/  FMUL.FTZ R5, R5, UR16 ;  /* 0x0000001005057c20 */ /* 0x000fe20008410000 */
[----:B------:R-:W-:Y:S01]  /*6ea0*/  FMUL.FTZ R9, R9, R0 ;  /* 0x0000000009097220 */ /* 0x000fe20000410000 */
[----:B------:R-:W-:Y:S01]  /*6eb0*/  FFMA.FTZ R4, -R178, R178, 1 ;  /* 0x3f800000b2047423 */ /* 0x000fe200000101b2 */
[----:B------:R-:W-:Y:S01]  /*6ec0*/  FFMA.FTZ R0, -R172, R172, 1 ;  /* 0x3f800000ac007423 */ /* 0x000fe200000101ac */
[----:B------:R-:W-:Y:S01]  /*6ed0*/  FMUL.FTZ R11, R21, R5 ;  /* 0x00000005150b7220 */ /* 0x000fe20000410000 */
[----:B------:R-:W-:Y:S01]  /*6ee0*/  FFMA.FTZ R5, -R187, R187, 1 ;  /* 0x3f800000bb057423 */ /* 0x000fe200000101bb */
[----:B------:R-:W-:Y:S01]  /*6ef0*/  F2FP.F16.F32.PACK_AB R165, R9, R10 ;  /* 0x0000000a09a5723e */ /* 0x000fe200000000ff */
[----:B------:R-:W-:Y:S01]  /*6f00*/  FMUL.FTZ R10, R241, R22 ;  /* 0x00000016f10a7220 */ /* 0x000fe20000410000 */
[----:B------:R-:W-:Y:S01]  /*6f10*/  FMUL.FTZ R22, R92, R41 ;  /* 0x000000295c167220 */ /* 0x000fe20000410000 */
[----:B------:R-:W-:Y:S01]  /*6f20*/  FMUL.FTZ R4, R4, UR16 ;  /* 0x0000001004047c20 */ /* 0x000fe20008410000 */
[----:B------:R-:W-:Y:S01]  /*6f30*/  FMUL.FTZ R0, R0, UR16 ;  /* 0x0000001000007c20 */ /* 0x000fe20008410000 */
[----:B------:R-:W-:Y:S01]  /*6f40*/  FMUL.FTZ R5, R5, UR16 ;  /* 0x0000001005057c20 */ /* 0x000fe20008410000 */
[----:B------:R-:W-:Y:S01]  /*6f50*/  LOP3.LUT R103, R104, 0x18, RZ, 0xc0, !PT ;  /* 0x0000001868677812 */ /* 0x000fe200078ec0ff */
[----:B------:R-:W-:Y:S01]  /*6f60*/  FMUL.FTZ R13, R18, R4 ;  /* 0x00000004120d7220 */ /* 0x000fe20000410000 */
[----:B------:R-:W-:Y:S01]  /*6f70*/  FMUL.FTZ R18, R79, R54 ;  /* 0x000000364f127220 */ /* 0x000fe20000410000 */
[----:B------:R-:W-:Y:S01]  /*6f80*/  FMUL.FTZ R7, R15, R0 ;  /* 0x000000000f077220 */ /* 0x000fe20000410000 */
[----:B------:R-:W-:Y:S01]  /*6f90*/  FMUL.FTZ R15, R16, R6 ;  /* 0x00000006100f7220 */ /* 0x000fe20000410000 */
[----:B------:R-:W-:Y:S01]  /*6fa0*/  FMUL.FTZ R16, R86, R47 ;  /* 0x0000002f56107220 */ /* 0x000fe20000410000 */
[----:B------:R-:W-:Y:S01]  /*6fb0*/  FFMA.FTZ R6, -R184, R184, 1 ;  /* 0x3f800000b8067423 */ /* 0x000fe200000101b8 */
[----:B------:R-:W-:Y:S01]  /*6fc0*/  FFMA.FTZ R0, -R177, R177, 1 ;  /* 0x3f800000b1007423 */ /* 0x000fe200000101b1 */
[----:B------:R-:W-:Y:S01]  /*6fd0*/  F2FP.F16.F32.PACK_AB R163, R7, R8 ;  /* 0x0000000807a3723e */ /* 0x000fe200000000ff */
[----:B------:R-:W-:Y:S01]  /*6fe0*/  FMUL.FTZ R8, R250, R25 ;  /* 0x00000019fa087220 */ /* 0x000fe20000410000 */
[----:B------:R-:W-:Y:S01]  /*6ff0*/  FMUL.FTZ R25, R96, R37 ;  /* 0x0000002560197220 */ /* 0x000fe20000410000 */
[----:B------:R-:W-:Y:S01]  /*7000*/  F2FP.F16.F32.PACK_AB R162, R14, R15 ;  /* 0x0000000f0ea2723e */ /* 0x000fe200000000ff */
[----:B------:R-:W-:Y:S01]  /*7010*/  FMUL.FTZ R15, R152, R28 ;  /* 0x0000001c980f7220 */ /* 0x000fe20000410000 */
[----:B------:R-:W-:Y:S01]  /*7020*/  FMUL.FTZ R28, R252, R31 ;  /* 0x0000001ffc1c7220 */ /* 0x000fe20000410000 */
[----:B------:R1:W5:Y:S01]  /*7030*/  LDL.LU R152, [R1+0xb8] ;  /* 0x0000b80001987983 */ /* 0x0003620000300800 */
[----:B------:R-:W-:Y:S01]  /*7040*/  FMUL.FTZ R31, R70, R63 ;  /* 0x0000003f461f7220 */ /* 0x000fe20000410000 */
[----:B------:R-:W-:Y:S01]  /*7050*/  FMUL.FTZ R6, R6, UR16 ;  /* 0x0000001006067c20 */ /* 0x000fe20008410000 */
[----:B------:R-:W-:Y:S01]  /*7060*/  FMUL.FTZ R8, R8, R5 ;  /* 0x0000000508087220 */ /* 0x000fe20000410000 */
[----:B------:R1:W5:Y:S01]  /*7070*/  LDL.LU R151, [R1+0xb4] ;  /* 0x0000b40001977983 */ /* 0x0003620000300800 */
[----:B------:R-:W-:Y:S01]  /*7080*/  FMUL.FTZ R0, R0, UR16 ;  /* 0x0000001000007c20 */ /* 0x000fe20008410000 */
[----:B------:R-:W-:Y:S01]  /*7090*/  FMUL.FTZ R12, R20, R6 ;  /* 0x00000006140c7220 */ /* 0x000fe20000410000 */
[----:B------:R-:W-:Y:S01]  /*70a0*/  FFMA.FTZ R6, -R188, R188, 1 ;  /* 0x3f800000bc067423 */ /* 0x000fe200000101bc */
[----:B------:R1:W5:Y:S01]  /*70b0*/  LDL.LU R150, [R1+0xb0] ;  /* 0x0000b00001967983 */ /* 0x0003620000300800 */
[----:B------:R-:W-:Y:S01]  /*70c0*/  FMUL.FTZ R9, R19, R0 ;  /* 0x0000000013097220 */ /* 0x000fe20000410000 */
[----:B------:R-:W-:Y:S01]  /*70d0*/  FFMA.FTZ R0, -R181, R181, 1 ;  /* 0x3f800000b5007423 */ /* 0x000fe200000101b5 */
[----:B------:R-:W-:Y:S01]  /*70e0*/  F2FP.F16.F32.PACK_AB R160, R11, R12 ;  /* 0x0000000c0ba0723e */ /* 0x000fe200000000ff */
[----:B------:R1:W5:Y:S01]  /*70f0*/  LDL.LU R149, [R1+0xac] ;  /* 0x0000ac0001957983 */ /* 0x0003620000300800 */
[----:B------:R-:W-:Y:S01]  /*7100*/  FMUL.FTZ R11, R99, R34 ;  /* 0x00000022630b7220 */ /* 0x000fe20000410000 */
[----:B------:R-:W-:Y:S01]  /*7110*/  FMUL.FTZ R12, R84, R49 ;  /* 0x00000031540c7220 */ /* 0x000fe20000410000 */
[----:B------:R-:W-:Y:S01]  /*7120*/  FMUL.FTZ R0, R0, UR16 ;  /* 0x0000001000007c20 */ /* 0x000fe20008410000 */
[----:B------:R-:W-:Y:S01]  /*7130*/  F2FP.F16.F32.PACK_AB R161, R9, R13 ;  /* 0x0000000d09a1723e */ /* 0x000fe200000000ff */
[----:B------:R-:W-:Y:S01]  /*7140*/  FMUL.FTZ R6, R6, UR16 ;  /* 0x0000001006067c20 */ /* 0x000fe20008410000 */
[----:B------:R-:W-:Y:S01]  /*7150*/  FFMA.FTZ R4, -R182, R182, 1 ;  /* 0x3f800000b6047423 */ /* 0x000fe200000101b6 */
[----:B------:R-:W-:Y:S01]  /*7160*/  FMUL.FTZ R7, R23, R0 ;  /* 0x0000000017077220 */ /* 0x000fe20000410000 */
[----:B------:R-:W-:Y:S01]  /*7170*/  FMUL.FTZ R23, R90, R43 ;  /* 0x0000002b5a177220 */ /* 0x000fe20000410000 */
[----:B------:R-:W-:Y:S01]  /*7180*/  FMUL.FTZ R9, R24, R6 ;  /* 0x0000000618097220 */ /* 0x000fe20000410000 */
[----:B------:R-:W-:Y:S01]  /*7190*/  FMUL.FTZ R24, R94, R39 ;  /* 0x000000275e187220 */ /* 0x000fe20000410000 */
[----:B------:R-:W-:Y:S01]  /*71a0*/  FFMA.FTZ R0, -R185, R185, 1 ;  /* 0x3f800000b9007423 */ /* 0x000fe200000101b9 */
[----:B------:R-:W-:Y:S01]  /*71b0*/  FMUL.FTZ R4, R4, UR16 ;  /* 0x0000001004047c20 */ /* 0x000fe20008410000 */
[----:B------:R-:W-:Y:S01]  /*71c0*/  FFMA.FTZ R6, -R192, R192, 1 ;  /* 0x3f800000c0067423 */ /* 0x000fe200000101c0 */
[----:B------:R-:W-:Y:S01]  /*71d0*/  FFMA.FTZ R5, -R191, R191, 1 ;  /* 0x3f800000bf057423 */ /* 0x000fe200000101bf */
[----:B------:R-:W-:Y:S01]  /*71e0*/  FMUL.FTZ R0, R0, UR16 ;  /* 0x0000001000007c20 */ /* 0x000fe20008410000 */
[----:B------:R-:W-:Y:S01]  /*71f0*/  FMUL.FTZ R10, R10, R4 ;  /* 0x000000040a0a7220 */ /* 0x000fe20000410000 */
[----:B------:R-:W-:Y:S01]  /*7200*/  FMUL.FTZ R6, R6, UR16 ;  /* 0x0000001006067c20 */ /* 0x000fe20008410000 */
[----:B------:R-:W-:Y:S01]  /*7210*/  FFMA.FTZ R4, -R186, R186, 1 ;  /* 0x3f800000ba047423 */ /* 0x000fe200000101ba */
[----:B------:R-:W-:Y:S01]  /*7220*/  FMUL.FTZ R13, R27, R0 ;  /* 0x000000001b0d7220 */ /* 0x000fe20000410000 */
[----:B------:R-:W-:Y:S01]  /*7230*/  FMUL.FTZ R27, R148, R33 ;  /* 0x00000021941b7220 */ /* 0x000fe20000410000 */
[----:B------:R-:W-:Y:S01]  /*7240*/  F2FP.F16.F32.PACK_AB R107, R7, R10 ;  /* 0x0000000a076b723e */ /* 0x000fe200000000ff */
[----:B------:R1:W5:Y:S01]  /*7250*/  LDL.LU R148, [R1+0xa8] ;  /* 0x0000a80001947983 */ /* 0x0003620000300800 */
[----:B------:R-:W-:Y:S01]  /*7260*/  FMUL.FTZ R7, R15, R6 ;  /* 0x000000060f077220 */ /* 0x000fe20000410000 */
[----:B------:R-:W-:Y:S01]  /*7270*/  FMUL.FTZ R15, R78, R55 ;  /* 0x000000374e0f7220 */ /* 0x000fe20000410000 */
[----:B------:R-:W-:Y:S01]  /*7280*/  FMUL.FTZ R4, R4, UR16 ;  /* 0x0000001004047c20 */ /* 0x000fe20008410000 */
[----:B------:R1:W5:Y:S01]  /*7290*/  LDL.LU R99, [R1+0xa4] ;  /* 0x0000a40001637983 */ /* 0x0003620000300800 */
[----:B------:R-:W-:Y:S01]  /*72a0*/  F2FP.F16.F32.PACK_AB R33, R8, R9 ;  /* 0x000000090821723e */ /* 0x000fe200000000ff */
[----:B------:R-:W-:Y:S01]  /*72b0*/  FFMA.FTZ R6, -R196, R196, 1 ;  /* 0x3f800000c4067423 */ /* 0x000fe200000101c4 */
[----:B------:R-:W-:Y:S01]  /*72c0*/  FMUL.FTZ R14, R26, R4 ;  /* 0x000000041a0e7220 */ /* 0x000fe20000410000 */
[----:B------:R-:W-:Y:S01]  /*72d0*/  FMUL.FTZ R26, R98, R35 ;  /* 0x00000023621a7220 */ /* 0x000fe20000410000 */
[----:B------:R-:W-:Y:S01]  /*72e0*/  FFMA.FTZ R4, -R190, R190, 1 ;  /* 0x3f800000be047423 */ /* 0x000fe200000101be */
[----:B------:R1:W5:Y:S01]  /*72f0*/  LDL.LU R98, [R1+0xa0] ;  /* 0x0000a00001627983 */ /* 0x0003620000300800 */
[----:B------:R-:W-:Y:S01]  /*7300*/  FMUL.FTZ R6, R6, UR16 ;  /* 0x0000001006067c20 */ /* 0x000fe20008410000 */
[----:B------:R-:W-:Y:S01]  /*7310*/  F2FP.F16.F32.PACK_AB R34, R13, R14 ;  /* 0x0000000e0d22723e */ /* 0x000fe200000000ff */
[----:B------:R-:W-:Y:S01]  /*7320*/  FMUL.FTZ R13, R82, R51 ;  /* 0x00000033520d7220 */ /* 0x000fe20000410000 */
[----:B------:R1:W5:Y:S01]  /*7330*/  LDL.LU R97, [R1+0x9c] ;  /* 0x00009c0001617983 */ /* 0x0003620000300800 */
[----:B------:R-:W-:Y:S01]  /*7340*/  FMUL.FTZ R14, R75, R58 ;  /* 0x0000003a4b0e7220 */ /* 0x000fe20000410000 */
[----:B------:R-:W-:Y:S01]  /*7350*/  FMUL.FTZ R8, R32, R6 ;  /* 0x0000000620087220 */ /* 0x000fe20000410000 */
[----:B------:R-:W-:Y:S01]  /*7360*/  FMUL.FTZ R32, R71, R62 ;  /* 0x0000003e47207220 */ /* 0x000fe20000410000 */
[----:B------:R1:W5:Y:S01]  /*7370*/  LDL.LU R96, [R1+0x98] ;  /* 0x0000980001607983 */ /* 0x0003620000300800 */
[----:B------:R-:W-:Y:S01]  /*7380*/  FMUL.FTZ R4, R4, UR16 ;  /* 0x0000001004047c20 */ /* 0x000fe20008410000 */
[----:B------:R-:W-:Y:S01]  /*7390*/  FFMA.FTZ R0, -R189, R189, 1 ;  /* 0x3f800000bd007423 */ /* 0x000fe200000101bd */
[----:B------:R-:W-:Y:S01]  /*73a0*/  FMUL.FTZ R5, R5, UR16 ;  /* 0x0000001005057c20 */ /* 0x000fe20008410000 */
[----:B------:R1:W5:Y:S01]  /*73b0*/  LDL.LU R95, [R1+0x94] ;  /* 0x00009400015f7983 */ /* 0x0003620000300800 */
[----:B------:R-:W-:Y:S01]  /*73c0*/  FMUL.FTZ R10, R30, R4 ;  /* 0x000000041e0a7220 */ /* 0x000fe20000410000 */
[----:B------:R-:W-:Y:S01]  /*73d0*/  FMUL.FTZ R30, R73, R60 ;  /* 0x0000003c491e7220 */ /* 0x000fe20000410000 */
[----:B------:R-:W-:Y:S01]  /*73e0*/  FMUL.FTZ R0, R0, UR16 ;  /* 0x0000001000007c20 */ /* 0x000fe20008410000 */
[----:B------:R1:W5:Y:S01]  /*73f0*/  LDL.LU R94, [R1+0x90] ;  /* 0x00009000015e7983 */ /* 0x0003620000300800 */
[----:B------:R-:W-:Y:S01]  /*7400*/  FFMA.FTZ R4, -R194, R194, 1 ;  /* 0x3f800000c2047423 */ /* 0x000fe200000101c2 */
[----:B------:R-:W-:Y:S01]  /*7410*/  FMUL.FTZ R29, R29, R5 ;  /* 0x000000051d1d7220 */ /* 0x000fe20000410000 */
[----:B------:R-:W-:Y:S01]  /*7420*/  FMUL.FTZ R28, R28, R0 ;  /* 0x000000001c1c7220 */ /* 0x000fe20000410000 */
[----:B------:R1:W5:Y:S01]  /*7430*/  LDL.LU R93, [R1+0x8c] ;  /* 0x00008c00015d7983 */ /* 0x0003620000300800 */
[----:B------:R-:W-:Y:S01]  /*7440*/  FMUL.FTZ R4, R4, UR16 ;  /* 0x0000001004047c20 */ /* 0x000fe20008410000 */
[----:B------:R-:W-:Y:S01]  /*7450*/  FFMA.FTZ R5, -R195, R195, 1 ;  /* 0x3f800000c3057423 */ /* 0x000fe200000101c3 */
[----:B------:R-:W-:Y:S01]  /*7460*/  FFMA.FTZ R0, -R193, R193, 1 ;  /* 0x3f800000c1007423 */ /* 0x000fe200000101c1 */
[----:B------:R1:W5:Y:S01]  /*7470*/  LDL.LU R92, [R1+0x88] ;  /* 0x00008800015c7983 */ /* 0x0003620000300800 */
[----:B------:R-:W-:Y:S01]  /*7480*/  F2FP.F16.F32.PACK_AB R28, R28, R10 ;  /* 0x0000000a1c1c723e */ /* 0x000fe200000000ff */
        /* <DEDUP_REMOVED lines=8> */
[----:B------:R-:W-:Y:S01]  /*7510*/  FMUL.FTZ R4, R4, UR16 ;  /* 0x0000001004047c20 */ /* 0x000fe20008410000 */
[----:B------:R-:W-:Y:S01]  /*7520*/  FMUL.FTZ R26, R26, R0 ;  /* 0x000000001a1a7220 */ /* 0x000fe20000410000 */
[----:B------:R1:W5:Y:S01]  /*7530*/  LDL.LU R89, [R1+0x7c] ;  /* 0x00007c0001597983 */ /* 0x0003620000300800 */
[----:B------:R-:W-:Y:S01]  /*7540*/  FFMA.FTZ R0, -R197, R197, 1 ;  /* 0x3f800000c5007423 */ /* 0x000fe200000101c5 */
[----:B------:R-:W-:Y:S01]  /*7550*/  F2FP.F16.F32.PACK_AB R27, R27, R8 ;  /* 0x000000081b1b723e */ /* 0x000fe200000000ff */
[----:B------:R-:W-:Y:S01]  /*7560*/  FMUL.FTZ R8, R87, R46 ;  /* 0x0000002e57087220 */ /* 0x000fe20000410000 */
[----:B------:R1:W5:Y:S01]  /*7570*/  LDL.LU R88, [R1+0x78] ;  /* 0x0000780001587983 */ /* 0x0003620000300800 */
[----:B------:R-:W-:Y:S01]  /*7580*/  FMUL.FTZ R11, R38, R4 ;  /* 0x00000004260b7220 */ /* 0x000fe20000410000 */
[----:B------:R-:W-:Y:S01]  /*7590*/  FMUL.FTZ R0, R0, UR16 ;  /* 0x0000001000007c20 */ /* 0x000fe20008410000 */
[----:B------:R-:W-:Y:S01]  /*75a0*/  FFMA.FTZ R4, -R202, R202, 1 ;  /* 0x3f800000ca047423 */ /* 0x000fe200000101ca */
[----:B------:R1:W5:Y:S01]  /*75b0*/  LDL.LU R87, [R1+0x74] ;  /* 0x0000740001577983 */ /* 0x0003620000300800 */
[----:B------:R-:W-:Y:S01]  /*75c0*/  F2FP.F16.F32.PACK_AB R26, R26, R9 ;  /* 0x000000091a1a723e */ /* 0x000fe200000000ff */
[----:B------:R-:W-:Y:S01]  /*75d0*/  FMUL.FTZ R24, R24, R0 ;  /* 0x0000000018187220 */ /* 0x000fe20000410000 */
[----:B------:R-:W-:Y:S01]  /*75e0*/  FMUL.FTZ R4, R4, UR16 ;  /* 0x0000001004047c20 */ /* 0x000fe20008410000 */
[----:B------:R1:W5:Y:S01]  /*75f0*/  LDL.LU R86, [R1+0x70] ;  /* 0x0000700001567983 */ /* 0x0003620000300800 */
[----:B------:R-:W-:Y:S01]  /*7600*/  FFMA.FTZ R0, -R201, R201, 1 ;  /* 0x3f800000c9007423 */ /* 0x000fe200000101c9 */
[----:B------:R-:W-:Y:S01]  /*7610*/  F2FP.F16.F32.PACK_AB R29, R29, R7 ;  /* 0x000000071d1d723e */ /* 0x000fe200000000ff */
[----:B------:R-:W-:Y:S01]  /*7620*/  FMUL.FTZ R10, R10, R4 ;  /* 0x000000040a0a7220 */ /* 0x000fe20000410000 */
[----:B------:R1:W5:Y:S01]  /*7630*/  LDL.LU R85, [R1+0x6c] ;  /* 0x00006c0001557983 */ /* 0x0003620000300800 */
[----:B------:R-:W-:Y:S01]  /*7640*/  F2FP.F16.F32.PACK_AB R24, R24, R11 ;  /* 0x0000000b1818723e */ /* 0x000fe200000000ff */
[----:B------:R-:W-:Y:S01]  /*7650*/  FMUL.FTZ R11, R74, R59 ;  /* 0x0000003b4a0b7220 */ /* 0x000fe20000410000 */
[----:B------:R-:W-:Y:S01]  /*7660*/  FMUL.FTZ R0, R0, UR16 ;  /* 0x0000001000007c20 */ /* 0x000fe20008410000 */
[----:B------:R1:W5:Y:S01]  /*7670*/  LDL.LU R84, [R1+0x68] ;  /* 0x0000680001547983 */ /* 0x0003620000300800 */
[----:B------:R-:W-:Y:S01]  /*7680*/  FFMA.FTZ R4, -R206, R206, 1 ;  /* 0x3f800000ce047423 */ /* 0x000fe200000101ce */
[----:B------:R-:W-:Y:S01]  /*7690*/  FFMA.FTZ R6, -R200, R200, 1 ;  /* 0x3f800000c8067423 */ /* 0x000fe200000101c8 */
[----:B------:R-:W-:Y:S01]  /*76a0*/  FMUL.FTZ R23, R23, R0 ;  /* 0x0000000017177220 */ /* 0x000fe20000410000 */
[----:B------:R1:W5:Y:S01]  /*76b0*/  LDL.LU R83, [R1+0x64] ;  /* 0x0000640001537983 */ /* 0x0003620000300800 */
[----:B------:R-:W-:Y:S01]  /*76c0*/  FMUL.FTZ R4, R4, UR16 ;  /* 0x0000001004047c20 */ /* 0x000fe20008410000 */
[----:B------:R-:W-:Y:S01]  /*76d0*/  FFMA.FTZ R0, -R205, R205, 1 ;  /* 0x3f800000cd007423 */ /* 0x000fe200000101cd */
[----:B------:R-:W-:Y:S01]  /*76e0*/  FMUL.FTZ R6, R6, UR16 ;  /* 0x0000001006067c20 */ /* 0x000fe20008410000 */
[----:B------:R1:W5:Y:S01]  /*76f0*/  LDL.LU R82, [R1+0x60] ;  /* 0x0000600001527983 */ /* 0x0003620000300800 */
[----:B------:R-:W-:Y:S01]  /*7700*/  F2FP.F16.F32.PACK_AB R23, R23, R10 ;  /* 0x0000000a1717723e */ /* 0x000fe200000000ff */
[----:B------:R-:W-:Y:S01]  /*7710*/  FMUL.FTZ R8, R8, R4 ;  /* 0x0000000408087220 */ /* 0x000fe20000410000 */
[----:B------:R-:W-:Y:S01]  /*7720*/  FFMA.FTZ R4, -R210, R210, 1 ;  /* 0x3f800000d2047423 */ /* 0x000fe200000101d2 */
[----:B------:R1:W5:Y:S01]  /*7730*/  LDL.LU R81, [R1+0x5c] ;  /* 0x00005c0001517983 */ /* 0x0003620000300800 */
[----:B------:R-:W-:Y:S01]  /*7740*/  FMUL.FTZ R0, R0, UR16 ;  /* 0x0000001000007c20 */ /* 0x000fe20008410000 */
[----:B------:R-:W-:Y:S01]  /*7750*/  FMUL.FTZ R7, R36, R6 ;  /* 0x0000000624077220 */ /* 0x000fe20000410000 */
[----:B------:R-:W-:Y:S01]  /*7760*/  FMUL.FTZ R4, R4, UR16 ;  /* 0x0000001004047c20 */ /* 0x000fe20008410000 */
[----:B------:R1:W5:Y:S01]  /*7770*/  LDL.LU R80, [R1+0x58] ;  /* 0x0000580001507983 */ /* 0x0003620000300800 */
[----:B------:R-:W-:Y:S01]  /*7780*/  FMUL.FTZ R16, R16, R0 ;  /* 0x0000000010107220 */ /* 0x000fe20000410000 */
[----:B------:R-:W-:Y:S01]  /*7790*/  FFMA.FTZ R0, -R209, R209, 1 ;  /* 0x3f800000d1007423 */ /* 0x000fe200000101d1 */
[----:B------:R-:W-:Y:S01]  /*77a0*/  FMUL.FTZ R10, R50, R4 ;  /* 0x00000004320a7220 */ /* 0x000fe20000410000 */
[----:B------:R1:W5:Y:S01]  /*77b0*/  LDL.LU R79, [R1+0x54] ;  /* 0x00005400014f7983 */ /* 0x0003620000300800 */
[----:B------:R-:W-:Y:S01]  /*77c0*/  FFMA.FTZ R4, -R214, R214, 1 ;  /* 0x3f800000d6047423 */ /* 0x000fe200000101d6 */
[----:B------:R-:W-:Y:S01]  /*77d0*/  FMUL.FTZ R0, R0, UR16 ;  /* 0x0000001000007c20 */ /* 0x000fe20008410000 */
[----:B------:R-:W-:Y:S01]  /*77e0*/  F2FP.F16.F32.PACK_AB R16, R16, R8 ;  /* 0x000000081010723e */ /* 0x000fe200000000ff */
[----:B------:R1:W5:Y:S01]  /*77f0*/  LDL.LU R78, [R1+0x50] ;  /* 0x00005000014e7983 */ /* 0x0003620000300800 */
[----:B------:R-:W-:Y:S01]  /*7800*/  FMUL.FTZ R4, R4, UR16 ;  /* 0x0000001004047c20 */ /* 0x000fe20008410000 */
[----:B------:R-:W-:Y:S01]  /*7810*/  FMUL.FTZ R13, R13, R0 ;  /* 0x000000000d0d7220 */ /* 0x000fe20000410000 */
[----:B------:R-:W-:Y:S01]  /*7820*/  FFMA.FTZ R0, -R213, R213, 1 ;  /* 0x3f800000d5007423 */ /* 0x000fe200000101d5 */
[----:B------:R1:W5:Y:S01]  /*7830*/  LDL.LU R77, [R1+0x4c] ;  /* 0x00004c00014d7983 */ /* 0x0003620000300800 */
[----:B------:R-:W-:Y:S01]  /*7840*/  FMUL.FTZ R18, R18, R4 ;  /* 0x0000000412127220 */ /* 0x000fe20000410000 */
[----:B------:R-:W-:Y:S01]  /*7850*/  FFMA.FTZ R6, -R204, R204, 1 ;  /* 0x3f800000cc067423 */ /* 0x000fe200000101cc */
        /* <DEDUP_REMOVED lines=8> */
[----:B------:R-:W-:Y:S01]  /*78e0*/  FFMA.FTZ R6, -R208, R208, 1 ;  /* 0x3f800000d0067423 */ /* 0x000fe200000101d0 */
[----:B------:R1:W5:Y:S01]  /*78f0*/  LDL.LU R74, [R1+0x40] ;  /* 0x00004000014a7983 */ /* 0x0003620000300800 */
[----:B------:R-:W-:Y:S01]  /*7900*/  FMUL.FTZ R5, R5, UR16 ;  /* 0x0000001005057c20 */ /* 0x000fe20008410000 */
[----:B------:R-:W-:Y:S01]  /*7910*/  FFMA.FTZ R0, -R218, R218, 1 ;  /* 0x3f800000da007423 */ /* 0x000fe200000101da */
[----:B------:R-:W-:Y:S01]  /*7920*/  FMUL.FTZ R6, R6, UR16 ;  /* 0x0000001006067c20 */ /* 0x000fe20008410000 */
[----:B------:R1:W5:Y:S01]  /*7930*/  LDL.LU R73, [R1+0x3c] ;  /* 0x00003c0001497983 */ /* 0x0003620000300800 */
[----:B------:R-:W-:Y:S01]  /*7940*/  FMUL.FTZ R25, R25, R5 ;  /* 0x0000000519197220 */ /* 0x000fe20000410000 */
[----:B------:R-:W-:Y:S01]  /*7950*/  FFMA.FTZ R5, -R203, R203, 1 ;  /* 0x3f800000cb057423 */ /* 0x000fe200000101cb */
[----:B------:R-:W-:Y:S01]  /*7960*/  FMUL.FTZ R0, R0, UR16 ;  /* 0x0000001000007c20 */ /* 0x000fe20008410000 */
[----:B------:R1:W5:Y:S01]  /*7970*/  LDL.LU R72, [R1+0x38] ;  /* 0x0000380001487983 */ /* 0x0003620000300800 */
[----:B------:R-:W-:Y:S01]  /*7980*/  FFMA.FTZ R4, -R220, R220, 1 ;  /* 0x3f800000dc047423 */ /* 0x000fe200000101dc */
[----:B------:R-:W-:Y:S01]  /*7990*/  FMUL.FTZ R5, R5, UR16 ;  /* 0x0000001005057c20 */ /* 0x000fe20008410000 */
[----:B------:R-:W-:Y:S01]  /*79a0*/  F2FP.F16.F32.PACK_AB R25, R25, R7 ;  /* 0x000000071919723e */ /* 0x000fe200000000ff */
[----:B------:R1:W5:Y:S01]  /*79b0*/  LDL.LU R71, [R1+0x34] ;  /* 0x0000340001477983 */ /* 0x0003620000300800 */
[----:B------:R-:W-:Y:S01]  /*79c0*/  FMUL.FTZ R7, R44, R6 ;  /* 0x000000062c077220 */ /* 0x000fe20000410000 */
[----:B------:R-:W-:Y:S01]  /*79d0*/  FFMA.FTZ R6, -R212, R212, 1 ;  /* 0x3f800000d4067423 */ /* 0x000fe200000101d4 */
[----:B------:R-:W-:Y:S01]  /*79e0*/  FMUL.FTZ R22, R22, R5 ;  /* 0x0000000516167220 */ /* 0x000fe20000410000 */
[----:B------:R1:W5:Y:S01]  /*79f0*/  LDL.LU R70, [R1+0x30] ;  /* 0x0000300001467983 */ /* 0x0003620000300800 */
[----:B------:R-:W-:Y:S01]  /*7a00*/  FFMA.FTZ R5, -R207, R207, 1 ;  /* 0x3f800000cf057423 */ /* 0x000fe200000101cf */
[----:B------:R-:W-:Y:S01]  /*7a10*/  FMUL.FTZ R6, R6, UR16 ;  /* 0x0000001006067c20 */ /* 0x000fe20008410000 */
[----:B------:R-:W-:Y:S01]  /*7a20*/  FMUL.FTZ R11, R11, R0 ;  /* 0x000000000b0b7220 */ /* 0x000fe20000410000 */
[----:B------:R-:W-:Y:S01]  /*7a30*/  F2FP.F16.F32.PACK_AB R22, R22, R9 ;  /* 0x000000091616723e */ /* 0x000fe200000000ff */
[----:B------:R1:W5:Y:S01]  /*7a40*/  LDL.LU R69, [R1+0x2c] ;  /* 0x00002c0001457983 */ /* 0x0003620000300800 */
[----:B------:R-:W-:Y:S01]  /*7a50*/  FMUL.FTZ R9, R48, R6 ;  /* 0x0000000630097220 */ /* 0x000fe20000410000 */
[----:B------:R-:W-:Y:S01]  /*7a60*/  FFMA.FTZ R6, -R216, R216, 1 ;  /* 0x3f800000d8067423 */ /* 0x000fe200000101d8 */
[----:B------:R-:W-:Y:S01]  /*7a70*/  FMUL.FTZ R5, R5, UR16 ;  /* 0x0000001005057c20 */ /* 0x000fe20008410000 */
[----:B------:R-:W-:Y:S01]  /*7a80*/  FMUL.FTZ R4, R4, UR16 ;  /* 0x0000001004047c20 */ /* 0x000fe20008410000 */
[----:B------:R-:W-:Y:S01]  /*7a90*/  FFMA.FTZ R0, -R217, R217, 1 ;  /* 0x3f800000d9007423 */ /* 0x000fe200000101d9 */
[----:B------:R-:W-:Y:S01]  /*7aa0*/  FMUL.FTZ R6, R6, UR16 ;  /* 0x0000001006067c20 */ /* 0x000fe20008410000 */
[----:B------:R-:W-:Y:S01]  /*7ab0*/  FMUL.FTZ R17, R17, R5 ;  /* 0x0000000511117220 */ /* 0x000fe20000410000 */
[----:B------:R-:W-:Y:S01]  /*7ac0*/  FFMA.FTZ R5, -R211, R211, 1 ;  /* 0x3f800000d3057423 */ /* 0x000fe200000101d3 */
[----:B------:R-:W-:Y:S01]  /*7ad0*/  FMUL.FTZ R14, R14, R4 ;  /* 0x000000040e0e7220 */ /* 0x000fe20000410000 */
[----:B------:R-:W-:Y:S01]  /*7ae0*/  FMUL.FTZ R8, R52, R6 ;  /* 0x0000000634087220 */ /* 0x000fe20000410000 */
[----:B------:R-:W-:Y:S01]  /*7af0*/  FFMA.FTZ R6, -R224, R224, 1 ;  /* 0x3f800000e0067423 */ /* 0x000fe200000101e0 */
[----:B------:R-:W-:Y:S01]  /*7b00*/  FMUL.FTZ R5, R5, UR16 ;  /* 0x0000001005057c20 */ /* 0x000fe20008410000 */
[----:B------:R-:W-:Y:S01]  /*7b10*/  F2FP.F16.F32.PACK_AB R17, R17, R7 ;  /* 0x000000071111723e */ /* 0x000fe200000000ff */
[----:B------:R-:W-:Y:S01]  /*7b20*/  FMUL.FTZ R0, R0, UR16 ;  /* 0x0000001000007c20 */ /* 0x000fe20008410000 */
[----:B------:R-:W-:Y:S01]  /*7b30*/  FMUL.FTZ R6, R6, UR16 ;  /* 0x0000001006067c20 */ /* 0x000fe20008410000 */
[----:B------:R-:W-:Y:S01]  /*7b40*/  FMUL.FTZ R12, R12, R5 ;  /* 0x000000050c0c7220 */ /* 0x000fe20000410000 */
[----:B------:R-:W-:Y:S01]  /*7b50*/  FFMA.FTZ R5, -R215, R215, 1 ;  /* 0x3f800000d7057423 */ /* 0x000fe200000101d7 */
[----:B------:R-:W-:Y:S01]  /*7b60*/  FFMA.FTZ R4, -R219, R219, 1 ;  /* 0x3f800000db047423 */ /* 0x000fe200000101db */
[----:B------:R-:W-:Y:S01]  /*7b70*/  FMUL.FTZ R10, R56, R6 ;  /* 0x00000006380a7220 */ /* 0x000fe20000410000 */
[----:B------:R-:W-:Y:S01]  /*7b80*/  F2FP.F16.F32.PACK_AB R6, R15, R18 ;  /* 0x000000120f06723e */ /* 0x000fe200000000ff */
[----:B------:R-:W-:Y:S01]  /*7b90*/  FMUL.FTZ R18, R68, R65 ;  /* 0x0000004144127220 */ /* 0x000fe20000410000 */
[----:B------:R-:W-:Y:S01]  /*7ba0*/  FMUL.FTZ R5, R5, UR16 ;  /* 0x0000001005057c20 */ /* 0x000fe20008410000 */
[----:B------:R1:W5:Y:S01]  /*7bb0*/  LDL.LU R68, [R1+0x28] ;  /* 0x0000280001447983 */ /* 0x0003620000300800 */
[----:B------:R-:W-:Y:S01]  /*7bc0*/  F2FP.F16.F32.PACK_AB R12, R12, R9 ;  /* 0x000000090c0c723e */ /* 0x000fe200000000ff */
[----:B------:R-:W-:Y:S01]  /*7bd0*/  FMUL.FTZ R31, R31, R0 ;  /* 0x000000001f1f7220 */ /* 0x000fe20000410000 */
[----:B------:R-:W-:Y:S01]  /*7be0*/  FMUL.FTZ R7, R53, R5 ;  /* 0x0000000535077220 */ /* 0x000fe20000410000 */
[----:B------:R-:W-:Y:S01]  /*7bf0*/  FFMA.FTZ R5, -R222, R222, 1 ;  /* 0x3f800000de057423 */ /* 0x000fe200000101de */
[----:B------:R-:W-:Y:S01]  /*7c00*/  FMUL.FTZ R4, R4, UR16 ;  /* 0x0000001004047c20 */ /* 0x000fe20008410000 */
[----:B------:R-:W-:Y:S01]  /*7c10*/  FFMA.FTZ R0, -R228, R228, 1 ;  /* 0x3f800000e4007423 */ /* 0x000fe200000101e4 */
[----:B------:R-:W-:Y:S01]  /*7c20*/  FMUL.FTZ R20, R110, R66 ;  /* 0x000000426e147220 */ /* 0x000fe20000410000 */
[----:B------:R-:W-:Y:S01]  /*7c30*/  FMUL.FTZ R5, R5, UR16 ;  /* 0x0000001005057c20 */ /* 0x000fe20008410000 */
[----:B------:R-:W-:Y:S01]  /*7c40*/  F2FP.F16.F32.PACK_AB R7, R7, R8 ;  /* 0x000000080707723e */ /* 0x000fe200000000ff */
[----:B------:R-:W-:Y:S01]  /*7c50*/  FFMA.FTZ R8, -R223, R223, 1 ;  /* 0x3f800000df087423 */ /* 0x000fe200000101df */
[----:B------:R-:W-:Y:S01]  /*7c60*/  FMUL.FTZ R32, R32, R4 ;  /* 0x0000000420207220 */ /* 0x000fe20000410000 */
[----:B------:R-:W-:Y:S01]  /*7c70*/  FMUL.FTZ R9, R57, R5 ;  /* 0x0000000539097220 */ /* 0x000fe20000410000 */
[----:B------:R-:W-:Y:S01]  /*7c80*/  FFMA.FTZ R5, -R221, R221, 1 ;  /* 0x3f800000dd057423 */ /* 0x000fe200000101dd */
[----:B------:R-:W-:Y:S01]  /*7c90*/  FMUL.FTZ R8, R8, UR16 ;  /* 0x0000001008087c20 */ /* 0x000fe20008410000 */
[----:B------:R-:W-:Y:S01]  /*7ca0*/  FMUL.FTZ R21, R0, UR16 ;  /* 0x0000001000157c20 */ /* 0x000fe20008410000 */
[----:B------:R-:W-:Y:S01]  /*7cb0*/  FFMA.FTZ R4, -R226, R226, 1 ;  /* 0x3f800000e2047423 */ /* 0x000fe200000101e2 */
[----:B------:R-:W-:Y:S01]  /*7cc0*/  FMUL.FTZ R5, R5, UR16 ;  /* 0x0000001005057c20 */ /* 0x000fe20008410000 */
[----:B------:R-:W-:Y:S01]  /*7cd0*/  FFMA.FTZ R0, -R225, R225, 1 ;  /* 0x3f800000e1007423 */ /* 0x000fe200000101e1 */
[----:B------:R-:W-:Y:S01]  /*7ce0*/  F2FP.F16.F32.PACK_AB R9, R9, R10 ;  /* 0x0000000a0909723e */ /* 0x000fe200000000ff */
[----:B------:R-:W-:Y:S01]  /*7cf0*/  FMUL.FTZ R30, R30, R8 ;  /* 0x000000081e1e7220 */ /* 0x000fe20000410000 */
[----:B------:R-:W-:Y:S01]  /*7d00*/  FMUL.FTZ R15, R61, R5 ;  /* 0x000000053d0f7220 */ /* 0x000fe20000410000 */
[----:B------:R-:W-:Y:S01]  /*7d10*/  F2FP.F16.F32.PACK_AB R8, R11, R14 ;  /* 0x0000000e0b08723e */ /* 0x000fe200000000ff */
[----:B------:R-:W-:Y:S01]  /*7d20*/  FFMA.FTZ R5, -R227, R227, 1 ;  /* 0x3f800000e3057423 */ /* 0x000fe200000101e3 */
[----:B------:R-:W-:Y:S01]  /*7d30*/  FMUL.FTZ R19, R109, R67 ;  /* 0x000000436d137220 */ /* 0x000fe20000410000 */
[----:B------:R-:W-:Y:S01]  /*7d40*/  MOV R110, 0x20 ;  /* 0x00000020006e7802 */ /* 0x000fe20000000f00 */
[----:B------:R-:W-:Y:S01]  /*7d50*/  FMUL.FTZ R4, R4, UR16 ;  /* 0x0000001004047c20 */ /* 0x000fe20008410000 */
[----:B------:R-:W-:Y:S01]  /*7d60*/  FMUL.FTZ R5, R5, UR16 ;  /* 0x0000001005057c20 */ /* 0x000fe20008410000 */
[----:B------:R-:W-:Y:S01]  /*7d70*/  SHF.L.U32 R109, R111, 0x5, RZ ;  /* 0x000000056f6d7819 */ /* 0x000fe200000006ff */
[----:B------:R-:W-:Y:S01]  /*7d80*/  FMUL.FTZ R0, R0, UR16 ;  /* 0x0000001000007c20 */ /* 0x000fe20008410000 */
[----:B------:R-:W-:Y:S01]  /*7d90*/  FMUL.FTZ R21, R64, R21 ;  /* 0x0000001540157220 */ /* 0x000fe20000410000 */
[----:B------:R-:W-:Y:S01]  /*7da0*/  F2FP.F16.F32.PACK_AB R11, R15, R30 ;  /* 0x0000001e0f0b723e */ /* 0x000fe200000000ff */
[----:B------:R-:W-:Y:S01]  /*7db0*/  FMUL.FTZ R18, R18, R5 ;  /* 0x0000000512127220 */ /* 0x000fe20000410000 */
[----:B------:R-:W-:Y:S01]  /*7dc0*/  FMUL.FTZ R20, R20, R4 ;  /* 0x0000000414147220 */ /* 0x000fe20000410000 */
[----:B------:R-:W-:Y:S01]  /*7dd0*/  F2FP.F16.F32.PACK_AB R10, R31, R32 ;  /* 0x000000201f0a723e */ /* 0x000fe200000000ff */
[----:B------:R-:W-:Y:S01]  /*7de0*/  FMUL.FTZ R19, R19, R0 ;  /* 0x0000000013137220 */ /* 0x000fe20000410000 */
[----:B-1----:R-:W-:Y:S06]  /*7df0*/  BRA.U !UP0, `(.L_x_602) ;  /* 0x00000001089c7547 */ /* 0x002fec000b800000 */
[----:B------:R-:W2:Y:S01]  /*7e00*/  LDL.LU R37, [R1] ;  /* 0x0000000001257983 */ /* 0x000ea20000300800 */
[----:B------:R-:W1:Y:S01]  /*7e10*/  LDC R14, c[0x0][0x3b0] ;  /* 0x0000ec00ff0e7b82 */ /* 0x000e620000000800 */
[----:B------:R-:W-:Y:S01]  /*7e20*/  ISETP.GE.AND P0, PT, R103, UR5, PT ;  /* 0x0000000567007c0c */ /* 0x000fe2000bf06270 */
[----:B------:R-:W-:Y:S01]  /*7e30*/  ULOP3.LUT UR27, UR48, 0x1, URZ, 0xc0, !UPT ;  /* 0x00000001301b7892 */ /* 0x000fe2000f8ec0ff */
[----:B------:R-:W3:Y:S01]  /*7e40*/  LDL.LU R36, [R1+0x8] ;  /* 0x0000080001247983 */ /* 0x000ee20000300800 */
[----:B------:R-:W-:Y:S02]  /*7e50*/  IADD3 R4, P2, PT, RZ, -UR31, RZ ;  /* 0x8000001fff047c10 */ /* 0x000fe4000ff5e0ff */
[----:B------:R-:W-:Y:S01]  /*7e60*/  UISETP.NE.U32.AND UP1, UPT, UR27, 0x1, UPT ;  /* 0x000000011b00788c */ /* 0x000fe2000bf25070 */
[----:B------:R-:W4:Y:S03]  /*7e70*/  LDL.LU R35, [R1+0x4] ;  /* 0x0000040001237983 */ /* 0x000f260000300800 */
[----:B------:R-:W-:Y:S04]  /*7e80*/  USEL UR27, UR30, 0x2000, !UP1 ;  /* 0x000020001e1b7887 */ /* 0x000fe8000c800000 */
[----:B------:R-:W2:Y:S02]  /*7e90*/  @!P0 LDC R5, c[0x0][0x3b4] ;  /* 0x0000ed00ff058b82 */ /* 0x000ea40000000800 */
[----:B------:R-:W-:Y:S02]  /*7ea0*/  VIADD R229, R229, UR27 ;  /* 0x0000001be5e57c36 */ /* 0x000fe40008000000 */
[----:B-----5:R-:W-:Y:S02]  /*7eb0*/  VIADD R149, R149, UR27 ;  /* 0x0000001b95957c36 */ /* 0x020fe40008000000 */
[----:B----4-:R-:W-:Y:S02]  /*7ec0*/  VIADD R35, R35, UR27 ;  /* 0x0000001b23237c36 */ /* 0x010fe40008000000 */
[----:B-1----:R-:W-:Y:S04]  /*7ed0*/  IMAD.SHL.U32 R0, R14, 0x80, RZ ;  /* 0x000000800e007824 */ /* 0x002fe800078e00ff */
[----:B------:R-:W-:Y:S01]  /*7ee0*/  IMAD.X R0, RZ, RZ, ~R0, P2 ;  /* 0x000000ffff007224 */ /* 0x000fe200010e0e00 */
[----:B------:R-:W-:Y:S04]  /*7ef0*/  ISETP.GE.AND P2, PT, R103, UR5, PT ;  /* 0x0000000567007c0c */ /* 0x000fe8000bf46270 */
[----:B------:R-:W-:Y:S04]  /*7f00*/  SHF.R.S64 R4, R4, 0x1f, R0 ;  /* 0x0000001f04047819 */ /* 0x000fe80000001000 */
[----:B---3--:R-:W-:Y:S04]  /*7f10*/  IADD3 R36, P3, PT, R4, R36, RZ ;  /* 0x0000002404247210 */ /* 0x008fe80007f7e0ff */
[----:B--2---:R-:W-:Y:S01]  /*7f20*/  LEA.HI.X.SX32 R37, R0, R37, 0x1, P3 ;  /* 0x0000002500257211 */ /* 0x004fe200018f0eff */
[----:B------:R1:W-:Y:S01]  /*7f30*/  STL [R1+0x8], R36 ;  /* 0x0000082401007387 */ /* 0x0003e20000100800 */
[C---:B------:R-:W-:Y:S03]  /*7f40*/  @!P0 LEA R4, P3, R14.reuse, R36, 0x7 ;  /* 0x000000240e048211 */ /* 0x040fe600078638ff */
[----:B------:R1:W-:Y:S01]  /*7f50*/  STL [R1], R37 ;  /* 0x0000002501007387 */ /* 0x0003e20000100800 */
[----:B------:R-:W-:Y:S01]  /*7f60*/  @!P0 LEA.HI.X R5, R14, R37, R5, 0x7, P3 ;  /* 0x000000250e058211 */ /* 0x000fe200018f3c05 */
[----:B------:R-:W-:Y:S02]  /*7f70*/  @!P2 IMAD.MOV.U32 R14, RZ, RZ, R36 ;  /* 0x000000ffff0ea224 */ /* 0x000fe400078e0024 */
[----:B------:R1:W-:Y:S01]  /*7f80*/  STL [R1+0x4], R35 ;  /* 0x0000042301007387 */ /* 0x0003e20000100800 */
[----:B------:R-:W-:Y:S05]  /*7f90*/  @!P2 IMAD.MOV.U32 R15, RZ, RZ, R37 ;  /* 0x000000ffff0fa224 */ /* 0x000fea00078e0025 */
        /* <DEDUP_REMOVED lines=13> */
.L_x_602:
[----:B------:R-:W-:Y:S01]  /*8070*/  STS [R3+0x8000], R168 ;  /* 0x008000a803007388 */ /* 0x000fe20000000800 */
[----:B-1----:R-:W-:Y:S01]  /*8080*/  F2FP.F16.F32.PACK_AB R4, R18, R21 ;  /* 0x000000151204723e */ /* 0x002fe200000000ff */
[----:B------:R-:W-:Y:S01]  /*8090*/  IMAD.SHL.U32 R60, R111, 0x4, RZ ;  /* 0x000000046f3c7824 */ /* 0x000fe200078e00ff */
[----:B------:R-:W-:Y:S01]  /*80a0*/  F2FP.F16.F32.PACK_AB R5, R19, R20 ;  /* 0x000000141305723e */ /* 0x000fe200000000ff */
[----:B------:R-:W-:Y:S01]  /*80b0*/  STS [R3+0x8400], R167 ;  /* 0x008400a703007388 */ /* 0x000fe20000000800 */
[--C-:B------:R-:W-:Y:S01]  /*80c0*/  SHF.R.U32.HI R0, RZ, 0x4, R111.reuse ;  /* 0x00000004ff007819 */ /* 0x100fe2000001166f */
[----:B------:R-:W1:Y:S02]  /*80d0*/  LDC R102, c[0x0][0x44c] ;  /* 0x00011300ff667b82 */ /* 0x000e640000000800 */
[----:B------:R-:W-:Y:S01]  /*80e0*/  STS [R159+0x8000], R162 ;  /* 0x008000a29f007388 */ /* 0x000fe20000000800 */
[----:B------:R-:W-:Y:S03]  /*80f0*/  LOP3.LUT R59, R0, 0x8, RZ, 0xc0, !PT ;  /* 0x00000008003b7812 */ /* 0x000fe600078ec0ff */
[----:B------:R-:W-:Y:S04]  /*8100*/  STS [R159+0x8400], R161 ;  /* 0x008400a19f007388 */ /* 0x000fe80000000800 */
[----:B------:R-:W-:Y:S04]  /*8110*/  STS [R3+0xa000], R166 ;  /* 0x00a000a603007388 */ /* 0x000fe80000000800 */
[----:B------:R2:W-:Y:S04]  /*8120*/  STS [R3+0xa400], R165 ;  /* 0x00a400a503007388 */ /* 0x0005e80000000800 */
[----:B------:R-:W-:Y:S04]  /*8130*/  STS [R159+0xa000], R164 ;  /* 0x00a000a49f007388 */ /* 0x000fe80000000800 */
[----:B------:R-:W-:Y:S01]  /*8140*/  STS [R159+0xa400], R163 ;  /* 0x00a400a39f007388 */ /* 0x000fe20000000800 */
[----:B-1----:R-:W-:Y:S03]  /*8150*/  IMAD R102, R102, UR8, RZ ;  /* 0x0000000866667c24 */ /* 0x002fe6000f8e02ff */
[----:B------:R-:W-:Y:S01]  /*8160*/  STS [R113+0x8000], R160 ;  /* 0x008000a071007388 */ /* 0x000fe20000000800 */
[----:B------:R-:W-:Y:S03]  /*8170*/  IMAD.U32 R0, R102, -0x80, RZ ;  /* 0xffffff8066007824 */ /* 0x000fe600078e00ff */
[----:B------:R-:W-:Y:S04]  /*8180*/  STS [R113+0x8400], R107 ;  /* 0x0084006b71007388 */ /* 0x000fe80000000800 */
[----:B------:R-:W-:Y:S04]  /*8190*/  STS [R158+0x8000], R27 ;  /* 0x0080001b9e007388 */ /* 0x000fe80000000800 */
[----:B------:R-:W-:Y:S01]  /*81a0*/  STS [R158+0x8400], R26 ;  /* 0x0084001a9e007388 */ /* 0x000fe20000000800 */
[----:B--2---:R-:W-:Y:S03]  /*81b0*/  LOP3.LUT R3, R59, 0x10, R111, 0xf8, !PT ;  /* 0x000000103b037812 */ /* 0x004fe600078ef86f */
[----:B------:R-:W-:Y:S01]  /*81c0*/  STS [R113+0xa000], R33 ;  /* 0x00a0002171007388 */ /* 0x000fe20000000800 */
[--C-:B------:R-:W-:Y:S03]  /*81d0*/  LOP3.LUT R3, R3, 0xc0, R109.reuse, 0xf8, !PT ;  /* 0x000000c003037812 */ /* 0x100fe600078ef86d */
[----:B------:R-:W-:Y:S01]  /*81e0*/  STS [R113+0xa400], R34 ;  /* 0x00a4002271007388 */ /* 0x000fe20000000800 */
[----:B------:R-:W-:Y:S03]  /*81f0*/  LOP3.LUT R3, R3, 0x18, R60, 0x78, !PT ;  /* 0x0000001803037812 */ /* 0x000fe600078e783c */
[----:B------:R-:W-:Y:S01]  /*8200*/  STS [R158+0xa000], R29 ;  /* 0x00a0001d9e007388 */ /* 0x000fe20000000800 */
[----:B------:R-:W-:Y:S03]  /*8210*/  LOP3.LUT R3, R3, 0x120, R109, 0xf8, !PT ;  /* 0x0000012003037812 */ /* 0x000fe600078ef86d */
[----:B------:R-:W-:Y:S01]  /*8220*/  STS [R158+0xa400], R28 ;  /* 0x00a4001c9e007388 */ /* 0x000fe20000000800 */
[----:B------:R-:W-:Y:S03]  /*8230*/  LEA R3, R3, UR4, 0x1 ;  /* 0x0000000403037c11 */ /* 0x000fe6000f8e08ff */
        /* <DEDUP_REMOVED lines=23> */
[----:B------:R-:W-:Y:S04]  /*83b0*/  LDSM.16.MT88.4 R28, [R3+0x4800] ;  /* 0x00480000031c783b */ /* 0x000fe80000004200 */
[----:B------:R-:W-:Y:S01]  /*83c0*/  LDSM.16.MT88.4 R32, [R2+UR4+0x15000] ;  /* 0x015000040220783b */ /* 0x000fe20008004200 */
[-C--:B-1---5:R-:W-:Y:S08]  /*83d0*/  HMMA.16816.F32 R68, R4, R8.reuse, R68 ;  /* 0x000000080444723c */ /* 0x0a2ff00000001844 */
        /* <DEDUP_REMOVED lines=44> */
[----:B------:R-:W-:Y:S02]  /*86a0*/  LOP3.LUT R4, R104, 0xd8, RZ, 0xc0, !PT ;  /* 0x000000d868047812 */ /* 0x000fe400078ec0ff */
[----:B------:R-:W-:Y:S02]  /*86b0*/  LEA R6, P0, R0, R230, 0x2 ;  /* 0x000000e600067211 */ /* 0x000fe400078010ff */
[-C--:B----4-:R-:W-:Y:S05]  /*86c0*/  HMMA.16816.F32 R68, R16, R20.reuse, R68 ;  /* 0x000000141044723c */ /* 0x090fea0000001844 */
[----:B------:R-:W-:Y:S01]  /*86d0*/  LOP3.LUT R4, R4, 0x18, R111, 0x78, !PT ;  /* 0x0000001804047812 */ /* 0x000fe200078e786f */
[----:B------:R-:W-:Y:S02]  /*86e0*/  IMAD.MOV.U32 R230, RZ, RZ, R6 ;  /* 0x000000ffffe67224 */ /* 0x000fe400078e0006 */
[C---:B--2---:R-:W-:Y:S04]  /*86f0*/  HMMA.16816.F32 R72, R28.reuse, R20, R72 ;  /* 0x000000141c48723c */ /* 0x044fe80000001848 */
[----:B------:R-:W-:Y:S02]  /*8700*/  LOP3.LUT R5, R4, 0x1f20, R104, 0xf8, !PT ;  /* 0x00001f2004057812 */ /* 0x000fe400078ef868 */
[----:B------:R-:W-:Y:S02]  /*8710*/  LEA.HI.X.SX32 R4, R0, R231, 0x2, P0 ;  /* 0x000000e700047211 */ /* 0x000fe400000f16ff */
[-C--:B------:R-:W-:Y:S03]  /*8720*/  HMMA.16816.F32 R76, R28, R22.reuse, R76 ;  /* 0x000000161c4c723c */ /* 0x080fe6000000184c */
[----:B------:R-:W-:Y:S01]  /*8730*/  LOP3.LUT R0, R108, 0x1c0, RZ, 0xc0, !PT ;  /* 0x000001c06c007812 */ /* 0x000fe200078ec0ff */
[----:B------:R-:W-:Y:S01]  /*8740*/  IMAD.MOV.U32 R231, RZ, RZ, R4 ;  /* 0x000000ffffe77224 */ /* 0x000fe200078e0004 */
[----:B------:R-:W-:Y:S03]  /*8750*/  LEA R61, R5, UR4, 0x1 ;  /* 0x00000004053d7c11 */ /* 0x000fe6000f8e08ff */
[----:B------:R-:W-:Y:S01]  /*8760*/  HMMA.16816.F32 R80, R16, R22, R80 ;  /* 0x000000161050723c */ /* 0x000fe20000001850 */
[----:B------:R-:W-:Y:S08]  /*8770*/  @!UPT UIADD3 URZ, UPT, UPT, URZ, URZ, URZ ;  /* 0x000000fffffff290 */ /* 0x000ff0000fffe0ff */
        /* <DEDUP_REMOVED lines=30> */
.L_x_603:
[----:B------:R-:W2:Y:S01]  /*8960*/  LDL R114, [R1+0x24] ;  /* 0x0000240001727983 */ /* 0x000ea20000100800 */
[----:B-1----:R-:W-:Y:S01]  /*8970*/  LOP3.LUT R4, R108, 0x200, RZ, 0xc0, !PT ;  /* 0x000002006c047812 */ /* 0x002fe200078ec0ff */
[----:B------:R-:W-:Y:S01]  /*8980*/  IMAD.U32 R100, RZ, RZ, UR49 ;  /* 0x00000031ff647e24 */ /* 0x000fe2000f8e00ff */
[----:B------:R-:W-:Y:S01]  /*8990*/  LOP3.LUT R0, R0, 0x38, R104, 0xf8, !PT ;  /* 0x0000003800007812 */ /* 0x000fe200078ef868 */
[----:B------:R-:W3:Y:S01]  /*89a0*/  LDL R113, [R1+0x20] ;  /* 0x0000200001717983 */ /* 0x000ee20000100800 */
[----:B------:R-:W-:Y:S01]  /*89b0*/  LOP3.LUT R4, R4, 0xc00, R109, 0xf8, !PT ;  /* 0x00000c0004047812 */ /* 0x000fe200078ef86d */
[----:B------:R-:W-:Y:S01]  /*89c0*/  IMAD.MOV.U32 R115, RZ, RZ, 0x4 ;  /* 0x00000004ff737424 */ /* 0x000fe200078e00ff */
[----:B------:R-:W-:Y:S01]  /*89d0*/  LOP3.LUT R0, R0, 0x8, R105, 0x78, !PT ;  /* 0x0000000800007812 */ /* 0x000fe200078e7869 */
[----:B------:R-:W4:Y:S01]  /*89e0*/  LDL R112, [R1+0x1c] ;  /* 0x00001c0001707983 */ /* 0x000f220000100800 */
[----:B------:R-:W-:Y:S01]  /*89f0*/  LOP3.LUT P0, RZ, R111, 0x2, RZ, 0xc0, !PT ;  /* 0x000000026fff7812 */ /* 0x000fe2000780c0ff */
[----:B------:R-:W-:Y:S01]  /*8a00*/  @UP0 UIADD3 UR44, UP1, UPT, UR18, -0x200, URZ ;  /* 0xfffffe00122c0890 */ /* 0x000fe2000ff3e0ff */
[----:B------:R-:W-:Y:S01]  /*8a10*/  LOP3.LUT R0, R4, R0, RZ, 0xfc, !PT ;  /* 0x0000000004007212 */ /* 0x000fe200078efcff */
[----:B------:R-:W5:Y:S01]  /*8a20*/  LDL R107, [R1+0x18] ;  /* 0x00001800016b7983 */ /* 0x000f620000100800 */
[----:B------:R-:W-:Y:S01]  /*8a30*/  SEL R58, R110, 0xffffffe0, !P0 ;  /* 0xffffffe06e3a7807 */ /* 0x000fe20004000000 */
[----:B------:R-:W-:Y:S01]  /*8a40*/  @UP0 UIADD3.X UR42, UPT, UPT, UR19, -0x1, URZ, UP1, !UPT ;  /* 0xffffffff132a0890 */ /* 0x000fe20008ffe4ff */
[----:B------:R-:W-:Y:S01]  /*8a50*/  LEA R0, R0, UR4, 0x1 ;  /* 0x0000000400007c11 */ /* 0x000fe2000f8e08ff */
[----:B------:R-:W-:Y:S01]  /*8a60*/  LDSM.16.MT88.4 R20, [R3+0x6000] ;  /* 0x006000000314783b */ /* 0x000fe20000004200 */
[----:B------:R-:W-:Y:S01]  /*8a70*/  LEA R100, P0, R100, R230, 0x2 ;  /* 0x000000e664647211 */ /* 0x000fe200078010ff */
[----:B------:R-:W-:Y:S02]  /*8a80*/  @UP0 UIADD3 UR10, UP1, UPT, UR10, -0x200, URZ ;  /* 0xfffffe000a0a0890 */ /* 0x000fe4000ff3e0ff */
[----:B------:R-:W1:Y:S01]  /*8a90*/  LDSM.16.M88.4 R16, [R0+0x8000] ;  /* 0x008000000010783b */ /* 0x000e620000000200 */
[C---:B------:R-:W-:Y:S01]  /*8aa0*/  IMAD.IADD R57, R0.reuse, 0x1, R58 ;  /* 0x0000000100397824 */ /* 0x040fe200078e023a */
[----:B------:R-:W-:Y:S01]  /*8ab0*/  ULOP3.LUT UR27, UR48, 0x1, URZ, 0xc0, !UPT ;  /* 0x00000001301b7892 */ /* 0x000fe2000f8ec0ff */
[C---:B------:R-:W-:Y:S01]  /*8ac0*/  VIADD R8, R0.reuse, 0x8000 ;  /* 0x0000800000087836 */ /* 0x040fe20000000000 */
[----:B------:R-:W1:Y:S01]  /*8ad0*/  LDSM.16.M88.4 R12, [R0+0xa000] ;  /* 0x00a00000000c783b */ /* 0x000e620000000200 */
[----:B------:R-:W-:Y:S01]  /*8ae0*/  VIADD R56, R0, 0x8040 ;  /* 0x0000804000387836 */ /* 0x000fe20000000000 */
[----:B------:R-:W-:Y:S01]  /*8af0*/  @UP0 UIADD3.X UR11, UPT, UPT, UR11, -0x1, URZ, UP1, !UPT ;  /* 0xffffffff0b0b0890 */ /* 0x000fe20008ffe4ff */
[----:B------:R-:W-:Y:S01]  /*8b00*/  @P1 VIADD R56, R8, 0xffffffc0 ;  /* 0xffffffc008381836 */ /* 0x000fe20000000000 */
[----:B------:R-:W-:Y:S01]  /*8b10*/  LDSM.16.MT88.4 R28, [R3+0x6400] ;  /* 0x00640000031c783b */ /* 0x000fe20000004200 */
[----:B------:R-:W-:Y:S01]  /*8b20*/  PLOP3.LUT P1, PT, PT, PT, UP0, 0x80, 0x8 ;  /* 0x000000000008781c */ /* 0x000fe20003f2f008 */
[----:B------:R-:W-:Y:S01]  /*8b30*/  UISETP.NE.U32.AND UP1, UPT, UR27, 0x1, UPT ;  /* 0x000000011b00788c */ /* 0x000fe2000bf25070 */
[----:B------:R-:W-:Y:S01]  /*8b40*/  IMAD.IADD R58, R58, 0x1, R56 ;  /* 0x000000013a3a7824 */ /* 0x000fe200078e0238 */
[----:B------:R-:W1:Y:S04]  /*8b50*/  LDSM.16.M88.4 R24, [R57+0x8000] ;  /* 0x008000003918783b */ /* 0x000e680000000200 */
[----:B------:R-:W1:Y:S01]  /*8b60*/  LDSM.16.M88.4 R32, [R57+0xa000] ;  /* 0x00a000003920783b */ /* 0x000e620000000200 */
[----:B------:R-:W-:Y:S03]  /*8b70*/  PLOP3.LUT P2, PT, PT, PT, UP1, 0x80, 0x8 ;  /* 0x000000000008781c */ /* 0x000fe60003f4f018 */
[----:B------:R-:W-:Y:S04]  /*8b80*/  LDSM.16.MT88.4 R40, [R3+0x6800] ;  /* 0x006800000328783b */ /* 0x000fe80000004200 */
[----:B------:R-:W1:Y:S04]  /*8b90*/  LDSM.16.M88.4 R36, [R56] ;  /* 0x000000003824783b */ /* 0x000e680000000200 */
[----:B------:R-:W1:Y:S04]  /*8ba0*/  LDSM.16.M88.4 R44, [R56+0x2000] ;  /* 0x00200000382c783b */ /* 0x000e680000000200 */
        /* <DEDUP_REMOVED lines=14> */
[-C--:B------:R-:W-:Y:S08]  /*8c90*/  HMMA.16816.F32 R4, R36, R40.reuse, R4 ;  /* 0x000000282404723c */ /* 0x080ff00000001804 */
        /* <DEDUP_REMOVED lines=20> */
[----:B------:R-:W1:Y:S03]  /*8de0*/  LDSM.16.M88.4 R20, [R57+0xe000] ;  /* 0x00e000003914783b */ /* 0x000e660000000200 */
        /* <DEDUP_REMOVED lines=9> */
[----:B------:R-:W1:Y:S02]  /*8e80*/  LDSM.16.M88.4 R32, [R56+0x4000] ;  /* 0x004000003820783b */ /* 0x000e640000000200 */
[----:B------:R-:W-:Y:S02]  /*8e90*/  LEA.HI.X.SX32 R49, R102, R51, 0x5, P0 ;  /* 0x0000003366317211 */ /* 0x000fe400000f2eff */
[----:B------:R-:W-:Y:S01]  /*8ea0*/  @P1 LOP3.LUT R232, R106, 0x7, R0, 0xf8, !PT ;  /* 0x000000076ae81812 */ /* 0x000fe200078ef800 */
[C---:B------:R-:W-:Y:S02]  /*8eb0*/  VIADD R0, R148.reuse, 0xffffe000 ;  /* 0xffffe00094007836 */ /* 0x040fe40000000000 */
[----:B------:R-:W-:Y:S01]  /*8ec0*/  HMMA.16816.F32 R16, R24, R30, R16 ;  /* 0x0000001e1810723c */ /* 0x000fe20000001810 */
[----:B------:R-:W1:Y:S03]  /*8ed0*/  LDSM.16.M88.4 R24, [R56+0x6000] ;  /* 0x006000003818783b */ /* 0x000e660000000200 */
[----:B------:R-:W-:Y:S01]  /*8ee0*/  @P2 VIADD R0, R148, 0x2000 ;  /* 0x0000200094002836 */ /* 0x000fe20000000000 */
[----:B------:R-:W-:Y:S03]  /*8ef0*/  LDSM.16.MT88.4 R28, [R3+0x7c00] ;  /* 0x007c0000031c783b */ /* 0x000fe60000004200 */
[-C--:B-1----:R-:W-:Y:S08]  /*8f00*/  HMMA.16816.F32 R4, R36, R40.reuse, R4 ;  /* 0x000000282404723c */ /* 0x082ff00000001804 */
[C---:B------:R-:W-:Y:S08]  /*8f10*/  HMMA.16816.F32 R8, R20.reuse, R40, R8 ;  /* 0x000000281408723c */ /* 0x040ff00000001808 */
[-C--:B------:R-:W-:Y:S01]  /*8f20*/  HMMA.16816.F32 R12, R20, R42.reuse, R12 ;  /* 0x0000002a140c723c */ /* 0x080fe2000000180c */
[----:B------:R-:W1:Y:S07]  /*8f30*/  LDSM.16.M88.4 R20, [R58+0x4000] ;  /* 0x004000003a14783b */ /* 0x000e6e0000000200 */
[----:B------:R-:W-:Y:S01]  /*8f40*/  HMMA.16816.F32 R16, R36, R42, R16 ;  /* 0x0000002a2410723c */ /* 0x000fe20000001810 */
[----:B------:R-:W1:Y:S03]  /*8f50*/  LDSM.16.M88.4 R36, [R58+0x6000] ;  /* 0x006000003a24783b */ /* 0x000e660000000200 */
[C---:B------:R-:W-:Y:S04]  /*8f60*/  LEA R42, P0, R102.reuse, R48, 0x5 ;  /* 0x00000030662a7211 */ /* 0x040fe800078028ff */
[-C--:B------:R-:W-:Y:S05]  /*8f70*/  HMMA.16816.F32 R4, R32, R44.reuse, R4 ;  /* 0x0000002c2004723c */ /* 0x080fea0000001804 */
[C---:B------:R-:W-:Y:S02]  /*8f80*/  LEA.HI.X.SX32 R43, R102.reuse, R49, 0x5, P0 ;  /* 0x00000031662b7211 */ /* 0x040fe400000f2eff */
[C---:B------:R-:W-:Y:S01]  /*8f90*/  LEA R40, P0, R102.reuse, R42, 0x5 ;  /* 0x0000002a66287211 */ /* 0x040fe200078028ff */
[C---:B------:R-:W-:Y:S04]  /*8fa0*/  HMMA.16816.F32 R8, R24.reuse, R44, R8 ;  /* 0x0000002c1808723c */ /* 0x040fe80000001808 */
[----:B------:R-:W-:Y:S04]  /*8fb0*/  LEA.HI.X.SX32 R41, R102, R43, 0x5, P0 ;  /* 0x0000002b66297211 */ /* 0x000fe800000f2eff */
[-C--:B------:R-:W-:Y:S03]  /*8fc0*/  HMMA.16816.F32 R12, R24, R46.reuse, R12 ;  /* 0x0000002e180c723c */ /* 0x080fe6000000180c */
[----:B------:R-:W-:Y:S01]  /*8fd0*/  @P1 IMAD.WIDE.U32 R24, R232, R115, UR18 ;  /* 0x00000012e8181e25 */ /* 0x000fe2000f8e0073 */
[----:B------:R-:W-:Y:S01]  /*8fe0*/  @UP0 UMOV UR18, UR44 ;  /* 0x0000002c00120c82 */ /* 0x000fe20008000000 */
[----:B------:R-:W-:Y:S01]  /*8ff0*/  @UP0 UMOV UR19, UR42 ;  /* 0x0000002a00130c82 */ /* 0x000fe20008000000 */
[----:B------:R-:W-:Y:S02]  /*9000*/  UISETP.GT.AND UP0, UPT, UR48, UR45, UPT ;  /* 0x0000002d3000728c */ /* 0x000fe4000bf04270 */
[----:B------:R-:W-:Y:S01]  /*9010*/  HMMA.16816.F32 R16, R32, R46, R16 ;  /* 0x0000002e2010723c */ /* 0x000fe20000001810 */
[----:B------:R-:W-:Y:S03]  /*9020*/  UIADD3 UR48, UPT, UPT, UR48, -0x1, URZ ;  /* 0xffffffff30307890 */ /* 0x000fe6000fffe0ff */
[C---:B------:R-:W-:Y:S04]  /*9030*/  LEA R32, P0, R102.reuse, R40, 0x5 ;  /* 0x0000002866207211 */ /* 0x040fe800078028ff */
[-C--:B-1----:R-:W-:Y:S05]  /*9040*/  HMMA.16816.F32 R4, R20, R28.reuse, R4 ;  /* 0x0000001c1404723c */ /* 0x082fea0000001804 */
[C---:B------:R-:W-:Y:S03]  /*9050*/  LEA.HI.X.SX32 R33, R102.reuse, R41, 0x5, P0 ;  /* 0x0000002966217211 */ /* 0x040fe600000f2eff */
[C---:B------:R-:W-:Y:S04]  /*9060*/  HMMA.16816.F32 R8, R36.reuse, R28, R8 ;  /* 0x0000001c2408723c */ /* 0x040fe80000001808 */
[C---:B------:R-:W-:Y:S04]  /*9070*/  LEA R28, P0, R102.reuse, R32, 0x5 ;  /* 0x00000020661c7211 */ /* 0x040fe800078028ff */
[-C--:B------:R-:W-:Y:S01]  /*9080*/  HMMA.16816.F32 R12, R36, R30.reuse, R12 ;  /* 0x0000001e240c723c */ /* 0x080fe2000000180c */
[----:B--2---:R-:W2:Y:S02]  /*9090*/  @P1 LDG.E R114, desc[UR34][R24.64+-0x200] ;  /* 0xfffe002218721981 */ /* 0x004ea4000c1e1900 */
[C---:B------:R-:W-:Y:S02]  /*90a0*/  LEA.HI.X.SX32 R29, R102.reuse, R33, 0x5, P0 ;  /* 0x00000021661d7211 */ /* 0x040fe400000f2eff */
[----:B---3--:R-:W3:Y:S01]  /*90b0*/  @P1 LDG.E R113, desc[UR34][R24.64+-0x1e0] ;  /* 0xfffe202218711981 */ /* 0x008ee2000c1e1900 */
[C---:B------:R-:W-:Y:S02]  /*90c0*/  LEA R26, P0, R102.reuse, R28, 0x5 ;  /* 0x0000001c661a7211 */ /* 0x040fe400078028ff */
[----:B------:R-:W-:Y:S01]  /*90d0*/  HMMA.16816.F32 R16, R20, R30, R16 ;  /* 0x0000001e1410723c */ /* 0x000fe20000001810 */
[----:B----4-:R-:W4:Y:S03]  /*90e0*/  @P1 LDG.E R112, desc[UR34][R24.64+-0x100] ;  /* 0xffff002218701981 */ /* 0x010f26000c1e1900 */
[C---:B------:R-:W-:Y:S01]  /*90f0*/  LEA.HI.X.SX32 R27, R102.reuse, R29, 0x5, P0 ;  /* 0x0000001d661b7211 */ /* 0x040fe200000f2eff */
[----:B-----5:R1:W5:Y:S04]  /*9100*/  @P1 LDG.E R107, desc[UR34][R24.64+-0xe0] ;  /* 0xffff2022186b1981 */ /* 0x020368000c1e1900 */
[----:B------:R1:W-:Y:S04]  /*9110*/  REDG.E.ADD.F32.FTZ.RN.STRONG.GPU desc[UR34][R230.64], R4 ;  /* 0x00000004e60079a6 */ /* 0x0003e8000c12f322 */
[----:B------:R1:W-:Y:S04]  /*9120*/  REDG.E.ADD.F32.FTZ.RN.STRONG.GPU desc[UR34][R100.64], R5 ;  /* 0x00000005640079a6 */ /* 0x0003e8000c12f322 */
[----:B------:R1:W-:Y:S04]  /*9130*/  REDG.E.ADD.F32.FTZ.RN.STRONG.GPU desc[UR34][R66.64], R6 ;  /* 0x00000006420079a6 */ /* 0x0003e8000c12f322 */
[----:B------:R1:W-:Y:S04]  /*9140*/  REDG.E.ADD.F32.FTZ.RN.STRONG.GPU desc[UR34][R64.64], R7 ;  /* 0x00000007400079a6 */ /* 0x0003e8000c12f322 */
[----:B------:R-:W-:Y:S04]  /*9150*/  REDG.E.ADD.F32.FTZ.RN.STRONG.GPU desc[UR34][R62.64], R8 ;  /* 0x000000083e0079a6 */ /* 0x000fe8000c12f322 */
[----:B------:R-:W-:Y:S04]  /*9160*/  REDG.E.ADD.F32.FTZ.RN.STRONG.GPU desc[UR34][R54.64], R9 ;  /* 0x00000009360079a6 */ /* 0x000fe8000c12f322 */
[----:B------:R-:W-:Y:S01]  /*9170*/  REDG.E.ADD.F32.FTZ.RN.STRONG.GPU desc[UR34][R52.64], R10 ;  /* 0x0000000a340079a6 */ /* 0x000fe2000c12f322 */
[C---:B-1----:R-:W-:Y:S03]  /*9180*/  LEA R4, P0, R102.reuse, R26, 0x5 ;  /* 0x0000001a66047211 */ /* 0x042fe600078028ff */
[----:B------:R-:W-:Y:S01]  /*9190*/  REDG.E.ADD.F32.FTZ.RN.STRONG.GPU desc[UR34][R50.64], R11 ;  /* 0x0000000b320079a6 */ /* 0x000fe2000c12f322 */
[C---:B------:R-:W-:Y:S03]  /*91a0*/  LEA.HI.X.SX32 R5, R102.reuse, R27, 0x5, P0 ;  /* 0x0000001b66057211 */ /* 0x040fe600000f2eff */
        /* <DEDUP_REMOVED lines=17> */
[----:B------:R-:W1:Y:S04]  /*92c0*/  LDSM.16.MT88.4 R32, [R148+0x800] ;  /* 0x000800009420783b */ /* 0x000e680000004200 */
[----:B------:R-:W1:Y:S02]  /*92d0*/  LDSM.16.MT88.4 R36, [R2+UR4+0xd000] ;  /* 0x00d000040224783b */ /* 0x000e640008004200 */
        /* <DEDUP_REMOVED lines=16> */
[-C--:B------:R-:W-:Y:S08]  /*93e0*/  HMMA.16816.F32 R92, R36, R34.reuse, R92 ;  /* 0x00000022245c723c */ /* 0x080ff0000000185c */
[----:B------:R-:W-:Y:S01]  /*93f0*/  HMMA.16816.F32 R96, R28, R34, R96 ;  /* 0x000000221c60723c */ /* 0x000fe20000001860 */
[----:B------:R-:W-:Y:S04]  /*9400*/  LDSM.16.MT88.4 R28, [R148+0x1400] ;  /* 0x00140000941c783b */ /* 0x000fe80000004200 */
[----:B------:R-:W-:Y:S03]  /*9410*/  LDSM.16.MT88.4 R32, [R2+UR4+0xe800] ;  /* 0x00e800040220783b */ /* 0x000fe60008004200 */
[-C--:B-1----:R-:W-:Y:S08]  /*9420*/  HMMA.16816.F32 R84, R4, R8.reuse, R84 ;  /* 0x000000080454723c */ /* 0x082ff00000001854 */
[C---:B------:R-:W-:Y:S08]  /*9430*/  HMMA.16816.F32 R88, R12.reuse, R8, R88 ;  /* 0x000000080c58723c */ /* 0x040ff00000001858 */
[-C--:B------:R-:W-:Y:S01]  /*9440*/  HMMA.16816.F32 R92, R12, R10.reuse, R92 ;  /* 0x0000000a0c5c723c */ /* 0x080fe2000000185c */
[----:B------:R-:W1:Y:S07]  /*9450*/  LDSM.16.MT88.4 R12, [R2+UR4+0xa800] ;  /* 0x00a80004020c783b */ /* 0x000e6e0008004200 */
[----:B------:R-:W-:Y:S01]  /*9460*/  HMMA.16816.F32 R96, R4, R10, R96 ;  /* 0x0000000a0460723c */ /* 0x000fe20000001860 */
[----:B------:R-:W-:Y:S04]  /*9470*/  LDSM.16.MT88.4 R4, [R2+UR4+0xb000] ;  /* 0x00b000040204783b */ /* 0x000fe80008004200 */
[----:B------:R-:W4:Y:S03]  /*9480*/  LDSM.16.MT88.4 R8, [R148+0x1800] ;  /* 0x001800009408783b */ /* 0x000f260000004200 */
[-C--:B------:R-:W-:Y:S08]  /*9490*/  HMMA.16816.F32 R84, R16, R20.reuse, R84 ;  /* 0x000000141054723c */ /* 0x080ff00000001854 */
[C---:B------:R-:W-:Y:S08]  /*94a0*/  HMMA.16816.F32 R88, R24.reuse, R20, R88 ;  /* 0x000000141858723c */ /* 0x040ff00000001858 */
[-C--:B------:R-:W-:Y:S01]  /*94b0*/  HMMA.16816.F32 R92, R24, R22.reuse, R92 ;  /* 0x00000016185c723c */ /* 0x080fe2000000185c */
[----:B------:R-:W5:Y:S07]  /*94c0*/  LDSM.16.MT88.4 R24, [R2+UR4+0xf000] ;  /* 0x00f000040218783b */ /* 0x000f6e0008004200 */
[----:B------:R-:W-:Y:S01]  /*94d0*/  HMMA.16816.F32 R96, R16, R22, R96 ;  /* 0x000000161060723c */ /* 0x000fe20000001860 */
[----:B------:R-:W-:Y:S04]  /*94e0*/  LDSM.16.MT88.4 R16, [R2+UR4+0xb800] ;  /* 0x00b800040210783b */ /* 0x000fe80008004200 */
[----:B------:R2:W5:Y:S03]  /*94f0*/  LDSM.16.MT88.4 R20, [R148+0x1c00] ;  /* 0x001c00009414783b */ /* 0x0005660000004200 */
[-C--:B-1----:R-:W-:Y:S08]  /*9500*/  HMMA.16816.F32 R84, R12, R28.reuse, R84 ;  /* 0x0000001c0c54723c */ /* 0x082ff00000001854 */
[C---:B------:R-:W-:Y:S08]  /*9510*/  HMMA.16816.F32 R88, R32.reuse, R28, R88 ;  /* 0x0000001c2058723c */ /* 0x040ff00000001858 */
[-C--:B------:R-:W-:Y:S01]  /*9520*/  HMMA.16816.F32 R92, R32, R30.reuse, R92 ;  /* 0x0000001e205c723c */ /* 0x080fe2000000185c */
[----:B------:R-:W1:Y:S02]  /*9530*/  LDSM.16.MT88.4 R32, [R2+UR4+0xf800] ;  /* 0x00f800040220783b */ /* 0x000e640008004200 */
[----:B--2---:R-:W-:Y:S02]  /*9540*/  IMAD.MOV.U32 R148, RZ, RZ, R0 ;  /* 0x000000ffff947224 */ /* 0x004fe400078e0000 */
[----:B------:R2:W-:Y:S03]  /*9550*/  @P1 STL [R1+0x24], R114 ;  /* 0x0000247201001387 */ /* 0x0005e60000100800 */
[----:B------:R-:W-:Y:S01]  /*9560*/  HMMA.16816.F32 R96, R12, R30, R96 ;  /* 0x0000001e0c60723c */ /* 0x000fe20000001860 */
[----:B---3--:R2:W-:Y:S04]  /*9570*/  @P1 STL [R1+0x20], R113 ;  /* 0x0000207101001387 */ /* 0x0085e80000100800 */
[----:B----4-:R2:W-:Y:S03]  /*9580*/  @P1 STL [R1+0x1c], R112 ;  /* 0x00001c7001001387 */ /* 0x0105e60000100800 */
[-C--:B------:R-:W-:Y:S01]  /*9590*/  HMMA.16816.F32 R84, R4, R8.reuse, R84 ;  /* 0x000000080454723c */ /* 0x080fe20000001854 */
[----:B-----5:R2:W-:Y:S07]  /*95a0*/  @P1 STL [R1+0x18], R107 ;  /* 0x0000186b01001387 */ /* 0x0205ee0000100800 */
[C---:B------:R-:W-:Y:S08]  /*95b0*/  HMMA.16816.F32 R88, R24.reuse, R8, R88 ;  /* 0x000000081858723c */ /* 0x040ff00000001858 */
[-C--:B------:R-:W-:Y:S08]  /*95c0*/  HMMA.16816.F32 R92, R24, R10.reuse, R92 ;  /* 0x0000000a185c723c */ /* 0x080ff0000000185c */
[----:B------:R-:W-:Y:S08]  /*95d0*/  HMMA.16816.F32 R96, R4, R10, R96 ;  /* 0x0000000a0460723c */ /* 0x000ff00000001860 */
[-C--:B------:R-:W-:Y:S08]  /*95e0*/  HMMA.16816.F32 R84, R16, R20.reuse, R84 ;  /* 0x000000141054723c */ /* 0x080ff00000001854 */
[C---:B-1----:R-:W-:Y:S08]  /*95f0*/  HMMA.16816.F32 R88, R32.reuse, R20, R88 ;  /* 0x000000142058723c */ /* 0x042ff00000001858 */
[-C--:B------:R-:W-:Y:S08]  /*9600*/  HMMA.16816.F32 R92, R32, R22.reuse, R92 ;  /* 0x00000016205c723c */ /* 0x080ff0000000185c */
[----:B------:R-:W-:Y:S01]  /*9610*/  HMMA.16816.F32 R96, R16, R22, R96 ;  /* 0x000000161060723c */ /* 0x000fe20000001860 */
[----:B------:R-:W-:Y:S08]  /*9620*/  @!UPT UIADD3 URZ, UPT, UPT, URZ, URZ, URZ ;  /* 0x000000fffffff290 */ /* 0x000ff0000fffe0ff */
[----:B--2---:R-:W-:Y:S11]  /*9630*/  BRA.U UP0, `(.L_x_604) ;  /* 0xffffff9500ec7547 */ /* 0x004ff6000b83ffff */
[C---:B------:R-:W-:Y:S01]  /*9640*/  IMAD.SHL.U32 R2, R111.reuse, 0x10, RZ ;  /* 0x000000106f027824 */ /* 0x040fe200078e00ff */
[----:B------:R-:W1:Y:S01]  /*9650*/  LDCU UR5, c[0x0][0x500] ;  /* 0x0000a000ff0577ac */ /* 0x000e620008000800 */
[----:B------:R-:W-:Y:S01]  /*9660*/  IMAD.SHL.U32 R107, R111, 0x2, RZ ;  /* 0x000000026f6b7824 */ /* 0x000fe200078e00ff */
[----:B------:R-:W-:Y:S02]  /*9670*/  LOP3.LUT R0, R104, 0xc0, RZ, 0xc0, !PT ;  /* 0x000000c068007812 */ /* 0x000fe400078ec0ff */
[----:B------:R-:W-:Y:S01]  /*9680*/  LOP3.LUT R2, R2, 0x600, RZ, 0xc0, !PT ;  /* 0x0000060002027812 */ /* 0x000fe200078ec0ff */
[----:B------:R-:W-:Y:S01]  /*9690*/  UISETP.NE.AND UP0, UPT, UR40, -0x1, UPT ;  /* 0xffffffff2800788c */ /* 0x000fe2000bf05270 */
[----:B------:R-:W-:Y:S01]  /*96a0*/  LOP3.LUT R0, R0, 0x18, R111, 0xf8, !PT ;  /* 0x0000001800007812 */ /* 0x000fe200078ef86f */
[----:B------:R-:W-:Y:S01]  /*96b0*/  UMOV UR42, UR7 ;  /* 0x00000007002a7c82 */ /* 0x000fe20008000000 */
[----:B------:R-:W-:Y:S02]  /*96c0*/  LOP3.LUT R2, R2, 0x6, R107, 0xf8, !PT ;  /* 0x0000000602027812 */ /* 0x000fe400078ef86b */
[----:B------:R-:W-:-:S02]  /*96d0*/  F2FP.F16.F32.PACK_AB R68, R69, R68 ;  /* 0x000000444544723e */ /* 0x000fc400000000ff */
        /* <DEDUP_REMOVED lines=63> */
[----:B-1----:R-:W-:Y:S01]  /*9ad0*/  MOV R0, UR9 ;  /* 0x0000000900007c02 */ /* 0x002fe20008000f00 */
[----:B------:R-:W-:Y:S05]  /*9ae0*/  BRA `(.L_x_606) ;  /* 0x0000000000187947 */ /* 0x000fea0003800000 */
.L_x_605:
[----:B------:R-:W2:Y:S01]  /*9af0*/  LDCU.64 UR10, c[0x0][0x5c0] ;  /* 0x0000b800ff0a77ac */ /* 0x000ea20008000a00 */
[----:B------:R-:W-:-:S04]  /*9b00*/  UIADD3 UR5, UPT, UPT, UR36, UR40, URZ ;  /* 0x0000002824057290 */ /* 0x000fc8000fffe0ff */
[----:B--2---:R-:W-:Y:S02]  /*9b10*/  UIMAD.WIDE.U32 UR18, UR5, UR10, URZ ;  /* 0x0000000a051272a5 */ /* 0x004fe4000f8e00ff */
[----:B------:R-:W-:-:S04]  /*9b20*/  UIMAD UR5, UR5, UR11, URZ ;  /* 0x0000000b050572a4 */ /* 0x000fc8000f8e02ff */
[----:B------:R-:W-:-:S06]  /*9b30*/  UIADD3 UR5, UPT, UPT, UR19, UR5, URZ ;  /* 0x0000000513057290 */ /* 0x000fcc000fffe0ff */
[----:B-1----:R-:W-:Y:S02]  /*9b40*/  MOV R0, UR5 ;  /* 0x0000000500007c02 */ /* 0x002fe40008000f00 */
.L_x_606:
[----:B------:R-:W-:Y:S05]  /*9b50*/  BRA.U UP0, `(.L_x_607) ;  /* 0x0000000100307547 */ /* 0x000fea000b800000 */
        /* <DEDUP_REMOVED lines=8> */
[----:B------:R-:W-:-:S03]  /*9be0*/  UIMAD UR15, UR42, UR15, UR17 ;  /* 0x0000000f2a0f72a4 */ /* 0x000fc6000f8e0211 */
[----:B------:R-:W-:-:S03]  /*9bf0*/  UMOV UR36, UR16 ;  /* 0x0000001000247c82 */ /* 0x000fc60008000000 */
[----:B------:R-:W-:Y:S01]  /*9c00*/  MOV R18, UR15 ;  /* 0x0000000f00127c02 */ /* 0x000fe20008000f00 */
[----:B------:R-:W-:Y:S06]  /*9c10*/  BRA `(.L_x_608) ;  /* 0x00000000001c7947 */ /* 0x000fec0003800000 */
.L_x_607:
[----:B------:R-:W1:Y:S01]  /*9c20*/  LDCU.64 UR8, c[0x0][0x5c8] ;  /* 0x0000b900ff0877ac */ /* 0x000e620008000a00 */
[----:B------:R-:W-:-:S04]  /*9c30*/  UIADD3 UR5, UPT, UPT, UR36, UR40, URZ ;  /* 0x0000002824057290 */ /* 0x000fc8000fffe0ff */
[----:B-1----:R-:W-:Y:S02]  /*9c40*/  UIMAD.WIDE.U32 UR14, UR5, UR8, URZ ;  /* 0x00000008050e72a5 */ /* 0x002fe4000f8e00ff */
[----:B------:R-:W-:-:S04]  /*9c50*/  UIMAD UR5, UR5, UR9, URZ ;  /* 0x00000009050572a4 */ /* 0x000fc8000f8e02ff */
[----:B------:R-:W-:Y:S01]  /*9c60*/  UIADD3 UR5, UPT, UPT, UR15, UR5, URZ ;  /* 0x000000050f057290 */ /* 0x000fe2000fffe0ff */
[----:B------:R-:W-:-:S05]  /*9c70*/  UMOV UR36, UR14 ;  /* 0x0000000e00247c82 */ /* 0x000fca0008000000 */
[----:B------:R-:W-:-:S07]  /*9c80*/  MOV R18, UR5 ;  /* 0x0000000500127c02 */ /* 0x000fce0008000f00 */
.L_x_608:
[----:B------:R-:W-:Y:S01]  /*9c90*/  BAR.SYNC.DEFER_BLOCKING 0x0 ;  /* 0x0000000000007b1d */ /* 0x000fe20000010000 */
[----:B------:R-:W-:Y:S01]  /*9ca0*/  USHF.L.U32 UR5, UR37, 0x7, URZ ;  /* 0x0000000725057899 */ /* 0x000fe200080006ff */
[----:B------:R-:W-:Y:S01]  /*9cb0*/  SHF.R.U32.HI R111, RZ, 0x2, R111 ;  /* 0x00000002ff6f7819 */ /* 0x000fe2000001166f */
[----:B------:R-:W-:Y:S01]  /*9cc0*/  USHF.L.U32 UR17, UR37, 0x7, URZ ;  /* 0x0000000725117899 */ /* 0x000fe200080006ff */
[----:B------:R-:W-:Y:S01]  /*9cd0*/  IMAD.MOV.U32 R5, RZ, RZ, RZ ;  /* 0x000000ffff057224 */ /* 0x000fe200078e00ff */
        /* <DEDUP_REMOVED lines=13> */
[----:B------:R-:W-:Y:S01]  /*9db0*/  IADD3 R2, P0, PT, R2, UR18, RZ ;  /* 0x0000001202027c10 */ /* 0x000fe2000ff1e0ff */
        /* <DEDUP_REMOVED lines=23> */
.L_x_610:
[----:B------:R-:W-:Y:S05]  /*9f30*/  BSYNC.RECONVERGENT B0 ;  /* 0x0000000000007941 */ /* 0x000fea0003800200 */
.L_x_609:
        /* <DEDUP_REMOVED lines=11> */
.L_x_612:
[----:B------:R-:W-:Y:S05]  /*9ff0*/  BSYNC.RECONVERGENT B0 ;  /* 0x0000000000007941 */ /* 0x000fea0003800200 */
.L_x_611:
[----:B------:R-:W4:Y:S01]  /*a000*/  LDS.128 R12, [R61+0x8000] ;  /* 0x008000003d0c7984 */ /* 0x000f220000000c00 */
[----:B------:R-:W-:Y:S01]  /*a010*/  UIMAD UR16, UR16, UR8, URZ ;  /* 0x00000008101072a4 */ /* 0x000fe2000f8e02ff */
[----:B--2---:R-:W-:Y:S01]  /*a020*/  IADD3 R2, P0, PT, R16, UR36, RZ ;  /* 0x0000002410027c10 */ /* 0x004fe2000ff1e0ff */
        /* <DEDUP_REMOVED lines=22> */
.L_x_575:
[----:B------:R-:W-:Y:S05]  /*a190*/  BSYNC.RECONVERGENT B1 ;  /* 0x0000000000017941 */ /* 0x000fea0003800200 */
.L_x_557:
        /* <DEDUP_REMOVED lines=11> */
.L_x_614:
        /* <DEDUP_REMOVED lines=11> */
.L_x_1590:


//--------------------- .text._ZN5flash44flash_bwd_dq_dk_dv_loop_seqk_parallel_kernelI23Flash_bwd_kernel_traitsILi32ELi128ELi128ELi8ELi4ELi4ELi4ELb1ELb0EN7cutlass6half_tE19Flash_kernel_traitsILi32ELi128ELi128ELi8ES3_EELb1ELb0ELb0ELb0ELb1ELb1ELb0EEEvNS_16Flash_bwd_paramsE --------------------------
	.section	.text._ZN5flash44flash_bwd_dq_dk_dv_loop_seqk_parallel_kernelI23Flash_bwd_kernel_traitsILi32ELi128ELi128ELi8ELi4ELi4ELi4ELb1ELb0EN7cutlass6half_tE19Flash_kernel_traitsILi32ELi128ELi128ELi8ES3_EELb1ELb0ELb0ELb0ELb1ELb1ELb0EEEvNS_16Flash_bwd_paramsE,"ax",@progbits
	.align	128
        .global         _ZN5flash44flash_bwd_dq_dk_dv_loop_seqk_parallel_kernelI23Flash_bwd_kernel_traitsILi32ELi128ELi128ELi8ELi4ELi4ELi4ELb1ELb0EN7cutlass6half_tE19Flash_kernel_traitsILi32ELi128ELi128ELi8ES3_EELb1ELb0ELb0ELb0ELb1ELb1ELb0EEEvNS_16Flash_bwd_paramsE
        .type           _ZN5flash44flash_bwd_dq_dk_dv_loop_seqk_parallel_kernelI23Flash_bwd_kernel_traitsILi32ELi128ELi128ELi8ELi4ELi4ELi4ELb1ELb0EN7cutlass6half_tE19Flash_kernel_traitsILi32ELi128ELi128ELi8ES3_EELb1ELb0ELb0ELb0ELb1ELb1ELb0EEEvNS_16Flash_bwd_paramsE,@function
        .size           _ZN5flash44flash_bwd_dq_dk_dv_loop_seqk_parallel_kernelI23Flash_bwd_kernel_traitsILi32ELi128ELi128ELi8ELi4ELi4ELi4ELb1ELb0EN7cutlass6half_tE19Flash_kernel_traitsILi32ELi128ELi128ELi8ES3_EELb1ELb0ELb0ELb0ELb1ELb1ELb0EEEvNS_16Flash_bwd_paramsE,(.L_x_1591 - _ZN5flash44flash_bwd_dq_dk_dv_loop_seqk_parallel_kernelI23Flash_bwd_kernel_traitsILi32ELi128ELi128ELi8ELi4ELi4ELi4ELb1ELb0EN7cutlass6half_tE19Flash_kernel_traitsILi32ELi128ELi128ELi8ES3_EELb1ELb0ELb0ELb0ELb1ELb1ELb0EEEvNS_16Flash_bwd_paramsE)
        .other          _ZN5flash44flash_bwd_dq_dk_dv_loop_seqk_parallel_kernelI23Flash_bwd_kernel_traitsILi32ELi128ELi128ELi8ELi4ELi4ELi4ELb1ELb0EN7cutlass6half_tE19Flash_kernel_traitsILi32ELi128ELi128ELi8ES3_EELb1ELb0ELb0ELb0ELb1ELb1ELb0EEEvNS_16Flash_bwd_paramsE,@"STO_CUDA_ENTRY STV_DEFAULT"
_ZN5flash44flash_bwd_dq_dk_dv_loop_seqk_parallel_kernelI23Flash_bwd_kernel_traitsILi32ELi128ELi128ELi8ELi4ELi4ELi4ELb1ELb0EN7cutlass6half_tE19Flash_kernel_traitsILi32ELi128ELi128ELi8ES3_EELb1ELb0ELb0ELb0ELb1ELb1ELb0EEEvNS_16Flash_bwd_paramsE:
.text._ZN5flash44flash_bwd_dq_dk_dv_loop_seqk_parallel_kernelI23Flash_bwd_kernel_traitsILi32ELi128ELi128ELi8ELi4ELi4ELi4ELb1ELb0EN7cutlass6half_tE19Flash_kernel_traitsILi32ELi128ELi128ELi8ES3_EELb1ELb0ELb0ELb0ELb1ELb1ELb0EEEvNS_16Flash_bwd_paramsE:
        /* <DEDUP_REMOVED lines=14> */
[----:B------:R-:W-:Y:S01]  /*00e0*/  UMOV UR8, 0x400 ;  /* 0x0000040000087882 */ /* 0x000fe20000000000 */
[----:B------:R-:W-:Y:S01]  /*00f0*/  IMAD.MOV.U32 R108, RZ, RZ, 0x10 ;  /* 0x00000010ff6c7424 */ /* 0x000fe200078e00ff */
[----:B------:R-:W3:Y:S02]  /*0100*/  LDCU.64 UR18, c[0x0][0x358] ;  /* 0x00006b00ff1277ac */ /* 0x000ee40008000a00 */
[----:B------:R-:W4:Y:S01]  /*0110*/  S2UR UR5, SR_CgaCtaId ;  /* 0x00000000000579c3 */ /* 0x000f220000008800 */
[----:B------:R-:W-:Y:S01]  /*0120*/  UMOV UR7, 0xffffe000 ;  /* 0xffffe00000077882 */ /* 0x000fe20000000000 */
[----:B------:R-:W-:-:S06]  /*0130*/  UMOV UR23, URZ ;  /* 0x000000ff00177c82 */ /* 0x000fcc0008000000 */
[----:B------:R-:W5:Y:S08]  /*0140*/  S2UR UR20, SR_CgaCtaId ;  /* 0x00000000001479c3 */ /* 0x000f700000008800 */
[----:B------:R-:W3:Y:S01]  /*0150*/  S2UR UR16, SR_CTAID.Z ;  /* 0x00000000001079c3 */ /* 0x000ee20000002700 */
[----:B--2---:R-:W-:Y:S01]  /*0160*/  ULEA UR6, UR6, UR4, 0x18 ;  /* 0x0000000406067291 */ /* 0x004fe2000f8ec0ff */
        /* <DEDUP_REMOVED lines=9> */
[----:B------:R-:W-:Y:S01]  /*0200*/  IMAD.SHL.U32 R158, R4, 0x2, RZ ;  /* 0x00000002049e7824 */ /* 0x000fe200078e00ff */
[----:B------:R-:W-:Y:S01]  /*0210*/  LOP3.LUT R3, R6, 0x30, RZ, 0xc0, !PT ;  /* 0x0000003006037812 */ /* 0x000fe200078ec0ff */
[----:B------:R-:W-:Y:S01]  /*0220*/  IMAD.SHL.U32 R0, R4, 0x8, RZ ;  /* 0x0000000804007824 */ /* 0x000fe200078e00ff */
[----:B------:R-:W-:Y:S01]  /*0230*/  LOP3.LUT R5, R5, 0x18, RZ, 0xc0, !PT ;  /* 0x0000001805057812 */ /* 0x000fe200078ec0ff */
[----:B------:R-:W1:Y:S01]  /*0240*/  S2UR UR22, SR_CTAID.Y ;  /* 0x00000000001679c3 */ /* 0x000e620000002600 */
[----:B------:R-:W-:Y:S01]  /*0250*/  LOP3.LUT R157, R157, 0xc0, R2, 0xf8, !PT ;  /* 0x000000c09d9d7812 */ /* 0x000fe200078ef802 */
[----:B----4-:R-:W-:Y:S01]  /*0260*/  ULEA UR4, UR5, UR9, 0x18 ;  /* 0x0000000905047291 */ /* 0x010fe2000f8ec0ff */
[----:B------:R-:W-:Y:S01]  /*0270*/  LOP3.LUT R7, R8, 0x1c0, RZ, 0xc0, !PT ;  /* 0x000001c008077812 */ /* 0x000fe200078ec0ff */
[----:B------:R-:W-:Y:S01]  /*0280*/  UIADD3 UR9, UPT, UPT, UR6, 0x10000, URZ ;  /* 0x0001000006097890 */ /* 0x000fe2000fffe0ff */
[----:B------:R-:W-:Y:S01]  /*0290*/  LOP3.LUT R3, R3, 0x8, R4, 0xf8, !PT ;  /* 0x0000000803037812 */ /* 0x000fe200078ef804 */
[----:B------:R-:W-:Y:S01]  /*02a0*/  UIADD3 UR5, UPT, UPT, UR6, 0x8000, URZ ;  /* 0x0000800006057890 */ /* 0x000fe2000fffe0ff */
[----:B------:R-:W-:Y:S01]  /*02b0*/  LOP3.LUT R154, R155, 0x1c0, RZ, 0xc0, !PT ;  /* 0x000001c09b9a7812 */ /* 0x000fe200078ec0ff */
[----:B------:R-:W2:Y:S01]  /*02c0*/  S2UR UR21, SR_CTAID.Z ;  /* 0x00000000001579c3 */ /* 0x000ea20000002700 */
[----:B------:R-:W-:Y:S01]  /*02d0*/  LOP3.LUT R9, R5, 0xc0, R2, 0xf8, !PT ;  /* 0x000000c005097812 */ /* 0x000fe200078ef802 */
[----:B-----5:R-:W-:Y:S01]  /*02e0*/  ULEA UR20, UR20, UR8, 0x18 ;  /* 0x0000000814147291 */ /* 0x020fe2000f8ec0ff */
[----:B------:R-:W-:-:S02]  /*02f0*/  LOP3.LUT R157, R157, R5, RZ, 0x3c, !PT ;  /* 0x000000059d9d7212 */ /* 0x000fc400078e3cff */
[----:B------:R-:W-:Y:S02]  /*0300*/  LOP3.LUT R7, R7, 0x38, R158, 0xf8, !PT ;  /* 0x0000003807077812 */ /* 0x000fe400078ef89e */
[--C-:B------:R-:W-:Y:S02]  /*0310*/  LOP3.LUT R5, R3, 0x1c0, R155.reuse, 0xf8, !PT ;  /* 0x000001c003057812 */ /* 0x100fe400078ef89b */
[----:B------:R-:W-:Y:S02]  /*0320*/  LOP3.LUT R158, R158, 0xe006, R155, 0xc8, !PT ;  /* 0x0000e0069e9e7812 */ /* 0x000fe400078ec89b */
[----:B------:R-:W-:Y:S02]  /*0330*/  LOP3.LUT R154, R154, 0x38, R0, 0xf8, !PT ;  /* 0x000000389a9a7812 */ /* 0x000fe400078ef800 */
[----:B------:R-:W-:Y:S02]  /*0340*/  LOP3.LUT R3, R155, 0x200, RZ, 0xc0, !PT ;  /* 0x000002009b037812 */ /* 0x000fe400078ec0ff */
[----:B------:R-:W-:-:S02]  /*0350*/  LOP3.LUT R158, R158, 0xc00, R2, 0xf8, !PT ;  /* 0x00000c009e9e7812 */ /* 0x000fc400078ef802 */
[----:B------:R-:W-:Y:S02]  /*0360*/  LOP3.LUT R154, R154, 0x8, R6, 0x78, !PT ;  /* 0x000000089a9a7812 */ /* 0x000fe400078e7806 */
[----:B------:R-:W-:Y:S02]  /*0370*/  LOP3.LUT R3, R3, 0xc00, R2, 0xf8, !PT ;  /* 0x00000c0003037812 */ /* 0x000fe400078ef802 */
[----:B------:R-:W-:Y:S02]  /*0380*/  LOP3.LUT P2, RZ, R4, 0x4, RZ, 0xc0, !PT ;  /* 0x0000000404ff7812 */ /* 0x000fe4000784c0ff */
[----:B------:R-:W-:Y:S02]  /*0390*/  LOP3.LUT R156, R2, 0x20, RZ, 0xc0, !PT ;  /* 0x00000020029c7812 */ /* 0x000fe400078ec0ff */
[----:B------:R-:W-:Y:S02]  /*03a0*/  LOP3.LUT R160, R0, 0xd8, RZ, 0xc0, !PT ;  /* 0x000000d800a07812 */ /* 0x000fe400078ec0ff */
[----:B------:R-:W-:-:S02]  /*03b0*/  LOP3.LUT R158, R158, R7, RZ, 0xfc, !PT ;  /* 0x000000079e9e7212 */ /* 0x000fc400078efcff */
[----:B------:R-:W-:Y:S02]  /*03c0*/  LOP3.LUT R154, R3, R154, RZ, 0xfc, !PT ;  /* 0x0000009a039a7212 */ /* 0x000fe400078efcff */
[C---:B------:R-:W-:Y:S02]  /*03d0*/  LOP3.LUT P3, RZ, R4.reuse, 0x2, RZ, 0xc0, !PT ;  /* 0x0000000204ff7812 */ /* 0x040fe4000786c0ff */
[----:B------:R-:W-:Y:S02]  /*03e0*/  LOP3.LUT P1, RZ, R4, 0x8, RZ, 0xc0, !PT ;  /* 0x0000000804ff7812 */ /* 0x000fe4000782c0ff */
[----:B------:R-:W-:Y:S02]  /*03f0*/  LOP3.LUT R160, R160, 0x18, R4, 0x78, !PT ;  /* 0x00000018a0a07812 */ /* 0x000fe400078e7804 */
[----:B------:R-:W-:Y:S02]  /*0400*/  LOP3.LUT R156, R156, 0x3800, R8, 0xf8, !PT ;  /* 0x000038009c9c7812 */ /* 0x000fe400078ef808 */
[----:B------:R-:W-:-:S02]  /*0410*/  LEA R158, R158, UR9, 0x1 ;  /* 0x000000099e9e7c11 */ /* 0x000fc4000f8e08ff */
[----:B------:R-:W-:Y:S02]  /*0420*/  LEA R154, R154, UR5, 0x1 ;  /* 0x000000059a9a7c11 */ /* 0x000fe4000f8e08ff */
[----:B------:R-:W-:Y:S01]  /*0430*/  SEL R3, R162, 0xffffffe0, !P3 ;  /* 0xffffffe0a2037807 */ /* 0x000fe20005800000 */
[----:B------:R-:W-:Y:S01]  /*0440*/  VIADD R159, R158, 0x40 ;  /* 0x000000409e9f7836 */ /* 0x000fe20000000000 */
[----:B------:R-:W-:Y:S01]  /*0450*/  LOP3.LUT R4, R9, 0x8, R4, 0x78, !PT ;  /* 0x0000000809047812 */ /* 0x000fe200078e7804 */
[----:B------:R-:W-:Y:S01]  /*0460*/  VIADD R152, R154, 0x40 ;  /* 0x000000409a987836 */ /* 0x000fe20000000000 */
[----:B------:R-:W-:Y:S01]  /*0470*/  LOP3.LUT R156, R156, 0x100, R8, 0xf8, !PT ;  /* 0x000001009c9c7812 */ /* 0x000fe200078ef808 */
[----:B------:R-:W-:Y:S01]  /*0480*/  @P0 VIADD R159, R158, 0xffffffc0 ;  /* 0xffffffc09e9f0836 */ /* 0x000fe20000000000 */
[----:B------:R-:W-:Y:S01]  /*0490*/  LOP3.LUT R160, R160, 0x1f20, R0, 0xf8, !PT ;  /* 0x00001f20a0a07812 */ /* 0x000fe200078ef800 */
[----:B------:R-:W-:Y:S01]  /*04a0*/  @P2 VIADD R152, R154, 0xffffffc0 ;  /* 0xffffffc09a982836 */ /* 0x000fe20000000000 */
[----:B------:R-:W-:Y:S01]  /*04b0*/  SEL R162, R162, 0xffffffe0, !P1 ;  /* 0xffffffe0a2a27807 */ /* 0x000fe20004800000 */
[----:B------:R-:W-:Y:S01]  /*04c0*/  IMAD.IADD R153, R3, 0x1, R154 ;  /* 0x0000000103997824 */ /* 0x000fe200078e029a */
[----:B------:R-:W-:Y:S01]  /*04d0*/  LOP3.LUT R0, R5, 0x38, R0, 0x78, !PT ;  /* 0x0000003805007812 */ /* 0x000fe200078e7800 */
[----:B------:R-:W-:Y:S01]  /*04e0*/  IMAD.IADD R3, R3, 0x1, R152 ;  /* 0x0000000103037824 */ /* 0x000fe200078e0298 */
[----:B------:R-:W-:Y:S01]  /*04f0*/  LOP3.LUT R155, R155, 0x400, RZ, 0xc0, !PT ;  /* 0x000004009b9b7812 */ /* 0x000fe200078ec0ff */
[----:B------:R-:W-:Y:S01]  /*0500*/  IMAD.IADD R161, R158, 0x1, R162 ;  /* 0x000000019ea17824 */ /* 0x000fe200078e02a2 */
[----:B------:R-:W-:Y:S01]  /*0510*/  LOP3.LUT R157, R157, 0x120, R2, 0xf8, !PT ;  /* 0x000001209d9d7812 */ /* 0x000fe200078ef802 */
[----:B------:R-:W-:Y:S01]  /*0520*/  IMAD.IADD R162, R162, 0x1, R159 ;  /* 0x00000001a2a27824 */ /* 0x000fe200078e029f */
[----:B------:R-:W-:Y:S01]  /*0530*/  LOP3.LUT R156, R156, R4, RZ, 0xfc, !PT ;  /* 0x000000049c9c7212 */ /* 0x000fe200078efcff */
[----:B------:R-:W-:Y:S01]  /*0540*/  IMAD R155, R0, 0x2, R155 ;  /* 0x00000002009b7824 */ /* 0x000fe200078e029b */
[----:B------:R-:W-:-:S02]  /*0550*/  SEL R108, R108, 0xfffffff0, !P2 ;  /* 0xfffffff06c6c7807 */ /* 0x000fc40005000000 */
[----:B------:R-:W-:Y:S02]  /*0560*/  LEA R160, R160, UR6, 0x1 ;  /* 0x00000006a0a07c11 */ /* 0x000fe4000f8e08ff */
[----:B------:R-:W-:Y:S02]  /*0570*/  LEA R157, R157, UR6, 0x1 ;  /* 0x000000069d9d7c11 */ /* 0x000fe4000f8e08ff */
[----:B------:R-:W-:Y:S01]  /*0580*/  LEA R156, R156, UR5, 0x1 ;  /* 0x000000059c9c7c11 */ /* 0x000fe2000f8e08ff */
[----:B-123--:R-:W-:-:S06]  /*0590*/  UMOV UR5, URZ ;  /* 0x000000ff00057c82 */ /* 0x00efcc0008000000 */
.L_x_622:
[----:B-1----:R-:W1:Y:S01]  /*05a0*/  LDCU.64 UR10, c[0x0][0x470] ;  /* 0x00008e00ff0a77ac */ /* 0x002e620008000a00 */
[----:B------:R-:W2:Y:S01]  /*05b0*/  S2UR UR26, SR_CTAID.Y ;  /* 0x00000000001a79c3 */ /* 0x000ea20000002600 */
[----:B------:R-:W3:Y:S01]  /*05c0*/  LDCU.64 UR8, c[0x0][0x478] ;  /* 0x00008f00ff0877ac */ /* 0x000ee20008000a00 */
[----:B-1----:R-:W-:Y:S02]  /*05d0*/  UISETP.NE.U32.AND UP3, UPT, UR10, URZ, UPT ;  /* 0x000000ff0a00728c */ /* 0x002fe4000bf65070 */
[----:B---3--:R-:W-:Y:S02]  /*05e0*/  UISETP.NE.U32.AND UP2, UPT, UR8, URZ, UPT ;  /* 0x000000ff0800728c */ /* 0x008fe4000bf45070 */
[----:B------:R-:W-:Y:S02]  /*05f0*/  UISETP.NE.AND.EX UP3, UPT, UR11, URZ, UPT, UP3 ;  /* 0x000000ff0b00728c */ /* 0x000fe4000bf65330 */
[----:B------:R-:W-:-:S04]  /*0600*/  UISETP.NE.AND.EX UP2, UPT, UR9, URZ, UPT, UP2 ;  /* 0x000000ff0900728c */ /* 0x000fc8000bf45320 */
[----:B------:R-:W-:Y:S02]  /*0610*/  PLOP3.LUT P1, PT, PT, PT, UP3, 0x80, 0x8 ;  /* 0x000000000008781c */ /* 0x000fe40003f2f038 */
[----:B------:R-:W-:-:S03]  /*0620*/  PLOP3.LUT P0, PT, PT, PT, UP2, 0x80, 0x8 ;  /* 0x000000000008781c */ /* 0x000fc60003f0f028 */
[----:B--2---:R-:W-:Y:S02]  /*0630*/  @UP3 ULEA UR10, UP1, UR26, UR10, 0x2 ;  /* 0x0000000a1a0a3291 */ /* 0x004fe4000f8210ff */
[----:B------:R-:W-:Y:S02]  /*0640*/  @UP2 ULEA UR8, UP0, UR26, UR8, 0x2 ;  /* 0x000000081a082291 */ /* 0x000fe4000f8010ff */
[----:B------:R-:W-:Y:S02]  /*0650*/  @UP3 ULEA.HI.X UR11, UR26, UR11, URZ, 0x2, UP1 ;  /* 0x0000000b1a0b3291 */ /* 0x000fe400088f14ff */
[----:B------:R-:W-:Y:S01]  /*0660*/  @UP2 ULEA.HI.X UR9, UR26, UR9, URZ, 0x2, UP0 ;  /* 0x000000091a092291 */ /* 0x000fe200080f14ff */
[----:B------:R-:W-:Y:S02]  /*0670*/  IMAD.U32 R6, RZ, RZ, UR10 ;  /* 0x0000000aff067e24 */ /* 0x000fe4000f8e00ff */
[----:B------:R-:W-:Y:S02]  /*0680*/  IMAD.U32 R4, RZ, RZ, UR8 ;  /* 0x00000008ff047e24 */ /* 0x000fe4000f8e00ff */
[----:B------:R-:W-:-:S02]  /*0690*/  IMAD.U32 R7, RZ, RZ, UR11 ;  /* 0x0000000bff077e24 */ /* 0x000fc4000f8e00ff */
[----:B------:R-:W-:Y:S02]  /*06a0*/  IMAD.U32 R5, RZ, RZ, UR9 ;  /* 0x00000009ff057e24 */ /* 0x000fe4000f8e00ff */
[----:B------:R-:W1:Y:S01]  /*06b0*/  @!UP2 LDCU.64 UR10, c[0x0][0x488] ;  /* 0x00009100ff0aa7ac */ /* 0x000e620008000a00 */
[----:B------:R-:W2:Y:S01]  /*06c0*/  @P1 LDG.E R2, desc[UR18][R6.64] ;  /* 0x0000001206021981 */ /* 0x000ea2000c1e1900 */
[----:B------:R-:W3:Y:S03]  /*06d0*/  @!UP2 LDCU.64 UR8, c[0x0][0x438] ;  /* 0x00008700ff08a7ac */ /* 0x000ee60008000a00 */
[----:B------:R-:W4:Y:S01]  /*06e0*/  @P0 LDG.E R0, desc[UR18][R4.64] ;  /* 0x0000001204000981 */ /* 0x000f22000c1e1900 */
[----:B------:R-:W-:Y:S01]  /*06f0*/  UMOV UR32, URZ ;  /* 0x000000ff00207c82 */ /* 0x000fe20008000000 */
[----:B------:R-:W-:Y:S02]  /*0700*/  USHF.L.U32 UR36, UR17, 0x7, URZ ;  /* 0x0000000711247899 */ /* 0x000fe400080006ff */
[----:B-1----:R-:W-:-:S04]  /*0710*/  @!UP2 UISETP.NE.U32.AND UP0, UPT, UR10, URZ, UPT ;  /* 0x000000ff0a00a28c */ /* 0x002fc8000bf05070 */
[----:B------:R-:W-:-:S04]  /*0720*/  @!UP2 UISETP.NE.AND.EX UP0, UPT, UR11, URZ, UPT, UP0 ;  /* 0x000000ff0b00a28c */ /* 0x000fc8000bf05300 */
[----:B---3--:R-:W-:Y:S01]  /*0730*/  @!UP2 USEL UR9, UR9, URZ, UP0 ;  /* 0x000000ff0909a287 */ /* 0x008fe20008000000 */
[----:B--2---:R-:W-:Y:S02]  /*0740*/  @P1 R2UR UR32, R2 ;  /* 0x00000000022012ca */ /* 0x004fe400000e0000 */
[----:B----4-:R-:W-:-:S13]  /*0750*/  @P0 R2UR UR12, R0 ;  /* 0x00000000000c02ca */ /* 0x010fda00000e0000 */
[----:B------:R-:W-:Y:S02]  /*0760*/  @UP2 UIADD3 UR12, UPT, UPT, UR12, -UR32, URZ ;  /* 0x800000200c0c2290 */ /* 0x000fe4000fffe0ff */
[----:B------:R-:W-:-:S04]  /*0770*/  @!UP2 UIADD3 UR12, UPT, UPT, UR9, UR8, -UR32 ;  /* 0x00000008090ca290 */ /* 0x000fc8000fffe820 */
[----:B------:R-:W-:-:S09]  /*0780*/  UISETP.GE.AND UP0, UPT, UR36, UR12, UPT ;  /* 0x0000000c2400728c */ /* 0x000fd2000bf06270 */
[----:B-----5:R-:W-:Y:S05]  /*0790*/  BRA.U UP0, `(.L_x_615) ;  /* 0x0000006900a47547 */ /* 0x020fea000b800000 */
[----:B------:R-:W1:Y:S01]  /*07a0*/  LDC R0, c[0x0][0x3e8] ;  /* 0x0000fa00ff007b82 */ /* 0x000e620000000800 */
[----:B------:R-:W2:Y:S01]  /*07b0*/  S2R R2, SR_CTAID.Z ;  /* 0x0000000000027919 */ /* 0x000ea20000002700 */
[----:B------:R-:W3:Y:S01]  /*07c0*/  LDCU.U8 UR8, c[0x0][0x548] ;  /* 0x0000a900ff0877ac */ /* 0x000ee20008000000 */
[----:B------:R-:W4:Y:S01]  /*07d0*/  LDCU UR25, c[0x0][0x434] ;  /* 0x00008680ff1977ac */ /* 0x000f220008000800 */
[----:B------:R-:W1:Y:S01]  /*07e0*/  LDCU.U8 UR35, c[0x0][0x5f0] ;  /* 0x0000be00ff2377ac */ /* 0x000e620008000000 */
[----:B------:R-:W-:Y:S02]  /*07f0*/  USHF.L.U32 UR30, UR26, 0x7, URZ ;  /* 0x000000071a1e7899 */ /* 0x000fe400080006ff */
[----:B---3--:R-:W-:Y:S01]  /*0800*/  UISETP.NE.AND UP0, UPT, UR8, URZ, UPT ;  /* 0x000000ff0800728c */ /* 0x008fe2000bf05270 */
[----:B-1----:R-:W-:Y:S01]  /*0810*/  IABS R5, R0 ;  /* 0x0000000000057213 */ /* 0x002fe20000000000 */
[----:B----4-:R-:W-:-:S03]  /*0820*/  UIADD3 UR9, UPT, UPT, UR25, 0x7f, URZ ;  /* 0x0000007f19097890 */ /* 0x010fc6000fffe0ff */
[----:B------:R-:W1:Y:S01]  /*0830*/  I2F.RP R6, R5 ;  /* 0x0000000500067306 */ /* 0x000e620000209400 */
[----:B------:R-:W-:-:S05]  /*0840*/  USHF.R.S32.HI UR31, URZ, 0x1f, UR9 ;  /* 0x0000001fff1f7899 */ /* 0x000fca0008011409 */
[----:B------:R-:W3:Y:S01]  /*0850*/  @UP0 LDCU UR34, c[0x0][0x454] ;  /* 0x00008a80ff2207ac */ /* 0x000ee20008000800 */
[----:B--2---:R-:W-:Y:S01]  /*0860*/  IABS R2, R2 ;  /* 0x0000000200027213 */ /* 0x004fe20000000000 */
[----:B------:R-:W2:Y:S01]  /*0870*/  @!UP0 LDCU UR8, c[0x0][0x3e0] ;  /* 0x00007c00ff0887ac */ /* 0x000ea20008000800 */
[----:B------:R-:W-:Y:S01]  /*0880*/  ULEA.HI UR31, UR31, UR9, URZ, 0x7 ;  /* 0x000000091f1f7291 */ /* 0x000fe2000f8f38ff */
[----:B-1----:R-:W1:Y:S03]  /*0890*/  MUFU.RCP R6, R6 ;  /* 0x0000000600067308 */ /* 0x002e660000001000 */
[----:B------:R-:W-:-:S04]  /*08a0*/  USHF.R.S32.HI UR31, URZ, 0x7, UR31 ;  /* 0x00000007ff1f7899 */ /* 0x000fc8000801141f */
[----:B------:R-:W-:Y:S02]  /*08b0*/  UIADD3 UR29, UPT, UPT, UR31, -0x1, URZ ;  /* 0xffffffff1f1d7890 */ /* 0x000fe4000fffe0ff */
[----:B---3--:R-:W-:Y:S02]  /*08c0*/  @UP0 UIMAD UR34, UR16, UR34, URZ ;  /* 0x00000022102202a4 */ /* 0x008fe4000f8e02ff */
[----:B--2---:R-:W-:Y:S02]  /*08d0*/  @!UP0 UIMAD UR8, UR26, UR8, UR16 ;  /* 0x000000081a0882a4 */ /* 0x004fe4000f8e0210 */
[----:B------:R-:W-:Y:S02]  /*08e0*/  @UP0 UIMAD UR34, UR26, UR25, UR34 ;  /* 0x000000191a2202a4 */ /* 0x000fe4000f8e0222 */
[----:B------:R-:W-:Y:S01]  /*08f0*/  @!UP0 UIMAD UR34, UR8, UR25, URZ ;  /* 0x00000019082282a4 */ /* 0x000fe2000f8e02ff */
[----:B-1----:R-:W-:-:S04]  /*0900*/  VIADD R6, R6, 0xffffffe ;  /* 0x0ffffffe06067836 */ /* 0x002fc80000000000 */
[----:B------:R-:W1:Y:S02]  /*0910*/  F2I.FTZ.U32.TRUNC.NTZ R7, R6 ;  /* 0x0000000600077305 */ /* 0x000e64000021f000 */
[----:B-1----:R-:W-:Y:S02]  /*0920*/  IMAD.MOV R4, RZ, RZ, -R7 ;  /* 0x000000ffff047224 */ /* 0x002fe400078e0a07 */
[----:B------:R-:W-:Y:S02]  /*0930*/  IMAD.MOV.U32 R6, RZ, RZ, RZ ;  /* 0x000000ffff067224 */ /* 0x000fe400078e00ff */
[----:B------:R-:W-:-:S04]  /*0940*/  IMAD R4, R4, R5, RZ ;  /* 0x0000000504047224 */ /* 0x000fc800078e02ff */
        /* <DEDUP_REMOVED lines=10> */
[----:B------:R-:W-:-:S04]  /*09f0*/  LOP3.LUT R2, R0, UR16, RZ, 0x3c, !PT ;  /* 0x0000001000027c12 */ /* 0x000fc8000f8e3cff */
[----:B------:R-:W-:-:S07]  /*0a00*/  ISETP.GE.AND P0, PT, R2, RZ, PT ;  /* 0x000000ff0200720c */ /* 0x000fce0003f06270 */
[----:B------:R-:W-:-:S06]  /*0a10*/  @P2 VIADD R22, R22, 0x1 ;  /* 0x0000000116162836 */ /* 0x000fcc0000000000 */
[----:B------:R-:W-:Y:S02]  /*0a20*/  @!P0 IADD3 R22, PT, PT, -R22, RZ, RZ ;  /* 0x000000ff16168210 */ /* 0x000fe40007ffe1ff */
[----:B------:R-:W-:-:S04]  /*0a30*/  @!P1 LOP3.LUT R22, RZ, R0, RZ, 0x33, !PT ;  /* 0x00000000ff169212 */ /* 0x000fc800078e33ff */
[----:B------:R-:W-:Y:S01]  /*0a40*/  SHF.R.S32.HI R14, RZ, 0x1f, R22 ;  /* 0x0000001fff0e7819 */ /* 0x000fe20000011416 */
[----:B------:R-:W-:Y:S06]  /*0a50*/  BRA.U !UP0, `(.L_x_616) ;  /* 0x00000001081c7547 */ /* 0x000fec000b800000 */
[----:B------:R-:W1:Y:S01]  /*0a60*/  LDCU UR9, c[0x0][0x430] ;  /* 0x00008600ff0977ac */ /* 0x000e620008000800 */
[----:B------:R-:W1:Y:S01]  /*0a70*/  LDCU UR8, c[0x0][0x454] ;  /* 0x00008a80ff0877ac */ /* 0x000e620008000800 */
[----:B------:R-:W2:Y:S01]  /*0a80*/  LDCU UR24, c[0x0][0x444] ;  /* 0x00008880ff1877ac */ /* 0x000ea20008000800 */
[----:B-1----:R-:W-:Y:S02]  /*0a90*/  ULEA UR8, UR9, UR8, 0x7 ;  /* 0x0000000809087291 */ /* 0x002fe4000f8e38ff */
[----:B--2---:R-:W-:-:S04]  /*0aa0*/  UIMAD UR28, UR26, UR24, UR30 ;  /* 0x000000181a1c72a4 */ /* 0x004fc8000f8e021e */
[----:B------:R-:W-:Y:S01]  /*0ab0*/  UIMAD UR28, UR8, UR16, UR28 ;  /* 0x00000010081c72a4 */ /* 0x000fe2000f8e021c */
[----:B------:R-:W-:Y:S11]  /*0ac0*/  BRA `(.L_x_617) ;  /* 0x0000000000107947 */ /* 0x000ff60003800000 */
.L_x_616:
[----:B------:R-:W1:Y:S01]  /*0ad0*/  LDCU UR28, c[0x0][0x3e0] ;  /* 0x00007c00ff1c77ac */ /* 0x000e620008000800 */
[----:B------:R-:W2:Y:S01]  /*0ae0*/  LDCU UR24, c[0x0][0x444] ;  /* 0x00008880ff1877ac */ /* 0x000ea20008000800 */
[----:B-1----:R-:W-:-:S04]  /*0af0*/  UIMAD UR28, UR26, UR28, UR16 ;  /* 0x0000001c1a1c72a4 */ /* 0x002fc8000f8e0210 */
[----:B--2---:R-:W-:-:S12]  /*0b00*/  UIMAD UR28, UR28, UR24, URZ ;  /* 0x000000181c1c72a4 */ /* 0x004fd8000f8e02ff */
.L_x_617:
[----:B------:R-:W1:Y:S01]  /*0b10*/  S2R R163, SR_TID.X ;  /* 0x0000000000a37919 */ /* 0x000e620000002100 */
[----:B------:R-:W2:Y:S01]  /*0b20*/  LDCU.64 UR10, c[0x0][0x588] ;  /* 0x0000b100ff0a77ac */ /* 0x000ea20008000a00 */
[----:B------:R-:W3:Y:S01]  /*0b30*/  LDC.64 R10, c[0x0][0x3b0] ;  /* 0x0000ec00ff0a7b82 */ /* 0x000ee20000000a00 */
[----:B------:R-:W-:Y:S01]  /*0b40*/  MOV R19, RZ ;  /* 0x000000ff00137202 */ /* 0x000fe20000000f00 */
[----:B------:R-:W4:Y:S01]  /*0b50*/  LDCU.64 UR8, c[0x0][0x3a8] ;  /* 0x00007500ff0877ac */ /* 0x000f220008000a00 */
[----:B------:R-:W-:Y:S01]  /*0b60*/  ISETP.NE.AND P3, PT, RZ, UR35, PT ;  /* 0x00000023ff007c0c */ /* 0x000fe2000bf65270 */
[----:B------:R-:W4:Y:S04]  /*0b70*/  LDCU.64 UR12, c[0x0][0x3a0] ;  /* 0x00007400ff0c77ac */ /* 0x000f280008000a00 */
[----:B------:R-:W3:Y:S01]  /*0b80*/  LDC.64 R8, c[0x0][0x3c0] ;  /* 0x0000f000ff087b82 */ /* 0x000ee20000000a00 */
[----:B------:R-:W3:Y:S01]  /*0b90*/  LDCU.64 UR14, c[0x0][0x398] ;  /* 0x00007300ff0e77ac */ /* 0x000ee20008000a00 */
[----:B------:R-:W-:Y:S01]  /*0ba0*/  ULEA UR27, UR31, 0xffffff80, 0x7 ;  /* 0xffffff801f1b7891 */ /* 0x000fe2000f8e38ff */
[----:B--2---:R-:W-:Y:S01]  /*0bb0*/  IMAD.U32 R4, RZ, RZ, UR10 ;  /* 0x0000000aff047e24 */ /* 0x004fe2000f8e00ff */
[----:B------:R-:W-:Y:S01]  /*0bc0*/  USHF.R.S32.HI UR37, URZ, 0x1f, UR32 ;  /* 0x0000001fff257899 */ /* 0x000fe20008011420 */
[----:B------:R-:W-:Y:S01]  /*0bd0*/  IMAD.U32 R20, RZ, RZ, UR11 ;  /* 0x0000000bff147e24 */ /* 0x000fe2000f8e00ff */
[----:B------:R-:W2:Y:S01]  /*0be0*/  LDCU.64 UR10, c[0x0][0x3d8] ;  /* 0x00007b00ff0a77ac */ /* 0x000ea20008000a00 */
[----:B----4-:R-:W-:Y:S01]  /*0bf0*/  IMAD.U32 R6, RZ, RZ, UR8 ;  /* 0x00000008ff067e24 */ /* 0x010fe2000f8e00ff */
[----:B------:R-:W-:Y:S01]  /*0c00*/  MOV R16, UR9 ;  /* 0x0000000900107c02 */ /* 0x000fe20008000f00 */
[----:B------:R-:W4:Y:S01]  /*0c10*/  LDCU.64 UR8, c[0x0][0x3d0] ;  /* 0x00007a00ff0877ac */ /* 0x000f220008000a00 */
[----:B------:R-:W-:-:S02]  /*0c20*/  IMAD.U32 R12, RZ, RZ, UR12 ;  /* 0x0000000cff0c7e24 */ /* 0x000fc4000f8e00ff */
[----:B------:R-:W-:Y:S01]  /*0c30*/  IMAD.U32 R2, RZ, RZ, UR13 ;  /* 0x0000000dff027e24 */ /* 0x000fe2000f8e00ff */
[----:B------:R-:W-:Y:S01]  /*0c40*/  USHF.R.S32.HI UR33, URZ, 0x1f, UR27 ;  /* 0x0000001fff217899 */ /* 0x000fe2000801141b */
[----:B-1----:R-:W-:Y:S01]  /*0c50*/  IMAD.SHL.U32 R18, R163, 0x8, RZ ;  /* 0x00000008a3127824 */ /* 0x002fe200078e00ff */
[----:B------:R-:W1:Y:S01]  /*0c60*/  LDCU.64 UR12, c[0x0][0x3c8] ;  /* 0x00007900ff0c77ac */ /* 0x000e620008000a00 */
[----:B------:R-:W-:-:S03]  /*0c70*/  SHF.R.U32.HI R109, RZ, 0x2, R163 ;  /* 0x00000002ff6d7819 */ /* 0x000fc600000116a3 */
[----:B---3--:R-:W-:Y:S01]  /*0c80*/  IMAD R0, R10, UR33, RZ ;  /* 0x000000210a007c24 */ /* 0x008fe2000f8e02ff */
[----:B------:R-:W-:Y:S01]  /*0c90*/  LOP3.LUT R18, R18, 0x18, RZ, 0xc0, !PT ;  /* 0x0000001812127812 */ /* 0x000fe200078ec0ff */
[----:B------:R-:W-:Y:S01]  /*0ca0*/  ULEA UR34, UR29, UR34, 0x7 ;  /* 0x000000221d227291 */ /* 0x000fe2000f8e38ff */
[----:B------:R-:W-:Y:S02]  /*0cb0*/  IMAD R164, R109, R11, RZ ;  /* 0x0000000b6da47224 */ /* 0x000fe400078e02ff */
[----:B------:R-:W-:Y:S01]  /*0cc0*/  IMAD R0, R11, UR27, R0 ;  /* 0x0000001b0b007c24 */ /* 0x000fe2000f8e0200 */
[----:B------:R-:W-:Y:S01]  /*0cd0*/  SHF.L.U64.HI R11, R10, 0x6, R11 ;  /* 0x000000060a0b7819 */ /* 0x000fe2000001020b */
[----:B------:R-:W-:-:S04]  /*0ce0*/  IMAD.WIDE.U32 R6, R6, UR26, R18 ;  /* 0x0000001a06067c25 */ /* 0x000fc8000f8e0012 */
[----:B------:R-:W-:-:S04]  /*0cf0*/  IMAD.WIDE.U32 R4, R4, UR26, R18 ;  /* 0x0000001a04047c25 */ /* 0x000fc8000f8e0012 */
[----:B------:R-:W-:Y:S02]  /*0d00*/  IMAD R17, R16, UR26, R7 ;  /* 0x0000001a10117c24 */ /* 0x000fe4000f8e0207 */
[----:B------:R-:W-:Y:S01]  /*0d10*/  IMAD R21, R20, UR26, R5 ;  /* 0x0000001a14157c24 */ /* 0x000fe2000f8e0205 */
[----:B------:R-:W-:Y:S01]  /*0d20*/  MOV R20, R4 ;  /* 0x0000000400147202 */ /* 0x000fe20000000f00 */
[----:B------:R-:W-:Y:S02]  /*0d30*/  IMAD.MOV.U32 R16, RZ, RZ, R6 ;  /* 0x000000ffff107224 */ /* 0x000fe400078e0006 */
[----:B------:R-:W-:Y:S01]  /*0d40*/  IMAD.WIDE.U32 R12, R12, UR26, R18 ;  /* 0x0000001a0c0c7c25 */ /* 0x000fe2000f8e0012 */
[----:B------:R-:W3:Y:S03]  /*0d50*/  LDC.64 R6, c[0x0][0x590] ;  /* 0x00016400ff067b82 */ /* 0x000ee60000000a00 */
[----:B------:R-:W-:-:S04]  /*0d60*/  IMAD.WIDE.U32 R4, R10, UR27, RZ ;  /* 0x0000001b0a047c25 */ /* 0x000fc8000f8e00ff */
[----:B------:R-:W-:Y:S01]  /*0d70*/  IMAD R13, R2, UR26, R13 ;  /* 0x0000001a020d7c24 */ /* 0x000fe2000f8e020d */
[----:B------:R-:W-:Y:S01]  /*0d80*/  LOP3.LUT R18, R4, R18, RZ, 0xfc, !PT ;  /* 0x0000001204127212 */ /* 0x000fe200078efcff */
[C---:B--2---:R-:W-:Y:S01]  /*0d90*/  IMAD R2, R14.reuse, UR10, RZ ;  /* 0x0000000a0e027c24 */ /* 0x044fe2000f8e02ff */
[----:B------:R-:W-:Y:S01]  /*0da0*/  MOV R4, UR14 ;  /* 0x0000000e00047c02 */ /* 0x000fe20008000f00 */
[----:B----4-:R-:W-:Y:S01]  /*0db0*/  IMAD R14, R14, UR8, RZ ;  /* 0x000000080e0e7c24 */ /* 0x010fe2000f8e02ff */
[----:B------:R-:W-:Y:S01]  /*0dc0*/  UIADD3 UR14, UP0, UPT, UR36, UR32, URZ ;  /* 0x00000020240e7290 */ /* 0x000fe2000ff1e0ff */
[----:B------:R-:W-:Y:S02]  /*0dd0*/  IMAD.IADD R19, R5, 0x1, R0 ;  /* 0x0000000105137824 */ /* 0x000fe400078e0200 */
[C---:B------:R-:W-:Y:S01]  /*0de0*/  IMAD R2, R22.reuse, UR11, R2 ;  /* 0x0000000b16027c24 */ /* 0x040fe2000f8e0202 */
[----:B------:R-:W-:Y:S01]  /*0df0*/  ULEA.HI.X.SX32 UR36, UR36, UR37, 0x1, UP0 ;  /* 0x0000002524247291 */ /* 0x000fe200080f0eff */
[C---:B------:R-:W-:Y:S01]  /*0e00*/  IMAD.WIDE.U32 R16, R22.reuse, UR10, R16 ;  /* 0x0000000a16107c25 */ /* 0x040fe2000f8e0010 */
[----:B------:R-:W2:Y:S03]  /*0e10*/  LDCU.64 UR10, c[0x0][0x550] ;  /* 0x0000aa00ff0a77ac */ /* 0x000ea60008000a00 */
[----:B------:R-:W-:Y:S01]  /*0e20*/  IMAD R14, R22, UR9, R14 ;  /* 0x00000009160e7c24 */ /* 0x000fe2000f8e020e */
[----:B------:R-:W-:Y:S01]  /*0e30*/  IADD3 R17, PT, PT, R17, R2, RZ ;  /* 0x0000000211117210 */ /* 0x000fe20007ffe0ff */
[----:B------:R-:W-:-:S04]  /*0e40*/  IMAD.WIDE.U32 R4, R4, UR26, R18 ;  /* 0x0000001a04047c25 */ /* 0x000fc8000f8e0012 */
[----:B------:R-:W-:Y:S02]  /*0e50*/  IMAD.U32 R0, RZ, RZ, UR15 ;  /* 0x0000000fff007e24 */ /* 0x000fe4000f8e00ff */
[----:B------:R-:W-:Y:S01]  /*0e60*/  IMAD.WIDE.U32 R22, R22, UR8, R12 ;  /* 0x0000000816167c25 */ /* 0x000fe2000f8e000c */
[----:B------:R-:W4:Y:S01]  /*0e70*/  LDCU.64 UR8, c[0x0][0x390] ;  /* 0x00007200ff0877ac */ /* 0x000f220008000a00 */
[----:B------:R-:W2:Y:S02]  /*0e80*/  LDC.64 R12, c[0x0][0x598] ;  /* 0x00016600ff0c7b82 */ /* 0x000ea40000000a00 */
[----:B-1----:R-:W-:Y:S02]  /*0e90*/  IMAD.U32 R18, RZ, RZ, UR12 ;  /* 0x0000000cff127e24 */ /* 0x002fe4000f8e00ff */
[----:B------:R-:W-:Y:S02]  /*0ea0*/  IMAD R5, R0, UR26, R5 ;  /* 0x0000001a00057c24 */ /* 0x000fe4000f8e0205 */
[----:B------:R-:W-:Y:S01]  /*0eb0*/  IMAD.U32 R2, RZ, RZ, UR13 ;  /* 0x0000000dff027e24 */ /* 0x000fe2000f8e00ff */
[----:B------:R-:W1:Y:S01]  /*0ec0*/  LDCU.64 UR12, c[0x0][0x380] ;  /* 0x00007000ff0c77ac */ /* 0x000e620008000a00 */
[----:B------:R-:W-:-:S04]  /*0ed0*/  IMAD.WIDE.U32 R18, R18, UR16, R4 ;  /* 0x0000001012127c25 */ /* 0x000fc8000f8e0004 */
[----:B------:R-:W-:Y:S02]  /*0ee0*/  IMAD R4, R8, UR36, RZ ;  /* 0x0000002408047c24 */ /* 0x000fe4000f8e02ff */
[----:B---3--:R-:W-:Y:S02]  /*0ef0*/  IMAD R0, R6, UR33, RZ ;  /* 0x0000002106007c24 */ /* 0x008fe4000f8e02ff */
[----:B------:R-:W-:Y:S02]  /*0f00*/  IMAD R4, R9, UR14, R4 ;  /* 0x0000000e09047c24 */ /* 0x000fe4000f8e0204 */
[----:B------:R-:W-:-:S04]  /*0f10*/  IMAD.WIDE.U32 R16, R8, UR14, R16 ;  /* 0x0000000e08107c25 */ /* 0x000fc8000f8e0010 */
[----:B------:R-:W-:Y:S01]  /*0f20*/  IMAD R0, R7, UR27, R0 ;  /* 0x0000001b07007c24 */ /* 0x000fe2000f8e0200 */
[----:B------:R-:W-:Y:S01]  /*0f30*/  IADD3 R17, PT, PT, R17, R4, RZ ;  /* 0x0000000411117210 */ /* 0x000fe20007ffe0ff */
[----:B------:R-:W-:Y:S01]  /*0f40*/  IMAD.WIDE.U32 R24, R6, UR27, R20 ;  /* 0x0000001b06187c25 */ /* 0x000fe2000f8e0014 */
[----:B------:R-:W3:Y:S03]  /*0f50*/  LDC.64 R4, c[0x0][0x3b8] ;  /* 0x0000ee00ff047b82 */ /* 0x000ee60000000a00 */
[----:B------:R-:W-:Y:S02]  /*0f60*/  IMAD R19, R2, UR16, R19 ;  /* 0x0000001002137c24 */ /* 0x000fe4000f8e0213 */
[----:B------:R-:W-:Y:S02]  /*0f70*/  IMAD.IADD R25, R25, 0x1, R0 ;  /* 0x0000000119197824 */ /* 0x000fe400078e0200 */
[----:B------:R-:W-:-:S04]  /*0f80*/  IMAD.WIDE.U32 R20, R109, R10, R18 ;  /* 0x0000000a6d147225 */ /* 0x000fc800078e0012 */
[----:B--2---:R-:W-:Y:S01]  /*0f90*/  IMAD.WIDE.U32 R18, R12, UR16, R24 ;  /* 0x000000100c127c25 */ /* 0x004fe2000f8e0018 */
[----:B------:R-:W-:Y:S02]  /*0fa0*/  IADD3 R164, PT, PT, R21, R164, RZ ;  /* 0x000000a415a47210 */ /* 0x000fe40007ffe0ff */
[C---:B-1----:R-:W-:Y:S01]  /*0fb0*/  LEA R165, P1, R20.reuse, UR12, 0x1 ;  /* 0x0000000c14a57c11 */ /* 0x042fe2000f8208ff */
[----:B------:R-:W-:Y:S01]  /*0fc0*/  IMAD.WIDE.U32 R16, R109, R8, R16 ;  /* 0x000000086d107225 */ /* 0x000fe200078e0010 */
[----:B------:R-:W1:Y:S02]  /*0fd0*/  LDCU UR12, c[0x0][0x44c] ;  /* 0x00008980ff0c77ac */ /* 0x000e640008000800 */
[----:B------:R-:W-:Y:S01]  /*0fe0*/  LEA.HI.X R164, R20, UR13, R164, 0x1, P1 ;  /* 0x0000000d14a47c11 */ /* 0x000fe200088f0ca4 */
[----:B------:R-:W-:Y:S01]  /*0ff0*/  IMAD R19, R13, UR16, R19 ;  /* 0x000000100d137c24 */ /* 0x000fe2000f8e0213 */
[----:B------:R-:W-:Y:S01]  /*1000*/  LEA R12, P0, R8, R16, 0x6 ;  /* 0x00000010080c7211 */ /* 0x000fe200078030ff */
[----:B------:R-:W-:Y:S01]  /*1010*/  IMAD R2, R109, R9, R17 ;  /* 0x000000096d027224 */ /* 0x000fe200078e0211 */
[----:B----4-:R-:W-:Y:S01]  /*1020*/  LEA R20, P2, R16, UR8, 0x1 ;  /* 0x0000000810147c11 */ /* 0x010fe2000f8408ff */
[----:B------:R-:W-:-:S02]  /*1030*/  IMAD.SHL.U32 R0, R10, 0x40, RZ ;  /* 0x000000400a007824 */ /* 0x000fc400078e00ff */
[C---:B------:R-:W-:Y:S01]  /*1040*/  IMAD.WIDE.U32 R166, R109.reuse, R6, R18 ;  /* 0x000000066da67225 */ /* 0x040fe200078e0012 */
[----:B------:R-:W-:Y:S01]  /*1050*/  LEA R18, P1, R12, UR8, 0x1 ;  /* 0x000000080c127c11 */ /* 0x000fe2000f8208ff */
[----:B------:R-:W-:Y:S01]  /*1060*/  ULOP3.LUT UR8, UR29, 0x80000001, URZ, 0xc0, !UPT ;  /* 0x800000011d087892 */ /* 0x000fe2000f8ec0ff */
[----:B------:R-:W-:Y:S01]  /*1070*/  LEA.HI.X R8, R8, R2, R9, 0x6, P0 ;  /* 0x0000000208087211 */ /* 0x000fe200000f3409 */
[----:B------:R-:W-:Y:S01]  /*1080*/  IMAD R9, R109, R7, RZ ;  /* 0x000000076d097224 */ /* 0x000fe200078e02ff */
[----:B------:R-:W-:Y:S01]  /*1090*/  LEA R10, P0, R0, R165, 0x1 ;  /* 0x000000a5000a7211 */ /* 0x000fe200078008ff */
[----:B------:R-:W-:Y:S01]  /*10a0*/  IMAD.IADD R15, R23, 0x1, R14 ;  /* 0x00000001170f7824 */ /* 0x000fe200078e020e */
[----:B------:R-:W-:Y:S01]  /*10b0*/  LEA.HI.X R21, R16, UR9, R2, 0x1, P2 ;  /* 0x0000000910157c11 */ /* 0x000fe200090f0c02 */
[----:B------:R-:W-:Y:S01]  /*10c0*/  @P3 BAR.SYNC.DEFER_BLOCKING 0x0 ;  /* 0x0000000000003b1d */ /* 0x000fe20000010000 */
[----:B------:R-:W-:Y:S01]  /*10d0*/  LEA.HI.X R11, R0, R164, R11, 0x1, P0 ;  /* 0x000000a4000b7211 */ /* 0x000fe200000f0c0b */
[----:B------:R-:W-:Y:S01]  /*10e0*/  IMAD.IADD R9, R167, 0x1, R9 ;  /* 0x00000001a7097824 */ /* 0x000fe200078e0209 */
[----:B------:R-:W-:Y:S01]  /*10f0*/  LEA R167, P0, R166, UR10, 0x1 ;  /* 0x0000000aa6a77c11 */ /* 0x000fe2000f8008ff */
[----:B------:R-:W-:Y:S01]  /*1100*/  IMAD.MOV.U32 R14, RZ, RZ, R22 ;  /* 0x000000ffff0e7224 */ /* 0x000fe200078e0016 */
[----:B------:R-:W-:Y:S01]  /*1110*/  SHF.L.U64.HI R7, R6, 0x6, R7 ;  /* 0x0000000606077819 */ /* 0x000fe20000010207 */
[----:B---3--:R-:W-:Y:S01]  /*1120*/  IMAD R2, R4, UR36, RZ ;  /* 0x0000002404027c24 */ /* 0x008fe2000f8e02ff */
[----:B------:R-:W-:Y:S01]  /*1130*/  SHF.L.U32 R6, R6, 0x6, RZ ;  /* 0x0000000606067819 */ /* 0x000fe200000006ff */
[----:B------:R-:W2:Y:S01]  /*1140*/  S2R R0, SR_TID.X ;  /* 0x0000000000007919 */ /* 0x000ea20000002100 */
[----:B------:R-:W-:Y:S01]  /*1150*/  LEA.HI.X R19, R12, UR9, R8, 0x1, P1 ;  /* 0x000000090c137c11 */ /* 0x000fe200088f0c08 */
[----:B------:R-:W-:Y:S01]  /*1160*/  UISETP.NE.AND UP0, UPT, UR8, 0x1, UPT ;  /* 0x000000010800788c */ /* 0x000fe2000bf05270 */
[----:B------:R-:W-:Y:S01]  /*1170*/  LEA.HI.X R166, R166, UR11, R9, 0x1, P0 ;  /* 0x0000000ba6a67c11 */ /* 0x000fe200080f0c09 */
[----:B------:R-:W3:Y:S01]  /*1180*/  LDCU.64 UR8, c[0x0][0x388] ;  /* 0x00007100ff0877ac */ /* 0x000ee20008000a00 */
[----:B------:R-:W-:Y:S01]  /*1190*/  IMAD R2, R5, UR14, R2 ;  /* 0x0000000e05027c24 */ /* 0x000fe2000f8e0202 */
[----:B------:R-:W-:Y:S01]  /*11a0*/  LEA R12, P0, R6, R167, 0x1 ;  /* 0x000000a7060c7211 */ /* 0x000fe200078008ff */
[----:B------:R-:W-:Y:S01]  /*11b0*/  IMAD.WIDE.U32 R14, R4, UR14, R14 ;  /* 0x0000000e040e7c25 */ /* 0x000fe2000f8e000e */
[----:B------:R-:W-:-:S02]  /*11c0*/  USEL UR10, URZ, 0x2000, UP0 ;  /* 0x00002000ff0a7887 */ /* 0x000fc40008000000 */
[-C--:B------:R-:W-:Y:S01]  /*11d0*/  LEA.HI.X R13, R6, R166.reuse, R7, 0x1, P0 ;  /* 0x000000a6060d7211 */ /* 0x080fe200000f0c07 */
[----:B------:R-:W-:Y:S01]  /*11e0*/  IMAD.IADD R9, R15, 0x1, R2 ;  /* 0x000000010f097824 */ /* 0x000fe200078e0202 */
[----:B------:R-:W-:Y:S01]  /*11f0*/  MOV R7, R166 ;  /* 0x000000a600077202 */ /* 0x000fe20000000f00 */
[----:B------:R-:W-:Y:S01]  /*1200*/  IMAD.MOV.U32 R8, RZ, RZ, R14 ;  /* 0x000000ffff087224 */ /* 0x000fe200078e000e */
[----:B------:R-:W4:Y:S01]  /*1210*/  LDCU.64 UR14, c[0x0][0x420] ;  /* 0x00008400ff0e77ac */ /* 0x000f220008000a00 */
[----:B------:R-:W-:Y:S01]  /*1220*/  IMAD.MOV.U32 R6, RZ, RZ, R167 ;  /* 0x000000ffff067224 */ /* 0x000fe200078e00a7 */
[----:B------:R-:W-:Y:S01]  /*1230*/  @!PT LDS RZ, [RZ] ;  /* 0x00000000fffff984 */ /* 0x000fe20000000800 */
[----:B------:R-:W-:Y:S01]  /*1240*/  @!PT LDS RZ, [RZ] ;  /* 0x00000000fffff984 */ /* 0x000fe20000000800 */
[----:B------:R-:W-:Y:S01]  /*1250*/  @!PT LDS RZ, [RZ] ;  /* 0x00000000fffff984 */ /* 0x000fe20000000800 */
[----:B------:R-:W-:Y:S01]  /*1260*/  LDGSTS.E.BYPASS.LTC128B.128 [R160+0x8000], desc[UR18][R20.64] ;  /* 0x0800000014a07fae */ /* 0x000fe2000b981a12 */
[C---:B------:R-:W-:Y:S01]  /*1270*/  IMAD.WIDE.U32 R8, R109.reuse, R4, R8 ;  /* 0x000000046d087225 */ /* 0x040fe200078e0008 */
[----:B------:R-:W1:Y:S02]  /*1280*/  LDCU UR11, c[0x0][0x3e0] ;  /* 0x00007c00ff0b77ac */ /* 0x000e640008000800 */
[----:B------:R-:W-:Y:S01]  /*1290*/  LDGSTS.E.BYPASS.LTC128B.128 [R160+0x9000], desc[UR18][R18.64] ;  /* 0x0900000012a07fae */ /* 0x000fe2000b981a12 */
[----:B------:R-:W-:Y:S01]  /*12a0*/  VIADD R177, R160, UR10 ;  /* 0x0000000aa0b17c36 */ /* 0x000fe20008000000 */
[C---:B---3--:R-:W-:Y:S01]  /*12b0*/  LEA R14, P1, R8.reuse, UR8, 0x1 ;  /* 0x00000008080e7c11 */ /* 0x048fe2000f8208ff */
[----:B------:R-:W-:Y:S01]  /*12c0*/  IMAD R2, R109, R5, R9 ;  /* 0x000000056d027224 */ /* 0x000fe200078e0209 */
[----:B------:R-:W0:Y:S04]  /*12d0*/  LDGDEPBAR ;  /* 0x00000000000079af */ /* 0x000e280000000000 */
[----:B------:R3:W-:Y:S01]  /*12e0*/  LDGSTS.E.BYPASS.LTC128B.128 [R160+0x4000], desc[UR18][R6.64] ;  /* 0x0400000006a07fae */ /* 0x0007e2000b981a12 */
[----:B------:R-:W-:-:S03]  /*12f0*/  LEA.HI.X R15, R8, UR9, R2, 0x1, P1 ;  /* 0x00000009080f7c11 */ /* 0x000fc600088f0c02 */
[----:B------:R1:W-:Y:S01]  /*1300*/  LDGSTS.E.BYPASS.LTC128B.128 [R160+0x5000], desc[UR18][R12.64] ;  /* 0x050000000ca07fae */ /* 0x0003e2000b981a12 */
[----:B--2---:R-:W-:Y:S01]  /*1310*/  SHF.R.U32.HI R171, RZ, 0x5, R0 ;  /* 0x00000005ffab7819 */ /* 0x004fe20000011600 */
[----:B----4-:R-:W-:Y:S01]  /*1320*/  UIMAD.WIDE UR14, UR34, 0x4, UR14 ;  /* 0x00000004220e78a5 */ /* 0x010fe2000f8e020e */
[C---:B---3--:R-:W-:Y:S02]  /*1330*/  LEA R6, P0, R4.reuse, R8, 0x6 ;  /* 0x0000000804067211 */ /* 0x048fe400078030ff */
[----:B------:R-:W-:Y:S02]  /*1340*/  SHF.L.U32 R7, R171, 0x4, RZ ;  /* 0x00000004ab077819 */ /* 0x000fe400000006ff */
[----:B-1----:R-:W-:Y:S01]  /*1350*/  MOV R12, R165 ;  /* 0x000000a5000c7202 */ /* 0x002fe20000000f00 */
[----:B------:R-:W-:Y:S01]  /*1360*/  IMAD.MOV.U32 R13, RZ, RZ, R164 ;  /* 0x000000ffff0d7224 */ /* 0x000fe200078e00a4 */
[----:B------:R-:W-:Y:S01]  /*1370*/  LEA.HI.X R5, R4, R2, R5, 0x6, P0 ;  /* 0x0000000204057211 */ /* 0x000fe200000f3405 */
[----:B------:R-:W-:Y:S01]  /*1380*/  IMAD.MOV.U32 R4, RZ, RZ, 0x4 ;  /* 0x00000004ff047424 */ /* 0x000fe200078e00ff */
[----:B------:R-:W-:-:S02]  /*1390*/  LOP3.LUT R7, R7, 0x30, RZ, 0xc0, !PT ;  /* 0x0000003007077812 */ /* 0x000fc400078ec0ff */
[----:B------:R1:W-:Y:S02]  /*13a0*/  LDGSTS.E.BYPASS.LTC128B.128 [R177], desc[UR18][R12.64] ;  /* 0x000000000cb17fae */ /* 0x0003e4000b981a12 */
[----:B------:R-:W-:Y:S02]  /*13b0*/  LOP3.LUT R7, R7, 0x7, R109, 0xf8, !PT ;  /* 0x0000000707077812 */ /* 0x000fe400078ef86d */
[----:B------:R-:W-:Y:S04]  /*13c0*/  LDGSTS.E.BYPASS.LTC128B.128 [R177+0x1000], desc[UR18][R10.64] ;  /* 0x010000000ab17fae */ /* 0x000fe8000b981a12 */
[----:B------:R-:W-:Y:S01]  /*13d0*/  LDGSTS.E.BYPASS.LTC128B.128 [R160+0x6000], desc[UR18][R14.64] ;  /* 0x060000000ea07fae */ /* 0x000fe2000b981a12 */
[----:B-1----:R-:W-:-:S04]  /*13e0*/  LEA R12, P0, R6, UR8, 0x1 ;  /* 0x00000008060c7c11 */ /* 0x002fc8000f8008ff */
[----:B------:R-:W-:Y:S01]  /*13f0*/  LEA.HI.X R13, R6, UR9, R5, 0x1, P0 ;  /* 0x00000009060d7c11 */ /* 0x000fe200080f0c05 */
[----:B------:R-:W-:Y:S01]  /*1400*/  IMAD.WIDE.U32 R4, R7, R4, UR14 ;  /* 0x0000000e07047e25 */ /* 0x000fe2000f8e0004 */
[----:B------:R-:W-:Y:S01]  /*1410*/  USHF.R.S32.HI UR13, URZ, 0x1f, UR24 ;  /* 0x0000001fff0d7899 */ /* 0x000fe20008011418 */
[----:B------:R-:W1:Y:S02]  /*1420*/  LDCU.64 UR8, c[0x0][0x460] ;  /* 0x00008c00ff0877ac */ /* 0x000e640008000a00 */
[----:B------:R-:W-:Y:S04]  /*1430*/  LDGSTS.E.BYPASS.LTC128B.128 [R160+0x7000], desc[UR18][R12.64] ;  /* 0x070000000ca07fae */ /* 0x000fe8000b981a12 */
[----:B------:R-:W0:Y:S04]  /*1440*/  LDGDEPBAR ;  /* 0x00000000000079af */ /* 0x000e280000000000 */
[----:B------:R-:W5:Y:S04]  /*1450*/  LDG.E R176, desc[UR18][R4.64] ;  /* 0x0000001204b07981 */ /* 0x000f68000c1e1900 */
[----:B------:R-:W5:Y:S04]  /*1460*/  LDG.E R175, desc[UR18][R4.64+0x20] ;  /* 0x0000201204af7981 */ /* 0x000f68000c1e1900 */
[----:B------:R-:W5:Y:S04]  /*1470*/  LDG.E R174, desc[UR18][R4.64+0x100] ;  /* 0x0001001204ae7981 */ /* 0x000f68000c1e1900 */
[----:B------:R2:W5:Y:S01]  /*1480*/  LDG.E R173, desc[UR18][R4.64+0x120] ;  /* 0x0001201204ad7981 */ /* 0x000562000c1e1900 */
[----:B------:R-:W-:Y:S01]  /*1490*/  UIMAD.WIDE.U32 UR38, UR26, UR24, URZ ;  /* 0x000000181a2672a5 */ /* 0x000fe2000f8e00ff */
[----:B------:R-:W-:Y:S01]  /*14a0*/  IMAD.SHL.U32 R151, R108, 0x2, RZ ;  /* 0x000000026c977824 */ /* 0x000fe200078e00ff */
[----:B------:R-:W-:Y:S01]  /*14b0*/  UIMAD UR13, UR13, UR26, URZ ;  /* 0x0000001a0d0d72a4 */ /* 0x000fe2000f8e02ff */
[----:B------:R-:W3:Y:S01]  /*14c0*/  S2R R2, SR_CTAID.X ;  /* 0x0000000000027919 */ /* 0x000ee20000002500 */
[----:B------:R-:W-:Y:S01]  /*14d0*/  USHF.R.S32.HI UR24, URZ, 0x1f, UR11 ;  /* 0x0000001fff187899 */ /* 0x000fe2000801140b */
[----:B------:R-:W-:Y:S01]  /*14e0*/  LOP3.LUT R178, R163, 0x1f, RZ, 0xc0, !PT ;  /* 0x0000001fa3b27812 */ /* 0x000fe200078ec0ff */
[----:B------:R-:W-:Y:S01]  /*14f0*/  UIADD3 UR13, UPT, UPT, UR39, UR13, URZ ;  /* 0x0000000d270d7290 */ /* 0x000fe2000fffe0ff */
[----:B------:R-:W-:-:S04]  /*1500*/  DEPBAR.LE SB0, 0x1 ;  /* 0x000080400000791a */ /* 0x000fc80000000000 */
[----:B------:R-:W-:Y:S01]  /*1510*/  BAR.SYNC.DEFER_BLOCKING 0x0 ;  /* 0x0000000000007b1d */ /* 0x000fe20000010000 */
[----:B------:R-:W-:Y:S01]  /*1520*/  UIMAD UR13, UR13, UR11, URZ ;  /* 0x0000000b0d0d72a4 */ /* 0x000fe2000f8e02ff */
[----:B------:R-:W-:Y:S01]  /*1530*/  IADD3 R144, PT, PT, R156, R151, RZ ;  /* 0x000000979c907210 */ /* 0x000fe20007ffe0ff */
[----:B------:R-:W-:Y:S01]  /*1540*/  UIMAD.WIDE.U32 UR36, UR38, UR11, URZ ;  /* 0x0000000b262472a5 */ /* 0x000fe2000f8e00ff */
[----:B------:R-:W-:Y:S01]  /*1550*/  CS2R R94, SRZ ;  /* 0x00000000005e7805 */ /* 0x000fe2000001ff00 */
[----:B------:R-:W-:Y:S01]  /*1560*/  UIMAD UR13, UR24, UR38, UR13 ;  /* 0x00000026180d72a4 */ /* 0x000fe2000f8e020d */
[----:B------:R-:W-:Y:S01]  /*1570*/  CS2R R92, SRZ ;  /* 0x00000000005c7805 */ /* 0x000fe2000001ff00 */
[----:B------:R-:W-:Y:S01]  /*1580*/  UIMAD UR34, UR16, UR12, URZ ;  /* 0x0000000c102272a4 */ /* 0x000fe2000f8e02ff */
[----:B------:R-:W-:Y:S01]  /*1590*/  CS2R R98, SRZ ;  /* 0x0000000000627805 */ /* 0x000fe2000001ff00 */
[----:B-1----:R-:W-:Y:S01]  /*15a0*/  UISETP.NE.U32.AND UP0, UPT, UR8, URZ, UPT ;  /* 0x000000ff0800728c */ /* 0x002fe2000bf05070 */
[----:B------:R-:W-:Y:S01]  /*15b0*/  CS2R R96, SRZ ;  /* 0x0000000000607805 */ /* 0x000fe2000001ff00 */
[----:B------:R-:W-:Y:S01]  /*15c0*/  UIADD3 UR13, UPT, UPT, UR37, UR13, URZ ;  /* 0x0000000d250d7290 */ /* 0x000fe2000fffe0ff */
[----:B------:R-:W-:Y:S01]  /*15d0*/  CS2R R90, SRZ ;  /* 0x00000000005a7805 */ /* 0x000fe2000001ff00 */
[----:B--2---:R-:W3:Y:S01]  /*15e0*/  LDC.64 R4, c[0x0][0x5f8] ;  /* 0x00017e00ff047b82 */ /* 0x004ee20000000a00 */
[----:B------:R-:W-:Y:S01]  /*15f0*/  UISETP.NE.AND.EX UP0, UPT, UR9, URZ, UPT, UP0 ;  /* 0x000000ff0900728c */ /* 0x000fe2000bf05300 */
[----:B------:R-:W-:Y:S01]  /*1600*/  CS2R R88, SRZ ;  /* 0x0000000000587805 */ /* 0x000fe2000001ff00 */
[----:B------:R-:W-:Y:S01]  /*1610*/  USHF.R.S32.HI UR35, URZ, 0x1f, UR34 ;  /* 0x0000001fff237899 */ /* 0x000fe20008011422 */
[----:B------:R-:W-:Y:S01]  /*1620*/  CS2R R86, SRZ ;  /* 0x0000000000567805 */ /* 0x000fe2000001ff00 */
[----:B------:R-:W-:Y:S01]  /*1630*/  USHF.R.S32.HI UR24, URZ, 0x1f, UR12 ;  /* 0x0000001fff187899 */ /* 0x000fe2000801140c */
[----:B------:R-:W-:Y:S01]  /*1640*/  CS2R R84, SRZ ;  /* 0x0000000000547805 */ /* 0x000fe2000001ff00 */
[----:B------:R-:W-:Y:S01]  /*1650*/  UIMAD UR13, UR13, UR12, URZ ;  /* 0x0000000c0d0d72a4 */ /* 0x000fe2000f8e02ff */
[----:B------:R-:W-:Y:S01]  /*1660*/  CS2R R78, SRZ ;  /* 0x00000000004e7805 */ /* 0x000fe2000001ff00 */
[----:B------:R-:W-:Y:S01]  /*1670*/  USEL UR30, UR30, URZ, UP0 ;  /* 0x000000ff1e1e7287 */ /* 0x000fe20008000000 */
[----:B------:R-:W-:Y:S01]  /*1680*/  CS2R R76, SRZ ;  /* 0x00000000004c7805 */ /* 0x000fe2000001ff00 */
[----:B------:R1:W2:Y:S01]  /*1690*/  LDSM.16.M88.4 R132, [R144] ;  /* 0x000000009084783b */ /* 0x0002a20000000200 */
[----:B------:R-:W-:Y:S01]  /*16a0*/  UIMAD.WIDE.U32 UR34, UR36, UR12, UR34 ;  /* 0x0000000c242272a5 */ /* 0x000fe2000f8e0022 */
[----:B------:R-:W-:Y:S01]  /*16b0*/  CS2R R82, SRZ ;  /* 0x0000000000527805 */ /* 0x000fe2000001ff00 */
[----:B------:R-:W-:Y:S01]  /*16c0*/  UIMAD UR13, UR24, UR36, UR13 ;  /* 0x00000024180d72a4 */ /* 0x000fe2000f8e020d */
[----:B------:R1:W4:Y:S01]  /*16d0*/  LDSM.16.M88.4 R136, [R144+0x400] ;  /* 0x000400009088783b */ /* 0x0003220000000200 */
[----:B------:R-:W-:Y:S01]  /*16e0*/  UIADD3 UR30, UP0, UPT, UR27, UR30, URZ ;  /* 0x0000001e1b1e7290 */ /* 0x000fe2000ff1e0ff */
[----:B------:R-:W-:Y:S01]  /*16f0*/  CS2R R80, SRZ ;  /* 0x0000000000507805 */ /* 0x000fe2000001ff00 */
[----:B------:R-:W-:Y:S01]  /*1700*/  UIADD3 UR35, UPT, UPT, UR35, UR13, URZ ;  /* 0x0000000d23237290 */ /* 0x000fe2000fffe0ff */
[----:B------:R1:W1:Y:S01]  /*1710*/  LDSM.16.M88.4 R140, [R144+0x800] ;  /* 0x00080000908c783b */ /* 0x0002620000000200 */
[----:B------:R-:W-:Y:S01]  /*1720*/  UIMAD.WIDE UR36, UR11, UR12, URZ ;  /* 0x0000000c0b2472a5 */ /* 0x000fe2000f8e02ff */
[----:B------:R-:W-:Y:S01]  /*1730*/  CS2R R74, SRZ ;  /* 0x00000000004a7805 */ /* 0x000fe2000001ff00 */
[----:B------:R-:W-:Y:S01]  /*1740*/  UIMAD UR24, UR11, UR12, URZ ;  /* 0x0000000c0b1872a4 */ /* 0x000fe2000f8e02ff */
[----:B------:R-:W1:Y:S01]  /*1750*/  LDSM.16.M88.4 R144, [R144+0xc00] ;  /* 0x000c00009090783b */ /* 0x000e620000000200 */
[----:B------:R-:W-:Y:S01]  /*1760*/  UIMAD.WIDE.U32 UR34, UR36, UR30, UR34 ;  /* 0x0000001e242272a5 */ /* 0x000fe2000f8e0022 */
[----:B---3--:R-:W-:Y:S01]  /*1770*/  IMAD.WIDE.U32 R8, R2, R4, RZ ;  /* 0x0000000402087225 */ /* 0x008fe200078e00ff */
[----:B------:R-:W-:Y:S01]  /*1780*/  UIADD3.X UR33, UPT, UPT, URZ, UR33, URZ, UP0, !UPT ;  /* 0x00000021ff217290 */ /* 0x000fe200087fe4ff */
[----:B------:R3:W1:Y:S01]  /*1790*/  LDSM.16.M88.4 R116, [R156] ;  /* 0x000000009c74783b */ /* 0x0006620000000200 */
[----:B------:R-:W-:Y:S01]  /*17a0*/  UIMAD UR12, UR37, UR30, URZ ;  /* 0x0000001e250c72a4 */ /* 0x000fe2000f8e02ff */
[----:B------:R-:W-:Y:S01]  /*17b0*/  IMAD R6, R171, UR24, R178 ;  /* 0x00000018ab067c24 */ /* 0x000fe2000f8e02b2 */
[----:B------:R-:W2:Y:S01]  /*17c0*/  LDCU.64 UR8, c[0x0][0x570] ;  /* 0x0000ae00ff0877ac */ /* 0x000ea20008000a00 */
[----:B------:R3:W1:Y:S01]  /*17d0*/  LDSM.16.M88.4 R120, [R156+0x400] ;  /* 0x000400009c78783b */ /* 0x0006620000000200 */
[----:B------:R-:W-:Y:S01]  /*17e0*/  SEL R4, R8, RZ, P3 ;  /* 0x000000ff08047207 */ /* 0x000fe20001800000 */
[----:B------:R-:W-:Y:S01]  /*17f0*/  IMAD R5, R2, R5, R9 ;  /* 0x0000000502057224 */ /* 0x000fe200078e0209 */
[----:B------:R-:W-:Y:S01]  /*1800*/  UIMAD UR12, UR36, UR33, UR12 ;  /* 0x00000021240c72a4 */ /* 0x000fe2000f8e020c */
[----:B------:R3:W1:Y:S01]  /*1810*/  LDSM.16.M88.4 R124, [R156+0x800] ;  /* 0x000800009c7c783b */ /* 0x0006620000000200 */
[----:B------:R-:W-:Y:S01]  /*1820*/  IADD3 R4, P1, P0, R6, UR34, R4 ;  /* 0x0000002206047c10 */ /* 0x000fe2000f83e004 */
[----:B------:R-:W-:Y:S01]  /*1830*/  USHF.L.U32 UR13, UR24, 0x7, URZ ;  /* 0x00000007180d7899 */ /* 0x000fe200080006ff */
[----:B------:R-:W-:Y:S01]  /*1840*/  SHF.R.S32.HI R6, RZ, 0x1f, R6 ;  /* 0x0000001fff067819 */ /* 0x000fe20000011406 */
[----:B------:R3:W1:Y:S01]  /*1850*/  LDSM.16.M88.4 R128, [R156+0xc00] ;  /* 0x000c00009c80783b */ /* 0x0006620000000200 */
[----:B------:R-:W-:Y:S01]  /*1860*/  UIADD3 UR12, UPT, UPT, UR35, UR12, URZ ;  /* 0x0000000c230c7290 */ /* 0x000fe2000fffe0ff */
[----:B------:R-:W-:Y:S01]  /*1870*/  SEL R5, R5, RZ, P3 ;  /* 0x000000ff05057207 */ /* 0x000fe20001800000 */
[----:B------:R-:W4:Y:S01]  /*1880*/  LDCU.64 UR34, c[0x0][0x5e8] ;  /* 0x0000bd00ff2277ac */ /* 0x000f220008000a00 */
[----:B------:R-:W-:-:S02]  /*1890*/  MOV R2, UR13 ;  /* 0x0000000d00027c02 */ /* 0x000fc40008000f00 */
[----:B------:R-:W-:Y:S02]  /*18a0*/  CS2R R72, SRZ ;  /* 0x0000000000487805 */ /* 0x000fe4000001ff00 */
[----:B------:R-:W-:Y:S01]  /*18b0*/  CS2R R70, SRZ ;  /* 0x0000000000467805 */ /* 0x000fe2000001ff00 */
[----:B------:R-:W-:Y:S01]  /*18c0*/  UISETP.GE.AND UP0, UPT, UR25, 0x1, UPT ;  /* 0x000000011900788c */ /* 0x000fe2000bf06270 */
[----:B------:R-:W-:Y:S01]  /*18d0*/  IADD3.X R5, PT, PT, R6, UR12, R5, P1, P0 ;  /* 0x0000000c06057c10 */ /* 0x000fe20008fe0405 */
[----:B------:R-:W-:Y:S01]  /*18e0*/  ULEA UR28, UR29, UR28, 0x7 ;  /* 0x0000001c1d1c7291 */ /* 0x000fe2000f8e38ff */
[----:B------:R-:W-:Y:S02]  /*18f0*/  IADD3 R4, P0, PT, R4, UR13, RZ ;  /* 0x0000000d04047c10 */ /* 0x000fe4000ff1e0ff */
[----:B------:R-:W-:Y:S02]  /*1900*/  CS2R R68, SRZ ;  /* 0x0000000000447805 */ /* 0x000fe4000001ff00 */
[----:B------:R-:W-:-:S02]  /*1910*/  LEA.HI.X.SX32 R2, R2, R5, 0x1, P0 ;  /* 0x0000000502027211 */ /* 0x000fc400000f0eff */
[----:B--2---:R-:W-:-:S04]  /*1920*/  LEA R182, P0, R4, UR8, 0x2 ;  /* 0x0000000804b67c11 */ /* 0x004fc8000f8010ff */
[----:B------:R-:W-:Y:S01]  /*1930*/  LEA.HI.X R183, R4, UR9, R2, 0x2, P0 ;  /* 0x0000000904b77c11 */ /* 0x000fe200080f1402 */
[----:B----4-:R-:W-:Y:S01]  /*1940*/  UIMAD.WIDE UR34, UR28, 0x4, UR34 ;  /* 0x000000041c2278a5 */ /* 0x010fe2000f8e0222 */
[----:B---3--:R-:W-:Y:S11]  /*1950*/  BRA.U !UP0, `(.L_x_618) ;  /* 0x0000005108147547 */ /* 0x008ff6000b800000 */
[----:B------:R-:W2:Y:S01]  /*1960*/  LDC.64 R4, c[0x0][0x528] ;  /* 0x00014a00ff047b82 */ /* 0x000ea20000000a00 */
[C---:B------:R-:W-:Y:S01]  /*1970*/  IMAD.SHL.U32 R2, R0.reuse, 0x4, RZ ;  /* 0x0000000400027824 */ /* 0x040fe200078e00ff */
[----:B------:R-:W-:Y:S01]  /*1980*/  LOP3.LUT R8, R171, 0x3, RZ, 0xc0, !PT ;  /* 0x00000003ab087812 */ /* 0x000fe200078ec0ff */
[----:B------:R-:W-:Y:S02]  /*1990*/  IMAD.U32 R180, RZ, RZ, UR31 ;  /* 0x0000001fffb47e24 */ /* 0x000fe4000f8e00ff */
[----:B------:R-:W-:-:S03]  /*19a0*/  IMAD.SHL.U32 R10, R0, 0x20, RZ ;  /* 0x00000020000a7824 */ /* 0x000fc600078e00ff */
[----:B------:R-:W3:Y:S01]  /*19b0*/  LDC R169, c[0x0][0x44c] ;  /* 0x00011300ffa97b82 */ /* 0x000ee20000000800 */
[----:B--2---:R-:W2:Y:S04]  /*19c0*/  LDG.E.64 R6, desc[UR18][R4.64+0x8] ;  /* 0x0000081204067981 */ /* 0x004ea8000c1e1b00 */
[----:B------:R-:W4:Y:S01]  /*19d0*/  LDG.E.64 R4, desc[UR18][R4.64] ;  /* 0x0000001204047981 */ /* 0x000f22000c1e1b00 */
[----:B------:R-:W-:Y:S01]  /*19e0*/  LOP3.LUT R2, R2, 0x18, RZ, 0xc0, !PT ;  /* 0x0000001802027812 */ /* 0x000fe200078ec0ff */
[----:B------:R-:W-:Y:S01]  /*19f0*/  IMAD R180, R180, 0x8, R8 ;  /* 0x00000008b4b47824 */ /* 0x000fe200078e0208 */
[----:B------:R-:W-:Y:S01]  /*1a00*/  LOP3.LUT R9, R10, 0x120, RZ, 0xc0, !PT ;  /* 0x000001200a097812 */ /* 0x000fe200078ec0ff */
[----:B------:R-:W-:Y:S01]  /*1a10*/  IMAD.SHL.U32 R8, R0, 0x10, RZ ;  /* 0x0000001000087824 */ /* 0x000fe200078e00ff */
[----:B------:R-:W-:Y:S01]  /*1a20*/  LOP3.LUT R2, R2, 0xc0, R10, 0xf8, !PT ;  /* 0x000000c002027812 */ /* 0x000fe200078ef80a */
[----:B------:R-:W-:Y:S01]  /*1a30*/  UIMAD UR9, UR26, UR11, UR16 ;  /* 0x0000000b1a0972a4 */ /* 0x000fe2000f8e0210 */
[----:B------:R-:W-:Y:S01]  /*1a40*/  SHF.R.U32.HI R10, RZ, 0x1, R0 ;  /* 0x00000001ff0a7819 */ /* 0x000fe20000011600 */
[----:B------:R-:W-:Y:S01]  /*1a50*/  IMAD.SHL.U32 R171, R171, 0x10, RZ ;  /* 0x00000010abab7824 */ /* 0x000fe200078e00ff */
[----:B------:R-:W-:Y:S01]  /*1a60*/  LOP3.LUT R0, R9, 0x600, R8, 0xf8, !PT ;  /* 0x0000060009007812 */ /* 0x000fe200078ef808 */
[----:B------:R-:W-:Y:S01]  /*1a70*/  USHF.L.U32 UR9, UR9, 0x5, URZ ;  /* 0x0000000509097899 */ /* 0x000fe200080006ff */
[----:B------:R-:W-:Y:S01]  /*1a80*/  SHF.R.U32.HI R9, RZ, 0x6, R163 ;  /* 0x00000006ff097819 */ /* 0x000fe200000116a3 */
[----:B------:R-:W-:Y:S01]  /*1a90*/  IMAD.U32 R8, RZ, RZ, UR17 ;  /* 0x00000011ff087e24 */ /* 0x000fe2000f8e00ff */
[----:B------:R-:W1:Y:S01]  /*1aa0*/  S2R R163, SR_TID.X ;  /* 0x0000000000a37919 */ /* 0x000e620000002100 */
[----:B------:R-:W-:Y:S01]  /*1ab0*/  USHF.R.S32.HI UR8, URZ, 0x1f, UR9 ;  /* 0x0000001fff087899 */ /* 0x000fe20008011409 */
[----:B------:R-:W-:Y:S01]  /*1ac0*/  LOP3.LUT R2, R2, 0x8, R10, 0x78, !PT ;  /* 0x0000000802027812 */ /* 0x000fe200078e780a */
[----:B------:R-:W-:Y:S01]  /*1ad0*/  VIADD R149, R157, UR10 ;  /* 0x0000000a9d957c36 */ /* 0x000fe20008000000 */
[----:B------:R-:W-:Y:S01]  /*1ae0*/  LOP3.LUT R9, R9, 0xe, RZ, 0xc0, !PT ;  /* 0x0000000e09097812 */ /* 0x000fe200078ec0ff */
[----:B------:R-:W-:Y:S01]  /*1af0*/  IMAD.MOV.U32 R170, RZ, RZ, 0x10 ;  /* 0x00000010ffaa7424 */ /* 0x000fe200078e00ff */
[----:B------:R-:W-:Y:S01]  /*1b00*/  LOP3.LUT R0, R0, R2, RZ, 0xfc, !PT ;  /* 0x0000000200007212 */ /* 0x000fe200078efcff */
[----:B------:R-:W-:Y:S01]  /*1b10*/  IMAD.IADD R2, R156, 0x1, R151 ;  /* 0x000000019c027824 */ /* 0x000fe200078e0297 */
[----:B------:R-:W-:Y:S01]  /*1b20*/  USHF.L.U32 UR12, UR24, 0x3, URZ ;  /* 0x00000003180c7899 */ /* 0x000fe200080006ff */
[----:B------:R-:W-:Y:S01]  /*1b30*/  IMAD.MOV.U32 R168, RZ, RZ, 0x4 ;  /* 0x00000004ffa87424 */ /* 0x000fe200078e00ff */
[----:B------:R-:W1:Y:S01]  /*1b40*/  LDCU UR11, c[0x0][0x45c] ;  /* 0x00008b80ff0b77ac */ /* 0x000e620008000800 */
[----:B------:R-:W-:Y:S01]  /*1b50*/  IMAD.MOV.U32 R95, RZ, RZ, RZ ;  /* 0x000000ffff5f7224 */ /* 0x000fe200078e00ff */
[----:B--2---:R-:W-:Y:S01]  /*1b60*/  IADD3 R178, P1, P0, R6, UR9, R178 ;  /* 0x0000000906b27c10 */ /* 0x004fe2000f83e0b2 */
[----:B------:R-:W-:Y:S01]  /*1b70*/  IMAD R6, R8, 0x4, R9 ;  /* 0x0000000408067824 */ /* 0x000fe200078e0209 */
[----:B------:R-:W2:Y:S02]  /*1b80*/  LDCU.U8 UR9, c[0x0][0x4f8] ;  /* 0x00009f00ff0977ac */ /* 0x000ea40008000000 */
[----:B------:R-:W-:Y:S01]  /*1b90*/  IADD3.X R172, PT, PT, R7, UR8, RZ, P1, P0 ;  /* 0x0000000807ac7c10 */ /* 0x000fe20008fe04ff */
[----:B------:R-:W1:Y:S01]  /*1ba0*/  LDCU UR8, c[0x0][0x3e0] ;  /* 0x00007c00ff0877ac */ /* 0x000e620008000800 */
[----:B----4-:R-:W-:-:S02]  /*1bb0*/  R2UR UR13, R5 ;  /* 0x00000000050d72ca */ /* 0x010fc400000e0000 */
[----:B------:R-:W-:-:S11]  /*1bc0*/  R2UR UR30, R4 ;  /* 0x00000000041e72ca */ /* 0x000fd600000e0000 */
[----:B------:R-:W-:Y:S01]  /*1bd0*/  UIADD3 UR28, UPT, UPT, UR13, -0x4498517b, URZ ;  /* 0xbb67ae850d1c7890 */ /* 0x000fe2000fffe0ff */
[C---:B------:R-:W-:Y:S01]  /*1be0*/  VIADD R184, R6.reuse, 0x1 ;  /* 0x0000000106b87836 */ /* 0x040fe20000000000 */
[----:B------:R-:W-:Y:S01]  /*1bf0*/  LOP3.LUT R186, R6, UR13, RZ, 0x3c, !PT ;  /* 0x0000000d06ba7c12 */ /* 0x000fe2000f8e3cff */
[----:B------:R-:W-:Y:S01]  /*1c00*/  IMAD.WIDE.U32 R178, R178, -0x2daee0ad, RZ ;  /* 0xd2511f53b2b27825 */ /* 0x000fe200078e00ff */
[----:B------:R-:W-:Y:S01]  /*1c10*/  LEA R0, R0, UR4, 0x1 ;  /* 0x0000000400007c11 */ /* 0x000fe2000f8e08ff */
[----:B------:R-:W-:Y:S01]  /*1c20*/  UIADD3 UR27, UPT, UPT, UR13, 0x76cf5d0a, URZ ;  /* 0x76cf5d0a0d1b7890 */ /* 0x000fe2000fffe0ff */
[----:B------:R-:W-:Y:S01]  /*1c30*/  LOP3.LUT R184, R184, UR13, RZ, 0x3c, !PT ;  /* 0x0000000db8b87c12 */ /* 0x000fe2000f8e3cff */
[----:B------:R-:W-:Y:S01]  /*1c40*/  VIADD R180, R180, 0xfffffff8 ;  /* 0xfffffff8b4b47836 */ /* 0x000fe20000000000 */
[C---:B------:R-:W-:Y:S01]  /*1c50*/  LOP3.LUT R186, R179.reuse, R186, RZ, 0x3c, !PT ;  /* 0x000000bab3ba7212 */ /* 0x040fe200078e3cff */
[----:B------:R-:W-:Y:S01]  /*1c60*/  IMAD.IADD R148, R0, 0x1, R151 ;  /* 0x0000000100947824 */ /* 0x000fe200078e0297 */
[----:B------:R-:W-:Y:S01]  /*1c70*/  LOP3.LUT R184, R179, R184, RZ, 0x3c, !PT ;  /* 0x000000b8b3b87212 */ /* 0x000fe200078e3cff */
[----:B------:R-:W-:Y:S01]  /*1c80*/  UIADD3 UR26, UPT, UPT, UR13, 0x32370b8f, URZ ;  /* 0x32370b8f0d1a7890 */ /* 0x000fe2000fffe0ff */
[----:B-1----:R-:W-:Y:S01]  /*1c90*/  LOP3.LUT P0, RZ, R163, 0x4, RZ, 0xc0, !PT ;  /* 0x00000004a3ff7812 */ /* 0x002fe2000780c0ff */
[----:B------:R-:W-:Y:S01]  /*1ca0*/  IMAD.WIDE.U32 R186, R186, -0x326172a9, RZ ;  /* 0xcd9e8d57baba7825 */ /* 0x000fe200078e00ff */
[----:B------:R-:W-:Y:S01]  /*1cb0*/  UIADD3 UR25, UPT, UPT, UR13, -0x126145ec, URZ ;  /* 0xed9eba140d197890 */ /* 0x000fe2000fffe0ff */
[----:B------:R-:W-:Y:S01]  /*1cc0*/  IADD3 R150, PT, PT, R0, UR10, RZ ;  /* 0x0000000a00967c10 */ /* 0x000fe2000fffe0ff */
[----:B------:R-:W-:Y:S01]  /*1cd0*/  UIADD3 UR24, UPT, UPT, UR13, -0x56f99767, URZ ;  /* 0xa90668990d187890 */ /* 0x000fe2000fffe0ff */
[----:B------:R-:W-:Y:S01]  /*1ce0*/  IMAD.WIDE.U32 R184, R184, -0x326172a9, RZ ;  /* 0xcd9e8d57b8b87825 */ /* 0x000fe200078e00ff */
[----:B------:R-:W-:Y:S01]  /*1cf0*/  UIADD3 UR13, UPT, UPT, UR13, 0x646e171e, URZ ;  /* 0x646e171e0d0d7890 */ /* 0x000fe2000fffe0ff */
[----:B------:R-:W-:Y:S01]  /*1d00*/  UMOV UR10, UR34 ;  /* 0x00000022000a7c82 */ /* 0x000fe20008000000 */
[----:B--23--:R-:W-:-:S10]  /*1d10*/  UMOV UR31, UR35 ;  /* 0x00000023001f7c82 */ /* 0x00cfd40008000000 */
.L_x_621:
[----:B-----5:R-:W-:Y:S01]  /*1d20*/  FSETP.NEU.FTZ.AND P4, PT, R176, -INF , PT ;  /* 0xff800000b000780b */ /* 0x020fe20003f9d000 */
[----:B------:R-:W0:Y:S01]  /*1d30*/  LDGDEPBAR ;  /* 0x00000000000079af */ /* 0x000e220000000000 */
[----:B------:R-:W-:Y:S01]  /*1d40*/  FSETP.NEU.FTZ.AND P5, PT, R175, -INF , PT ;  /* 0xff800000af00780b */ /* 0x000fe20003fbd000 */
[C---:B------:R-:W-:Y:S01]  /*1d50*/  VIADD R44, R180.reuse, 0x4 ;  /* 0x00000004b42c7836 */ /* 0x040fe20000000000 */
[----:B------:R-:W-:Y:S01]  /*1d60*/  UIADD3 UR34, UPT, UPT, UR30, 0x3c6ef372, URZ ;  /* 0x3c6ef3721e227890 */ /* 0x000fe2000fffe0ff */
[----:B------:R-:W-:Y:S01]  /*1d70*/  IMAD.WIDE.U32 R38, R180, -0x326172a9, RZ ;  /* 0xcd9e8d57b4267825 */ /* 0x000fe200078e00ff */
[----:B------:R-:W-:Y:S03]  /*1d80*/  UIADD3 UR33, UPT, UPT, UR30, -0x61c88647, URZ ;  /* 0x9e3779b91e217890 */ /* 0x000fe6000fffe0ff */
[----:B------:R-:W-:Y:S01]  /*1d90*/  IMAD.WIDE.U32 R44, R44, -0x326172a9, RZ ;  /* 0xcd9e8d572c2c7825 */ /* 0x000fe200078e00ff */
[----:B------:R-:W-:Y:S02]  /*1da0*/  LOP3.LUT R52, R172, UR30, R39, 0x96, !PT ;  /* 0x0000001eac347c12 */ /* 0x000fe4000f8e9627 */
[----:B------:R-:W-:Y:S01]  /*1db0*/  LOP3.LUT R36, R38, UR33, R187, 0x96, !PT ;  /* 0x0000002126247c12 */ /* 0x000fe2000f8e96bb */
[----:B------:R-:W-:Y:S01]  /*1dc0*/  IMAD.IADD R112, R151, 0x1, R150 ;  /* 0x0000000197707824 */ /* 0x000fe200078e0296 */
        /* <DEDUP_REMOVED lines=9> */
[----:B------:R-:W-:Y:S04]  /*1e60*/  DEPBAR.LE SB0, 0x0 ;  /* 0x000080000000791a */ /* 0x000fe80000000000 */
[----:B------:R-:W-:Y:S01]  /*1e70*/  BAR.SYNC.DEFER_BLOCKING 0x0 ;  /* 0x0000000000007b1d */ /* 0x000fe20000010000 */
[----:B------:R-:W-:Y:S01]  /*1e80*/  IMAD.WIDE.U32 R58, R58, -0x326172a9, RZ ;  /* 0xcd9e8d573a3a7825 */ /* 0x000fe200078e00ff */
[----:B------:R-:W-:Y:S03]  /*1e90*/  UIADD3 UR33, UPT, UPT, UR30, -0x255992d5, URZ ;  /* 0xdaa66d2b1e217890 */ /* 0x000fe6000fffe0ff */
[----:B------:R-:W-:Y:S01]  /*1ea0*/  IMAD.WIDE.U32 R222, R222, -0x326172a9, RZ ;  /* 0xcd9e8d57dede7825 */ /* 0x000fe200078e00ff */
[--C-:B------:R-:W-:Y:S02]  /*1eb0*/  LOP3.LUT R29, R184, UR34, R59.reuse, 0x96, !PT ;  /* 0x00000022b81d7c12 */ /* 0x100fe4000f8e963b */
[----:B------:R-:W-:Y:S01]  /*1ec0*/  LOP3.LUT R192, R186, UR34, R59, 0x96, !PT ;  /* 0x00000022bac07c12 */ /* 0x000fe2000f8e963b */
[----:B------:R-:W-:Y:S01]  /*1ed0*/  IMAD.WIDE.U32 R36, R36, -0x2daee0ad, RZ ;  /* 0xd2511f5324247825 */ /* 0x000fe200078e00ff */
[----:B------:R-:W-:Y:S03]  /*1ee0*/  LOP3.LUT R28, R186, UR34, R223, 0x96, !PT ;  /* 0x00000022ba1c7c12 */ /* 0x000fe6000f8e96df */
[----:B------:R-:W-:Y:S01]  /*1ef0*/  IMAD.WIDE.U32 R218, R29, -0x2daee0ad, RZ ;  /* 0xd2511f531dda7825 */ /* 0x000fe200078e00ff */
[----:B------:R-:W-:Y:S02]  /*1f00*/  LOP3.LUT R114, R52, UR27, R37, 0x96, !PT ;  /* 0x0000001b34727c12 */ /* 0x000fe4000f8e9625 */
[----:B------:R-:W-:Y:S01]  /*1f10*/  LOP3.LUT R37, R184, UR34, R223, 0x96, !PT ;  /* 0x00000022b8257c12 */ /* 0x000fe2000f8e96df */
[----:B------:R-:W-:Y:S01]  /*1f20*/  IMAD.WIDE.U32 R188, R28, -0x2daee0ad, RZ ;  /* 0xd2511f531cbc7825 */ /* 0x000fe200078e00ff */
[----:B------:R-:W-:Y:S01]  /*1f30*/  LOP3.LUT R52, R52, UR27, R39, 0x96, !PT ;  /* 0x0000001b34347c12 */ /* 0x000fe2000f8e9627 */
[----:B------:R-:W-:Y:S02]  /*1f40*/  UIADD3 UR34, UPT, UPT, UR30, 0x78dde6e4, URZ ;  /* 0x78dde6e41e227890 */ /* 0x000fe4000fffe0ff */
[----:B------:R-:W-:Y:S01]  /*1f50*/  IMAD.WIDE.U32 R192, R192, -0x2daee0ad, RZ ;  /* 0xd2511f53c0c07825 */ /* 0x000fe200078e00ff */
[----:B------:R-:W-:Y:S03]  /*1f60*/  LDSM.16.M88.4 R64, [R150] ;  /* 0x000000009640783b */ /* 0x000fe60000000200 */
[----:B------:R-:W-:Y:S01]  /*1f70*/  IMAD.WIDE.U32 R40, R40, -0x2daee0ad, RZ ;  /* 0xd2511f5328287825 */ /* 0x000fe200078e00ff */
[----:B------:R-:W-:Y:S03]  /*1f80*/  LOP3.LUT R36, R36, UR26, R193, 0x96, !PT ;  /* 0x0000001a24247c12 */ /* 0x000fe6000f8e96c1 */
[----:B------:R-:W-:Y:S01]  /*1f90*/  IMAD.WIDE.U32 R44, R44, -0x2daee0ad, RZ ;  /* 0xd2511f532c2c7825 */ /* 0x000fe200078e00ff */
[----:B------:R-:W-:Y:S02]  /*1fa0*/  LOP3.LUT R56, R224, UR27, R41, 0x96, !PT ;  /* 0x0000001be0387c12 */ /* 0x000fe4000f8e9629 */
[----:B------:R-:W-:Y:S01]  /*1fb0*/  LOP3.LUT R41, R38, UR26, R219, 0x96, !PT ;  /* 0x0000001a26297c12 */ /* 0x000fe2000f8e96db */
[----:B------:R-:W1:Y:S01]  /*1fc0*/  LDSM.16.M88.4 R16, [R156+-0x2000] ;  /* 0xffe000009c10783b */ /* 0x000e620000000200 */
[----:B------:R-:W-:Y:S01]  /*1fd0*/  LOP3.LUT R224, R224, UR27, R45, 0x96, !PT ;  /* 0x0000001be0e07c12 */ /* 0x000fe2000f8e962d */
[----:B------:R-:W-:Y:S01]  /*1fe0*/  IMAD.WIDE.U32 R114, R114, -0x326172a9, RZ ;  /* 0xcd9e8d5772727825 */ /* 0x000fe200078e00ff */
[----:B------:R-:W-:Y:S03]  /*1ff0*/  LOP3.LUT R40, R40, UR26, R189, 0x96, !PT ;  /* 0x0000001a28287c12 */ /* 0x000fe6000f8e96bd */
[----:B------:R-:W-:Y:S01]  /*2000*/  IMAD.WIDE.U32 R216, R37, -0x2daee0ad, RZ ;  /* 0xd2511f5325d87825 */ /* 0x000fe200078e00ff */
[----:B------:R-:W-:Y:S01]  /*2010*/  LOP3.LUT R190, R58, UR33, R115, 0x96, !PT ;  /* 0x000000213abe7c12 */ /* 0x000fe2000f8e9673 */
[----:B------:R-:W2:Y:S02]  /*2020*/  LDSM.16.M88.4 R60, [R150+0x1000] ;  /* 0x00100000963c783b */ /* 0x000ea40000000200 */
[----:B------:R-:W-:Y:S01]  /*2030*/  IMAD.WIDE.U32 R54, R36, -0x326172a9, RZ ;  /* 0xcd9e8d5724367825 */ /* 0x000fe200078e00ff */
[----:B------:R-:W-:Y:S03]  /*2040*/  LOP3.LUT R44, R44, UR26, R217, 0x96, !PT ;  /* 0x0000001a2c2c7c12 */ /* 0x000fe6000f8e96d9 */
[----:B------:R-:W-:Y:S01]  /*2050*/  IMAD.WIDE.U32 R56, R56, -0x326172a9, RZ ;  /* 0xcd9e8d5738387825 */ /* 0x000fe200078e00ff */
[----:B------:R-:W-:Y:S01]  /*2060*/  LOP3.LUT R114, R114, UR34, R55, 0x96, !PT ;  /* 0x0000002272727c12 */ /* 0x000fe2000f8e9637 */
[----:B------:R-:W3:Y:S02]  /*2070*/  LDSM.16.M88.4 R32, [R156+-0x1c00] ;  /* 0xffe400009c20783b */ /* 0x000ee40000000200 */
[----:B------:R-:W-:Y:S01]  /*2080*/  IMAD.WIDE.U32 R52, R52, -0x326172a9, RZ ;  /* 0xcd9e8d5734347825 */ /* 0x000fe200078e00ff */
[----:B------:R-:W-:Y:S03]  /*2090*/  LOP3.LUT R196, R222, UR33, R57, 0x96, !PT ;  /* 0x00000021dec47c12 */ /* 0x000fe6000f8e9639 */
[----:B------:R-:W-:Y:S01]  /*20a0*/  IMAD.WIDE.U32 R224, R224, -0x326172a9, RZ ;  /* 0xcd9e8d57e0e07825 */ /* 0x000fe200078e00ff */
[----:B------:R-:W-:Y:S01]  /*20b0*/  LOP3.LUT R58, R58, UR33, R53, 0x96, !PT ;  /* 0x000000213a3a7c12 */ /* 0x000fe2000f8e9635 */
[----:B------:R-:W4:Y:S02]  /*20c0*/  LDSM.16.M88.4 R48, [R156+-0x1800] ;  /* 0xffe800009c30783b */ /* 0x000f240000000200 */
[----:B------:R-:W-:Y:S01]  /*20d0*/  IMAD.WIDE.U32 R190, R190, -0x2daee0ad, RZ ;  /* 0xd2511f53bebe7825 */ /* 0x000fe200078e00ff */
[----:B------:R-:W-:Y:S01]  /*20e0*/  LOP3.LUT R222, R222, UR33, R225, 0x96, !PT ;  /* 0x00000021dede7c12 */ /* 0x000fe2000f8e96e1 */
[----:B------:R-:W-:Y:S02]  /*20f0*/  UIADD3 UR33, UPT, UPT, UR30, 0x1715609d, URZ ;  /* 0x1715609d1e217890 */ /* 0x000fe4000fffe0ff */
[----:B------:R-:W-:Y:S01]  /*2100*/  IMAD.WIDE.U32 R202, R41, -0x326172a9, RZ ;  /* 0xcd9e8d5729ca7825 */ /* 0x000fe200078e00ff */
[----:B------:R-:W-:Y:S01]  /*2110*/  LOP3.LUT R192, R192, UR25, R191, 0x96, !PT ;  /* 0x00000019c0c07c12 */ /* 0x000fe2000f8e96bf */
[----:B------:R-:W4:Y:S02]  /*2120*/  LDSM.16.M88.4 R100, [R156+-0x1400] ;  /* 0xffec00009c64783b */ /* 0x000f240000000200 */
[----:B------:R-:W-:Y:S01]  /*2130*/  IMAD.WIDE.U32 R194, R40, -0x326172a9, RZ ;  /* 0xcd9e8d5728c27825 */ /* 0x000fe200078e00ff */
[----:B------:R-:W-:Y:S03]  /*2140*/  LOP3.LUT R52, R52, UR34, R203, 0x96, !PT ;  /* 0x0000002234347c12 */ /* 0x000fe6000f8e96cb */
[----:B------:R-:W-:Y:S01]  /*2150*/  IMAD.WIDE.U32 R58, R58, -0x2daee0ad, RZ ;  /* 0xd2511f533a3a7825 */ /* 0x000fe200078e00ff */
[----:B------:R-:W-:Y:S01]  /*2160*/  LOP3.LUT R56, R56, UR34, R195, 0x96, !PT ;  /* 0x0000002238387c12 */ /* 0x000fe2000f8e96c3 */
[-C--:B-1----:R-:W-:Y:S01]  /*2170*/  HMMA.16816.F32 R4, R64, R16.reuse, RZ ;  /* 0x000000104004723c */ /* 0x082fe200000018ff */
[----:B------:R-:W-:Y:S02]  /*2180*/  LDSM.16.M88.4 R104, [R112] ;  /* 0x000000007068783b */ /* 0x000fe40000000200 */
[----:B------:R-:W-:Y:S01]  /*2190*/  LOP3.LUT R218, R218, UR25, R59, 0x96, !PT ;  /* 0x00000019dada7c12 */ /* 0x000fe2000f8e963b */
[----:B------:R-:W-:Y:S04]  /*21a0*/  IMAD.WIDE.U32 R222, R222, -0x2daee0ad, RZ ;  /* 0xd2511f53dede7825 */ /* 0x000fe800078e00ff */
[C---:B--2---:R-:W-:Y:S01]  /*21b0*/  HMMA.16816.F32 R8, R60.reuse, R16, RZ ;  /* 0x000000103c08723c */ /* 0x044fe200000018ff */
[----:B------:R-:W1:Y:S01]  /*21c0*/  LDSM.16.M88.4 R108, [R2+-0x2000] ;  /* 0xffe00000026c783b */ /* 0x000e620000000200 */
[----:B------:R-:W-:Y:S01]  /*21d0*/  LOP3.LUT R216, R216, UR25, R223, 0x96, !PT ;  /* 0x00000019d8d87c12 */ /* 0x000fe2000f8e96df */
[----:B------:R-:W-:Y:S04]  /*21e0*/  IMAD.WIDE.U32 R214, R44, -0x326172a9, RZ ;  /* 0xcd9e8d572cd67825 */ /* 0x000fe800078e00ff */
[----:B------:R-:W-:Y:S01]  /*21f0*/  IMAD.WIDE.U32 R192, R192, -0x326172a9, RZ ;  /* 0xcd9e8d57c0c07825 */ /* 0x000fe200078e00ff */
[----:B------:R-:W-:Y:S01]  /*2200*/  LOP3.LUT R224, R224, UR34, R215, 0x96, !PT ;  /* 0x00000022e0e07c12 */ /* 0x000fe2000f8e96d7 */
[-C--:B------:R-:W-:Y:S02]  /*2210*/  HMMA.16816.F32 R12, R60, R18.reuse, RZ ;  /* 0x000000123c0c723c */ /* 0x080fe400000018ff */
[----:B------:R-:W-:Y:S01]  /*2220*/  IMAD.WIDE.U32 R114, R114, -0x2daee0ad, RZ ;  /* 0xd2511f5372727825 */ /* 0x000fe200078e00ff */
[----:B------:R-:W-:Y:S03]  /*2230*/  LOP3.LUT R54, R54, UR33, R193, 0x96, !PT ;  /* 0x0000002136367c12 */ /* 0x000fe6000f8e96c1 */
[----:B------:R-:W-:Y:S01]  /*2240*/  IMAD.WIDE.U32 R216, R216, -0x326172a9, RZ ;  /* 0xcd9e8d57d8d87825 */ /* 0x000fe200078e00ff */
[----:B------:R-:W-:Y:S01]  /*2250*/  LOP3.LUT R190, R190, UR24, R115, 0x96, !PT ;  /* 0x00000018bebe7c12 */ /* 0x000fe2000f8e9673 */
[C---:B------:R-:W-:Y:S02]  /*2260*/  HMMA.16816.F32 R16, R64.reuse, R18, RZ ;  /* 0x000000124010723c */ /* 0x040fe400000018ff */
[----:B------:R-:W-:Y:S01]  /*2270*/  IMAD.WIDE.U32 R218, R218, -0x326172a9, RZ ;  /* 0xcd9e8d57dada7825 */ /* 0x000fe200078e00ff */
[----:B------:R-:W-:Y:S03]  /*2280*/  LOP3.LUT R214, R214, UR33, R217, 0x96, !PT ;  /* 0x00000021d6d67c12 */ /* 0x000fe6000f8e96d9 */
[----:B------:R-:W-:Y:S01]  /*2290*/  IMAD.WIDE.U32 R54, R54, -0x2daee0ad, RZ ;  /* 0xd2511f5336367825 */ /* 0x000fe200078e00ff */
[----:B------:R-:W-:Y:S01]  /*22a0*/  LOP3.LUT R202, R202, UR33, R219, 0x96, !PT ;  /* 0x00000021caca7c12 */ /* 0x000fe2000f8e96db */
[-C--:B---3--:R-:W-:Y:S02]  /*22b0*/  HMMA.16816.F32 R20, R64, R32.reuse, RZ ;  /* 0x000000204014723c */ /* 0x088fe400000018ff */
[----:B------:R-:W-:Y:S01]  /*22c0*/  IMAD.WIDE.U32 R190, R190, -0x326172a9, RZ ;  /* 0xcd9e8d57bebe7825 */ /* 0x000fe200078e00ff */
[----:B------:R-:W-:Y:S02]  /*22d0*/  LOP3.LUT R201, R114, UR13, R55, 0x96, !PT ;  /* 0x0000000d72c97c12 */ /* 0x000fe4000f8e9637 */
[C---:B------:R-:W-:Y:S01]  /*22e0*/  PRMT R181, R54.reuse, 0x7770, RZ ;  /* 0x0000777036b57816 */ /* 0x040fe200000000ff */
[----:B------:R-:W2:Y:S01]  /*22f0*/  LDSM.16.M88.4 R112, [R112+0x1000] ;  /* 0x001000007070783b */ /* 0x000ea20000000200 */
[C---:B------:R-:W-:Y:S01]  /*2300*/  PRMT R220, R54.reuse, 0x7771, RZ ;  /* 0x0000777136dc7816 */ /* 0x040fe200000000ff */
[C---:B------:R-:W-:Y:S02]  /*2310*/  HMMA.16816.F32 R24, R60.reuse, R32, RZ ;  /* 0x000000203c18723c */ /* 0x040fe400000018ff */
[----:B------:R-:W-:Y:S01]  /*2320*/  PRMT R219, R54, 0x7772, RZ ;  /* 0x0000777236db7816 */ /* 0x000fe200000000ff */
[----:B------:R-:W-:Y:S01]  /*2330*/  IMAD.WIDE.U32 R202, R202, -0x2daee0ad, RZ ;  /* 0xd2511f53caca7825 */ /* 0x000fe200078e00ff */
[----:B------:R-:W-:Y:S02]  /*2340*/  PRMT R217, R54, 0x7773, RZ ;  /* 0x0000777336d97816 */ /* 0x000fe400000000ff */
[----:B------:R-:W-:Y:S01]  /*2350*/  ISETP.LE.U32.AND P2, PT, R181, UR9, PT ;  /* 0x00000009b5007c0c */ /* 0x000fe2000bf43070 */
[----:B------:R-:W-:Y:S01]  /*2360*/  IMAD.WIDE.U32 R232, R52, -0x2daee0ad, RZ ;  /* 0xd2511f5334e87825 */ /* 0x000fe200078e00ff */
[----:B------:R-:W-:Y:S01]  /*2370*/  PRMT R221, R202, 0x7770, RZ ;  /* 0x00007770cadd7816 */ /* 0x000fe200000000ff */
[-C--:B------:R-:W-:Y:S01]  /*2380*/  HMMA.16816.F32 R28, R60, R34.reuse, RZ ;  /* 0x000000223c1c723c */ /* 0x080fe200000018ff */
[----:B------:R-:W-:Y:S01]  /*2390*/  PRMT R200, R190, 0x7773, RZ ;  /* 0x00007773bec87816 */ /* 0x000fe200000000ff */
[----:B------:R-:W-:Y:S01]  /*23a0*/  IMAD.WIDE.U32 R198, R56, -0x2daee0ad, RZ ;  /* 0xd2511f5338c67825 */ /* 0x000fe200078e00ff */
[----:B------:R-:W-:Y:S02]  /*23b0*/  PRMT R213, R202, 0x7771, RZ ;  /* 0x00007771cad57816 */ /* 0x000fe400000000ff */
[----:B------:R-:W-:Y:S01]  /*23c0*/  LOP3.LUT R215, R58, UR24, R233, 0x96, !PT ;  /* 0x000000183ad77c12 */ /* 0x000fe2000f8e96e9 */
[----:B------:R-:W-:Y:S01]  /*23d0*/  IMAD.WIDE.U32 R196, R196, -0x2daee0ad, RZ ;  /* 0xd2511f53c4c47825 */ /* 0x000fe200078e00ff */
[----:B------:R-:W-:Y:S01]  /*23e0*/  LOP3.LUT R232, R232, UR13, R203, 0x96, !PT ;  /* 0x0000000de8e87c12 */ /* 0x000fe2000f8e96cb */
[C---:B------:R-:W-:Y:S02]  /*23f0*/  HMMA.16816.F32 R32, R64.reuse, R34, RZ ;  /* 0x000000224020723c */ /* 0x040fe400000018ff */
[----:B------:R-:W-:Y:S01]  /*2400*/  IMAD.WIDE.U32 R224, R224, -0x2daee0ad, RZ ;  /* 0xd2511f53e0e07825 */ /* 0x000fe200078e00ff */
[----:B------:R-:W-:Y:S02]  /*2410*/  LOP3.LUT R188, R188, UR25, R197, 0x96, !PT ;  /* 0x00000019bcbc7c12 */ /* 0x000fe4000f8e96c5 */
[----:B------:R-:W-:Y:S02]  /*2420*/  PRMT R197, R190, 0x7770, RZ ;  /* 0x00007770bec57816 */ /* 0x000fe400000000ff */
[----:B------:R-:W-:Y:S01]  /*2430*/  LOP3.LUT R222, R222, UR24, R225, 0x96, !PT ;  /* 0x00000018dede7c12 */ /* 0x000fe2000f8e96e1 */
[-C--:B----4-:R-:W-:Y:S01]  /*2440*/  HMMA.16816.F32 R36, R64, R48.reuse, RZ ;  /* 0x000000304024723c */ /* 0x090fe200000018ff */
[----:B------:R-:W-:Y:S05]  /*2450*/  IMAD.WIDE.U32 R188, R188, -0x326172a9, RZ ;  /* 0xcd9e8d57bcbc7825 */ /* 0x000fea00078e00ff */
[----:B------:R-:W-:Y:S01]  /*2460*/  LOP3.LUT R194, R194, UR33, R189, 0x96, !PT ;  /* 0x00000021c2c27c12 */ /* 0x000fe2000f8e96bd */
[----:B------:R-:W-:Y:S01]  /*2470*/  UIADD3 UR33, UPT, UPT, UR30, -0x4ab325aa, URZ ;  /* 0xb54cda561e217890 */ /* 0x000fe2000fffe0ff */
[----:B------:R-:W-:Y:S01]  /*2480*/  LOP3.LUT R189, R196, UR24, R199, 0x96, !PT ;  /* 0x00000018c4bd7c12 */ /* 0x000fe2000f8e96c7 */
[C---:B------:R-:W-:Y:S02]  /*2490*/  HMMA.16816.F32 R40, R60.reuse, R48, RZ ;  /* 0x000000303c28723c */ /* 0x040fe400000018ff */
[----:B------:R-:W-:Y:S01]  /*24a0*/  PRMT R199, R190, 0x7771, RZ ;  /* 0x00007771bec77816 */ /* 0x000fe200000000ff */
[----:B------:R-:W-:Y:S01]  /*24b0*/  IMAD.WIDE.U32 R194, R194, -0x2daee0ad, RZ ;  /* 0xd2511f53c2c27825 */ /* 0x000fe200078e00ff */
[----:B------:R-:W-:Y:S03]  /*24c0*/  LOP3.LUT R181, R192, UR33, R191, 0x96, !PT ;  /* 0x00000021c0b57c12 */ /* 0x000fe6000f8e96bf */
[----:B------:R-:W-:Y:S01]  /*24d0*/  IMAD.WIDE.U32 R192, R189, -0x326172a9, RZ ;  /* 0xcd9e8d57bdc07825 */ /* 0x000fe200078e00ff */
[----:B------:R-:W-:Y:S01]  /*24e0*/  PRMT R211, R194, 0x7771, RZ ;  /* 0x00007771c2d37816 */ /* 0x000fe200000000ff */
[-C--:B------:R-:W-:Y:S01]  /*24f0*/  HMMA.16816.F32 R44, R60, R50.reuse, RZ ;  /* 0x000000323c2c723c */ /* 0x080fe200000018ff */
[----:B------:R-:W-:Y:S02]  /*2500*/  LOP3.LUT R209, R198, UR13, R195, 0x96, !PT ;  /* 0x0000000dc6d17c12 */ /* 0x000fe4000f8e96c3 */
[----:B------:R-:W-:Y:S02]  /*2510*/  PRMT R212, R194, 0x7772, RZ ;  /* 0x00007772c2d47816 */ /* 0x000fe400000000ff */
[----:B------:R-:W-:Y:S02]  /*2520*/  LOP3.LUT R193, R188, UR33, R193, 0x96, !PT ;  /* 0x00000021bcc17c12 */ /* 0x000fe4000f8e96c1 */
[----:B------:R-:W-:Y:S01]  /*2530*/  PRMT R223, R194, 0x7773, RZ ;  /* 0x00007773c2df7816 */ /* 0x000fe200000000ff */
[C---:B------:R-:W-:Y:S02]  /*2540*/  HMMA.16816.F32 R48, R64.reuse, R50, RZ ;  /* 0x000000324030723c */ /* 0x040fe400000018ff */
[----:B------:R-:W-:Y:S02]  /*2550*/  PRMT R198, R190, 0x7772, RZ ;  /* 0x00007772bec67816 */ /* 0x000fe400000000ff */
[----:B------:R-:W-:Y:S02]  /*2560*/  LOP3.LUT R191, R193, 0xffff, RZ, 0xc0, !PT ;  /* 0x0000ffffc1bf7812 */ /* 0x000fe400078ec0ff */
[C---:B------:R-:W-:Y:S02]  /*2570*/  PRMT R195, R192.reuse, 0x7771, RZ ;  /* 0x00007771c0c37816 */ /* 0x040fe400000000ff */
[----:B------:R-:W-:Y:S01]  /*2580*/  SHF.R.U32.HI R191, RZ, 0x8, R191 ;  /* 0x00000008ffbf7819 */ /* 0x000fe200000116bf */
[-C--:B------:R-:W-:Y:S01]  /*2590*/  HMMA.16816.F32 R52, R64, R100.reuse, RZ ;  /* 0x000000644034723c */ /* 0x080fe200000018ff */
[C---:B------:R-:W-:Y:S02]  /*25a0*/  PRMT R196, R192.reuse, 0x7772, RZ ;  /* 0x00007772c0c47816 */ /* 0x040fe400000000ff */
[----:B------:R-:W-:Y:S05]  /*25b0*/  PRMT R203, R192, 0x7773, RZ ;  /* 0x00007773c0cb7816 */ /* 0x000fea00000000ff */
[C---:B------:R-:W-:Y:S02]  /*25c0*/  HMMA.16816.F32 R56, R60.reuse, R100, RZ ;  /* 0x000000643c38723c */ /* 0x040fe400000018ff */
[C---:B------:R-:W-:Y:S02]  /*25d0*/  PRMT R101, R202.reuse, 0x7772, RZ ;  /* 0x00007772ca657816 */ /* 0x040fe400000000ff */
[----:B------:R-:W-:Y:S02]  /*25e0*/  PRMT R100, R202, 0x7773, RZ ;  /* 0x00007773ca647816 */ /* 0x000fe400000000ff */
[----:B------:R-:W-:Y:S02]  /*25f0*/  PRMT R202, R194, 0x7770, RZ ;  /* 0x00007770c2ca7816 */ /* 0x000fe400000000ff */
[----:B------:R-:W-:Y:S01]  /*2600*/  PRMT R194, R192, 0x7770, RZ ;  /* 0x00007770c0c27816 */ /* 0x000fe200000000ff */
[-C--:B------:R-:W-:Y:S08]  /*2610*/  HMMA.16816.F32 R60, R60, R102.reuse, RZ ;  /* 0x000000663c3c723c */ /* 0x080ff000000018ff */
[----:B------:R-:W-:Y:S02]  /*2620*/  HMMA.16816.F32 R64, R64, R102, RZ ;  /* 0x000000664040723c */ /* 0x000fe400000018ff */
[----:B------:R-:W-:Y:S02]  /*2630*/  LOP3.LUT R102, R201, 0xff, RZ, 0xc0, !PT ;  /* 0x000000ffc9667812 */ /* 0x000fe400078ec0ff */
[--C-:B------:R-:W-:Y:S02]  /*2640*/  SHF.R.U32.HI R103, RZ, 0x18, R181.reuse ;  /* 0x00000018ff677819 */ /* 0x100fe400000116b5 */
[----:B------:R-:W-:Y:S02]  /*2650*/  ISETP.LE.U32.AND P1, PT, R102, UR9, PT ;  /* 0x0000000966007c0c */ /* 0x000fe4000bf23070 */
[----:B------:R-:W-:Y:S01]  /*2660*/  LOP3.LUT R102, R181, 0xff, RZ, 0xc0, !PT ;  /* 0x000000ffb5667812 */ /* 0x000fe200078ec0ff */
[-C--:B-1----:R-:W-:Y:S05]  /*2670*/  HMMA.16816.F32 R4, R104, R108.reuse, R4 ;  /* 0x0000006c6804723c */ /* 0x082fea0000001804 */
[----:B------:R-:W-:Y:S01]  /*2680*/  ISETP.LE.U32.AND P3, PT, R102, UR9, PT ;  /* 0x0000000966007c0c */ /* 0x000fe2000bf63070 */
[----:B------:R-:W-:Y:S01]  /*2690*/  FMUL.FTZ R102, R176, 1.4426950216293334961 ;  /* 0x3fb8aa3bb0667820 */ /* 0x000fe20000410000 */
[----:B------:R-:W-:Y:S01]  /*26a0*/  ISETP.LE.U32.AND P6, PT, R103, UR9, PT ;  /* 0x0000000967007c0c */ /* 0x000fe2000bfc3070 */
[C---:B--2---:R-:W-:Y:S04]  /*26b0*/  HMMA.16816.F32 R8, R112.reuse, R108, R8 ;  /* 0x0000006c7008723c */ /* 0x044fe80000001808 */
[----:B------:R-:W-:Y:S01]  /*26c0*/  FSEL R108, R102, RZ, P4 ;  /* 0x000000ff666c7208 */ /* 0x000fe20002000000 */
[----:B------:R-:W-:Y:S01]  /*26d0*/  FMUL.FTZ R102, R175, 1.4426950216293334961 ;  /* 0x3fb8aa3baf667820 */ /* 0x000fe20000410000 */
[C---:B------:R-:W-:Y:S01]  /*26e0*/  FSETP.NEU.FTZ.AND P4, PT, R174.reuse, -INF , PT ;  /* 0xff800000ae00780b */ /* 0x040fe20003f9d000 */
[----:B------:R-:W-:Y:S01]  /*26f0*/  FMUL.FTZ R109, R174, 1.4426950216293334961 ;  /* 0x3fb8aa3bae6d7820 */ /* 0x000fe20000410000 */
[-C--:B------:R-:W-:Y:S03]  /*2700*/  HMMA.16816.F32 R12, R112, R110.reuse, R12 ;  /* 0x0000006e700c723c */ /* 0x080fe6000000180c */
[----:B------:R-:W-:Y:S01]  /*2710*/  FSEL R102, R102, RZ, P5 ;  /* 0x000000ff66667208 */ /* 0x000fe20002800000 */
[--C-:B------:R-:W-:Y:S01]  /*2720*/  FFMA.FTZ R188, R4, UR11, -R108.reuse ;  /* 0x0000000b04bc7c23 */ /* 0x100fe2000801086c */
[----:B------:R-:W-:Y:S01]  /*2730*/  LOP3.LUT R4, R181, 0xffff, RZ, 0xc0, !PT ;  /* 0x0000ffffb5047812 */ /* 0x000fe200078ec0ff */
[----:B------:R-:W-:Y:S01]  /*2740*/  FFMA.FTZ R5, R5, UR11, -R108 ;  /* 0x0000000b05057c23 */ /* 0x000fe2000801086c */
[----:B------:R-:W-:Y:S01]  /*2750*/  PRMT R181, R181, 0x7632, R181 ;  /* 0x00007632b5b57816 */ /* 0x000fe200000000b5 */
[--C-:B------:R-:W-:Y:S01]  /*2760*/  FFMA.FTZ R6, R6, UR11, -R102.reuse ;  /* 0x0000000b06067c23 */ /* 0x100fe20008010866 */
[----:B------:R-:W-:Y:S01]  /*2770*/  FSEL R109, R109, RZ, P4 ;  /* 0x000000ff6d6d7208 */ /* 0x000fe20002000000 */
[----:B------:R-:W-:Y:S01]  /*2780*/  FFMA.FTZ R7, R7, UR11, -R102 ;  /* 0x0000000b07077c23 */ /* 0x000fe20008010866 */
[----:B------:R-:W-:Y:S01]  /*2790*/  LOP3.LUT R181, R181, 0xff, RZ, 0xc0, !PT ;  /* 0x000000ffb5b57812 */ /* 0x000fe200078ec0ff */
[----:B------:R-:W1:Y:S01]  /*27a0*/  MUFU.EX2 R188, R188 ;  /* 0x000000bc00bc7308 */ /* 0x000e620000000800 */
[----:B------:R-:W-:Y:S01]  /*27b0*/  SHF.R.U32.HI R4, RZ, 0x8, R4 ;  /* 0x00000008ff047819 */ /* 0x000fe20000011604 */
[C---:B------:R-:W-:Y:S08]  /*27c0*/  HMMA.16816.F32 R16, R104.reuse, R110, R16 ;  /* 0x0000006e6810723c */ /* 0x040ff00000001810 */
[----:B------:R-:W-:Y:S01]  /*27d0*/  MUFU.EX2 R189, R5 ;  /* 0x0000000500bd7308 */ /* 0x000fe20000000800 */
[----:B------:R-:W-:Y:S01]  /*27e0*/  ISETP.LE.U32.AND P4, PT, R181, UR9, PT ;  /* 0x00000009b5007c0c */ /* 0x000fe2000bf83070 */
[C---:B------:R-:W-:Y:S01]  /*27f0*/  FMUL.FTZ R103, R173.reuse, 1.4426950216293334961 ;  /* 0x3fb8aa3bad677820 */ /* 0x040fe20000410000 */
[----:B------:R-:W-:Y:S07]  /*2800*/  FSETP.NEU.FTZ.AND P5, PT, R173, -INF , PT ;  /* 0xff800000ad00780b */ /* 0x000fee0003fbd000 */
[----:B------:R-:W2:Y:S01]  /*2810*/  MUFU.EX2 R181, R6 ;  /* 0x0000000600b57308 */ /* 0x000ea20000000800 */
[----:B------:R-:W-:Y:S01]  /*2820*/  LOP3.LUT R4, R4, 0xffff, RZ, 0xc0, !PT ;  /* 0x0000ffff04047812 */ /* 0x000fe200078ec0ff */
[----:B------:R-:W-:Y:S01]  /*2830*/  FFMA.FTZ R9, R9, UR11, -R109 ;  /* 0x0000000b09097c23 */ /* 0x000fe2000801086d */
[----:B------:R-:W-:Y:S07]  /*2840*/  FSEL R103, R103, RZ, P5 ;  /* 0x000000ff67677208 */ /* 0x000fee0002800000 */
[----:B------:R3:W4:Y:S01]  /*2850*/  MUFU.EX2 R190, R7 ;  /* 0x0000000700be7308 */ /* 0x0007220000000800 */
[----:B------:R-:W-:Y:S01]  /*2860*/  ISETP.LE.U32.AND P5, PT, R4, UR9, PT ;  /* 0x0000000904007c0c */ /* 0x000fe2000bfa3070 */
[----:B-1----:R-:W-:Y:S01]  /*2870*/  @!P3 FADD.FTZ R188, -R188, -RZ ;  /* 0x800000ffbcbcb221 */ /* 0x002fe20000010100 */
[----:B------:R-:W-:Y:S01]  /*2880*/  LOP3.LUT R4, R193, 0xff, RZ, 0xc0, !PT ;  /* 0x000000ffc1047812 */ /* 0x000fe200078ec0ff */
[--C-:B------:R-:W-:Y:S01]  /*2890*/  FFMA.FTZ R10, R10, UR11, -R103.reuse ;  /* 0x0000000b0a0a7c23 */ /* 0x100fe20008010867 */
[----:B------:R-:W-:Y:S01]  /*28a0*/  FFMA.FTZ R11, R11, UR11, -R103 ;  /* 0x0000000b0b0b7c23 */ /* 0x000fe20008010867 */
[--C-:B------:R-:W-:Y:S01]  /*28b0*/  FFMA.FTZ R192, R8, UR11, -R109.reuse ;  /* 0x0000000b08c07c23 */ /* 0x100fe2000801086d */
[----:B------:R-:W-:Y:S03]  /*28c0*/  ISETP.LE.U32.AND P3, PT, R4, UR9, PT ;  /* 0x0000000904007c0c */ /* 0x000fe6000bf63070 */
[----:B------:R-:W-:Y:S01]  /*28d0*/  MUFU.EX2 R110, R10 ;  /* 0x0000000a006e7308 */ /* 0x000fe20000000800 */
[----:B------:R-:W-:Y:S01]  /*28e0*/  LOP3.LUT R8, R191, 0xffff, RZ, 0xc0, !PT ;  /* 0x0000ffffbf087812 */ /* 0x000fe200078ec0ff */
[----:B--2---:R-:W-:Y:S01]  /*28f0*/  @!P4 FADD.FTZ R181, -R181, -RZ ;  /* 0x800000ffb5b5c221 */ /* 0x004fe20000010100 */
[----:B------:R-:W-:Y:S07]  /*2900*/  FFMA.FTZ R12, R12, UR11, -R109 ;  /* 0x0000000b0c0c7c23 */ /* 0x000fee000801086d */
[----:B------:R-:W1:Y:S01]  /*2910*/  MUFU.EX2 R191, R192 ;  /* 0x000000c000bf7308 */ /* 0x000e620000000800 */
[----:B------:R-:W-:Y:S01]  /*2920*/  FFMA.FTZ R15, R15, UR11, -R103 ;  /* 0x0000000b0f0f7c23 */ /* 0x000fe20008010867 */
[----:B---3--:R-:W2:Y:S01]  /*2930*/  LDSM.16.M88.4 R4, [R2+-0x1c00] ;  /* 0xffe400000204783b */ /* 0x008ea20000000200 */
[----:B------:R-:W-:Y:S01]  /*2940*/  @!P5 FADD.FTZ R189, -R189, -RZ ;  /* 0x800000ffbdbdd221 */ /* 0x000fe20000010100 */
[----:B------:R-:W-:Y:S06]  /*2950*/  ISETP.LE.U32.AND P5, PT, R8, UR9, PT ;  /* 0x0000000908007c0c */ /* 0x000fec000bfa3070 */
[----:B------:R-:W-:Y:S01]  /*2960*/  MUFU.EX2 R111, R11 ;  /* 0x0000000b006f7308 */ /* 0x000fe20000000800 */
[----:B------:R-:W-:Y:S01]  /*2970*/  PRMT R8, R193, 0x7632, R8 ;  /* 0x00007632c1087816 */ /* 0x000fe20000000008 */
[----:B----4-:R-:W-:Y:S01]  /*2980*/  @!P6 FADD.FTZ R190, -R190, -RZ ;  /* 0x800000ffbebee221 */ /* 0x010fe20000010100 */
[----:B------:R-:W-:Y:S07]  /*2990*/  SHF.R.U32.HI R193, RZ, 0x18, R193 ;  /* 0x00000018ffc17819 */ /* 0x000fee00000116c1 */
[----:B------:R-:W3:Y:S01]  /*29a0*/  MUFU.EX2 R192, R9 ;  /* 0x0000000900c07308 */ /* 0x000ee20000000800 */
[----:B------:R-:W-:Y:S01]  /*29b0*/  LOP3.LUT R8, R8, 0xff, RZ, 0xc0, !PT ;  /* 0x000000ff08087812 */ /* 0x000fe200078ec0ff */
[----:B------:R-:W-:Y:S01]  /*29c0*/  FFMA.FTZ R13, R13, UR11, -R109 ;  /* 0x0000000b0d0d7c23 */ /* 0x000fe2000801086d */
[----:B------:R-:W-:Y:S01]  /*29d0*/  ISETP.LE.U32.AND P6, PT, R193, UR9, PT ;  /* 0x00000009c1007c0c */ /* 0x000fe2000bfc3070 */
[----:B------:R-:W-:Y:S01]  /*29e0*/  FFMA.FTZ R16, R16, UR11, -R108 ;  /* 0x0000000b10107c23 */ /* 0x000fe2000801086c */
[----:B------:R-:W-:Y:S01]  /*29f0*/  ISETP.LE.U32.AND P4, PT, R8, UR9, PT ;  /* 0x0000000908007c0c */ /* 0x000fe2000bf83070 */
[----:B-1----:R-:W-:Y:S01]  /*2a00*/  @!P3 FADD.FTZ R191, -R191, -RZ ;  /* 0x800000ffbfbfb221 */ /* 0x002fe20000010100 */
[----:B------:R-:W-:Y:S03]  /*2a10*/  ISETP.LE.U32.AND P3, PT, R194, UR9, PT ;  /* 0x00000009c2007c0c */ /* 0x000fe6000bf63070 */
[----:B------:R-:W1:Y:S01]  /*2a20*/  MUFU.EX2 R193, R12 ;  /* 0x0000000c00c17308 */ /* 0x000e620000000800 */
[----:B------:R-:W-:Y:S01]  /*2a30*/  SHF.R.U32.HI R8, RZ, 0x18, R201 ;  /* 0x00000018ff087819 */ /* 0x000fe200000116c9 */
[----:B------:R-:W-:Y:S01]  /*2a40*/  FFMA.FTZ R18, R18, UR11, -R102 ;  /* 0x0000000b12127c23 */ /* 0x000fe20008010866 */
[----:B------:R-:W-:Y:S07]  /*2a50*/  FFMA.FTZ R17, R17, UR11, -R108 ;  /* 0x0000000b11117c23 */ /* 0x000fee000801086c */
[----:B------:R-:W4:Y:S01]  /*2a60*/  MUFU.EX2 R194, R13 ;  /* 0x0000000d00c27308 */ /* 0x000f220000000800 */
[----:B------:R-:W-:Y:S01]  /*2a70*/  FFMA.FTZ R14, R14, UR11, -R103 ;  /* 0x0000000b0e0e7c23 */ /* 0x000fe20008010867 */
[----:B---3--:R-:W-:Y:S01]  /*2a80*/  @!P5 FADD.FTZ R192, -R192, -RZ ;  /* 0x800000ffc0c0d221 */ /* 0x008fe20000010100 */
[----:B------:R-:W-:Y:S01]  /*2a90*/  ISETP.GT.U32.AND P5, PT, R195, UR9, PT ;  /* 0x00000009c3007c0c */ /* 0x000fe2000bfa4070 */
[----:B------:R-:W-:Y:S01]  /*2aa0*/  @!P6 FADD.FTZ R111, -R111, -RZ ;  /* 0x800000ff6f6fe221 */ /* 0x000fe20000010100 */
[----:B------:R-:W-:Y:S01]  /*2ab0*/  ISETP.GT.U32.AND P6, PT, R203, UR9, PT ;  /* 0x00000009cb007c0c */ /* 0x000fe2000bfc4070 */
[----:B------:R-:W-:Y:S01]  /*2ac0*/  @!P4 FADD.FTZ R110, -R110, -RZ ;  /* 0x800000ff6e6ec221 */ /* 0x000fe20000010100 */
[----:B------:R-:W-:Y:S01]  /*2ad0*/  ISETP.GT.U32.AND P4, PT, R196, UR9, PT ;  /* 0x00000009c4007c0c */ /* 0x000fe2000bf84070 */
[----:B------:R-:W-:Y:S02]  /*2ae0*/  FFMA.FTZ R19, R19, UR11, -R102 ;  /* 0x0000000b13137c23 */ /* 0x000fe40008010866 */
[----:B------:R-:W3:Y:S01]  /*2af0*/  MUFU.EX2 R196, R15 ;  /* 0x0000000f00c47308 */ /* 0x000ee20000000800 */
[----:B-1----:R-:W-:Y:S01]  /*2b00*/  @!P3 FADD.FTZ R193, -R193, -RZ ;  /* 0x800000ffc1c1b221 */ /* 0x002fe20000010100 */
[----:B------:R-:W-:Y:S08]  /*2b10*/  ISETP.LE.U32.AND P3, PT, R197, UR9, PT ;  /* 0x00000009c5007c0c */ /* 0x000ff0000bf63070 */
[----:B------:R-:W1:Y:S01]  /*2b20*/  MUFU.EX2 R197, R16 ;  /* 0x0000001000c57308 */ /* 0x000e620000000800 */
[----:B----4-:R-:W-:Y:S01]  /*2b30*/  @P5 FADD.FTZ R194, -R194, -RZ ;  /* 0x800000ffc2c25221 */ /* 0x010fe20000010100 */
[----:B------:R-:W-:Y:S08]  /*2b40*/  ISETP.GT.U32.AND P5, PT, R199, UR9, PT ;  /* 0x00000009c7007c0c */ /* 0x000ff0000bfa4070 */
[----:B------:R-:W4:Y:S01]  /*2b50*/  MUFU.EX2 R195, R14 ;  /* 0x0000000e00c37308 */ /* 0x000f220000000800 */
[-C--:B--2---:R-:W-:Y:S09]  /*2b60*/  HMMA.16816.F32 R20, R104, R4.reuse, R20 ;  /* 0x000000046814723c */ /* 0x084ff20000001814 */
[----:B------:R-:W2:Y:S01]  /*2b70*/  MUFU.EX2 R199, R17 ;  /* 0x0000001100c77308 */ /* 0x000ea20000000800 */
[----:B---3--:R-:W-:Y:S01]  /*2b80*/  @P6 FADD.FTZ R196, -R196, -RZ ;  /* 0x800000ffc4c46221 */ /* 0x008fe20000010100 */
[----:B------:R-:W-:Y:S08]  /*2b90*/  ISETP.GT.U32.AND P6, PT, R198, UR9, PT ;  /* 0x00000009c6007c0c */ /* 0x000ff0000bfc4070 */
[----:B------:R-:W3:Y:S01]  /*2ba0*/  MUFU.EX2 R198, R18 ;  /* 0x0000001200c67308 */ /* 0x000ee20000000800 */
[----:B-1----:R-:W-:Y:S01]  /*2bb0*/  @!P3 FADD.FTZ R197, -R197, -RZ ;  /* 0x800000ffc5c5b221 */ /* 0x002fe20000010100 */
[----:B------:R-:W-:Y:S01]  /*2bc0*/  ISETP.GT.U32.AND P3, PT, R200, UR9, PT ;  /* 0x00000009c8007c0c */ /* 0x000fe2000bf64070 */
[C---:B------:R-:W-:Y:S07]  /*2bd0*/  HMMA.16816.F32 R24, R112.reuse, R4, R24 ;  /* 0x000000047018723c */ /* 0x040fee0000001818 */
[----:B------:R-:W1:Y:S01]  /*2be0*/  MUFU.EX2 R200, R19 ;  /* 0x0000001300c87308 */ /* 0x000e620000000800 */
[----:B------:R-:W-:Y:S01]  /*2bf0*/  PRMT R4, R201, 0x7632, R4 ;  /* 0x00007632c9047816 */ /* 0x000fe20000000004 */
[----:B----4-:R-:W-:Y:S01]  /*2c00*/  @P4 FADD.FTZ R195, -R195, -RZ ;  /* 0x800000ffc3c34221 */ /* 0x010fe20000010100 */
[----:B------:R-:W-:Y:S01]  /*2c10*/  LOP3.LUT R201, R201, 0xffff, RZ, 0xc0, !PT ;  /* 0x0000ffffc9c97812 */ /* 0x000fe200078ec0ff */
[----:B--2---:R-:W-:Y:S01]  /*2c20*/  @P5 FADD.FTZ R199, -R199, -RZ ;  /* 0x800000ffc7c75221 */ /* 0x004fe20000010100 */
[----:B------:R-:W-:Y:S01]  /*2c30*/  LOP3.LUT R4, R4, 0xff, RZ, 0xc0, !PT ;  /* 0x000000ff04047812 */ /* 0x000fe200078ec0ff */
[-C--:B------:R-:W-:Y:S03]  /*2c40*/  HMMA.16816.F32 R28, R112, R6.reuse, R28 ;  /* 0x00000006701c723c */ /* 0x080fe6000000181c */
[----:B------:R-:W-:Y:S01]  /*2c50*/  SHF.R.U32.HI R5, RZ, 0x8, R201 ;  /* 0x00000008ff057819 */ /* 0x000fe200000116c9 */
[--C-:B------:R-:W-:Y:S01]  /*2c60*/  FFMA.FTZ R20, R20, UR11, -R108.reuse ;  /* 0x0000000b14147c23 */ /* 0x100fe2000801086c */
[----:B------:R-:W-:Y:S01]  /*2c70*/  ISETP.LE.U32.AND P5, PT, R202, UR9, PT ;  /* 0x00000009ca007c0c */ /* 0x000fe2000bfa3070 */
[----:B------:R-:W-:Y:S01]  /*2c80*/  FFMA.FTZ R21, R21, UR11, -R108 ;  /* 0x0000000b15157c23 */ /* 0x000fe2000801086c */
[----:B------:R-:W-:Y:S01]  /*2c90*/  LOP3.LUT R5, R5, 0xffff, RZ, 0xc0, !PT ;  /* 0x0000ffff05057812 */ /* 0x000fe200078ec0ff */
[----:B------:R-:W2:Y:S01]  /*2ca0*/  MUFU.EX2 R201, R20 ;  /* 0x0000001400c97308 */ /* 0x000ea20000000800 */
[----:B------:R-:W-:Y:S01]  /*2cb0*/  ISETP.LE.U32.AND P4, PT, R8, UR9, PT ;  /* 0x0000000908007c0c */ /* 0x000fe2000bf83070 */
[----:B---3--:R-:W-:Y:S01]  /*2cc0*/  @P6 FADD.FTZ R198, -R198, -RZ ;  /* 0x800000ffc6c66221 */ /* 0x008fe20000010100 */
[----:B------:R-:W-:Y:S01]  /*2cd0*/  ISETP.LE.U32.AND P6, PT, R4, UR9, PT ;  /* 0x0000000904007c0c */ /* 0x000fe2000bfc3070 */
[----:B------:R-:W3:Y:S01]  /*2ce0*/  LDSM.16.M88.4 R8, [R2+-0x1800] ;  /* 0xffe800000208783b */ /* 0x000ee20000000200 */
[----:B------:R-:W-:Y:S01]  /*2cf0*/  LOP3.LUT R4, R209, 0xff, RZ, 0xc0, !PT ;  /* 0x000000ffd1047812 */ /* 0x000fe200078ec0ff */
[--C-:B------:R-:W-:Y:S01]  /*2d00*/  FFMA.FTZ R22, R22, UR11, -R102.reuse ;  /* 0x0000000b16167c23 */ /* 0x100fe20008010866 */
[----:B-1----:R-:W-:Y:S01]  /*2d10*/  @P3 FADD.FTZ R200, -R200, -RZ ;  /* 0x800000ffc8c83221 */ /* 0x002fe20000010100 */
[----:B------:R-:W-:Y:S02]  /*2d20*/  ISETP.LE.U32.AND P3, PT, R5, UR9, PT ;  /* 0x0000000905007c0c */ /* 0x000fe4000bf63070 */
[----:B------:R-:W1:Y:S01]  /*2d30*/  MUFU.EX2 R202, R21 ;  /* 0x0000001500ca7308 */ /* 0x000e620000000800 */
[----:B------:R-:W-:Y:S01]  /*2d40*/  PRMT R5, R209, 0x7632, R5 ;  /* 0x00007632d1057816 */ /* 0x000fe20000000005 */
[----:B------:R-:W-:Y:S01]  /*2d50*/  FFMA.FTZ R25, R25, UR11, -R109 ;  /* 0x0000000b19197c23 */ /* 0x000fe2000801086d */
[--C-:B------:R-:W-:Y:S07]  /*2d60*/  FFMA.FTZ R26, R26, UR11, -R103.reuse ;  /* 0x0000000b1a1a7c23 */ /* 0x100fee0008010867 */
[----:B------:R-:W4:Y:S01]  /*2d70*/  MUFU.EX2 R203, R22 ;  /* 0x0000001600cb7308 */ /* 0x000f220000000800 */
[----:B------:R-:W-:Y:S01]  /*2d80*/  LOP3.LUT R5, R5, 0xff, RZ, 0xc0, !PT ;  /* 0x000000ff05057812 */ /* 0x000fe200078ec0ff */
[----:B--2---:R-:W-:Y:S01]  /*2d90*/  @!P1 FADD.FTZ R201, -R201, -RZ ;  /* 0x800000ffc9c99221 */ /* 0x004fe20000010100 */
[----:B------:R-:W-:Y:S01]  /*2da0*/  ISETP.LE.U32.AND P1, PT, R4, UR9, PT ;  /* 0x0000000904007c0c */ /* 0x000fe2000bf23070 */
[C---:B------:R-:W-:Y:S06]  /*2db0*/  HMMA.16816.F32 R32, R104.reuse, R6, R32 ;  /* 0x000000066820723c */ /* 0x040fec0000001820 */
[----:B------:R-:W2:Y:S01]  /*2dc0*/  MUFU.EX2 R206, R25 ;  /* 0x0000001900ce7308 */ /* 0x000ea20000000800 */
[----:B------:R-:W-:Y:S01]  /*2dd0*/  LOP3.LUT R4, R209, 0xffff, RZ, 0xc0, !PT ;  /* 0x0000ffffd1047812 */ /* 0x000fe200078ec0ff */
[----:B------:R-:W-:Y:S01]  /*2de0*/  FFMA.FTZ R23, R23, UR11, -R102 ;  /* 0x0000000b17177c23 */ /* 0x000fe20008010866 */
[----:B-1----:R-:W-:Y:S01]  /*2df0*/  @!P3 FADD.FTZ R202, -R202, -RZ ;  /* 0x800000ffcacab221 */ /* 0x002fe20000010100 */
[--C-:B------:R-:W-:Y:S01]  /*2e00*/  FFMA.FTZ R31, R31, UR11, -R103.reuse ;  /* 0x0000000b1f1f7c23 */ /* 0x100fe20008010867 */
[----:B------:R-:W-:Y:S01]  /*2e10*/  SHF.R.U32.HI R4, RZ, 0x8, R4 ;  /* 0x00000008ff047819 */ /* 0x000fe20000011604 */
[----:B------:R-:W-:Y:S01]  /*2e20*/  FFMA.FTZ R27, R27, UR11, -R103 ;  /* 0x0000000b1b1b7c23 */ /* 0x000fe20008010867 */
[----:B----4-:R-:W-:Y:S01]  /*2e30*/  @!P6 FADD.FTZ R203, -R203, -RZ ;  /* 0x800000ffcbcbe221 */ /* 0x010fe20000010100 */
[----:B------:R-:W-:Y:S01]  /*2e40*/  ISETP.LE.U32.AND P6, PT, R5, UR9, PT ;  /* 0x0000000905007c0c */ /* 0x000fe2000bfc3070 */
[--C-:B------:R-:W-:Y:S01]  /*2e50*/  FFMA.FTZ R24, R24, UR11, -R109.reuse ;  /* 0x0000000b18187c23 */ /* 0x100fe2000801086d */
[----:B------:R-:W-:Y:S01]  /*2e60*/  LOP3.LUT R4, R4, 0xffff, RZ, 0xc0, !PT ;  /* 0x0000ffff04047812 */ /* 0x000fe200078ec0ff */
[--C-:B------:R-:W-:Y:S01]  /*2e70*/  FFMA.FTZ R28, R28, UR11, -R109.reuse ;  /* 0x0000000b1c1c7c23 */ /* 0x100fe2000801086d */
[----:B------:R-:W-:Y:S01]  /*2e80*/  FFMA.FTZ R29, R29, UR11, -R109 ;  /* 0x0000000b1d1d7c23 */ /* 0x000fe2000801086d */
[----:B------:R-:W-:Y:S01]  /*2e90*/  IMAD.WIDE.U32 R20, R222, -0x326172a9, RZ ;  /* 0xcd9e8d57de147825 */ /* 0x000fe200078e00ff */
[----:B------:R-:W-:Y:S01]  /*2ea0*/  ISETP.LE.U32.AND P3, PT, R4, UR9, PT ;  /* 0x0000000904007c0c */ /* 0x000fe2000bf63070 */
[----:B------:R-:W1:Y:S01]  /*2eb0*/  MUFU.EX2 R207, R26 ;  /* 0x0000001a00cf7308 */ /* 0x000e620000000800 */
[----:B------:R-:W-:Y:S01]  /*2ec0*/  SHF.R.U32.HI R4, RZ, 0x18, R209 ;  /* 0x00000018ff047819 */ /* 0x000fe200000116d1 */
[--C-:B------:R-:W-:Y:S01]  /*2ed0*/  FFMA.FTZ R32, R32, UR11, -R108.reuse ;  /* 0x0000000b20207c23 */ /* 0x100fe2000801086c */
[----:B------:R-:W-:Y:S07]  /*2ee0*/  LOP3.LUT R18, R216, UR33, R21, 0x96, !PT ;  /* 0x00000021d8127c12 */ /* 0x000fee000f8e9615 */
[----:B------:R-:W4:Y:S01]  /*2ef0*/  MUFU.EX2 R204, R23 ;  /* 0x0000001700cc7308 */ /* 0x000f220000000800 */
[----:B------:R-:W-:Y:S01]  /*2f00*/  PRMT R6, R20, 0x7770, RZ ;  /* 0x0000777014067816 */ /* 0x000fe200000000ff */
[----:B------:R-:W-:Y:S01]  /*2f10*/  FFMA.FTZ R33, R33, UR11, -R108 ;  /* 0x0000000b21217c23 */ /* 0x000fe2000801086c */
[--C-:B------:R-:W-:Y:S07]  /*2f20*/  FFMA.FTZ R34, R34, UR11, -R102.reuse ;  /* 0x0000000b22227c23 */ /* 0x100fee0008010866 */
[----:B------:R-:W-:Y:S01]  /*2f30*/  MUFU.EX2 R208, R27 ;  /* 0x0000001b00d07308 */ /* 0x000fe20000000800 */
[-C--:B---3--:R-:W-:Y:S03]  /*2f40*/  HMMA.16816.F32 R36, R104, R8.reuse, R36 ;  /* 0x000000086824723c */ /* 0x088fe60000001824 */
[----:B--2---:R-:W-:Y:S01]  /*2f50*/  @!P3 FADD.FTZ R206, -R206, -RZ ;  /* 0x800000ffceceb221 */ /* 0x004fe20000010100 */
[----:B------:R-:W-:Y:S01]  /*2f60*/  ISETP.GT.U32.AND P3, PT, R212, UR9, PT ;  /* 0x00000009d4007c0c */ /* 0x000fe2000bf64070 */
[----:B-1----:R-:W-:Y:S01]  /*2f70*/  @!P6 FADD.FTZ R207, -R207, -RZ ;  /* 0x800000ffcfcfe221 */ /* 0x002fe20000010100 */
[----:B------:R-:W-:Y:S03]  /*2f80*/  ISETP.GT.U32.AND P6, PT, R223, UR9, PT ;  /* 0x00000009df007c0c */ /* 0x000fe6000bfc4070 */
[----:B------:R-:W1:Y:S01]  /*2f90*/  MUFU.EX2 R212, R31 ;  /* 0x0000001f00d47308 */ /* 0x000e620000000800 */
[----:B------:R-:W-:Y:S04]  /*2fa0*/  IMAD.WIDE.U32 R14, R214, -0x2daee0ad, RZ ;  /* 0xd2511f53d60e7825 */ /* 0x000fe800078e00ff */
[----:B----4-:R-:W-:Y:S01]  /*2fb0*/  @!P4 FADD.FTZ R204, -R204, -RZ ;  /* 0x800000ffccccc221 */ /* 0x010fe20000010100 */
[----:B------:R-:W-:Y:S04]  /*2fc0*/  ISETP.LE.U32.AND P4, PT, R4, UR9, PT ;  /* 0x0000000904007c0c */ /* 0x000fe8000bf83070 */
[----:B------:R-:W2:Y:S01]  /*2fd0*/  MUFU.EX2 R205, R24 ;  /* 0x0000001800cd7308 */ /* 0x000ea20000000800 */
[----:B------:R-:W-:Y:S01]  /*2fe0*/  IMAD.WIDE.U32 R4, R215, -0x326172a9, RZ ;  /* 0xcd9e8d57d7047825 */ /* 0x000fe200078e00ff */
[----:B------:R-:W-:Y:S01]  /*2ff0*/  LOP3.LUT R12, R224, UR13, R15, 0x96, !PT ;  /* 0x0000000de00c7c12 */ /* 0x000fe2000f8e960f */
[C---:B------:R-:W-:Y:S07]  /*3000*/  HMMA.16816.F32 R40, R112.reuse, R8, R40 ;  /* 0x000000087028723c */ /* 0x040fee0000001828 */
[----:B------:R-:W-:Y:S01]  /*3010*/  MUFU.EX2 R214, R32 ;  /* 0x0000002000d67308 */ /* 0x000fe20000000800 */
[----:B------:R-:W-:Y:S09]  /*3020*/  LOP3.LUT R218, R218, UR33, R5, 0x96, !PT ;  /* 0x00000021dada7c12 */ /* 0x000ff2000f8e9605 */
[----:B------:R-:W3:Y:S01]  /*3030*/  MUFU.EX2 R209, R28 ;  /* 0x0000001c00d17308 */ /* 0x000ee20000000800 */
[----:B------:R-:W-:Y:S01]  /*3040*/  PRMT R17, R4, 0x7770, RZ ;  /* 0x0000777004117816 */ /* 0x000fe200000000ff */
[----:B-1----:R-:W-:Y:S01]  /*3050*/  @P6 FADD.FTZ R212, -R212, -RZ ;  /* 0x800000ffd4d46221 */ /* 0x002fe20000010100 */
[----:B------:R-:W-:Y:S01]  /*3060*/  LOP3.LUT R5, R218, 0xff, RZ, 0xc0, !PT ;  /* 0x000000ffda057812 */ /* 0x000fe200078ec0ff */
[----:B------:R-:W-:Y:S01]  /*3070*/  @!P4 FADD.FTZ R208, -R208, -RZ ;  /* 0x800000ffd0d0c221 */ /* 0x000fe20000010100 */
[----:B------:R-:W-:Y:S01]  /*3080*/  ISETP.GT.U32.AND P6, PT, R213, UR9, PT ;  /* 0x00000009d5007c0c */ /* 0x000fe2000bfc4070 */
[-C--:B------:R-:W-:Y:S04]  /*3090*/  HMMA.16816.F32 R44, R112, R10.reuse, R44 ;  /* 0x0000000a702c723c */ /* 0x080fe8000000182c */
[----:B------:R-:W1:Y:S01]  /*30a0*/  MUFU.EX2 R213, R33 ;  /* 0x0000002100d57308 */ /* 0x000e620000000800 */
[----:B------:R-:W-:Y:S01]  /*30b0*/  UIADD3 UR33, UPT, UPT, UR29, 0x1, URZ ;  /* 0x000000011d217890 */ /* 0x000fe2000fffe0ff */
[----:B------:R-:W-:Y:S01]  /*30c0*/  ISETP.GT.U32.AND P4, PT, R220, UR9, PT ;  /* 0x00000009dc007c0c */ /* 0x000fe2000bf84070 */
[----:B--2---:R-:W-:Y:S01]  /*30d0*/  @!P1 FADD.FTZ R205, -R205, -RZ ;  /* 0x800000ffcdcd9221 */ /* 0x004fe20000010100 */
[C---:B------:R-:W-:Y:S06]  /*30e0*/  PRMT R16, R4.reuse, 0x7771, RZ ;  /* 0x0000777104107816 */ /* 0x040fec00000000ff */
[----:B------:R-:W2:Y:S01]  /*30f0*/  MUFU.EX2 R210, R29 ;  /* 0x0000001d00d27308 */ /* 0x000ea20000000800 */
[----:B------:R-:W-:Y:S01]  /*3100*/  ISETP.GT.U32.AND P1, PT, R211, UR9, PT ;  /* 0x00000009d3007c0c */ /* 0x000fe2000bf24070 */
[C---:B------:R-:W-:Y:S01]  /*3110*/  HMMA.16816.F32 R48, R104.reuse, R10, R48 ;  /* 0x0000000a6830723c */ /* 0x040fe20000001830 */
[----:B------:R-:W-:Y:S07]  /*3120*/  UISETP.NE.AND UP0, UPT, UR33, 0x1, UPT ;  /* 0x000000012100788c */ /* 0x000fee000bf05270 */
[----:B------:R-:W4:Y:S01]  /*3130*/  MUFU.EX2 R215, R34 ;  /* 0x0000002200d77308 */ /* 0x000f220000000800 */
[C---:B------:R-:W-:Y:S01]  /*3140*/  PRMT R15, R4.reuse, 0x7772, RZ ;  /* 0x00007772040f7816 */ /* 0x040fe200000000ff */
[----:B---3--:R-:W-:Y:S01]  /*3150*/  @!P5 FADD.FTZ R209, -R209, -RZ ;  /* 0x800000ffd1d1d221 */ /* 0x008fe20000010100 */
[----:B------:R-:W-:Y:S01]  /*3160*/  ISETP.GT.U32.AND P5, PT, R219, UR9, PT ;  /* 0x00000009db007c0c */ /* 0x000fe2000bfa4070 */
[----:B------:R-:W-:Y:S01]  /*3170*/  FFMA.FTZ R35, R35, UR11, -R102 ;  /* 0x0000000b23237c23 */ /* 0x000fe20008010866 */
[----:B------:R-:W-:Y:S01]  /*3180*/  PRMT R13, R4, 0x7773, RZ ;  /* 0x00007773040d7816 */ /* 0x000fe200000000ff */
[----:B------:R-:W-:Y:S01]  /*3190*/  FFMA.FTZ R36, R36, UR11, -R108 ;  /* 0x0000000b24247c23 */ /* 0x000fe2000801086c */
[----:B------:R-:W-:Y:S01]  /*31a0*/  LOP3.LUT R4, R218, 0xffff, RZ, 0xc0, !PT ;  /* 0x0000ffffda047812 */ /* 0x000fe200078ec0ff */
[----:B------:R-:W-:Y:S01]  /*31b0*/  @!P2 FADD.FTZ R214, -R214, -RZ ;  /* 0x800000ffd6d6a221 */ /* 0x000fe20000010100 */
[----:B------:R-:W-:Y:S01]  /*31c0*/  LOP3.LUT R8, R18, 0xffff, RZ, 0xc0, !PT ;  /* 0x0000ffff12087812 */ /* 0x000fe200078ec0ff */
[----:B-1----:R-:W-:Y:S01]  /*31d0*/  @P4 FADD.FTZ R213, -R213, -RZ ;  /* 0x800000ffd5d54221 */ /* 0x002fe20000010100 */
[----:B------:R-:W-:Y:S01]  /*31e0*/  SHF.R.U32.HI R4, RZ, 0x8, R4 ;  /* 0x00000008ff047819 */ /* 0x000fe20000011604 */
[----:B------:R-:W-:Y:S01]  /*31f0*/  FFMA.FTZ R37, R37, UR11, -R108 ;  /* 0x0000000b25257c23 */ /* 0x000fe2000801086c */
[----:B--2---:R-:W-:Y:S01]  /*3200*/  @P1 FADD.FTZ R210, -R210, -RZ ;  /* 0x800000ffd2d21221 */ /* 0x004fe20000010100 */
[----:B------:R-:W-:Y:S01]  /*3210*/  ISETP.LE.U32.AND P2, PT, R5, UR9, PT ;  /* 0x0000000905007c0c */ /* 0x000fe2000bf43070 */
[----:B------:R-:W1:Y:S01]  /*3220*/  MUFU.EX2 R216, R35 ;  /* 0x0000002300d87308 */ /* 0x000e620000000800 */
[----:B------:R-:W-:Y:S01]  /*3230*/  LOP3.LUT R4, R4, 0xffff, RZ, 0xc0, !PT ;  /* 0x0000ffff04047812 */ /* 0x000fe200078ec0ff */
[----:B----4-:R-:W-:Y:S01]  /*3240*/  @P5 FADD.FTZ R215, -R215, -RZ ;  /* 0x800000ffd7d75221 */ /* 0x010fe20000010100 */
[----:B------:R-:W-:Y:S01]  /*3250*/  ISETP.GT.U32.AND P1, PT, R217, UR9, PT ;  /* 0x00000009d9007c0c */ /* 0x000fe2000bf24070 */
[----:B------:R-:W-:Y:S01]  /*3260*/  FFMA.FTZ R39, R39, UR11, -R102 ;  /* 0x0000000b27277c23 */ /* 0x000fe20008010866 */
[----:B------:R-:W-:Y:S05]  /*3270*/  ISETP.LE.U32.AND P4, PT, R4, UR9, PT ;  /* 0x0000000904007c0c */ /* 0x000fea000bf83070 */
[----:B------:R-:W2:Y:S01]  /*3280*/  MUFU.EX2 R217, R36 ;  /* 0x0000002400d97308 */ /* 0x000ea20000000800 */
[----:B------:R-:W-:Y:S01]  /*3290*/  SHF.R.U32.HI R4, RZ, 0x18, R218 ;  /* 0x00000018ff047819 */ /* 0x000fe200000116da */
[----:B------:R-:W-:Y:S01]  /*32a0*/  FFMA.FTZ R38, R38, UR11, -R102 ;  /* 0x0000000b26267c23 */ /* 0x000fe20008010866 */
[----:B------:R-:W-:Y:S07]  /*32b0*/  PRMT R5, R218, 0x7632, R5 ;  /* 0x00007632da057816 */ /* 0x000fee0000000005 */
[----:B------:R-:W3:Y:S01]  /*32c0*/  MUFU.EX2 R220, R39 ;  /* 0x0000002700dc7308 */ /* 0x000ee20000000800 */
[----:B------:R-:W-:Y:S01]  /*32d0*/  ISETP.LE.U32.AND P5, PT, R4, UR9, PT ;  /* 0x0000000904007c0c */ /* 0x000fe2000bfa3070 */
[----:B------:R-:W-:Y:S01]  /*32e0*/  FFMA.FTZ R41, R41, UR11, -R109 ;  /* 0x0000000b29297c23 */ /* 0x000fe2000801086d */
[----:B------:R-:W-:Y:S07]  /*32f0*/  LOP3.LUT R5, R5, 0xff, RZ, 0xc0, !PT ;  /* 0x000000ff05057812 */ /* 0x000fee00078ec0ff */
[----:B------:R-:W4:Y:S01]  /*3300*/  MUFU.EX2 R218, R37 ;  /* 0x0000002500da7308 */ /* 0x000f220000000800 */
[----:B------:R-:W-:Y:S01]  /*3310*/  LOP3.LUT R4, R18, 0xff, RZ, 0xc0, !PT ;  /* 0x000000ff12047812 */ /* 0x000fe200078ec0ff */
[----:B-1----:R-:W-:Y:S01]  /*3320*/  @P1 FADD.FTZ R216, -R216, -RZ ;  /* 0x800000ffd8d81221 */ /* 0x002fe20000010100 */
[----:B------:R-:W-:Y:S07]  /*3330*/  ISETP.LE.U32.AND P1, PT, R6, UR9, PT ;  /* 0x0000000906007c0c */ /* 0x000fee000bf23070 */
[----:B------:R-:W1:Y:S01]  /*3340*/  MUFU.EX2 R219, R38 ;  /* 0x0000002600db7308 */ /* 0x000e620000000800 */
[----:B------:R-:W-:Y:S01]  /*3350*/  SHF.R.U32.HI R8, RZ, 0x8, R8 ;  /* 0x00000008ff087819 */ /* 0x000fe20000011608 */
[----:B--2---:R-:W-:Y:S01]  /*3360*/  @!P2 FADD.FTZ R217, -R217, -RZ ;  /* 0x800000ffd9d9a221 */ /* 0x004fe20000010100 */
[----:B------:R-:W-:Y:S01]  /*3370*/  ISETP.LE.U32.AND P2, PT, R5, UR9, PT ;  /* 0x0000000905007c0c */ /* 0x000fe2000bf43070 */
[----:B------:R-:W-:Y:S01]  /*3380*/  FFMA.FTZ R42, R42, UR11, -R103 ;  /* 0x0000000b2a2a7c23 */ /* 0x000fe20008010867 */
[----:B------:R-:W-:Y:S01]  /*3390*/  PRMT R9, R18, 0x7632, R9 ;  /* 0x0000763212097816 */ /* 0x000fe20000000009 */
[----:B------:R-:W-:Y:S01]  /*33a0*/  FFMA.FTZ R44, R44, UR11, -R109 ;  /* 0x0000000b2c2c7c23 */ /* 0x000fe2000801086d */
[----:B------:R-:W-:Y:S01]  /*33b0*/  LOP3.LUT R8, R8, 0xffff, RZ, 0xc0, !PT ;  /* 0x0000ffff08087812 */ /* 0x000fe200078ec0ff */
[----:B---3--:R-:W-:Y:S01]  /*33c0*/  @!P5 FADD.FTZ R220, -R220, -RZ ;  /* 0x800000ffdcdcd221 */ /* 0x008fe20000010100 */
[----:B------:R-:W-:Y:S01]  /*33d0*/  LOP3.LUT R9, R9, 0xff, RZ, 0xc0, !PT ;  /* 0x000000ff09097812 */ /* 0x000fe200078ec0ff */
[----:B----4-:R-:W-:Y:S01]  /*33e0*/  @!P4 FADD.FTZ R218, -R218, -RZ ;  /* 0x800000ffdadac221 */ /* 0x010fe20000010100 */
[----:B------:R-:W-:Y:S01]  /*33f0*/  ISETP.LE.U32.AND P4, PT, R4, UR9, PT ;  /* 0x0000000904007c0c */ /* 0x000fe2000bf83070 */
[----:B------:R-:W2:Y:S01]  /*3400*/  MUFU.EX2 R222, R41 ;  /* 0x0000002900de7308 */ /* 0x000ea20000000800 */
[----:B------:R-:W3:Y:S01]  /*3410*/  LDSM.16.M88.4 R4, [R2+-0x1400] ;  /* 0xffec00000204783b */ /* 0x000ee20000000200 */
[----:B------:R-:W-:Y:S01]  /*3420*/  ISETP.LE.U32.AND P5, PT, R8, UR9, PT ;  /* 0x0000000908007c0c */ /* 0x000fe2000bfa3070 */
[----:B------:R-:W-:Y:S01]  /*3430*/  FFMA.FTZ R30, R30, UR11, -R103 ;  /* 0x0000000b1e1e7c23 */ /* 0x000fe20008010867 */
[----:B-1----:R-:W-:Y:S06]  /*3440*/  @!P2 FADD.FTZ R219, -R219, -RZ ;  /* 0x800000ffdbdba221 */ /* 0x002fec0000010100 */
[----:B------:R-:W1:Y:S01]  /*3450*/  MUFU.EX2 R223, R42 ;  /* 0x0000002a00df7308 */ /* 0x000e620000000800 */
[----:B------:R-:W-:Y:S01]  /*3460*/  ISETP.LE.U32.AND P2, PT, R9, UR9, PT ;  /* 0x0000000909007c0c */ /* 0x000fe2000bf43070 */
[----:B------:R-:W-:Y:S01]  /*3470*/  FFMA.FTZ R45, R45, UR11, -R109 ;  /* 0x0000000b2d2d7c23 */ /* 0x000fe2000801086d */
[----:B------:R-:W-:Y:S07]  /*3480*/  FFMA.FTZ R46, R46, UR11, -R103 ;  /* 0x0000000b2e2e7c23 */ /* 0x000fee0008010867 */
[----:B------:R-:W4:Y:S01]  /*3490*/  MUFU.EX2 R225, R44 ;  /* 0x0000002c00e17308 */ /* 0x000f220000000800 */
[----:B------:R-:W-:Y:S01]  /*34a0*/  PRMT R9, R20, 0x7771, RZ ;  /* 0x0000777114097816 */ /* 0x000fe200000000ff */
[--C-:B------:R-:W-:Y:S01]  /*34b0*/  FFMA.FTZ R48, R48, UR11, -R108.reuse ;  /* 0x0000000b30307c23 */ /* 0x100fe2000801086c */
[----:B------:R-:W-:Y:S07]  /*34c0*/  PRMT R8, R20, 0x7772, RZ ;  /* 0x0000777214087816 */ /* 0x000fee00000000ff */
[----:B------:R-:W3:Y:S01]  /*34d0*/  MUFU.EX2 R211, R30 ;  /* 0x0000001e00d37308 */ /* 0x000ee20000000800 */
[----:B------:R-:W-:Y:S01]  /*34e0*/  FFMA.FTZ R40, R40, UR11, -R109 ;  /* 0x0000000b28287c23 */ /* 0x000fe2000801086d */
[----:B--2---:R-:W-:Y:S01]  /*34f0*/  @!P5 FADD.FTZ R222, -R222, -RZ ;  /* 0x800000ffdeded221 */ /* 0x004fe20000010100 */
[----:B------:R-:W-:Y:S01]  /*3500*/  FFMA.FTZ R49, R49, UR11, -R108 ;  /* 0x0000000b31317c23 */ /* 0x000fe2000801086c */
[--C-:B------:R-:W-:Y:S01]  /*3510*/  FFMA.FTZ R51, R51, UR11, -R102.reuse ;  /* 0x0000000b33337c23 */ /* 0x100fe20008010866 */
[--C-:B------:R-:W-:Y:S01]  /*3520*/  FFMA.FTZ R43, R43, UR11, -R103.reuse ;  /* 0x0000000b2b2b7c23 */ /* 0x100fe20008010867 */
[----:B-1----:R-:W-:Y:S01]  /*3530*/  @!P2 FADD.FTZ R223, -R223, -RZ ;  /* 0x800000ffdfdfa221 */ /* 0x002fe20000010100 */
[--C-:B------:R-:W-:Y:S01]  /*3540*/  FFMA.FTZ R47, R47, UR11, -R103.reuse ;  /* 0x0000000b2f2f7c23 */ /* 0x100fe20008010867 */
[----:B------:R-:W-:Y:S01]  /*3550*/  FFMA.FTZ R50, R50, UR11, -R102 ;  /* 0x0000000b32327c23 */ /* 0x000fe20008010866 */
[----:B------:R-:W-:Y:S01]  /*3560*/  ISETP.GT.U32.AND P2, PT, R8, UR9, PT ;  /* 0x0000000908007c0c */ /* 0x000fe2000bf44070 */
[----:B----4-:R-:W-:Y:S01]  /*3570*/  @!P1 FADD.FTZ R225, -R225, -RZ ;  /* 0x800000ffe1e19221 */ /* 0x010fe20000010100 */
[----:B------:R-:W-:Y:S01]  /*3580*/  ISETP.GT.U32.AND P5, PT, R9, UR9, PT ;  /* 0x0000000909007c0c */ /* 0x000fe2000bfa4070 */
[----:B------:R-:W1:Y:S01]  /*3590*/  MUFU.EX2 R229, R48 ;  /* 0x0000003000e57308 */ /* 0x000e620000000800 */
[----:B------:R-:W-:Y:S01]  /*35a0*/  ISETP.LE.U32.AND P1, PT, R17, UR9, PT ;  /* 0x0000000911007c0c */ /* 0x000fe2000bf23070 */
[----:B---3--:R-:W-:Y:S01]  /*35b0*/  @P3 FADD.FTZ R211, -R211, -RZ ;  /* 0x800000ffd3d33221 */ /* 0x008fe20000010100 */
[----:B------:R-:W-:Y:S07]  /*35c0*/  ISETP.LE.U32.AND P3, PT, R221, UR9, PT ;  /* 0x00000009dd007c0c */ /* 0x000fee000bf63070 */
[----:B------:R-:W2:Y:S01]  /*35d0*/  MUFU.EX2 R226, R45 ;  /* 0x0000002d00e27308 */ /* 0x000ea20000000800 */
[----:B------:R-:W-:Y:S02]  /*35e0*/  LOP3.LUT R8, R232, 0xff, RZ, 0xc0, !PT ;  /* 0x000000ffe8087812 */ /* 0x000fe400078ec0ff */
[----:B------:R-:W-:Y:S07]  /*35f0*/  SHF.R.U32.HI R18, RZ, 0x18, R18 ;  /* 0x00000018ff127819 */ /* 0x000fee0000011612 */
[----:B------:R-:W-:Y:S01]  /*3600*/  MUFU.EX2 R231, R49 ;  /* 0x0000003100e77308 */ /* 0x000fe20000000800 */
[----:B------:R-:W-:Y:S09]  /*3610*/  PRMT R20, R20, 0x7773, RZ ;  /* 0x0000777314147816 */ /* 0x000ff200000000ff */
[----:B------:R-:W3:Y:S01]  /*3620*/  MUFU.EX2 R227, R46 ;  /* 0x0000002e00e37308 */ /* 0x000ee20000000800 */
[----:B-1----:R-:W-:Y:S01]  /*3630*/  @!P1 FADD.FTZ R229, -R229, -RZ ;  /* 0x800000ffe5e59221 */ /* 0x002fe20000010100 */
[----:B------:R-:W-:Y:S01]  /*3640*/  ISETP.GT.U32.AND P1, PT, R13, UR9, PT ;  /* 0x000000090d007c0c */ /* 0x000fe2000bf24070 */
[-C--:B------:R-:W-:Y:S07]  /*3650*/  HMMA.16816.F32 R52, R104, R4.reuse, R52 ;  /* 0x000000046834723c */ /* 0x080fee0000001834 */
[----:B------:R-:W1:Y:S01]  /*3660*/  MUFU.EX2 R221, R40 ;  /* 0x0000002800dd7308 */ /* 0x000e620000000800 */
[----:B--2---:R-:W-:Y:S01]  /*3670*/  @P5 FADD.FTZ R226, -R226, -RZ ;  /* 0x800000ffe2e25221 */ /* 0x004fe20000010100 */
[----:B------:R-:W-:Y:S08]  /*3680*/  ISETP.LE.U32.AND P5, PT, R8, UR9, PT ;  /* 0x0000000908007c0c */ /* 0x000ff0000bfa3070 */
[----:B------:R-:W-:Y:S01]  /*3690*/  MUFU.EX2 R230, R50 ;  /* 0x0000003200e67308 */ /* 0x000fe20000000800 */
[----:B------:R-:W-:Y:S01]  /*36a0*/  PRMT R8, R232, 0x7632, R8 ;  /* 0x00007632e8087816 */ /* 0x000fe20000000008 */
[C---:B------:R-:W-:Y:S08]  /*36b0*/  HMMA.16816.F32 R56, R112.reuse, R4, R56 ;  /* 0x000000047038723c */ /* 0x040ff00000001838 */
[----:B------:R-:W-:Y:S01]  /*36c0*/  MUFU.EX2 R224, R43 ;  /* 0x0000002b00e07308 */ /* 0x000fe20000000800 */
[----:B---3--:R-:W-:Y:S01]  /*36d0*/  @P2 FADD.FTZ R227, -R227, -RZ ;  /* 0x800000ffe3e32221 */ /* 0x008fe20000010100 */
[----:B------:R-:W-:Y:S08]  /*36e0*/  ISETP.GT.U32.AND P2, PT, R16, UR9, PT ;  /* 0x0000000910007c0c */ /* 0x000ff0000bf44070 */
[----:B------:R-:W-:Y:S01]  /*36f0*/  MUFU.EX2 R228, R47 ;  /* 0x0000002f00e47308 */ /* 0x000fe20000000800 */
[----:B------:R-:W-:Y:S01]  /*3700*/  SHF.R.U32.HI R5, RZ, 0x18, R232 ;  /* 0x00000018ff057819 */ /* 0x000fe200000116e8 */
[-C--:B------:R-:W-:Y:S03]  /*3710*/  HMMA.16816.F32 R60, R112, R6.reuse, R60 ;  /* 0x00000006703c723c */ /* 0x080fe6000000183c */
[----:B------:R-:W-:Y:S01]  /*3720*/  LOP3.LUT R4, R232, 0xffff, RZ, 0xc0, !PT ;  /* 0x0000ffffe8047812 */ /* 0x000fe200078ec0ff */
[----:B------:R-:W-:Y:S04]  /*3730*/  FFMA.FTZ R52, R52, UR11, -R108 ;  /* 0x0000000b34347c23 */ /* 0x000fe8000801086c */
[----:B------:R-:W2:Y:S01]  /*3740*/  MUFU.EX2 R232, R51 ;  /* 0x0000003300e87308 */ /* 0x000ea20000000800 */
[----:B------:R-:W-:Y:S01]  /*3750*/  FFMA.FTZ R55, R55, UR11, -R102 ;  /* 0x0000000b37377c23 */ /* 0x000fe20008010866 */
[----:B------:R-:W-:Y:S01]  /*3760*/  SHF.R.U32.HI R4, RZ, 0x8, R4 ;  /* 0x00000008ff047819 */ /* 0x000fe20000011604 */
[----:B------:R-:W-:Y:S07]  /*3770*/  HMMA.16816.F32 R64, R104, R6, R64 ;  /* 0x000000066840723c */ /* 0x000fee0000001840 */
[----:B------:R-:W3:Y:S01]  /*3780*/  MUFU.EX2 R233, R52 ;  /* 0x0000003400e97308 */ /* 0x000ee20000000800 */
[----:B-1----:R-:W-:Y:S01]  /*3790*/  @!P4 FADD.FTZ R221, -R221, -RZ ;  /* 0x800000ffddddc221 */ /* 0x002fe20000010100 */
[----:B------:R-:W-:Y:S01]  /*37a0*/  ISETP.LE.U32.AND P4, PT, R18, UR9, PT ;  /* 0x0000000912007c0c */ /* 0x000fe2000bf83070 */
[----:B------:R-:W-:Y:S07]  /*37b0*/  @P2 FADD.FTZ R231, -R231, -RZ ;  /* 0x800000ffe7e72221 */ /* 0x000fee0000010100 */
[----:B------:R-:W1:Y:S01]  /*37c0*/  MUFU.EX2 R114, R55 ;  /* 0x0000003700727308 */ /* 0x000e620000000800 */
[----:B------:R-:W-:Y:S01]  /*37d0*/  LOP3.LUT R4, R4, 0xffff, RZ, 0xc0, !PT ;  /* 0x0000ffff04047812 */ /* 0x000fe200078ec0ff */
[----:B------:R-:W-:Y:S01]  /*37e0*/  FFMA.FTZ R53, R53, UR11, -R108 ;  /* 0x0000000b35357c23 */ /* 0x000fe2000801086c */
[----:B------:R-:W-:Y:S01]  /*37f0*/  ISETP.LE.U32.AND P2, PT, R5, UR9, PT ;  /* 0x0000000905007c0c */ /* 0x000fe2000bf43070 */
[----:B--2---:R-:W-:Y:S01]  /*3800*/  @P1 FADD.FTZ R232, -R232, -RZ ;  /* 0x800000ffe8e81221 */ /* 0x004fe20000010100 */
[----:B------:R-:W-:Y:S05]  /*3810*/  ISETP.LE.U32.AND P1, PT, R4, UR9, PT ;  /* 0x0000000904007c0c */ /* 0x000fea000bf23070 */
[----:B------:R-:W2:Y:S01]  /*3820*/  MUFU.EX2 R112, R53 ;  /* 0x0000003500707308 */ /* 0x000ea20000000800 */
[C---:B------:R-:W-:Y:S01]  /*3830*/  LOP3.LUT R4, R12.reuse, 0xff, RZ, 0xc0, !PT ;  /* 0x000000ff0c047812 */ /* 0x040fe200078ec0ff */
[----:B---3--:R-:W-:Y:S01]  /*3840*/  @!P5 FADD.FTZ R233, -R233, -RZ ;  /* 0x800000ffe9e9d221 */ /* 0x008fe20000010100 */
[----:B------:R-:W-:Y:S01]  /*3850*/  FFMA.FTZ R59, R59, UR11, -R103 ;  /* 0x0000000b3b3b7c23 */ /* 0x000fe20008010867 */
[----:B------:R-:W-:Y:S01]  /*3860*/  PRMT R5, R12, 0x7632, R5 ;  /* 0x000076320c057816 */ /* 0x000fe20000000005 */
[----:B------:R-:W-:Y:S01]  /*3870*/  @!P4 FADD.FTZ R224, -R224, -RZ ;  /* 0x800000ffe0e0c221 */ /* 0x000fe20000010100 */
[----:B------:R-:W-:Y:S04]  /*3880*/  ISETP.LE.U32.AND P5, PT, R4, UR9, PT ;  /* 0x0000000904007c0c */ /* 0x000fe8000bfa3070 */
[----:B------:R-:W3:Y:S01]  /*3890*/  MUFU.EX2 R235, R59 ;  /* 0x0000003b00eb7308 */ /* 0x000ee20000000800 */
[----:B------:R-:W-:Y:S01]  /*38a0*/  LOP3.LUT R4, R12, 0xffff, RZ, 0xc0, !PT ;  /* 0x0000ffff0c047812 */ /* 0x000fe200078ec0ff */
[----:B------:R-:W-:Y:S01]  /*38b0*/  FFMA.FTZ R54, R54, UR11, -R102 ;  /* 0x0000000b36367c23 */ /* 0x000fe20008010866 */
[----:B------:R-:W-:Y:S01]  /*38c0*/  SHF.R.U32.HI R12, RZ, 0x18, R12 ;  /* 0x00000018ff0c7819 */ /* 0x000fe2000001160c */
[----:B-1----:R-:W-:Y:S01]  /*38d0*/  @!P2 FADD.FTZ R114, -R114, -RZ ;  /* 0x800000ff7272a221 */ /* 0x002fe20000010100 */
[----:B------:R-:W-:Y:S01]  /*38e0*/  ISETP.GT.U32.AND P4, PT, R20, UR9, PT ;  /* 0x0000000914007c0c */ /* 0x000fe2000bf84070 */
[--C-:B------:R-:W-:Y:S01]  /*38f0*/  FFMA.FTZ R64, R64, UR11, -R108.reuse ;  /* 0x0000000b40407c23 */ /* 0x100fe2000801086c */
[----:B------:R-:W-:Y:S01]  /*3900*/  ISETP.LE.U32.AND P2, PT, R12, UR9, PT ;  /* 0x000000090c007c0c */ /* 0x000fe2000bf43070 */
[----:B--2---:R-:W-:Y:S01]  /*3910*/  @!P1 FADD.FTZ R112, -R112, -RZ ;  /* 0x800000ff70709221 */ /* 0x004fe20000010100 */
[----:B------:R-:W-:Y:S01]  /*3920*/  LOP3.LUT R5, R5, 0xff, RZ, 0xc0, !PT ;  /* 0x000000ff05057812 */ /* 0x000fe200078ec0ff */
[----:B------:R-:W-:Y:S01]  /*3930*/  FFMA.FTZ R108, R65, UR11, -R108 ;  /* 0x0000000b416c7c23 */ /* 0x000fe2000801086c */
[----:B------:R-:W-:Y:S01]  /*3940*/  LOP3.LUT R8, R8, 0xff, RZ, 0xc0, !PT ;  /* 0x000000ff08087812 */ /* 0x000fe200078ec0ff */
[----:B------:R-:W-:Y:S01]  /*3950*/  MUFU.EX2 R113, R54 ;  /* 0x0000003600717308 */ /* 0x000fe20000000800 */
[----:B------:R-:W-:Y:S01]  /*3960*/  ISETP.LE.U32.AND P1, PT, R5, UR9, PT ;  /* 0x0000000905007c0c */ /* 0x000fe2000bf23070 */
[----:B------:R-:W-:Y:S01]  /*3970*/  FFMA.FTZ R58, R58, UR11, -R103 ;  /* 0x0000000b3a3a7c23 */ /* 0x000fe20008010867 */
[----:B------:R-:W-:Y:S07]  /*3980*/  PRMT R5, R14, 0x7771, RZ ;  /* 0x000077710e057816 */ /* 0x000fee00000000ff */
[----:B------:R1:W-:Y:S01]  /*3990*/  MUFU.EX2 R237, R108 ;  /* 0x0000006c00ed7308 */ /* 0x0003e20000000800 */
[----:B------:R-:W-:Y:S01]  /*39a0*/  SHF.R.U32.HI R4, RZ, 0x8, R4 ;  /* 0x00000008ff047819 */ /* 0x000fe20000011604 */
[----:B------:R-:W-:Y:S01]  /*39b0*/  @P4 FADD.FTZ R228, -R228, -RZ ;  /* 0x800000ffe4e44221 */ /* 0x000fe20000010100 */
[----:B------:R-:W-:Y:S01]  /*39c0*/  ISETP.GT.U32.AND P4, PT, R15, UR9, PT ;  /* 0x000000090f007c0c */ /* 0x000fe2000bf84070 */
[----:B---3--:R-:W-:Y:S01]  /*39d0*/  @!P2 FADD.FTZ R235, -R235, -RZ ;  /* 0x800000ffebeba221 */ /* 0x008fe20000010100 */
[----:B------:R-:W-:Y:S05]  /*39e0*/  ISETP.GT.U32.AND P2, PT, R5, UR9, PT ;  /* 0x0000000905007c0c */ /* 0x000fea000bf44070 */
[----:B------:R-:W2:Y:S01]  /*39f0*/  MUFU.EX2 R238, R64 ;  /* 0x0000004000ee7308 */ /* 0x000ea20000000800 */
[----:B------:R-:W-:Y:S01]  /*3a00*/  F2FP.RELU.F16.F32.PACK_AB R5, R189, R188 ;  /* 0x000000bcbd05723e */ /* 0x000fe200000008ff */
[--C-:B------:R-:W-:Y:S01]  /*3a10*/  FFMA.FTZ R56, R56, UR11, -R109.reuse ;  /* 0x0000000b38387c23 */ /* 0x100fe2000801086d */
[----:B------:R-:W-:Y:S07]  /*3a20*/  LOP3.LUT R4, R4, 0xffff, RZ, 0xc0, !PT ;  /* 0x0000ffff04047812 */ /* 0x000fee00078ec0ff */
[----:B------:R-:W3:Y:S01]  /*3a30*/  MUFU.EX2 R236, R58 ;  /* 0x0000003a00ec7308 */ /* 0x000ee20000000800 */
[----:B------:R-:W-:Y:S01]  /*3a40*/  PRMT R6, R14, 0x7770, RZ ;  /* 0x000077700e067816 */ /* 0x000fe200000000ff */
[----:B------:R4:W-:Y:S01]  /*3a50*/  STS [R158], R5 ;  /* 0x000000059e007388 */ /* 0x0009e20000000800 */
[----:B------:R-:W-:Y:S01]  /*3a60*/  F2FP.RELU.F16.F32.PACK_AB R7, R192, R191 ;  /* 0x000000bfc007723e */ /* 0x000fe200000008ff */
[----:B------:R-:W-:Y:S01]  /*3a70*/  FFMA.FTZ R57, R57, UR11, -R109 ;  /* 0x0000000b39397c23 */ /* 0x000fe2000801086d */
[----:B-1----:R-:W-:Y:S01]  /*3a80*/  SEL R108, R170, 0xfffffff0, !P0 ;  /* 0xfffffff0aa6c7807 */ /* 0x002fe20004000000 */
[----:B------:R-:W-:Y:S01]  /*3a90*/  @P4 FADD.FTZ R230, -R230, -RZ ;  /* 0x800000ffe6e64221 */ /* 0x000fe20000010100 */
[----:B------:R-:W-:Y:S03]  /*3aa0*/  ISETP.LE.U32.AND P4, PT, R8, UR9, PT ;  /* 0x0000000908007c0c */ /* 0x000fe6000bf83070 */
[----:B------:R-:W1:Y:S01]  /*3ab0*/  MUFU.EX2 R115, R56 ;  /* 0x0000003800737308 */ /* 0x000e620000000800 */
[----:B------:R-:W-:Y:S01]  /*3ac0*/  F2FP.RELU.F16.F32.PACK_AB R8, R190, R181 ;  /* 0x000000b5be08723e */ /* 0x000fe200000008ff */
[----:B--2---:R-:W-:Y:S01]  /*3ad0*/  @!P3 FADD.FTZ R238, -R238, -RZ ;  /* 0x800000ffeeeeb221 */ /* 0x004fe20000010100 */
[C---:B------:R-:W-:Y:S07]  /*3ae0*/  IMAD.IADD R240, R108.reuse, 0x1, R158 ;  /* 0x000000016cf07824 */ /* 0x040fee00078e029e */
[----:B------:R-:W2:Y:S01]  /*3af0*/  MUFU.EX2 R234, R57 ;  /* 0x0000003900ea7308 */ /* 0x000ea20000000800 */
[----:B------:R-:W-:Y:S01]  /*3b00*/  IMAD.IADD R239, R108, 0x1, R161 ;  /* 0x000000016cef7824 */ /* 0x000fe200078e02a1 */
[----:B------:R2:W-:Y:S01]  /*3b10*/  STS [R158+0x400], R8 ;  /* 0x000400089e007388 */ /* 0x0005e20000000800 */
[----:B---3--:R-:W-:Y:S01]  /*3b20*/  @!P1 FADD.FTZ R236, -R236, -RZ ;  /* 0x800000ffecec9221 */ /* 0x008fe20000010100 */
[----:B------:R-:W-:Y:S01]  /*3b30*/  ISETP.LE.U32.AND P1, PT, R6, UR9, PT ;  /* 0x0000000906007c0c */ /* 0x000fe2000bf23070 */
[----:B------:R-:W-:Y:S01]  /*3b40*/  IMAD.IADD R243, R108, 0x1, R159 ;  /* 0x000000016cf37824 */ /* 0x000fe200078e029f */
[----:B------:R-:W-:Y:S01]  /*3b50*/  F2FP.RELU.F16.F32.PACK_AB R6, R111, R110 ;  /* 0x0000006e6f06723e */ /* 0x000fe200000008ff */
[----:B------:R-:W-:Y:S01]  /*3b60*/  @P6 FADD.FTZ R237, -R237, -RZ ;  /* 0x800000ffeded6221 */ /* 0x000fe20000010100 */
[----:B------:R-:W-:Y:S01]  /*3b70*/  @!P4 FADD.FTZ R113, -R113, -RZ ;  /* 0x800000ff7171c221 */ /* 0x000fe20000010100 */
[----:B------:R-:W-:Y:S01]  /*3b80*/  ISETP.LE.U32.AND P4, PT, R4, UR9, PT ;  /* 0x0000000904007c0c */ /* 0x000fe2000bf83070 */
[--C-:B------:R-:W-:Y:S01]  /*3b90*/  FFMA.FTZ R66, R66, UR11, -R102.reuse ;  /* 0x0000000b42427c23 */ /* 0x100fe20008010866 */
[----:B------:R-:W-:Y:S01]  /*3ba0*/  PRMT R4, R14, 0x7772, RZ ;  /* 0x000077720e047816 */ /* 0x000fe200000000ff */
[----:B------:R-:W-:Y:S01]  /*3bb0*/  FFMA.FTZ R102, R67, UR11, -R102 ;  /* 0x0000000b43667c23 */ /* 0x000fe20008010866 */
[----:B------:R-:W-:Y:S01]  /*3bc0*/  IMAD.IADD R242, R108, 0x1, R162 ;  /* 0x000000016cf27824 */ /* 0x000fe200078e02a2 */
[----:B------:R-:W3:Y:S01]  /*3bd0*/  MUFU.EX2 R248, R66 ;  /* 0x0000004200f87308 */ /* 0x000ee20000000800 */
[----:B------:R-:W-:Y:S01]  /*3be0*/  ISETP.GT.U32.AND P3, PT, R4, UR9, PT ;  /* 0x0000000904007c0c */ /* 0x000fe2000bf64070 */
[----:B-1----:R-:W-:Y:S01]  /*3bf0*/  @!P5 FADD.FTZ R115, -R115, -RZ ;  /* 0x800000ff7373d221 */ /* 0x002fe20000010100 */
[----:B----4-:R-:W-:Y:S07]  /*3c00*/  F2FP.RELU.F16.F32.PACK_AB R5, R199, R197 ;  /* 0x000000c5c705723e */ /* 0x010fee00000008ff */
[----:B------:R-:W1:Y:S01]  /*3c10*/  MUFU.EX2 R247, R102 ;  /* 0x0000006600f77308 */ /* 0x000e620000000800 */
[----:B------:R-:W-:Y:S01]  /*3c20*/  F2FP.RELU.F16.F32.PACK_AB R4, R200, R198 ;  /* 0x000000c6c804723e */ /* 0x000fe200000008ff */
[----:B------:R-:W-:Y:S01]  /*3c30*/  FFMA.FTZ R60, R60, UR11, -R109 ;  /* 0x0000000b3c3c7c23 */ /* 0x000fe2000801086d */
[----:B------:R-:W-:Y:S01]  /*3c40*/  ISETP.GT.U32.AND P5, PT, R101, UR9, PT ;  /* 0x0000000965007c0c */ /* 0x000fe2000bfa4070 */
[----:B------:R4:W-:Y:S01]  /*3c50*/  STS [R240], R5 ;  /* 0x00000005f0007388 */ /* 0x0009e20000000800 */
[----:B--2---:R-:W-:Y:S01]  /*3c60*/  @!P4 FADD.FTZ R234, -R234, -RZ ;  /* 0x800000ffeaeac221 */ /* 0x004fe20000010100 */
[----:B------:R-:W-:Y:S01]  /*3c70*/  ISETP.GT.U32.AND P4, PT, R100, UR9, PT ;  /* 0x0000000964007c0c */ /* 0x000fe2000bf84070 */
[----:B------:R-:W-:Y:S01]  /*3c80*/  FFMA.FTZ R62, R62, UR11, -R103 ;  /* 0x0000000b3e3e7c23 */ /* 0x000fe20008010867 */
[----:B------:R2:W-:Y:S01]  /*3c90*/  STS [R240+0x400], R4 ;  /* 0x00040004f0007388 */ /* 0x0005e20000000800 */
[----:B------:R-:W-:Y:S01]  /*3ca0*/  F2FP.RELU.F16.F32.PACK_AB R8, R194, R193 ;  /* 0x000000c1c208723e */ /* 0x000fe200000008ff */
[----:B------:R-:W-:Y:S01]  /*3cb0*/  FFMA.FTZ R109, R61, UR11, -R109 ;  /* 0x0000000b3d6d7c23 */ /* 0x000fe2000801086d */
[----:B------:R-:W-:Y:S01]  /*3cc0*/  FFMA.FTZ R103, R63, UR11, -R103 ;  /* 0x0000000b3f677c23 */ /* 0x000fe20008010867 */
[----:B------:R2:W-:Y:S01]  /*3cd0*/  STS [R158+0x2000], R7 ;  /* 0x002000079e007388 */ /* 0x0005e20000000800 */
[----:B------:R-:W-:Y:S01]  /*3ce0*/  PRMT R14, R14, 0x7773, RZ ;  /* 0x000077730e0e7816 */ /* 0x000fe200000000ff */
[----:B------:R-:W4:Y:S02]  /*3cf0*/  MUFU.EX2 R241, R60 ;  /* 0x0000003c00f17308 */ /* 0x000f240000000800 */
[----:B------:R2:W-:Y:S01]  /*3d00*/  STS [R158+0x2400], R6 ;  /* 0x002400069e007388 */ /* 0x0005e20000000800 */
[----:B------:R-:W-:Y:S07]  /*3d10*/  ISETP.GT.U32.AND P6, PT, R14, UR9, PT ;  /* 0x000000090e007c0c */ /* 0x000fee000bfc4070 */
[----:B------:R-:W4:Y:S01]  /*3d20*/  MUFU.EX2 R245, R62 ;  /* 0x0000003e00f57308 */ /* 0x000f220000000800 */
[----:B---3--:R-:W-:Y:S01]  /*3d30*/  @P5 FADD.FTZ R248, -R248, -RZ ;  /* 0x800000fff8f85221 */ /* 0x008fe20000010100 */
[----:B------:R3:W-:Y:S01]  /*3d40*/  STS [R240+0x2000], R8 ;  /* 0x00200008f0007388 */ /* 0x0007e20000000800 */
[----:B-1----:R-:W-:Y:S07]  /*3d50*/  @P4 FADD.FTZ R247, -R247, -RZ ;  /* 0x800000fff7f74221 */ /* 0x002fee0000010100 */
[----:B------:R-:W1:Y:S01]  /*3d60*/  MUFU.EX2 R244, R103 ;  /* 0x0000006700f47308 */ /* 0x000e620000000800 */
[----:B------:R-:W-:Y:S02]  /*3d70*/  FSETP.GE.FTZ.AND P5, PT, R189, RZ, PT ;  /* 0x000000ffbd00720b */ /* 0x000fe40003fb6000 */
[----:B------:R-:W-:Y:S07]  /*3d80*/  FSETP.GE.FTZ.AND P4, PT, R197, RZ, PT ;  /* 0x000000ffc500720b */ /* 0x000fee0003f96000 */
[----:B------:R-:W3:Y:S01]  /*3d90*/  MUFU.EX2 R246, R109 ;  /* 0x0000006d00f67308 */ /* 0x000ee20000000800 */
[----:B----4-:R-:W-:Y:S01]  /*3da0*/  @!P1 FADD.FTZ R241, -R241, -RZ ;  /* 0x800000fff1f19221 */ /* 0x010fe20000010100 */
[----:B------:R-:W-:Y:S01]  /*3db0*/  F2FP.RELU.F16.F32.PACK_AB R5, R204, R203 ;  /* 0x000000cbcc05723e */ /* 0x000fe200000008ff */
[----:B------:R-:W-:Y:S01]  /*3dc0*/  @P3 FADD.FTZ R245, -R245, -RZ ;  /* 0x800000fff5f53221 */ /* 0x000fe20000010100 */
[----:B--2---:R-:W-:Y:S02]  /*3dd0*/  F2FP.RELU.F16.F32.PACK_AB R4, R213, R214 ;  /* 0x000000d6d504723e */ /* 0x004fe400000008ff */
[----:B------:R-:W-:Y:S01]  /*3de0*/  FSETP.GE.FTZ.AND P3, PT, R199, RZ, PT ;  /* 0x000000ffc700720b */ /* 0x000fe20003f76000 */
[----:B-1----:R-:W-:Y:S01]  /*3df0*/  @P6 FADD.FTZ R244, -R244, -RZ ;  /* 0x800000fff4f46221 */ /* 0x002fe20000010100 */
[----:B------:R-:W-:Y:S01]  /*3e00*/  F2FP.RELU.F16.F32.PACK_AB R7, R196, R195 ;  /* 0x000000c3c407723e */ /* 0x000fe200000008ff */
[----:B---3--:R-:W-:Y:S01]  /*3e10*/  @P2 FADD.FTZ R246, -R246, -RZ ;  /* 0x800000fff6f62221 */ /* 0x008fe20000010100 */
[----:B------:R-:W-:Y:S03]  /*3e20*/  F2FP.RELU.F16.F32.PACK_AB R6, R202, R201 ;  /* 0x000000c9ca06723e */ /* 0x000fe600000008ff */
[----:B------:R1:W-:Y:S01]  /*3e30*/  STS [R240+0x2400], R7 ;  /* 0x00240007f0007388 */ /* 0x0003e20000000800 */
[----:B------:R-:W-:Y:S02]  /*3e40*/  SHF.R.U32.HI R109, RZ, 0x2, R163 ;  /* 0x00000002ff6d7819 */ /* 0x000fe400000116a3 */
[----:B------:R-:W-:Y:S01]  /*3e50*/  F2FP.RELU.F16.F32.PACK_AB R8, R206, R205 ;  /* 0x000000cdce08723e */ /* 0x000fe200000008ff */
[----:B------:R2:W-:Y:S01]  /*3e60*/  STS [R161], R6 ;  /* 0x00000006a1007388 */ /* 0x0005e20000000800 */
[----:B------:R-:W-:Y:S02]  /*3e70*/  LOP3.LUT R249, R109, 0x7, RZ, 0xc0, !PT ;  /* 0x000000076df97812 */ /* 0x000fe400078ec0ff */
[----:B------:R-:W-:Y:S01]  /*3e80*/  FSETP.GE.FTZ.AND P2, PT, R201, RZ, PT ;  /* 0x000000ffc900720b */ /* 0x000fe20003f56000 */
[----:B------:R3:W-:Y:S04]  /*3e90*/  STS [R161+0x400], R5 ;  /* 0x00040005a1007388 */ /* 0x0007e80000000800 */
[----:B------:R4:W-:Y:S01]  /*3ea0*/  STS [R239], R4 ;  /* 0x00000004ef007388 */ /* 0x0009e20000000800 */
[----:B-1----:R-:W-:Y:S02]  /*3eb0*/  F2FP.RELU.F16.F32.PACK_AB R7, R208, R207 ;  /* 0x000000cfd007723e */ /* 0x002fe400000008ff */
[----:B--2---:R-:W-:Y:S02]  /*3ec0*/  F2FP.RELU.F16.F32.PACK_AB R6, R216, R215 ;  /* 0x000000d7d806723e */ /* 0x004fe400000008ff */
[----:B---3--:R-:W-:Y:S03]  /*3ed0*/  F2FP.RELU.F16.F32.PACK_AB R5, R210, R209 ;  /* 0x000000d1d205723e */ /* 0x008fe600000008ff */
[----:B------:R1:W-:Y:S01]  /*3ee0*/  STS [R239+0x400], R6 ;  /* 0x00040006ef007388 */ /* 0x0003e20000000800 */
[----:B----4-:R-:W-:Y:S03]  /*3ef0*/  F2FP.RELU.F16.F32.PACK_AB R4, R212, R211 ;  /* 0x000000d3d404723e */ /* 0x010fe600000008ff */
[----:B------:R2:W-:Y:S04]  /*3f00*/  STS [R161+0x2000], R8 ;  /* 0x00200008a1007388 */ /* 0x0005e80000000800 */
[----:B------:R3:W-:Y:S04]  /*3f10*/  STS [R161+0x2400], R7 ;  /* 0x00240007a1007388 */ /* 0x0007e80000000800 */
[----:B------:R4:W-:Y:S04]  /*3f20*/  STS [R239+0x2000], R5 ;  /* 0x00200005ef007388 */ /* 0x0009e80000000800 */
[----:B------:R4:W-:Y:S01]  /*3f30*/  STS [R239+0x2400], R4 ;  /* 0x00240004ef007388 */ /* 0x0009e20000000800 */
[----:B-1----:R-:W-:Y:S02]  /*3f40*/  F2FP.RELU.F16.F32.PACK_AB R6, R224, R223 ;  /* 0x000000dfe006723e */ /* 0x002fe400000008ff */
[----:B--2---:R-:W-:Y:S02]  /*3f50*/  F2FP.RELU.F16.F32.PACK_AB R8, R226, R225 ;  /* 0x000000e1e208723e */ /* 0x004fe400000008ff */
[----:B---3--:R-:W-:Y:S02]  /*3f60*/  F2FP.RELU.F16.F32.PACK_AB R7, R222, R221 ;  /* 0x000000ddde07723e */ /* 0x008fe400000008ff */
[----:B----4-:R-:W-:Y:S02]  /*3f70*/  F2FP.RELU.F16.F32.PACK_AB R5, R220, R219 ;  /* 0x000000dbdc05723e */ /* 0x010fe400000008ff */
[----:B------:R-:W-:Y:S03]  /*3f80*/  F2FP.RELU.F16.F32.PACK_AB R4, R218, R217 ;  /* 0x000000d9da04723e */ /* 0x000fe600000008ff */
[----:B------:R1:W-:Y:S04]  /*3f90*/  STS [R159+0x400], R5 ;  /* 0x000400059f007388 */ /* 0x0003e80000000800 */
[----:B------:R2:W-:Y:S01]  /*3fa0*/  STS [R159], R4 ;  /* 0x000000049f007388 */ /* 0x0005e20000000800 */
[----:B-1----:R-:W-:Y:S02]  /*3fb0*/  F2FP.RELU.F16.F32.PACK_AB R5, R231, R229 ;  /* 0x000000e5e705723e */ /* 0x002fe400000008ff */
[----:B--2---:R-:W-:Y:S03]  /*3fc0*/  F2FP.RELU.F16.F32.PACK_AB R4, R232, R230 ;  /* 0x000000e6e804723e */ /* 0x004fe600000008ff */
[----:B------:R1:W-:Y:S04]  /*3fd0*/  STS [R243], R5 ;  /* 0x00000005f3007388 */ /* 0x0003e80000000800 */
[----:B------:R2:W-:Y:S04]  /*3fe0*/  STS [R243+0x400], R4 ;  /* 0x00040004f3007388 */ /* 0x0005e80000000800 */
[----:B------:R3:W-:Y:S04]  /*3ff0*/  STS [R159+0x2000], R7 ;  /* 0x002000079f007388 */ /* 0x0007e80000000800 */
[----:B------:R4:W-:Y:S04]  /*4000*/  STS [R159+0x2400], R6 ;  /* 0x002400069f007388 */ /* 0x0009e80000000800 */
[----:B------:R4:W-:Y:S01]  /*4010*/  STS [R243+0x2000], R8 ;  /* 0x00200008f3007388 */ /* 0x0009e20000000800 */
[----:B-1----:R-:W-:Y:S02]  /*4020*/  F2FP.RELU.F16.F32.PACK_AB R5, R114, R113 ;  /* 0x000000717205723e */ /* 0x002fe400000008ff */
[----:B--2---:R-:W-:Y:S02]  /*4030*/  F2FP.RELU.F16.F32.PACK_AB R4, R237, R238 ;  /* 0x000000eeed04723e */ /* 0x004fe400000008ff */
[----:B---3--:R-:W-:Y:S02]  /*4040*/  F2FP.RELU.F16.F32.PACK_AB R7, R228, R227 ;  /* 0x000000e3e407723e */ /* 0x008fe400000008ff */
[----:B----4-:R-:W-:Y:S03]  /*4050*/  F2FP.RELU.F16.F32.PACK_AB R6, R112, R233 ;  /* 0x000000e97006723e */ /* 0x010fe600000008ff */
[----:B------:R1:W-:Y:S01]  /*4060*/  STS [R243+0x2400], R7 ;  /* 0x00240007f3007388 */ /* 0x0003e20000000800 */
[----:B------:R-:W-:Y:S03]  /*4070*/  F2FP.RELU.F16.F32.PACK_AB R8, R234, R115 ;  /* 0x00000073ea08723e */ /* 0x000fe600000008ff */
[----:B------:R2:W-:Y:S04]  /*4080*/  STS [R162], R6 ;  /* 0x00000006a2007388 */ /* 0x0005e80000000800 */
[----:B------:R3:W-:Y:S04]  /*4090*/  STS [R162+0x400], R5 ;  /* 0x00040005a2007388 */ /* 0x0007e80000000800 */
[----:B------:R4:W-:Y:S01]  /*40a0*/  STS [R242], R4 ;  /* 0x00000004f2007388 */ /* 0x0009e20000000800 */
[----:B-1----:R-:W-:Y:S02]  /*40b0*/  F2FP.RELU.F16.F32.PACK_AB R7, R235, R236 ;  /* 0x000000eceb07723e */ /* 0x002fe400000008ff */
[----:B--2---:R-:W-:Y:S02]  /*40c0*/  F2FP.RELU.F16.F32.PACK_AB R6, R247, R248 ;  /* 0x000000f8f706723e */ /* 0x004fe400000008ff */
[----:B---3--:R-:W-:Y:S03]  /*40d0*/  F2FP.RELU.F16.F32.PACK_AB R5, R246, R241 ;  /* 0x000000f1f605723e */ /* 0x008fe600000008ff */
[----:B------:R-:W-:Y:S01]  /*40e0*/  STS [R242+0x400], R6 ;  /* 0x00040006f2007388 */ /* 0x000fe20000000800 */
[----:B----4-:R-:W-:Y:S03]  /*40f0*/  F2FP.RELU.F16.F32.PACK_AB R4, R244, R245 ;  /* 0x000000f5f404723e */ /* 0x010fe600000008ff */
        /* <DEDUP_REMOVED lines=38> */
[-C--:B------:R-:W-:Y:S01]  /*4360*/  HMMA.16816.F32 R60, R104, R146.reuse, R60 ;  /* 0x00000092683c723c */ /* 0x080fe2000000183c */
[----:B------:R-:W-:Y:S02]  /*4370*/  IMAD.U32 R106, RZ, RZ, UR10 ;  /* 0x0000000aff6a7e24 */ /* 0x000fe4000f8e00ff */
[----:B------:R-:W-:Y:S01]  /*4380*/  LOP3.LUT R104, R249, 0x30, R171, 0xf8, !PT ;  /* 0x00000030f9687812 */ /* 0x000fe200078ef8ab */
[----:B------:R-:W-:Y:S03]  /*4390*/  IMAD.U32 R107, RZ, RZ, UR31 ;  /* 0x0000001fff6b7e24 */ /* 0x000fe6000f8e00ff */
[C---:B------:R-:W-:Y:S01]  /*43a0*/  LEA R250, P1, R104.reuse, R106, 0x2 ;  /* 0x0000006a68fa7211 */ /* 0x040fe200078210ff */
[----:B------:R-:W-:Y:S04]  /*43b0*/  HMMA.16816.F32 R64, R100, R146, R64 ;  /* 0x000000926440723c */ /* 0x000fe80000001840 */
[----:B------:R-:W-:Y:S02]  /*43c0*/  LEA.HI.X R251, R104, R107, RZ, 0x2, P1 ;  /* 0x0000006b68fb7211 */ /* 0x000fe400008f14ff */
[----:B------:R-:W-:Y:S03]  /*43d0*/  FSETP.GE.FTZ.AND P1, PT, R188, RZ, PT ;  /* 0x000000ffbc00720b */ /* 0x000fe60003f36000 */
[----:B------:R-:W2:Y:S04]  /*43e0*/  LDG.E R106, desc[UR18][R250.64] ;  /* 0x00000012fa6a7981 */ /* 0x000ea8000c1e1900 */
[----:B------:R-:W3:Y:S04]  /*43f0*/  LDG.E R105, desc[UR18][R250.64+0x20] ;  /* 0x00002012fa697981 */ /* 0x000ee8000c1e1900 */
[----:B------:R-:W5:Y:S01]  /*4400*/  LDG.E R107, desc[UR18][R250.64+0x100] ;  /* 0x00010012fa6b7981 */ /* 0x000f62000c1e1900 */
[C---:B--2---:R-:W-:Y:S01]  /*4410*/  FADD.FTZ R4, -R106.reuse, R4 ;  /* 0x000000046a047221 */ /* 0x044fe20000010100 */
[C---:B------:R-:W-:Y:S01]  /*4420*/  FADD.FTZ R5, -R106.reuse, R5 ;  /* 0x000000056a057221 */ /* 0x040fe20000010100 */
[C---:B------:R-:W-:Y:S01]  /*4430*/  FADD.FTZ R16, -R106.reuse, R16 ;  /* 0x000000106a107221 */ /* 0x040fe20000010100 */
[C---:B------:R-:W-:Y:S01]  /*4440*/  FADD.FTZ R17, -R106.reuse, R17 ;  /* 0x000000116a117221 */ /* 0x040fe20000010100 */
[----:B------:R-:W-:Y:S01]  /*4450*/  FADD.FTZ R37, -R106, R37 ;  /* 0x000000256a257221 */ /* 0x000fe20000010100 */
[-C--:B------:R-:W-:Y:S01]  /*4460*/  FSEL R4, R4, R106.reuse, P1 ;  /* 0x0000006a04047208 */ /* 0x080fe20000800000 */
[----:B------:R-:W-:Y:S01]  /*4470*/  FADD.FTZ R36, -R106, R36 ;  /* 0x000000246a247221 */ /* 0x000fe20000010100 */
[----:B------:R-:W-:Y:S01]  /*4480*/  FSETP.GE.FTZ.AND P1, PT, R202, RZ, PT ;  /* 0x000000ffca00720b */ /* 0x000fe20003f36000 */
[----:B------:R-:W-:Y:S01]  /*4490*/  FADD.FTZ R32, -R106, R32 ;  /* 0x000000206a207221 */ /* 0x000fe20000010100 */
[----:B------:R-:W-:Y:S01]  /*44a0*/  FSEL R249, R16, R106, P4 ;  /* 0x0000006a10f97208 */ /* 0x000fe20002000000 */
[----:B------:R-:W-:Y:S01]  /*44b0*/  FMUL.FTZ R188, R188, R4 ;  /* 0x00000004bcbc7220 */ /* 0x000fe20000410000 */
[-C--:B------:R-:W-:Y:S01]  /*44c0*/  FSEL R17, R17, R106.reuse, P3 ;  /* 0x0000006a11117208 */ /* 0x080fe20001800000 */
[----:B------:R1:W5:Y:S01]  /*44d0*/  LDG.E R4, desc[UR18][R250.64+0x120] ;  /* 0x00012012fa047981 */ /* 0x000362000c1e1900 */
[----:B------:R-:W-:Y:S01]  /*44e0*/  FSETP.GE.FTZ.AND P4, PT, R214, RZ, PT ;  /* 0x000000ffd600720b */ /* 0x000fe20003f96000 */
[C---:B------:R-:W-:Y:S01]  /*44f0*/  FADD.FTZ R16, -R106.reuse, R20 ;  /* 0x000000146a107221 */ /* 0x040fe20000010100 */
[----:B------:R-:W-:Y:S01]  /*4500*/  FSETP.GE.FTZ.AND P3, PT, R213, RZ, PT ;  /* 0x000000ffd500720b */ /* 0x000fe20003f76000 */
[----:B------:R-:W-:Y:S01]  /*4510*/  FADD.FTZ R33, -R106, R33 ;  /* 0x000000216a217221 */ /* 0x000fe20000010100 */
[-C--:B------:R-:W-:Y:S01]  /*4520*/  FSEL R32, R32, R106.reuse, P4 ;  /* 0x0000006a20207208 */ /* 0x080fe20002000000 */
[----:B------:R-:W-:Y:S01]  /*4530*/  FADD.FTZ R53, -R106, R53 ;  /* 0x000000356a357221 */ /* 0x000fe20000010100 */
[-C--:B------:R-:W-:Y:S01]  /*4540*/  FSEL R16, R16, R106.reuse, P2 ;  /* 0x0000006a10107208 */ /* 0x080fe20001000000 */
[C---:B------:R-:W-:Y:S01]  /*4550*/  FADD.FTZ R48, -R106.reuse, R48 ;  /* 0x000000306a307221 */ /* 0x040fe20000010100 */
[----:B------:R-:W-:Y:S01]  /*4560*/  FSETP.GE.FTZ.AND P2, PT, R217, RZ, PT ;  /* 0x000000ffd900720b */ /* 0x000fe20003f56000 */
[C---:B------:R-:W-:Y:S01]  /*4570*/  FADD.FTZ R49, -R106.reuse, R49 ;  /* 0x000000316a317221 */ /* 0x040fe20000010100 */
[-C--:B------:R-:W-:Y:S01]  /*4580*/  FSEL R33, R33, R106.reuse, P3 ;  /* 0x0000006a21217208 */ /* 0x080fe20001800000 */
[----:B------:R-:W-:Y:S01]  /*4590*/  FADD.FTZ R52, -R106, R52 ;  /* 0x000000346a347221 */ /* 0x000fe20000010100 */
        /* <DEDUP_REMOVED lines=8> */
[-C--:B------:R-:W-:Y:S01]  /*4620*/  FSEL R53, R53, R106.reuse, P2 ;  /* 0x0000006a35357208 */ /* 0x080fe20001000000 */
[----:B------:R-:W-:Y:S01]  /*4630*/  FMUL.FTZ R17, R199, R17 ;  /* 0x00000011c7117220 */ /* 0x000fe20000410000 */
[----:B------:R-:W-:Y:S01]  /*4640*/  FSEL R49, R49, R106, P4 ;  /* 0x0000006a31317208 */ /* 0x000fe20002000000 */
[----:B------:R-:W-:Y:S01]  /*4650*/  FMUL.FTZ R16, R201, R16 ;  /* 0x00000010c9107220 */ /* 0x000fe20000410000 */
[----:B-1----:R-:W-:Y:S01]  /*4660*/  FSEL R250, R5, R106, P5 ;  /* 0x0000006a05fa7208 */ /* 0x002fe20002800000 */
[----:B------:R-:W-:Y:S01]  /*4670*/  FADD.FTZ R5, -R106, R21 ;  /* 0x000000156a057221 */ /* 0x000fe20000010100 */
[----:B------:R-:W-:Y:S01]  /*4680*/  FSETP.GE.FTZ.AND P5, PT, R229, RZ, PT ;  /* 0x000000ffe500720b */ /* 0x000fe20003fb6000 */
[----:B------:R-:W-:Y:S01]  /*4690*/  FMUL.FTZ R36, R217, R36 ;  /* 0x00000024d9247220 */ /* 0x000fe20000410000 */
[----:B------:R-:W-:Y:S01]  /*46a0*/  FSEL R52, R52, R106, P3 ;  /* 0x0000006a34347208 */ /* 0x000fe20001800000 */
        /* <DEDUP_REMOVED lines=14> */
[C---:B---3--:R-:W-:Y:S01]  /*4790*/  FADD.FTZ R6, -R105.reuse, R6 ;  /* 0x0000000669067221 */ /* 0x048fe20000010100 */
[----:B------:R-:W-:Y:S01]  /*47a0*/  FSEL R64, R64, R106, P2 ;  /* 0x0000006a40407208 */ /* 0x000fe20001000000 */
[----:B------:R-:W-:Y:S01]  /*47b0*/  FADD.FTZ R7, -R105, R7 ;  /* 0x0000000769077221 */ /* 0x000fe20000010100 */
[----:B------:R-:W-:Y:S02]  /*47c0*/  FSETP.GE.FTZ.AND P2, PT, R181, RZ, PT ;  /* 0x000000ffb500720b */ /* 0x000fe40003f56000 */
[----:B------:R-:W-:Y:S01]  /*47d0*/  F2FP.F16.F32.PACK_AB R188, R189, R188 ;  /* 0x000000bcbdbc723e */ /* 0x000fe200000000ff */
[----:B------:R-:W-:Y:S01]  /*47e0*/  FMUL.FTZ R238, R238, R64 ;  /* 0x00000040eeee7220 */ /* 0x000fe20000410000 */
[----:B------:R-:W-:Y:S01]  /*47f0*/  F2FP.F16.F32.PACK_AB R17, R17, R197 ;  /* 0x000000c51111723e */ /* 0x000fe200000000ff */
[----:B------:R-:W-:Y:S01]  /*4800*/  @P1 FADD.FTZ R106, -R106, R65 ;  /* 0x000000416a6a1221 */ /* 0x000fe20000010100 */
[----:B------:R-:W-:Y:S02]  /*4810*/  FSETP.GE.FTZ.AND P1, PT, R190, RZ, PT ;  /* 0x000000ffbe00720b */ /* 0x000fe40003f36000 */
[----:B------:R-:W-:Y:S02]  /*4820*/  F2FP.F16.F32.PACK_AB R5, R5, R16 ;  /* 0x000000100505723e */ /* 0x000fe400000000ff */
[----:B------:R-:W-:Y:S02]  /*4830*/  F2FP.F16.F32.PACK_AB R36, R37, R36 ;  /* 0x000000242524723e */ /* 0x000fe400000000ff */
[----:B------:R-:W-:Y:S02]  /*4840*/  F2FP.F16.F32.PACK_AB R48, R49, R48 ;  /* 0x000000303130723e */ /* 0x000fe400000000ff */
[----:B------:R-:W-:Y:S02]  /*4850*/  F2FP.F16.F32.PACK_AB R52, R53, R52 ;  /* 0x000000343534723e */ /* 0x000fe400000000ff */
[-C--:B------:R-:W-:Y:S02]  /*4860*/  FSEL R33, R6, R105.reuse, P2 ;  /* 0x0000006906217208 */ /* 0x080fe40001000000 */
[----:B------:R-:W-:Y:S01]  /*4870*/  FSEL R21, R7, R105, P1 ;  /* 0x0000006907157208 */ /* 0x000fe20000800000 */
        /* <DEDUP_REMOVED lines=9> */
[C---:B-1----:R-:W-:Y:S04]  /*4910*/  IMAD.SHL.U32 R16, R7.reuse, 0x80, RZ ;  /* 0x0000008007107824 */ /* 0x042fe800078e00ff */
        /* <DEDUP_REMOVED lines=14> */
.L_x_619:
[----:B------:R-:W-:Y:S01]  /*4a00*/  FADD.FTZ R22, -R105, R22 ;  /* 0x0000001669167221 */ /* 0x000fe20000010100 */
[----:B------:R-:W-:Y:S01]  /*4a10*/  FSETP.GE.FTZ.AND P1, PT, R203, RZ, PT ;  /* 0x000000ffcb00720b */ /* 0x000fe20003f36000 */
[C---:B------:R-:W-:Y:S01]  /*4a20*/  FADD.FTZ R34, -R105.reuse, R34 ;  /* 0x0000002269227221 */ /* 0x040fe20000010100 */
[C---:B------:R-:W-:Y:S01]  /*4a30*/  FADD.FTZ R19, -R105.reuse, R19 ;  /* 0x0000001369137221 */ /* 0x040fe20000010100 */
[----:B------:R-:W-:Y:S01]  /*4a40*/  FSETP.GE.FTZ.AND P2, PT, R200, RZ, PT ;  /* 0x000000ffc800720b */ /* 0x000fe20003f56000 */
[C---:B------:R-:W-:Y:S01]  /*4a50*/  FADD.FTZ R39, -R105.reuse, R39 ;  /* 0x0000002769277221 */ /* 0x040fe20000010100 */
[-C--:B------:R-:W-:Y:S01]  /*4a60*/  FSEL R22, R22, R105.reuse, P1 ;  /* 0x0000006916167208 */ /* 0x080fe20000800000 */
[----:B------:R-:W-:Y:S01]  /*4a70*/  FADD.FTZ R23, -R105, R23 ;  /* 0x0000001769177221 */ /* 0x000fe20000010100 */
[----:B------:R-:W-:Y:S01]  /*4a80*/  FSETP.GE.FTZ.AND P1, PT, R215, RZ, PT ;  /* 0x000000ffd700720b */ /* 0x000fe20003f36000 */
[----:B------:R-:W-:Y:S01]  /*4a90*/  FADD.FTZ R50, -R105, R50 ;  /* 0x0000003269327221 */ /* 0x000fe20000010100 */
[-C--:B------:R-:W-:Y:S01]  /*4aa0*/  FSEL R19, R19, R105.reuse, P2 ;  /* 0x0000006913137208 */ /* 0x080fe20001000000 */
[C---:B------:R-:W-:Y:S01]  /*4ab0*/  FADD.FTZ R18, -R105.reuse, R18 ;  /* 0x0000001269127221 */ /* 0x040fe20000010100 */
[-C--:B------:R-:W-:Y:S01]  /*4ac0*/  FSEL R34, R34, R105.reuse, P1 ;  /* 0x0000006922227208 */ /* 0x080fe20000800000 */
[C---:B------:R-:W-:Y:S01]  /*4ad0*/  FADD.FTZ R38, -R105.reuse, R38 ;  /* 0x0000002669267221 */ /* 0x040fe20000010100 */
[----:B------:R-:W-:Y:S01]  /*4ae0*/  FSETP.GE.FTZ.AND P1, PT, R220, RZ, PT ;  /* 0x000000ffdc00720b */ /* 0x000fe20003f36000 */
[C---:B------:R-:W-:Y:S01]  /*4af0*/  FADD.FTZ R35, -R105.reuse, R35 ;  /* 0x0000002369237221 */ /* 0x040fe20000010100 */
[----:B------:R-:W-:Y:S01]  /*4b00*/  FSETP.GE.FTZ.AND P2, PT, R204, RZ, PT ;  /* 0x000000ffcc00720b */ /* 0x000fe20003f56000 */
[----:B------:R-:W-:Y:S01]  /*4b10*/  FADD.FTZ R55, -R105, R55 ;  /* 0x0000003769377221 */ /* 0x000fe20000010100 */
[-C--:B------:R-:W-:Y:S01]  /*4b20*/  FSEL R39, R39, R105.reuse, P1 ;  /* 0x0000006927277208 */ /* 0x080fe20000800000 */
[C---:B------:R-:W-:Y:S01]  /*4b30*/  FADD.FTZ R51, -R105.reuse, R51 ;  /* 0x0000003369337221 */ /* 0x040fe20000010100 */
[----:B------:R-:W-:Y:S01]  /*4b40*/  FSETP.GE.FTZ.AND P1, PT, R230, RZ, PT ;  /* 0x000000ffe600720b */ /* 0x000fe20003f36000 */
[----:B------:R-:W-:Y:S01]  /*4b50*/  FADD.FTZ R54, -R105, R54 ;  /* 0x0000003669367221 */ /* 0x000fe20000010100 */
[-C--:B------:R-:W-:Y:S01]  /*4b60*/  FSEL R23, R23, R105.reuse, P2 ;  /* 0x0000006917177208 */ /* 0x080fe20001000000 */
[----:B------:R-:W-:Y:S01]  /*4b70*/  FADD.FTZ R66, -R105, R66 ;  /* 0x0000004269427221 */ /* 0x000fe20000010100 */
[----:B------:R-:W-:Y:S01]  /*4b80*/  FSETP.GE.FTZ.AND P3, PT, R198, RZ, PT ;  /* 0x000000ffc600720b */ /* 0x000fe20003f76000 */
[----:B-----5:R-:W-:Y:S01]  /*4b90*/  FADD.FTZ R8, -R107, R8 ;  /* 0x000000086b087221 */ /* 0x020fe20000010100 */
[----:B------:R-:W-:Y:S01]  /*4ba0*/  FSETP.GE.FTZ.AND P2, PT, R219, RZ, PT ;  /* 0x000000ffdb00720b */ /* 0x000fe20003f56000 */
[C---:B------:R-:W-:Y:S01]  /*4bb0*/  FADD.FTZ R13, -R107.reuse, R13 ;  /* 0x0000000d6b0d7221 */ /* 0x040fe20000010100 */
[-C--:B------:R-:W-:Y:S01]  /*4bc0*/  FSEL R50, R50, R105.reuse, P1 ;  /* 0x0000006932327208 */ /* 0x080fe20000800000 */
[----:B------:R-:W-:Y:S01]  /*4bd0*/  FADD.FTZ R24, -R107, R24 ;  /* 0x000000186b187221 */ /* 0x000fe20000010100 */
[----:B------:R-:W-:Y:S01]  /*4be0*/  FSETP.GE.FTZ.AND P1, PT, R247, RZ, PT ;  /* 0x000000fff700720b */ /* 0x000fe20003f36000 */
[C---:B------:R-:W-:Y:S01]  /*4bf0*/  FADD.FTZ R9, -R107.reuse, R9 ;  /* 0x000000096b097221 */ /* 0x040fe20000010100 */
        /* <DEDUP_REMOVED lines=13> */
[----:B------:R-:W-:Y:S01]  /*4cd0*/  FADD.FTZ R56, -R107, R56 ;  /* 0x000000386b387221 */ /* 0x000fe20000010100 */
[----:B------:R-:W-:Y:S01]  /*4ce0*/  FSETP.GE.FTZ.AND P3, PT, R113, RZ, PT ;  /* 0x000000ff7100720b */ /* 0x000fe20003f76000 */
[C---:B------:R-:W-:Y:S01]  /*4cf0*/  FADD.FTZ R57, -R107.reuse, R57 ;  /* 0x000000396b397221 */ /* 0x040fe20000010100 */
[----:B------:R-:W-:Y:S01]  /*4d00*/  FSETP.GE.FTZ.AND P2, PT, R248, RZ, PT ;  /* 0x000000fff800720b */ /* 0x000fe20003f56000 */
[----:B------:R-:W-:Y:S01]  /*4d10*/  FADD.FTZ R44, -R107, R44 ;  /* 0x0000002c6b2c7221 */ /* 0x000fe20000010100 */
[-C--:B------:R-:W-:Y:S01]  /*4d20*/  FSEL R51, R51, R105.reuse, P4 ;  /* 0x0000006933337208 */ /* 0x080fe20002000000 */
[C---:B------:R-:W-:Y:S01]  /*4d30*/  FADD.FTZ R45, -R107.reuse, R45 ;  /* 0x0000002d6b2d7221 */ /* 0x040fe20000010100 */
[-C--:B------:R-:W-:Y:S01]  /*4d40*/  FSEL R54, R54, R105.reuse, P3 ;  /* 0x0000006936367208 */ /* 0x080fe20001800000 */
[----:B------:R-:W-:Y:S01]  /*4d50*/  FADD.FTZ R60, -R107, R60 ;  /* 0x0000003c6b3c7221 */ /* 0x000fe20000010100 */
[----:B------:R-:W-:Y:S01]  /*4d60*/  FSEL R66, R66, R105, P2 ;  /* 0x0000006942427208 */ /* 0x000fe20001000000 */
[----:B------:R-:W-:Y:S01]  /*4d70*/  @P1 FADD.FTZ R105, -R105, R67 ;  /* 0x0000004369691221 */ /* 0x000fe20000010100 */
[----:B------:R-:W-:Y:S01]  /*4d80*/  FSETP.GE.FTZ.AND P1, PT, R191, RZ, PT ;  /* 0x000000ffbf00720b */ /* 0x000fe20003f36000 */
[----:B------:R-:W-:Y:S01]  /*4d90*/  FADD.FTZ R11, -R4, R11 ;  /* 0x0000000b040b7221 */ /* 0x000fe20000010100 */
[----:B------:R-:W-:Y:S01]  /*4da0*/  FSETP.GE.FTZ.AND P3, PT, R192, RZ, PT ;  /* 0x000000ffc000720b */ /* 0x000fe20003f76000 */
[----:B------:R-:W-:Y:S01]  /*4db0*/  FADD.FTZ R10, -R4, R10 ;  /* 0x0000000a040a7221 */ /* 0x000fe20000010100 */
[----:B------:R-:W-:Y:S01]  /*4dc0*/  FSEL R8, R8, R107, P1 ;  /* 0x0000006b08087208 */ /* 0x000fe20000800000 */
[----:B------:R-:W-:Y:S01]  /*4dd0*/  FMUL.FTZ R33, R181, R33 ;  /* 0x00000021b5217220 */ /* 0x000fe20000410000 */
[----:B------:R-:W-:Y:S01]  /*4de0*/  FSETP.GE.FTZ.AND P1, PT, R194, RZ, PT ;  /* 0x000000ffc200720b */ /* 0x000fe20003f36000 */
[----:B------:R-:W-:Y:S01]  /*4df0*/  FMUL.FTZ R21, R190, R21 ;  /* 0x00000015be157220 */ /* 0x000fe20000410000 */
[----:B------:R-:W-:Y:S01]  /*4e00*/  FSETP.GE.FTZ.AND P2, PT, R193, RZ, PT ;  /* 0x000000ffc100720b */ /* 0x000fe20003f56000 */
[C---:B------:R-:W-:Y:S01]  /*4e10*/  FADD.FTZ R15, -R4.reuse, R15 ;  /* 0x0000000f040f7221 */ /* 0x040fe20000010100 */
[----:B------:R-:W-:Y:S01]  /*4e20*/  FSEL R13, R13, R107, P1 ;  /* 0x0000006b0d0d7208 */ /* 0x000fe20000800000 */
[----:B------:R-:W-:Y:S01]  /*4e30*/  FADD.FTZ R14, -R4, R14 ;  /* 0x0000000e040e7221 */ /* 0x000fe20000010100 */
        /* <DEDUP_REMOVED lines=9> */
[----:B------:R-:W-:Y:S01]  /*4ed0*/  STS [R158+-0x8000], R188 ;  /* 0xff8000bc9e007388 */ /* 0x000fe20000000800 */
[----:B------:R-:W-:Y:S01]  /*4ee0*/  FSEL R41, R41, R107, P1 ;  /* 0x0000006b29297208 */ /* 0x000fe20000800000 */
[----:B------:R-:W-:Y:S01]  /*4ef0*/  FMUL.FTZ R13, R194, R13 ;  /* 0x0000000dc20d7220 */ /* 0x000fe20000410000 */
        /* <DEDUP_REMOVED lines=26> */
[----:B------:R-:W-:Y:S01]  /*50a0*/  FSETP.GE.FTZ.AND P2, PT, R241, RZ, PT ;  /* 0x000000fff100720b */ /* 0x000fe20003f56000 */
[----:B------:R-:W-:Y:S01]  /*50b0*/  FADD.FTZ R42, -R4, R42 ;  /* 0x0000002a042a7221 */ /* 0x000fe20000010100 */
        /* <DEDUP_REMOVED lines=8> */
[-C--:B------:R-:W-:Y:S01]  /*5140*/  FSEL R44, R44, R107.reuse, P6 ;  /* 0x0000006b2c2c7208 */ /* 0x080fe20003000000 */
[----:B------:R-:W-:Y:S01]  /*5150*/  FADD.FTZ R47, -R4, R47 ;  /* 0x0000002f042f7221 */ /* 0x000fe20000010100 */
[-C--:B------:R-:W-:Y:S01]  /*5160*/  FSEL R45, R45, R107.reuse, P5 ;  /* 0x0000006b2d2d7208 */ /* 0x080fe20002800000 */
[----:B------:R-:W-:Y:S01]  /*5170*/  FMUL.FTZ R50, R230, R50 ;  /* 0x00000032e6327220 */ /* 0x000fe20000410000 */
[----:B------:R-:W-:Y:S01]  /*5180*/  FSEL R60, R60, R107, P2 ;  /* 0x0000006b3c3c7208 */ /* 0x000fe20001000000 */
[----:B------:R-:W-:Y:S01]  /*5190*/  @P1 FADD.FTZ R107, -R107, R61 ;  /* 0x0000003d6b6b1221 */ /* 0x000fe20000010100 */
[----:B------:R-:W-:Y:S01]  /*51a0*/  FSEL R11, R11, R4, P3 ;  /* 0x000000040b0b7208 */ /* 0x000fe20001800000 */
[----:B------:R-:W-:Y:S01]  /*51b0*/  FMUL.FTZ R51, R232, R51 ;  /* 0x00000033e8337220 */ /* 0x000fe20000410000 */
[----:B------:R-:W-:Y:S01]  /*51c0*/  FSETP.GE.FTZ.AND P1, PT, R196, RZ, PT ;  /* 0x000000ffc400720b */ /* 0x000fe20003f36000 */
[----:B------:R-:W-:Y:S01]  /*51d0*/  FMUL.FTZ R40, R221, R40 ;  /* 0x00000028dd287220 */ /* 0x000fe20000410000 */
[----:B------:R-:W-:Y:S01]  /*51e0*/  FSEL R10, R10, R4, P4 ;  /* 0x000000040a0a7208 */ /* 0x000fe20002000000 */
[----:B------:R-:W-:Y:S01]  /*51f0*/  FMUL.FTZ R11, R111, R11 ;  /* 0x0000000b6f0b7220 */ /* 0x000fe20000410000 */
[----:B------:R-:W-:Y:S01]  /*5200*/  FSETP.GE.FTZ.AND P2, PT, R195, RZ, PT ;  /* 0x000000ffc300720b */ /* 0x000fe20003f56000 */
[----:B------:R-:W-:Y:S01]  /*5210*/  FMUL.FTZ R41, R222, R41 ;  /* 0x00000029de297220 */ /* 0x000fe20000410000 */
[----:B------:R-:W-:Y:S01]  /*5220*/  F2FP.F16.F32.PACK_AB R21, R21, R33 ;  /* 0x000000211515723e */ /* 0x000fe200000000ff */
[----:B------:R-:W-:Y:S01]  /*5230*/  FMUL.FTZ R10, R110, R10 ;  /* 0x0000000a6e0a7220 */ /* 0x000fe20000410000 */
[----:B------:R-:W-:Y:S01]  /*5240*/  FSEL R15, R15, R4, P1 ;  /* 0x000000040f0f7208 */ /* 0x000fe20000800000 */
[----:B------:R-:W-:Y:S01]  /*5250*/  FMUL.FTZ R44, R225, R44 ;  /* 0x0000002ce12c7220 */ /* 0x000fe20000410000 */
[----:B------:R-:W-:Y:S01]  /*5260*/  FSEL R14, R14, R4, P2 ;  /* 0x000000040e0e7208 */ /* 0x000fe20001000000 */
[----:B------:R-:W-:Y:S01]  /*5270*/  STS [R158+-0x7c00], R21 ;  /* 0xff8400159e007388 */ /* 0x000fe20000000800 */
[----:B------:R-:W-:Y:S01]  /*5280*/  F2FP.F16.F32.PACK_AB R18, R19, R18 ;  /* 0x000000121312723e */ /* 0x000fe200000000ff */
[----:B------:R-:W-:Y:S01]  /*5290*/  FMUL.FTZ R15, R196, R15 ;  /* 0x0000000fc40f7220 */ /* 0x000fe20000410000 */
[----:B------:R-:W-:Y:S01]  /*52a0*/  F2FP.F16.F32.PACK_AB R8, R9, R8 ;  /* 0x000000080908723e */ /* 0x000fe200000000ff */
[----:B------:R-:W-:Y:S01]  /*52b0*/  FMUL.FTZ R14, R195, R14 ;  /* 0x0000000ec30e7220 */ /* 0x000fe20000410000 */
[----:B------:R-:W-:Y:S01]  /*52c0*/  F2FP.F16.F32.PACK_AB R10, R11, R10 ;  /* 0x0000000a0b0a723e */ /* 0x000fe200000000ff */
[----:B------:R-:W-:Y:S01]  /*52d0*/  STS [R240+-0x8000], R17 ;  /* 0xff800011f0007388 */ /* 0x000fe20000000800 */
[----:B------:R-:W-:Y:S01]  /*52e0*/  FSETP.GE.FTZ.AND P1, PT, R208, RZ, PT ;  /* 0x000000ffd000720b */ /* 0x000fe20003f36000 */
[----:B------:R-:W-:Y:S01]  /*52f0*/  FMUL.FTZ R45, R226, R45 ;  /* 0x0000002de22d7220 */ /* 0x000fe20000410000 */
[----:B------:R-:W-:Y:S01]  /*5300*/  FSETP.GE.FTZ.AND P2, PT, R207, RZ, PT ;  /* 0x000000ffcf00720b */ /* 0x000fe20003f56000 */
[----:B------:R-:W-:Y:S01]  /*5310*/  STS [R240+-0x7c00], R18 ;  /* 0xff840012f0007388 */ /* 0x000fe20000000800 */
[----:B------:R-:W-:Y:S01]  /*5320*/  F2FP.F16.F32.PACK_AB R12, R13, R12 ;  /* 0x0000000c0d0c723e */ /* 0x000fe200000000ff */
[C---:B------:R-:W-:Y:S01]  /*5330*/  FADD.FTZ R58, -R4.reuse, R58 ;  /* 0x0000003a043a7221 */ /* 0x040fe20000010100 */
[----:B------:R-:W-:Y:S01]  /*5340*/  F2FP.F16.F32.PACK_AB R14, R15, R14 ;  /* 0x0000000e0f0e723e */ /* 0x000fe200000000ff */
[----:B------:R-:W-:Y:S01]  /*5350*/  STS [R158+-0x6000], R8 ;  /* 0xffa000089e007388 */ /* 0x000fe20000000800 */
        /* <DEDUP_REMOVED lines=11> */
[----:B------:R-:W-:Y:S01]  /*5410*/  STS [R240+-0x5c00], R14 ;  /* 0xffa4000ef0007388 */ /* 0x000fe20000000800 */
[----:B------:R-:W-:Y:S01]  /*5420*/  FSEL R30, R30, R4, P2 ;  /* 0x000000041e1e7208 */ /* 0x000fe20001000000 */
[----:B------:R-:W-:Y:S01]  /*5430*/  FMUL.FTZ R54, R113, R54 ;  /* 0x0000003671367220 */ /* 0x000fe20000410000 */
[----:B------:R-:W-:Y:S01]  /*5440*/  F2FP.F16.F32.PACK_AB R34, R35, R34 ;  /* 0x000000222322723e */ /* 0x000fe200000000ff */
[----:B------:R-:W-:Y:S01]  /*5450*/  STS [R161+-0x8000], R5 ;  /* 0xff800005a1007388 */ /* 0x000fe20000000800 */
[----:B------:R-:W-:Y:S01]  /*5460*/  FMUL.FTZ R31, R212, R31 ;  /* 0x0000001fd41f7220 */ /* 0x000fe20000410000 */
[----:B------:R-:W-:Y:S01]  /*5470*/  FMUL.FTZ R30, R211, R30 ;  /* 0x0000001ed31e7220 */ /* 0x000fe20000410000 */
[----:B------:R-:W-:Y:S01]  /*5480*/  F2FP.F16.F32.PACK_AB R24, R25, R24 ;  /* 0x000000181918723e */ /* 0x000fe200000000ff */
[----:B------:R-:W-:Y:S01]  /*5490*/  STS [R161+-0x7c00], R22 ;  /* 0xff840016a1007388 */ /* 0x000fe20000000800 */
[----:B------:R-:W-:Y:S01]  /*54a0*/  F2FP.F16.F32.PACK_AB R26, R27, R26 ;  /* 0x0000001a1b1a723e */ /* 0x000fe200000000ff */
[----:B------:R-:W-:Y:S01]  /*54b0*/  FMUL.FTZ R55, R114, R55 ;  /* 0x0000003772377220 */ /* 0x000fe20000410000 */
[----:B------:R-:W-:Y:S01]  /*54c0*/  FSETP.GE.FTZ.AND P2, PT, R223, RZ, PT ;  /* 0x000000ffdf00720b */ /* 0x000fe20003f56000 */
[----:B------:R-:W-:Y:S01]  /*54d0*/  STS [R239+-0x8000], R32 ;  /* 0xff800020ef007388 */ /* 0x000fe20000000800 */
[----:B------:R-:W-:Y:S01]  /*54e0*/  FSETP.GE.FTZ.AND P1, PT, R224, RZ, PT ;  /* 0x000000ffe000720b */ /* 0x000fe20003f36000 */
[----:B------:R-:W-:Y:S01]  /*54f0*/  FADD.FTZ R62, -R4, R62 ;  /* 0x0000003e043e7221 */ /* 0x000fe20000010100 */
[----:B------:R-:W-:Y:S01]  /*5500*/  F2FP.F16.F32.PACK_AB R28, R29, R28 ;  /* 0x0000001c1d1c723e */ /* 0x000fe200000000ff */
[----:B------:R-:W-:Y:S01]  /*5510*/  STS [R239+-0x7c00], R34 ;  /* 0xff840022ef007388 */ /* 0x000fe20000000800 */
[----:B------:R-:W-:Y:S01]  /*5520*/  F2FP.F16.F32.PACK_AB R30, R31, R30 ;  /* 0x0000001e1f1e723e */ /* 0x000fe200000000ff */
[----:B------:R-:W-:Y:S01]  /*5530*/  FMUL.FTZ R106, R237, R106 ;  /* 0x0000006aed6a7220 */ /* 0x000fe20000410000 */
[-C--:B------:R-:W-:Y:S01]  /*5540*/  FSEL R42, R42, R4.reuse, P2 ;  /* 0x000000042a2a7208 */ /* 0x080fe20001000000 */
[----:B------:R-:W-:Y:S01]  /*5550*/  STS [R161+-0x6000], R24 ;  /* 0xffa00018a1007388 */ /* 0x000fe20000000800 */
[----:B------:R-:W-:Y:S01]  /*5560*/  FSEL R43, R43, R4, P1 ;  /* 0x000000042b2b7208 */ /* 0x000fe20000800000 */
[----:B------:R-:W-:Y:S01]  /*5570*/  FMUL.FTZ R66, R248, R66 ;  /* 0x00000042f8427220 */ /* 0x000fe20000410000 */
[----:B------:R-:W-:Y:S01]  /*5580*/  FSETP.GE.FTZ.AND P2, PT, R227, RZ, PT ;  /* 0x000000ffe300720b */ /* 0x000fe20003f56000 */
[----:B------:R-:W-:Y:S01]  /*5590*/  STS [R161+-0x5c00], R26 ;  /* 0xffa4001aa1007388 */ /* 0x000fe20000000800 */
[----:B------:R-:W-:Y:S01]  /*55a0*/  FSETP.GE.FTZ.AND P5, PT, R228, RZ, PT ;  /* 0x000000ffe400720b */ /* 0x000fe20003fb6000 */
[----:B------:R-:W-:Y:S01]  /*55b0*/  FMUL.FTZ R42, R223, R42 ;  /* 0x0000002adf2a7220 */ /* 0x000fe20000410000 */
[----:B------:R-:W-:Y:S01]  /*55c0*/  F2FP.F16.F32.PACK_AB R38, R39, R38 ;  /* 0x000000262726723e */ /* 0x000fe200000000ff */
[----:B------:R-:W-:Y:S01]  /*55d0*/  STS [R239+-0x6000], R28 ;  /* 0xffa0001cef007388 */ /* 0x000fe20000000800 */
[-C--:B------:R-:W-:Y:S01]  /*55e0*/  FSEL R46, R46, R4.reuse, P2 ;  /* 0x000000042e2e7208 */ /* 0x080fe20001000000 */
[----:B------:R-:W-:Y:S01]  /*55f0*/  FMUL.FTZ R43, R224, R43 ;  /* 0x0000002be02b7220 */ /* 0x000fe20000410000 */
[----:B------:R-:W-:Y:S01]  /*5600*/  FSEL R47, R47, R4, P5 ;  /* 0x000000042f2f7208 */ /* 0x000fe20002800000 */
[----:B------:R-:W-:Y:S01]  /*5610*/  STS [R239+-0x5c00], R30 ;  /* 0xffa4001eef007388 */ /* 0x000fe20000000800 */
[----:B------:R-:W-:Y:S01]  /*5620*/  F2FP.F16.F32.PACK_AB R50, R51, R50 ;  /* 0x000000323332723e */ /* 0x000fe200000000ff */
[----:B------:R-:W-:Y:S01]  /*5630*/  FMUL.FTZ R46, R227, R46 ;  /* 0x0000002ee32e7220 */ /* 0x000fe20000410000 */
[----:B------:R-:W-:Y:S01]  /*5640*/  FSETP.GE.FTZ.AND P1, PT, R244, RZ, PT ;  /* 0x000000fff400720b */ /* 0x000fe20003f36000 */
[----:B------:R-:W-:Y:S01]  /*5650*/  STS [R159+-0x8000], R36 ;  /* 0xff8000249f007388 */ /* 0x000fe20000000800 */
[----:B------:R-:W-:Y:S01]  /*5660*/  FMUL.FTZ R47, R228, R47 ;  /* 0x0000002fe42f7220 */ /* 0x000fe20000410000 */
[----:B------:R-:W-:Y:S01]  /*5670*/  F2FP.F16.F32.PACK_AB R40, R41, R40 ;  /* 0x000000282928723e */ /* 0x000fe200000000ff */
[----:B------:R-:W-:Y:S01]  /*5680*/  FMUL.FTZ R105, R247, R105 ;  /* 0x00000069f7697220 */ /* 0x000fe20000410000 */
[----:B------:R-:W-:Y:S01]  /*5690*/  STS [R159+-0x7c00], R38 ;  /* 0xff8400269f007388 */ /* 0x000fe20000000800 */
[----:B------:R-:W-:Y:S01]  /*56a0*/  F2FP.F16.F32.PACK_AB R42, R43, R42 ;  /* 0x0000002a2b2a723e */ /* 0x000fe200000000ff */
[----:B------:R-:W-:Y:S01]  /*56b0*/  FMUL.FTZ R56, R115, R56 ;  /* 0x0000003873387220 */ /* 0x000fe20000410000 */
[----:B------:R-:W-:Y:S01]  /*56c0*/  FSETP.GE.FTZ.AND P4, PT, R236, RZ, PT ;  /* 0x000000ffec00720b */ /* 0x000fe20003f96000 */
[----:B------:R-:W-:Y:S01]  /*56d0*/  STS [R243+-0x8000], R48 ;  /* 0xff800030f3007388 */ /* 0x000fe20000000800 */
[----:B------:R-:W-:Y:S01]  /*56e0*/  FSETP.GE.FTZ.AND P3, PT, R235, RZ, PT ;  /* 0x000000ffeb00720b */ /* 0x000fe20003f76000 */
[----:B------:R-:W-:Y:S01]  /*56f0*/  FMUL.FTZ R57, R234, R57 ;  /* 0x00000039ea397220 */ /* 0x000fe20000410000 */
        /* <DEDUP_REMOVED lines=10> */
[----:B------:R-:W-:Y:S01]  /*57a0*/  F2FP.F16.F32.PACK_AB R54, R55, R54 ;  /* 0x000000363736723e */ /* 0x000fe200000000ff */
[----:B------:R-:W-:Y:S01]  /*57b0*/  FMUL.FTZ R58, R236, R58 ;  /* 0x0000003aec3a7220 */ /* 0x000fe20000410000 */
[----:B------:R-:W-:Y:S01]  /*57c0*/  FSEL R62, R62, R4, P2 ;  /* 0x000000043e3e7208 */ /* 0x000fe20001000000 */
[----:B------:R-:W-:Y:S01]  /*57d0*/  STS [R243+-0x6000], R44 ;  /* 0xffa0002cf3007388 */ /* 0x000fe20000000800 */
[----:B------:R-:W-:Y:S01]  /*57e0*/  FMUL.FTZ R59, R235, R59 ;  /* 0x0000003beb3b7220 */ /* 0x000fe20000410000 */
[----:B------:R-:W-:Y:S01]  /*57f0*/  @P1 FADD.FTZ R4, -R4, R63 ;  /* 0x0000003f04041221 */ /* 0x000fe20000010100 */
[----:B------:R-:W-:Y:S01]  /*5800*/  F2FP.F16.F32.PACK_AB R106, R106, R238 ;  /* 0x000000ee6a6a723e */ /* 0x000fe200000000ff */
[----:B------:R-:W-:Y:S01]  /*5810*/  STS [R243+-0x5c00], R46 ;  /* 0xffa4002ef3007388 */ /* 0x000fe20000000800 */
[----:B------:R-:W-:Y:S01]  /*5820*/  F2FP.F16.F32.PACK_AB R66, R105, R66 ;  /* 0x000000426942723e */ /* 0x000fe200000000ff */
[----:B------:R-:W-:Y:S01]  /*5830*/  FMUL.FTZ R62, R245, R62 ;  /* 0x0000003ef53e7220 */ /* 0x000fe20000410000 */
[----:B------:R-:W-:Y:S01]  /*5840*/  FMUL.FTZ R4, R244, R4 ;  /* 0x00000004f4047220 */ /* 0x000fe20000410000 */
[----:B------:R2:W-:Y:S01]  /*5850*/  STS [R162+-0x8000], R52 ;  /* 0xff800034a2007388 */ /* 0x0005e20000000800 */
[----:B------:R-:W-:Y:S02]  /*5860*/  F2FP.F16.F32.PACK_AB R56, R57, R56 ;  /* 0x000000383938723e */ /* 0x000fe400000000ff */
[----:B------:R-:W-:Y:S01]  /*5870*/  F2FP.F16.F32.PACK_AB R58, R59, R58 ;  /* 0x0000003a3b3a723e */ /* 0x000fe200000000ff */
[----:B------:R-:W-:Y:S01]  /*5880*/  STS [R162+-0x7c00], R54 ;  /* 0xff840036a2007388 */ /* 0x000fe20000000800 */
[----:B------:R-:W-:Y:S02]  /*5890*/  F2FP.F16.F32.PACK_AB R4, R4, R62 ;  /* 0x0000003e0404723e */ /* 0x000fe400000000ff */
[----:B------:R-:W-:Y:S01]  /*58a0*/  F2FP.F16.F32.PACK_AB R60, R107, R60 ;  /* 0x0000003c6b3c723e */ /* 0x000fe200000000ff */
[----:B------:R-:W-:Y:S04]  /*58b0*/  STS [R242+-0x8000], R106 ;  /* 0xff80006af2007388 */ /* 0x000fe80000000800 */
[----:B------:R-:W-:Y:S04]  /*58c0*/  STS [R242+-0x7c00], R66 ;  /* 0xff840042f2007388 */ /* 0x000fe80000000800 */
[----:B------:R-:W-:Y:S04]  /*58d0*/  STS [R162+-0x6000], R56 ;  /* 0xffa00038a2007388 */ /* 0x000fe80000000800 */
[----:B------:R-:W-:Y:S04]  /*58e0*/  STS [R162+-0x5c00], R58 ;  /* 0xffa4003aa2007388 */ /* 0x000fe80000000800 */
[----:B------:R-:W-:Y:S01]  /*58f0*/  STS [R242+-0x6000], R60 ;  /* 0xffa0003cf2007388 */ /* 0x000fe20000000800 */
[----:B--2---:R-:W-:Y:S03]  /*5900*/  IMAD R52, R169, UR8, RZ ;  /* 0x00000008a9347c24 */ /* 0x004fe6000f8e02ff */
        /* <DEDUP_REMOVED lines=55> */
[----:B------:R-:W-:Y:S04]  /*5c80*/  IMAD.U32 R4, R52, -0x80, RZ ;  /* 0xffffff8034047824 */ /* 0x000fe800078e00ff */
        /* <DEDUP_REMOVED lines=26> */
.L_x_620:
[----:B------:R-:W-:Y:S01]  /*5e30*/  LDSM.16.M88.4 R16, [R154] ;  /* 0x000000009a10783b */ /* 0x000fe20000000200 */
[----:B------:R-:W-:Y:S01]  /*5e40*/  PLOP3.LUT P2, PT, PT, PT, UP0, 0x80, 0x8 ;  /* 0x000000000008781c */ /* 0x000fe20003f4f008 */
[----:B------:R-:W-:Y:S01]  /*5e50*/  ULOP3.LUT UR33, UR29, 0x1, URZ, 0xc0, !UPT ;  /* 0x000000011d217892 */ /* 0x000fe2000f8ec0ff */
[----:B------:R-:W-:Y:S01]  /*5e60*/  VIADD R180, R180, 0xfffffff8 ;  /* 0xfffffff8b4b47836 */ /* 0x000fe20000000000 */
[----:B------:R-:W1:Y:S01]  /*5e70*/  LDSM.16.MT88.4 R20, [R157+0x6000] ;  /* 0x006000009d14783b */ /* 0x000e620000004200 */
[----:B------:R-:W-:Y:S02]  /*5e80*/  @UP0 UIADD3 UR34, UP2, UPT, UR14, -0x200, URZ ;  /* 0xfffffe000e220890 */ /* 0x000fe4000ff5e0ff */
[----:B------:R-:W-:Y:S01]  /*5e90*/  UISETP.NE.U32.AND UP1, UPT, UR33, 0x1, UPT ;  /* 0x000000012100788c */ /* 0x000fe2000bf25070 */
[----:B------:R-:W2:Y:S01]  /*5ea0*/  LDSM.16.M88.4 R12, [R154+0x2000] ;  /* 0x002000009a0c783b */ /* 0x000ea20000000200 */
[----:B------:R-:W-:Y:S02]  /*5eb0*/  UIADD3 UR35, UPT, UPT, UR29, -0x1, URZ ;  /* 0xffffffff1d237890 */ /* 0x000fe4000fffe0ff */
[----:B------:R-:W-:Y:S01]  /*5ec0*/  @UP0 UIADD3.X UR33, UPT, UPT, UR15, -0x1, URZ, UP2, !UPT ;  /* 0xffffffff0f210890 */ /* 0x000fe200097fe4ff */
[----:B------:R-:W-:Y:S02]  /*5ed0*/  LDSM.16.M88.4 R24, [R153] ;  /* 0x000000009918783b */ /* 0x000fe40000000200 */
[----:B------:R-:W-:Y:S01]  /*5ee0*/  @P2 IMAD.WIDE.U32 R104, R104, R168, UR14 ;  /* 0x0000000e68682e25 */ /* 0x000fe2000f8e00a8 */
[----:B------:R-:W-:Y:S01]  /*5ef0*/  @UP0 UMOV UR14, UR34 ;  /* 0x00000022000e0c82 */ /* 0x000fe20008000000 */
[----:B------:R-:W3:Y:S02]  /*5f00*/  LDSM.16.MT88.4 R28, [R157+0x6400] ;  /* 0x006400009d1c783b */ /* 0x000ee40000004200 */
[----:B------:R-:W-:Y:S02]  /*5f10*/  @UP0 UMOV UR15, UR33 ;  /* 0x00000021000f0c82 */ /* 0x000fe40008000000 */
[----:B------:R-:W4:Y:S04]  /*5f20*/  LDSM.16.M88.4 R32, [R153+0x2000] ;  /* 0x002000009920783b */ /* 0x000f280000000200 */
[----:B------:R-:W-:Y:S04]  /*5f30*/  LDSM.16.M88.4 R36, [R152] ;  /* 0x000000009824783b */ /* 0x000fe80000000200 */
[----:B------:R-:W4:Y:S04]  /*5f40*/  LDSM.16.MT88.4 R40, [R157+0x6800] ;  /* 0x006800009d28783b */ /* 0x000f280000004200 */
[----:B------:R-:W4:Y:S04]  /*5f50*/  LDSM.16.M88.4 R44, [R152+0x2000] ;  /* 0x00200000982c783b */ /* 0x000f280000000200 */
[----:B------:R-:W-:Y:S04]  /*5f60*/  LDSM.16.MT88.4 R48, [R157+0x6c00] ;  /* 0x006c00009d30783b */ /* 0x000fe80000004200 */
[----:B------:R3:W5:Y:S01]  /*5f70*/  @P2 LDG.E R176, desc[UR18][R104.64+-0x200] ;  /* 0xfffe001268b02981 */ /* 0x000762000c1e1900 */
[-C--:B-1----:R-:W-:Y:S03]  /*5f80*/  HMMA.16816.F32 R4, R16, R20.reuse, RZ ;  /* 0x000000141004723c */ /* 0x082fe600000018ff */
[----:B------:R1:W5:Y:S04]  /*5f90*/  @P2 LDG.E R175, desc[UR18][R104.64+-0x1e0] ;  /* 0xfffe201268af2981 */ /* 0x000368000c1e1900 */
[----:B------:R1:W5:Y:S01]  /*5fa0*/  @P2 LDG.E R174, desc[UR18][R104.64+-0x100] ;  /* 0xffff001268ae2981 */ /* 0x000362000c1e1900 */
[C---:B--2---:R-:W-:Y:S03]  /*5fb0*/  HMMA.16816.F32 R8, R12.reuse, R20, RZ ;  /* 0x000000140c08723c */ /* 0x044fe600000018ff */
[----:B------:R1:W5:Y:S05]  /*5fc0*/  @P2 LDG.E R173, desc[UR18][R104.64+-0xe0] ;  /* 0xffff201268ad2981 */ /* 0x00036a000c1e1900 */
[-C--:B------:R-:W-:Y:S08]  /*5fd0*/  HMMA.16816.F32 R12, R12, R22.reuse, RZ ;  /* 0x000000160c0c723c */ /* 0x080ff000000018ff */
[----:B------:R-:W-:Y:S01]  /*5fe0*/  HMMA.16816.F32 R16, R16, R22, RZ ;  /* 0x000000161010723c */ /* 0x000fe200000018ff */
[----:B------:R-:W2:Y:S07]  /*5ff0*/  LDSM.16.M88.4 R20, [R3] ;  /* 0x000000000314783b */ /* 0x000eae0000000200 */
[-C--:B---3--:R-:W-:Y:S08]  /*6000*/  HMMA.16816.F32 R4, R24, R28.reuse, R4 ;  /* 0x0000001c1804723c */ /* 0x088ff00000001804 */
[C---:B----4-:R-:W-:Y:S08]  /*6010*/  HMMA.16816.F32 R8, R32.reuse, R28, R8 ;  /* 0x0000001c2008723c */ /* 0x050ff00000001808 */
[-C--:B------:R-:W-:Y:S01]  /*6020*/  HMMA.16816.F32 R12, R32, R30.reuse, R12 ;  /* 0x0000001e200c723c */ /* 0x080fe2000000180c */
[----:B------:R-:W3:Y:S07]  /*6030*/  LDSM.16.M88.4 R32, [R3+0x2000] ;  /* 0x002000000320783b */ /* 0x000eee0000000200 */
[----:B------:R-:W-:Y:S01]  /*6040*/  HMMA.16816.F32 R16, R24, R30, R16 ;  /* 0x0000001e1810723c */ /* 0x000fe20000001810 */
[----:B------:R-:W-:Y:S04]  /*6050*/  LDSM.16.M88.4 R24, [R154+0x4000] ;  /* 0x004000009a18783b */ /* 0x000fe80000000200 */
[----:B------:R-:W4:Y:S03]  /*6060*/  LDSM.16.MT88.4 R28, [R157+0x7000] ;  /* 0x007000009d1c783b */ /* 0x000f260000004200 */
[-C--:B------:R-:W-:Y:S08]  /*6070*/  HMMA.16816.F32 R4, R36, R40.reuse, R4 ;  /* 0x000000282404723c */ /* 0x080ff00000001804 */
[C---:B------:R-:W-:Y:S01]  /*6080*/  HMMA.16816.F32 R8, R44.reuse, R40, R8 ;  /* 0x000000282c08723c */ /* 0x040fe20000001808 */
[----:B------:R-:W-:Y:S07]  /*6090*/  IMAD.U32 R40, RZ, RZ, UR12 ;  /* 0x0000000cff287e24 */ /* 0x000fee000f8e00ff */
[-C--:B------:R-:W-:Y:S01]  /*60a0*/  HMMA.16816.F32 R12, R44, R42.reuse, R12 ;  /* 0x0000002a2c0c723c */ /* 0x080fe2000000180c */
[----:B------:R-:W1:Y:S07]  /*60b0*/  LDSM.16.M88.4 R44, [R154+0x6000] ;  /* 0x006000009a2c783b */ /* 0x000e6e0000000200 */
[----:B------:R-:W-:Y:S01]  /*60c0*/  HMMA.16816.F32 R16, R36, R42, R16 ;  /* 0x0000002a2410723c */ /* 0x000fe20000001810 */
[----:B------:R-:W-:Y:S07]  /*60d0*/  LDSM.16.MT88.4 R36, [R157+0x7400] ;  /* 0x007400009d24783b */ /* 0x000fee0000004200 */
[-C--:B--2---:R-:W-:Y:S08]  /*60e0*/  HMMA.16816.F32 R4, R20, R48.reuse, R4 ;  /* 0x000000301404723c */ /* 0x084ff00000001804 */
[C---:B---3--:R-:W-:Y:S01]  /*60f0*/  HMMA.16816.F32 R8, R32.reuse, R48, R8 ;  /* 0x000000302008723c */ /* 0x048fe20000001808 */
[----:B------:R-:W-:Y:S05]  /*6100*/  IMAD.U32 R48, RZ, RZ, UR12 ;  /* 0x0000000cff307e24 */ /* 0x000fea000f8e00ff */
[----:B------:R-:W-:Y:S02]  /*6110*/  LEA R48, P1, R48, R182, 0x2 ;  /* 0x000000b630307211 */ /* 0x000fe400078210ff */
[-C--:B------:R-:W-:Y:S01]  /*6120*/  HMMA.16816.F32 R12, R32, R50.reuse, R12 ;  /* 0x00000032200c723c */ /* 0x080fe2000000180c */
[----:B------:R-:W2:Y:S02]  /*6130*/  LDSM.16.M88.4 R32, [R153+0x4000] ;  /* 0x004000009920783b */ /* 0x000ea40000000200 */
[----:B------:R-:W-:Y:S02]  /*6140*/  LEA.HI.X.SX32 R49, R40, R183, 0x2, P1 ;  /* 0x000000b728317211 */ /* 0x000fe400008f16ff */
[----:B------:R-:W-:Y:S03]  /*6150*/  LDSM.16.M88.4 R40, [R152+0x4000] ;  /* 0x004000009828783b */ /* 0x000fe60000000200 */
[----:B------:R-:W-:Y:S01]  /*6160*/  HMMA.16816.F32 R16, R20, R50, R16 ;  /* 0x000000321410723c */ /* 0x000fe20000001810 */
[----:B------:R-:W3:Y:S03]  /*6170*/  LDSM.16.M88.4 R20, [R153+0x6000] ;  /* 0x006000009914783b */ /* 0x000ee60000000200 */
[C---:B------:R-:W-:Y:S04]  /*6180*/  LEA R50, P1, R52.reuse, R48, 0x5 ;  /* 0x0000003034327211 */ /* 0x040fe800078228ff */
[-C--:B----4-:R-:W-:Y:S05]  /*6190*/  HMMA.16816.F32 R4, R24, R28.reuse, R4 ;  /* 0x0000001c1804723c */ /* 0x090fea0000001804 */
[C---:B------:R-:W-:Y:S02]  /*61a0*/  LEA.HI.X.SX32 R51, R52.reuse, R49, 0x5, P1 ;  /* 0x0000003134337211 */ /* 0x040fe400008f2eff */
[C---:B------:R-:W-:Y:S01]  /*61b0*/  LEA R54, P1, R52.reuse, R50, 0x5 ;  /* 0x0000003234367211 */ /* 0x040fe200078228ff */
[C---:B-1----:R-:W-:Y:S04]  /*61c0*/  HMMA.16816.F32 R8, R44.reuse, R28, R8 ;  /* 0x0000001c2c08723c */ /* 0x042fe80000001808 */
[C---:B------:R-:W-:Y:S02]  /*61d0*/  LEA.HI.X.SX32 R55, R52.reuse, R51, 0x5, P1 ;  /* 0x0000003334377211 */ /* 0x040fe400008f2eff */
[C---:B------:R-:W-:Y:S02]  /*61e0*/  LEA R56, P1, R52.reuse, R54, 0x5 ;  /* 0x0000003634387211 */ /* 0x040fe400078228ff */
[-C--:B------:R-:W-:Y:S01]  /*61f0*/  HMMA.16816.F32 R12, R44, R30.reuse, R12 ;  /* 0x0000001e2c0c723c */ /* 0x080fe2000000180c */
[----:B------:R-:W1:Y:S02]  /*6200*/  LDSM.16.MT88.4 R44, [R157+0x7800] ;  /* 0x007800009d2c783b */ /* 0x000e640000004200 */
[C---:B------:R-:W-:Y:S05]  /*6210*/  LEA.HI.X.SX32 R57, R52.reuse, R55, 0x5, P1 ;  /* 0x0000003734397211 */ /* 0x040fea00008f2eff */
[----:B------:R-:W-:Y:S01]  /*6220*/  HMMA.16816.F32 R16, R24, R30, R16 ;  /* 0x0000001e1810723c */ /* 0x000fe20000001810 */
[----:B------:R-:W4:Y:S04]  /*6230*/  LDSM.16.M88.4 R24, [R152+0x6000] ;  /* 0x006000009818783b */ /* 0x000f280000000200 */
[----:B------:R-:W-:Y:S03]  /*6240*/  LDSM.16.MT88.4 R28, [R157+0x7c00] ;  /* 0x007c00009d1c783b */ /* 0x000fe60000004200 */
[-C--:B--2---:R-:W-:Y:S08]  /*6250*/  HMMA.16816.F32 R4, R32, R36.reuse, R4 ;  /* 0x000000242004723c */ /* 0x084ff00000001804 */
[C---:B---3--:R-:W-:Y:S04]  /*6260*/  HMMA.16816.F32 R8, R20.reuse, R36, R8 ;  /* 0x000000241408723c */ /* 0x048fe80000001808 */
[C---:B------:R-:W-:Y:S04]  /*6270*/  LEA R36, P1, R52.reuse, R56, 0x5 ;  /* 0x0000003834247211 */ /* 0x040fe800078228ff */
[-C--:B------:R-:W-:Y:S01]  /*6280*/  HMMA.16816.F32 R12, R20, R38.reuse, R12 ;  /* 0x00000026140c723c */ /* 0x080fe2000000180c */
[----:B------:R-:W2:Y:S02]  /*6290*/  LDSM.16.M88.4 R20, [R3+0x4000] ;  /* 0x004000000314783b */ /* 0x000ea40000000200 */
[C---:B------:R-:W-:Y:S02]  /*62a0*/  LEA.HI.X.SX32 R37, R52.reuse, R57, 0x5, P1 ;  /* 0x0000003934257211 */ /* 0x040fe400008f2eff */
[C---:B------:R-:W-:Y:S03]  /*62b0*/  LEA R58, P1, R52.reuse, R36, 0x5 ;  /* 0x00000024343a7211 */ /* 0x040fe600078228ff */
[----:B------:R-:W-:Y:S01]  /*62c0*/  HMMA.16816.F32 R16, R32, R38, R16 ;  /* 0x000000262010723c */ /* 0x000fe20000001810 */
[----:B------:R-:W3:Y:S03]  /*62d0*/  LDSM.16.M88.4 R32, [R3+0x6000] ;  /* 0x006000000320783b */ /* 0x000ee60000000200 */
[C---:B------:R-:W-:Y:S02]  /*62e0*/  LEA.HI.X.SX32 R59, R52.reuse, R37, 0x5, P1 ;  /* 0x00000025343b7211 */ /* 0x040fe400008f2eff */
[C---:B------:R-:W-:Y:S02]  /*62f0*/  LEA R38, P1, R52.reuse, R58, 0x5 ;  /* 0x0000003a34267211 */ /* 0x040fe400078228ff */
[-C--:B-1----:R-:W-:Y:S05]  /*6300*/  HMMA.16816.F32 R4, R40, R44.reuse, R4 ;  /* 0x0000002c2804723c */ /* 0x082fea0000001804 */
[C---:B------:R-:W-:Y:S03]  /*6310*/  LEA.HI.X.SX32 R39, R52.reuse, R59, 0x5, P1 ;  /* 0x0000003b34277211 */ /* 0x040fe600008f2eff */
[C---:B----4-:R-:W-:Y:S04]  /*6320*/  HMMA.16816.F32 R8, R24.reuse, R44, R8 ;  /* 0x0000002c1808723c */ /* 0x050fe80000001808 */
[C---:B------:R-:W-:Y:S04]  /*6330*/  LEA R44, P1, R52.reuse, R38, 0x5 ;  /* 0x00000026342c7211 */ /* 0x040fe800078228ff */
[-C--:B------:R-:W-:Y:S03]  /*6340*/  HMMA.16816.F32 R12, R24, R46.reuse, R12 ;  /* 0x0000002e180c723c */ /* 0x080fe6000000180c */
[C---:B------:R-:W-:Y:S02]  /*6350*/  LEA.HI.X.SX32 R45, R52.reuse, R39, 0x5, P1 ;  /* 0x00000027342d7211 */ /* 0x040fe400008f2eff */
[C---:B------:R-:W-:Y:S03]  /*6360*/  LEA R24, P1, R52.reuse, R44, 0x5 ;  /* 0x0000002c34187211 */ /* 0x040fe600078228ff */
[----:B------:R-:W-:Y:S04]  /*6370*/  HMMA.16816.F32 R16, R40, R46, R16 ;  /* 0x0000002e2810723c */ /* 0x000fe80000001810 */
[C---:B------:R-:W-:Y:S02]  /*6380*/  LEA.HI.X.SX32 R25, R52.reuse, R45, 0x5, P1 ;  /* 0x0000002d34197211 */ /* 0x040fe400008f2eff */
[C---:B------:R-:W-:Y:S02]  /*6390*/  LEA R26, P1, R52.reuse, R24, 0x5 ;  /* 0x00000018341a7211 */ /* 0x040fe400078228ff */
[-C--:B--2---:R-:W-:Y:S05]  /*63a0*/  HMMA.16816.F32 R4, R20, R28.reuse, R4 ;  /* 0x0000001c1404723c */ /* 0x084fea0000001804 */
[C---:B------:R-:W-:Y:S02]  /*63b0*/  LEA.HI.X.SX32 R27, R52.reuse, R25, 0x5, P1 ;  /* 0x00000019341b7211 */ /* 0x040fe400008f2eff */
[C---:B------:R-:W-:Y:S01]  /*63c0*/  LEA R40, P1, R52.reuse, R26, 0x5 ;  /* 0x0000001a34287211 */ /* 0x040fe200078228ff */
[C---:B---3--:R-:W-:Y:S04]  /*63d0*/  HMMA.16816.F32 R8, R32.reuse, R28, R8 ;  /* 0x0000001c2008723c */ /* 0x048fe80000001808 */
[C---:B------:R-:W-:Y:S02]  /*63e0*/  LEA.HI.X.SX32 R41, R52.reuse, R27, 0x5, P1 ;  /* 0x0000001b34297211 */ /* 0x040fe400008f2eff */
[C---:B------:R-:W-:Y:S02]  /*63f0*/  LEA R28, P1, R52.reuse, R40, 0x5 ;  /* 0x00000028341c7211 */ /* 0x040fe400078228ff */
[-C--:B------:R-:W-:Y:S03]  /*6400*/  HMMA.16816.F32 R12, R32, R30.reuse, R12 ;  /* 0x0000001e200c723c */ /* 0x080fe6000000180c */
[----:B------:R1:W-:Y:S01]  /*6410*/  REDG.E.ADD.F32.FTZ.RN.STRONG.GPU desc[UR18][R182.64], R4 ;  /* 0x00000004b60079a6 */ /* 0x0003e2000c12f312 */
[C---:B------:R-:W-:Y:S02]  /*6420*/  LEA.HI.X.SX32 R29, R52.reuse, R41, 0x5, P1 ;  /* 0x00000029341d7211 */ /* 0x040fe400008f2eff */
[C---:B------:R-:W-:Y:S01]  /*6430*/  LEA R32, P1, R52.reuse, R28, 0x5 ;  /* 0x0000001c34207211 */ /* 0x040fe200078228ff */
[----:B------:R2:W-:Y:S01]  /*6440*/  REDG.E.ADD.F32.FTZ.RN.STRONG.GPU desc[UR18][R48.64], R5 ;  /* 0x00000005300079a6 */ /* 0x0005e2000c12f312 */
[----:B------:R-:W-:Y:S03]  /*6450*/  HMMA.16816.F32 R16, R20, R30, R16 ;  /* 0x0000001e1410723c */ /* 0x000fe60000001810 */
[----:B------:R3:W-:Y:S01]  /*6460*/  REDG.E.ADD.F32.FTZ.RN.STRONG.GPU desc[UR18][R50.64], R6 ;  /* 0x00000006320079a6 */ /* 0x0007e2000c12f312 */
[C---:B------:R-:W-:Y:S03]  /*6470*/  LEA.HI.X.SX32 R33, R52.reuse, R29, 0x5, P1 ;  /* 0x0000001d34217211 */ /* 0x040fe600008f2eff */
[----:B------:R4:W-:Y:S04]  /*6480*/  REDG.E.ADD.F32.FTZ.RN.STRONG.GPU desc[UR18][R54.64], R7 ;  /* 0x00000007360079a6 */ /* 0x0009e8000c12f312 */
[----:B------:R-:W-:Y:S04]  /*6490*/  REDG.E.ADD.F32.FTZ.RN.STRONG.GPU desc[UR18][R56.64], R8 ;  /* 0x00000008380079a6 */ /* 0x000fe8000c12f312 */
[----:B------:R-:W-:Y:S04]  /*64a0*/  REDG.E.ADD.F32.FTZ.RN.STRONG.GPU desc[UR18][R36.64], R9 ;  /* 0x00000009240079a6 */ /* 0x000fe8000c12f312 */
[----:B------:R-:W-:Y:S01]  /*64b0*/  REDG.E.ADD.F32.FTZ.RN.STRONG.GPU desc[UR18][R58.64], R10 ;  /* 0x0000000a3a0079a6 */ /* 0x000fe2000c12f312 */
[C---:B-1----:R-:W-:Y:S03]  /*64c0*/  LEA R4, P1, R52.reuse, R32, 0x5 ;  /* 0x0000002034047211 */ /* 0x042fe600078228ff */
[----:B------:R-:W-:Y:S01]  /*64d0*/  REDG.E.ADD.F32.FTZ.RN.STRONG.GPU desc[UR18][R38.64], R11 ;  /* 0x0000000b260079a6 */ /* 0x000fe2000c12f312 */
[C---:B--2---:R-:W-:Y:S03]  /*64e0*/  LEA.HI.X.SX32 R5, R52.reuse, R33, 0x5, P1 ;  /* 0x0000002134057211 */ /* 0x044fe600008f2eff */
[----:B------:R-:W-:Y:S01]  /*64f0*/  REDG.E.ADD.F32.FTZ.RN.STRONG.GPU desc[UR18][R44.64], R16 ;  /* 0x000000102c0079a6 */ /* 0x000fe2000c12f312 */
[C---:B---3--:R-:W-:Y:S03]  /*6500*/  LEA R6, P1, R52.reuse, R4, 0x5 ;  /* 0x0000000434067211 */ /* 0x048fe600078228ff */
[----:B------:R-:W-:Y:S01]  /*6510*/  REDG.E.ADD.F32.FTZ.RN.STRONG.GPU desc[UR18][R24.64], R17 ;  /* 0x00000011180079a6 */ /* 0x000fe2000c12f312 */
[----:B----4-:R-:W-:Y:S03]  /*6520*/  LEA.HI.X.SX32 R7, R52, R5, 0x5, P1 ;  /* 0x0000000534077211 */ /* 0x010fe600008f2eff */
        /* <DEDUP_REMOVED lines=8> */
[----:B------:R-:W-:Y:S03]  /*65b0*/  UMOV UR29, UR35 ;  /* 0x00000023001d7c82 */ /* 0x000fe60008000000 */
        /* <DEDUP_REMOVED lines=54> */
[C---:B------:R-:W-:Y:S02]  /*6920*/  VIADD R4, R149.reuse, 0xffffe000 ;  /* 0xffffe00095047836 */ /* 0x040fe40000000000 */
[----:B------:R-:W-:Y:S02]  /*6930*/  @P1 VIADD R4, R149, 0x2000 ;  /* 0x0000200095041836 */ /* 0x000fe40000000000 */
[-C--:B--2---:R-:W-:Y:S05]  /*6940*/  HMMA.16816.F32 R84, R16, R20.reuse, R84 ;  /* 0x000000141054723c */ /* 0x084fea0000001854 */
[----:B------:R-:W-:Y:S03]  /*6950*/  IMAD.MOV.U32 R149, RZ, RZ, R4 ;  /* 0x000000ffff957224 */ /* 0x000fe600078e0004 */
[C---:B------:R-:W-:Y:S08]  /*6960*/  HMMA.16816.F32 R88, R24.reuse, R20, R88 ;  /* 0x000000141858723c */ /* 0x040ff00000001858 */
[-C--:B------:R-:W-:Y:S08]  /*6970*/  HMMA.16816.F32 R92, R24, R22.reuse, R92 ;  /* 0x00000016185c723c */ /* 0x080ff0000000185c */
[----:B------:R-:W-:Y:S01]  /*6980*/  HMMA.16816.F32 R96, R16, R22, R96 ;  /* 0x000000161060723c */ /* 0x000fe20000001860 */
[----:B------:R-:W-:Y:S08]  /*6990*/  @!UPT UIADD3 URZ, UPT, UPT, URZ, URZ, URZ ;  /* 0x000000fffffff290 */ /* 0x000ff0000fffe0ff */
[----:B------:R-:W-:Y:S11]  /*69a0*/  BRA.U UP1, `(.L_x_621) ;  /* 0xffffffb101dc7547 */ /* 0x000ff6000b83ffff */
.L_x_618:
[----:B------:R-:W2:Y:S01]  /*69b0*/  S2R R0, SR_TID.X ;  /* 0x0000000000007919 */ /* 0x000ea20000002100 */
[----:B------:R-:W3:Y:S01]  /*69c0*/  LDCU UR8, c[0x0][0x500] ;  /* 0x0000a000ff0877ac */ /* 0x000ee20008000800 */
[----:B------:R-:W4:Y:S01]  /*69d0*/  LDC.64 R8, c[0x0][0x5a8] ;  /* 0x00016a00ff087b82 */ /* 0x000f220000000a00 */
[----:B------:R-:W-:Y:S01]  /*69e0*/  SHF.L.U32 R16, R163, 0x3, RZ ;  /* 0x00000003a3107819 */ /* 0x000fe200000006ff */
[----:B------:R-:W1:Y:S01]  /*69f0*/  LDCU UR9, c[0x0][0x4fc] ;  /* 0x00009f80ff0977ac */ /* 0x000e620008000800 */
[----:B------:R-:W-:Y:S02]  /*6a00*/  MOV R17, RZ ;  /* 0x000000ff00117202 */ /* 0x000fe40000000f00 */
[----:B------:R-:W-:Y:S01]  /*6a10*/  LOP3.LUT R16, R16, 0x18, RZ, 0xc0, !PT ;  /* 0x0000001810107812 */ /* 0x000fe200078ec0ff */
[----:B------:R-:W-:Y:S02]  /*6a20*/  USHF.L.U32 UR12, UR17, 0x7, URZ ;  /* 0x00000007110c7899 */ /* 0x000fe400080006ff */
[----:B------:R-:W4:Y:S08]  /*6a30*/  LDC.64 R10, c[0x0][0x5e0] ;  /* 0x00017800ff0a7b82 */ /* 0x000f300000000a00 */
[----:B------:R-:W4:Y:S01]  /*6a40*/  LDC.64 R12, c[0x0][0x5c0] ;  /* 0x00017000ff0c7b82 */ /* 0x000f220000000a00 */
        /* <DEDUP_REMOVED lines=13> */
[C---:B--2---:R-:W-:Y:S01]  /*6b20*/  SHF.L.U32 R2, R0.reuse, 0x4, RZ ;  /* 0x0000000400027819 */ /* 0x044fe200000006ff */
[----:B------:R-:W-:Y:S01]  /*6b30*/  FMUL.FTZ R93, R93, UR8 ;  /* 0x000000085d5d7c20 */ /* 0x000fe20008410000 */
[----:B------:R-:W-:Y:S01]  /*6b40*/  SHF.L.U32 R4, R0, 0x1, RZ ;  /* 0x0000000100047819 */ /* 0x000fe200000006ff */
[----:B------:R-:W-:Y:S01]  /*6b50*/  FMUL.FTZ R94, R94, UR8 ;  /* 0x000000085e5e7c20 */ /* 0x000fe20008410000 */
[----:B------:R-:W-:Y:S01]  /*6b60*/  LOP3.LUT R2, R2, 0x600, RZ, 0xc0, !PT ;  /* 0x0000060002027812 */ /* 0x000fe200078ec0ff */
[----:B------:R-:W-:Y:S01]  /*6b70*/  FMUL.FTZ R95, R95, UR8 ;  /* 0x000000085f5f7c20 */ /* 0x000fe20008410000 */
[----:B------:R-:W-:Y:S01]  /*6b80*/  SHF.L.U32 R5, R0, 0x3, RZ ;  /* 0x0000000300057819 */ /* 0x000fe200000006ff */
[----:B-1----:R-:W-:Y:S01]  /*6b90*/  FMUL.FTZ R68, R68, UR9 ;  /* 0x0000000944447c20 */ /* 0x002fe20008410000 */
[----:B------:R-:W-:Y:S01]  /*6ba0*/  LOP3.LUT R2, R2, 0x6, R4, 0xf8, !PT ;  /* 0x0000000602027812 */ /* 0x000fe200078ef804 */
[----:B------:R-:W-:Y:S01]  /*6bb0*/  FMUL.FTZ R69, R69, UR9 ;  /* 0x0000000945457c20 */ /* 0x000fe20008410000 */
[----:B------:R-:W-:Y:S01]  /*6bc0*/  LOP3.LUT R6, R5, 0xc0, RZ, 0xc0, !PT ;  /* 0x000000c005067812 */ /* 0x000fe200078ec0ff */
[----:B------:R-:W-:Y:S01]  /*6bd0*/  FMUL.FTZ R70, R70, UR9 ;  /* 0x0000000946467c20 */ /* 0x000fe20008410000 */
[--C-:B------:R-:W-:Y:S01]  /*6be0*/  SHF.R.U32.HI R4, RZ, 0x4, R0.reuse ;  /* 0x00000004ff047819 */ /* 0x100fe20000011600 */
[----:B------:R-:W-:Y:S01]  /*6bf0*/  FMUL.FTZ R71, R71, UR9 ;  /* 0x0000000947477c20 */ /* 0x000fe20008410000 */
[----:B------:R-:W-:Y:S01]  /*6c00*/  LOP3.LUT R6, R6, 0x18, R0, 0xf8, !PT ;  /* 0x0000001806067812 */ /* 0x000fe200078ef800 */
[----:B------:R-:W-:Y:S01]  /*6c10*/  FMUL.FTZ R80, R80, UR9 ;  /* 0x0000000950507c20 */ /* 0x000fe20008410000 */
[----:B------:R-:W-:Y:S01]  /*6c20*/  LOP3.LUT R2, R2, 0x20, R5, 0xf8, !PT ;  /* 0x0000002002027812 */ /* 0x000fe200078ef805 */
[----:B------:R-:W-:Y:S01]  /*6c30*/  FMUL.FTZ R81, R81, UR9 ;  /* 0x0000000951517c20 */ /* 0x000fe20008410000 */
[----:B------:R-:W-:Y:S01]  /*6c40*/  LOP3.LUT R4, R4, 0x8, RZ, 0xc0, !PT ;  /* 0x0000000804047812 */ /* 0x000fe200078ec0ff */
        /* <DEDUP_REMOVED lines=20> */
[----:B------:R-:W-:Y:S01]  /*6d90*/  IADD3 R2, PT, PT, R2, -R4, RZ ;  /* 0x8000000402027210 */ /* 0x000fe20007ffe0ff */
[----:B------:R-:W1:Y:S01]  /*6da0*/  LDC.64 R6, c[0x0][0x5d8] ;  /* 0x00017600ff067b82 */ /* 0x000e620000000a00 */
[----:B------:R-:W-:Y:S01]  /*6db0*/  F2FP.F16.F32.PACK_AB R88, R89, R88 ;  /* 0x000000585958723e */ /* 0x000fe200000000ff */
[----:B----4-:R-:W-:Y:S01]  /*6dc0*/  IMAD.WIDE.U32 R18, R8, UR22, R16 ;  /* 0x0000001608127c25 */ /* 0x010fe2000f8e0010 */
[----:B------:R-:W-:Y:S01]  /*6dd0*/  F2FP.F16.F32.PACK_AB R90, R91, R90 ;  /* 0x0000005a5b5a723e */ /* 0x000fe200000000ff */
[----:B------:R-:W-:Y:S01]  /*6de0*/  USHF.R.S32.HI UR8, URZ, 0x1f, UR12 ;  /* 0x0000001fff087899 */ /* 0x000fe2000801140c */
[----:B------:R-:W-:Y:S01]  /*6df0*/  F2FP.F16.F32.PACK_AB R92, R93, R92 ;  /* 0x0000005c5d5c723e */ /* 0x000fe200000000ff */
[----:B------:R-:W-:Y:S01]  /*6e00*/  IMAD R19, R9, UR22, R19 ;  /* 0x0000001609137c24 */ /* 0x000fe2000f8e0213 */
[----:B------:R-:W-:Y:S01]  /*6e10*/  F2FP.F16.F32.PACK_AB R94, R95, R94 ;  /* 0x0000005e5f5e723e */ /* 0x000fe200000000ff */
[----:B------:R-:W2:Y:S01]  /*6e20*/  LDC.64 R4, c[0x0][0x5b0] ;  /* 0x00016c00ff047b82 */ /* 0x000ea20000000a00 */
[----:B------:R-:W-:Y:S01]  /*6e30*/  F2FP.F16.F32.PACK_AB R68, R69, R68 ;  /* 0x000000444544723e */ /* 0x000fe200000000ff */
[----:B------:R-:W-:Y:S01]  /*6e40*/  UIADD3 UR12, UP0, UPT, UR32, UR12, URZ ;  /* 0x0000000c200c7290 */ /* 0x000fe2000ff1e0ff */
[----:B------:R-:W-:Y:S01]  /*6e50*/  F2FP.F16.F32.PACK_AB R70, R71, R70 ;  /* 0x000000464746723e */ /* 0x000fe200000000ff */
[----:B------:R-:W-:Y:S01]  /*6e60*/  STS [R0+0x6000], R84 ;  /* 0x0060005400007388 */ /* 0x000fe20000000800 */
[----:B------:R-:W-:Y:S01]  /*6e70*/  F2FP.F16.F32.PACK_AB R80, R81, R80 ;  /* 0x000000505150723e */ /* 0x000fe200000000ff */
[----:B------:R-:W-:Y:S01]  /*6e80*/  ULEA.HI.X.SX32 UR8, UR32, UR8, 0x1, UP0 ;  /* 0x0000000820087291 */ /* 0x000fe200080f0eff */
[----:B------:R-:W-:Y:S01]  /*6e90*/  F2FP.F16.F32.PACK_AB R82, R83, R82 ;  /* 0x000000525352723e */ /* 0x000fe200000000ff */
[----:B------:R-:W-:Y:S01]  /*6ea0*/  STS [R0+0x6200], R86 ;  /* 0x0062005600007388 */ /* 0x000fe20000000800 */
[----:B------:R-:W-:Y:S01]  /*6eb0*/  F2FP.F16.F32.PACK_AB R72, R73, R72 ;  /* 0x000000484948723e */ /* 0x000fe200000000ff */
[----:B------:R-:W3:Y:S01]  /*6ec0*/  LDC.64 R14, c[0x0][0x5c8] ;  /* 0x00017200ff0e7b82 */ /* 0x000ee20000000a00 */
[----:B------:R-:W-:Y:S01]  /*6ed0*/  F2FP.F16.F32.PACK_AB R74, R75, R74 ;  /* 0x0000004a4b4a723e */ /* 0x000fe200000000ff */
[----:B------:R-:W-:Y:S01]  /*6ee0*/  STS [R2+0x20], R96 ;  /* 0x0000206002007388 */ /* 0x000fe20000000800 */
[----:B------:R-:W-:-:S02]  /*6ef0*/  F2FP.F16.F32.PACK_AB R76, R77, R76 ;  /* 0x0000004c4d4c723e */ /* 0x000fc400000000ff */
[----:B------:R-:W-:Y:S01]  /*6f00*/  F2FP.F16.F32.PACK_AB R78, R79, R78 ;  /* 0x0000004e4f4e723e */ /* 0x000fe200000000ff */
[----:B------:R-:W-:Y:S01]  /*6f10*/  STS [R2+0x220], R98 ;  /* 0x0002206202007388 */ /* 0x000fe20000000800 */
[----:B-1----:R-:W-:-:S03]  /*6f20*/  IMAD.WIDE.U32 R18, R6, UR21, R18 ;  /* 0x0000001506127c25 */ /* 0x002fc6000f8e0012 */
[----:B------:R-:W-:Y:S01]  /*6f30*/  STS [R0+0x7000], R88 ;  /* 0x0070005800007388 */ /* 0x000fe20000000800 */
[----:B------:R-:W-:Y:S01]  /*6f40*/  IMAD R27, R7, UR21, R19 ;  /* 0x00000015071b7c24 */ /* 0x000fe2000f8e0213 */
[----:B------:R-:W-:Y:S02]  /*6f50*/  MOV R26, R18 ;  /* 0x00000012001a7202 */ /* 0x000fe40000000f00 */
[----:B------:R-:W-:Y:S01]  /*6f60*/  STS [R0+0x7200], R90 ;  /* 0x0072005a00007388 */ /* 0x000fe20000000800 */
[----:B--2---:R-:W-:-:S03]  /*6f70*/  IMAD.WIDE.U32 R16, R4, UR22, R16 ;  /* 0x0000001604107c25 */ /* 0x004fc6000f8e0010 */
[----:B------:R-:W-:Y:S01]  /*6f80*/  STS [R2+0x1020], R92 ;  /* 0x0010205c02007388 */ /* 0x000fe20000000800 */
[----:B------:R-:W-:Y:S02]  /*6f90*/  IMAD R17, R5, UR22, R17 ;  /* 0x0000001605117c24 */ /* 0x000fe4000f8e0211 */
[----:B------:R-:W-:Y:S01]  /*6fa0*/  IMAD.WIDE.U32 R26, R12, UR12, R26 ;  /* 0x0000000c0c1a7c25 */ /* 0x000fe2000f8e001a */
[----:B------:R-:W-:Y:S03]  /*6fb0*/  STS [R2+0x1220], R94 ;  /* 0x0012205e02007388 */ /* 0x000fe60000000800 */
[----:B------:R-:W-:Y:S01]  /*6fc0*/  IMAD.WIDE.U32 R24, R10, UR21, R16 ;  /* 0x000000150a187c25 */ /* 0x000fe2000f8e0010 */
[----:B------:R-:W-:Y:S03]  /*6fd0*/  STS [R0+0x8000], R68 ;  /* 0x0080004400007388 */ /* 0x000fe60000000800 */
[----:B------:R-:W-:Y:S01]  /*6fe0*/  IMAD R25, R11, UR21, R25 ;  /* 0x000000150b197c24 */ /* 0x000fe2000f8e0219 */
[----:B------:R-:W-:Y:S01]  /*6ff0*/  STS [R0+0x8200], R70 ;  /* 0x0082004600007388 */ /* 0x000fe20000000800 */
[----:B---3--:R-:W-:-:S03]  /*7000*/  IMAD.WIDE.U32 R24, R14, UR12, R24 ;  /* 0x0000000c0e187c25 */ /* 0x008fc6000f8e0018 */
[----:B------:R-:W-:Y:S04]  /*7010*/  STS [R2+0x2020], R80 ;  /* 0x0020205002007388 */ /* 0x000fe80000000800 */
[----:B------:R-:W-:Y:S04]  /*7020*/  STS [R2+0x2220], R82 ;  /* 0x0022205202007388 */ /* 0x000fe80000000800 */
[----:B------:R-:W-:Y:S04]  /*7030*/  STS [R0+0x9000], R72 ;  /* 0x0090004800007388 */ /* 0x000fe80000000800 */
[----:B------:R1:W-:Y:S04]  /*7040*/  STS [R0+0x9200], R74 ;  /* 0x0092004a00007388 */ /* 0x0003e80000000800 */
[----:B------:R-:W-:Y:S04]  /*7050*/  STS [R2+0x3020], R76 ;  /* 0x0030204c02007388 */ /* 0x000fe80000000800 */
[----:B------:R2:W-:Y:S01]  /*7060*/  STS [R2+0x3220], R78 ;  /* 0x0032204e02007388 */ /* 0x0005e20000000800 */
[----:B------:R-:W-:Y:S01]  /*7070*/  BAR.SYNC.DEFER_BLOCKING 0x0 ;  /* 0x0000000000007b1d */ /* 0x000fe20000010000 */
[----:B-1----:R-:W-:-:S04]  /*7080*/  IMAD R0, R14, UR8, RZ ;  /* 0x000000080e007c24 */ /* 0x002fc8000f8e02ff */
[----:B------:R-:W-:Y:S02]  /*7090*/  IMAD R0, R15, UR12, R0 ;  /* 0x0000000c0f007c24 */ /* 0x000fe4000f8e0200 */
[----:B--2---:R-:W-:Y:S01]  /*70a0*/  IMAD R2, R12, UR8, RZ ;  /* 0x000000080c027c24 */ /* 0x004fe2000f8e02ff */
[----:B------:R-:W1:Y:S02]  /*70b0*/  LDCU.128 UR8, c[0x0][0x560] ;  /* 0x0000ac00ff0877ac */ /* 0x000e640008000c00 */
[----:B------:R-:W-:Y:S01]  /*70c0*/  IADD3 R25, PT, PT, R25, R0, RZ ;  /* 0x0000000019197210 */ /* 0x000fe20007ffe0ff */
[----:B------:R-:W2:Y:S01]  /*70d0*/  LDS.128 R4, [R160+0x6000] ;  /* 0x00600000a0047984 */ /* 0x000ea20000000c00 */
[----:B------:R-:W-:-:S03]  /*70e0*/  IMAD R2, R13, UR12, R2 ;  /* 0x0000000c0d027c24 */ /* 0x000fc6000f8e0202 */
[----:B------:R-:W3:Y:S01]  /*70f0*/  LDS.128 R20, [R160+0x7000] ;  /* 0x00700000a0147984 */ /* 0x000ee20000000c00 */
[----:B------:R-:W-:Y:S01]  /*7100*/  IMAD.WIDE.U32 R24, R109, R14, R24 ;  /* 0x0000000e6d187225 */ /* 0x000fe200078e0018 */
[----:B------:R-:W-:Y:S02]  /*7110*/  IADD3 R27, PT, PT, R27, R2, RZ ;  /* 0x000000021b1b7210 */ /* 0x000fe40007ffe0ff */
[----:B------:R-:W4:Y:S01]  /*7120*/  LDS.128 R16, [R160+0x8000] ;  /* 0x00800000a0107984 */ /* 0x000f220000000c00 */
[----:B------:R-:W-:-:S03]  /*7130*/  IMAD.WIDE.U32 R28, R109, R12, R26 ;  /* 0x0000000c6d1c7225 */ /* 0x000fc600078e001a */
[----:B------:R-:W4:Y:S01]  /*7140*/  LDS.128 R8, [R160+0x9000] ;  /* 0x00900000a0087984 */ /* 0x000f220000000c00 */
[C---:B------:R-:W-:Y:S01]  /*7150*/  IMAD R0, R109.reuse, R13, R29 ;  /* 0x0000000d6d007224 */ /* 0x040fe200078e021d */
[----:B-1----:R-:W-:Y:S01]  /*7160*/  LEA R26, P1, R28, UR8, 0x1 ;  /* 0x000000081c1a7c11 */ /* 0x002fe2000f8208ff */
[----:B------:R-:W-:Y:S01]  /*7170*/  IMAD R109, R109, R15, R25 ;  /* 0x0000000f6d6d7224 */ /* 0x000fe200078e0219 */
[----:B------:R-:W-:Y:S02]  /*7180*/  LEA R30, P0, R24, UR10, 0x1 ;  /* 0x0000000a181e7c11 */ /* 0x000fe4000f8008ff */
[----:B------:R-:W-:Y:S02]  /*7190*/  LEA.HI.X R27, R28, UR9, R0, 0x1, P1 ;  /* 0x000000091c1b7c11 */ /* 0x000fe400088f0c00 */
[----:B------:R-:W-:Y:S02]  /*71a0*/  LEA R28, P1, R12, R26, 0x7 ;  /* 0x0000001a0c1c7211 */ /* 0x000fe400078238ff */
[----:B------:R-:W-:-:S02]  /*71b0*/  LEA.HI.X R31, R24, UR11, R109, 0x1, P0 ;  /* 0x0000000b181f7c11 */ /* 0x000fc400080f0c6d */
[----:B------:R-:W-:Y:S02]  /*71c0*/  LEA R24, P0, R14, R30, 0x7 ;  /* 0x0000001e0e187211 */ /* 0x000fe400078038ff */
[----:B------:R-:W-:Y:S02]  /*71d0*/  LEA.HI.X R29, R12, R27, R13, 0x7, P1 ;  /* 0x0000001b0c1d7211 */ /* 0x000fe400008f3c0d */
[----:B------:R-:W-:Y:S01]  /*71e0*/  LEA.HI.X R25, R14, R31, R15, 0x7, P0 ;  /* 0x0000001f0e197211 */ /* 0x000fe200000f3c0f */
[----:B--2---:R1:W-:Y:S04]  /*71f0*/  STG.E.128 desc[UR18][R26.64], R4 ;  /* 0x000000041a007986 */ /* 0x0043e8000c101d12 */
[----:B---3--:R1:W-:Y:S04]  /*7200*/  STG.E.128 desc[UR18][R28.64], R20 ;  /* 0x000000141c007986 */ /* 0x0083e8000c101d12 */
[----:B----4-:R1:W-:Y:S04]  /*7210*/  STG.E.128 desc[UR18][R30.64], R16 ;  /* 0x000000101e007986 */ /* 0x0103e8000c101d12 */
[----:B------:R1:W-:Y:S02]  /*7220*/  STG.E.128 desc[UR18][R24.64], R8 ;  /* 0x0000000818007986 */ /* 0x0003e4000c101d12 */
.L_x_615:
        /* <DEDUP_REMOVED lines=10> */
.L_x_623:
        /* <DEDUP_REMOVED lines=11> */
.L_x_1591:


//--------------------- .text._ZN5flash44flash_bwd_dq_dk_dv_loop_seqk_parallel_kernelI23Flash_bwd_kernel_traitsILi32ELi128ELi128ELi8ELi4ELi4ELi4ELb1ELb0EN7cutlass6half_tE19Flash_kernel_traitsILi32ELi128ELi128ELi8ES3_EELb0ELb0ELb0ELb0ELb1ELb1ELb1EEEvNS_16Flash_bwd_paramsE --------------------------
	.section	.text._ZN5flash44flash_bwd_dq_dk_dv_loop_seqk_parallel_kernelI23Flash_bwd_kernel_traitsILi32ELi128ELi128ELi8ELi4ELi4ELi4ELb1ELb0EN7cutlass6half_tE19Flash_kernel_traitsILi32ELi128ELi128ELi8ES3_EELb0ELb0ELb0ELb0ELb1ELb1ELb1EEEvNS_16Flash_bwd_paramsE,"ax",@progbits
	.align	128
        .global         _ZN5flash44flash_bwd_dq_dk_dv_loop_seqk_parallel_kernelI23Flash_bwd_kernel_traitsILi32ELi128ELi128ELi8ELi4ELi4ELi4ELb1ELb0EN7cutlass6half_tE19Flash_kernel_traitsILi32ELi128ELi128ELi8ES3_EELb0ELb0ELb0ELb0ELb1ELb1ELb1EEEvNS_16Flash_bwd_paramsE
        .type           _ZN5flash44flash_bwd_dq_dk_dv_loop_seqk_parallel_kernelI23Flash_bwd_kernel_traitsILi32ELi128ELi128ELi8ELi4ELi4ELi4ELb1ELb0EN7cutlass6half_tE19Flash_kernel_traitsILi32ELi128ELi128ELi8ES3_EELb0ELb0ELb0ELb0ELb1ELb1ELb1EEEvNS_16Flash_bwd_paramsE,@function
        .size           _ZN5flash44flash_bwd_dq_dk_dv_loop_seqk_parallel_kernelI23Flash_bwd_kernel_traitsILi32ELi128ELi128ELi8ELi4ELi4ELi4ELb1ELb0EN7cutlass6half_tE19Flash_kernel_traitsILi32ELi128ELi128ELi8ES3_EELb0ELb0ELb0ELb0ELb1ELb1ELb1EEEvNS_16Flash_bwd_paramsE,(.L_x_1592 - _ZN5flash44flash_bwd_dq_dk_dv_loop_seqk_parallel_kernelI23Flash_bwd_kernel_traitsILi32ELi128ELi128ELi8ELi4ELi4ELi4ELb1ELb0EN7cutlass6half_tE19Flash_kernel_traitsILi32ELi128ELi128ELi8ES3_EELb0ELb0ELb0ELb0ELb1ELb1ELb1EEEvNS_16Flash_bwd_paramsE)
        .other          _ZN5flash44flash_bwd_dq_dk_dv_loop_seqk_parallel_kernelI23Flash_bwd_kernel_traitsILi32ELi128ELi128ELi8ELi4ELi4ELi4ELb1ELb0EN7cutlass6half_tE19Flash_kernel_traitsILi32ELi128ELi128ELi8ES3_EELb0ELb0ELb0ELb0ELb1ELb1ELb1EEEvNS_16Flash_bwd_paramsE,@"STO_CUDA_ENTRY STV_DEFAULT"
_ZN5flash44flash_bwd_dq_dk_dv_loop_seqk_parallel_kernelI23Flash_bwd_kernel_traitsILi32ELi128ELi128ELi8ELi4ELi4ELi4ELb1ELb0EN7cutlass6half_tE19Flash_kernel_traitsILi32ELi128ELi128ELi8ES3_EELb0ELb0ELb0ELb0ELb1ELb1ELb1EEEvNS_16Flash_bwd_paramsE:
.text._ZN5flash44flash_bwd_dq_dk_dv_loop_seqk_parallel_kernelI23Flash_bwd_kernel_traitsILi32ELi128ELi128ELi8ELi4ELi4ELi4ELb1ELb0EN7cutlass6half_tE19Flash_kernel_traitsILi32ELi128ELi128ELi8ES3_EELb0ELb0ELb0ELb0ELb1ELb1ELb1EEEvNS_16Flash_bwd_paramsE:
        /* <DEDUP_REMOVED lines=10> */
[----:B------:R-:W1:Y:S01]  /*00a0*/  LDCU.64 UR8, c[0x0][0x478] ;  /* 0x00008f00ff0877ac */ /* 0x000e620008000a00 */
[----:B------:R-:W-:Y:S01]  /*00b0*/  S2UR UR22, SR_CgaCtaId ;  /* 0x00000000001679c3 */ /* 0x000fe20000008800 */
[----:B------:R-:W2:Y:S01]  /*00c0*/  LDCU.64 UR10, c[0x0][0x470] ;  /* 0x00008e00ff0a77ac */ /* 0x000ea20008000a00 */
[----:B------:R-:W3:Y:S06]  /*00d0*/  LDCU.64 UR28, c[0x0][0x358] ;  /* 0x00006b00ff1c77ac */ /* 0x000eec0008000a00 */
[----:B------:R-:W4:Y:S01]  /*00e0*/  S2UR UR21, SR_CgaCtaId ;  /* 0x00000000001579c3 */ /* 0x000f220000008800 */
[----:B------:R-:W-:Y:S01]  /*00f0*/  UMOV UR26, URZ ;  /* 0x000000ff001a7c82 */ /* 0x000fe20008000000 */
[----:B------:R-:W-:-:S06]  /*0100*/  UMOV UR27, URZ ;  /* 0x000000ff001b7c82 */ /* 0x000fcc0008000000 */
[----:B------:R-:W3:Y:S01]  /*0110*/  S2UR UR25, SR_CTAID.Y ;  /* 0x00000000001979c3 */ /* 0x000ee20000002600 */
[----:B-1----:R-:W-:-:S04]  /*0120*/  UISETP.NE.U32.AND UP3, UPT, UR8, URZ, UPT ;  /* 0x000000ff0800728c */ /* 0x002fc8000bf65070 */
[----:B------:R-:W-:Y:S02]  /*0130*/  UISETP.NE.AND.EX UP3, UPT, UR9, URZ, UPT, UP3 ;  /* 0x000000ff0900728c */ /* 0x000fe4000bf65330 */
[----:B--2---:R-:W-:Y:S01]  /*0140*/  UISETP.NE.U32.AND UP4, UPT, UR10, URZ, UPT ;  /* 0x000000ff0a00728c */ /* 0x004fe2000bf85070 */
[----:B------:R-:W1:Y:S03]  /*0150*/  S2UR UR24, SR_CTAID.Z ;  /* 0x00000000001879c3 */ /* 0x000e660000002700 */
[----:B------:R-:W-:-:S05]  /*0160*/  UISETP.NE.AND.EX UP4, UPT, UR11, URZ, UPT, UP4 ;  /* 0x000000ff0b00728c */ /* 0x000fca000bf85340 */
[----:B------:R-:W2:Y:S01]  /*0170*/  @!UP3 LDCU.64 UR4, c[0x0][0x488] ;  /* 0x00009100ff04b7ac */ /* 0x000ea20008000a00 */
[----:B------:R-:W1:Y:S01]  /*0180*/  S2UR UR20, SR_CTAID.Y ;  /* 0x00000000001479c3 */ /* 0x000e620000002600 */
[----:B------:R-:W5:Y:S07]  /*0190*/  @!UP3 LDCU.64 UR16, c[0x0][0x438] ;  /* 0x00008700ff10b7ac */ /* 0x000f6e0008000a00 */
[----:B------:R-:W1:Y:S01]  /*01a0*/  S2UR UR23, SR_CTAID.Z ;  /* 0x00000000001779c3 */ /* 0x000e620000002700 */
[----:B--2---:R-:W-:-:S03]  /*01b0*/  @!UP3 UISETP.NE.U32.AND UP0, UPT, UR4, URZ, UPT ;  /* 0x000000ff0400b28c */ /* 0x004fc6000bf05070 */
[----:B------:R-:W-:Y:S01]  /*01c0*/  UMOV UR4, 0x400 ;  /* 0x0000040000047882 */ /* 0x000fe20000000000 */
[----:B------:R-:W-:Y:S02]  /*01d0*/  @!UP3 UISETP.NE.AND.EX UP0, UPT, UR5, URZ, UPT, UP0 ;  /* 0x000000ff0500b28c */ /* 0x000fe4000bf05300 */
[----:B----4-:R-:W-:Y:S01]  /*01e0*/  ULEA UR21, UR21, UR4, 0x18 ;  /* 0x0000000415157291 */ /* 0x010fe2000f8ec0ff */
[----:B------:R-:W-:Y:S01]  /*01f0*/  UMOV UR5, 0x400 ;  /* 0x0000040000057882 */ /* 0x000fe20000000000 */
[----:B-----5:R-:W-:Y:S02]  /*0200*/  @!UP3 USEL UR30, UR17, URZ, UP0 ;  /* 0x000000ff111eb287 */ /* 0x020fe40008000000 */
[----:B------:R-:W-:Y:S01]  /*0210*/  ULEA UR22, UR22, UR5, 0x18 ;  /* 0x0000000516167291 */ /* 0x000fe2000f8ec0ff */
[----:B---3--:R-:W-:-:S11]  /*0220*/  UMOV UR17, 0xffffe000 ;  /* 0xffffe00000117882 */ /* 0x008fd60000000000 */
.L_x_631:
[----:B------:R-:W-:Y:S01]  /*0230*/  @UP4 ULEA UR6, UP1, UR25, UR10, 0x2 ;  /* 0x0000000a19064291 */ /* 0x000fe2000f8210ff */
[----:B------:R-:W-:Y:S01]  /*0240*/  PLOP3.LUT P1, PT, PT, PT, UP4, 0x80, 0x8 ;  /* 0x000000000008781c */ /* 0x000fe20003f2f048 */
[----:B------:R-:W-:Y:S01]  /*0250*/  @UP3 ULEA UR4, UP0, UR25, UR8, 0x2 ;  /* 0x0000000819043291 */ /* 0x000fe2000f8010ff */
[----:B------:R-:W-:Y:S01]  /*0260*/  PLOP3.LUT P0, PT, PT, PT, UP3, 0x80, 0x8 ;  /* 0x000000000008781c */ /* 0x000fe20003f0f038 */
[----:B------:R-:W-:Y:S02]  /*0270*/  @UP4 ULEA.HI.X UR7, UR25, UR11, URZ, 0x2, UP1 ;  /* 0x0000000b19074291 */ /* 0x000fe400088f14ff */
[----:B------:R-:W-:Y:S01]  /*0280*/  @UP3 ULEA.HI.X UR5, UR25, UR9, URZ, 0x2, UP0 ;  /* 0x0000000919053291 */ /* 0x000fe200080f14ff */
[----:B--2---:R-:W-:Y:S02]  /*0290*/  IMAD.U32 R4, RZ, RZ, UR6 ;  /* 0x00000006ff047e24 */ /* 0x004fe4000f8e00ff */
[----:B------:R-:W-:Y:S02]  /*02a0*/  IMAD.U32 R2, RZ, RZ, UR4 ;  /* 0x00000004ff027e24 */ /* 0x000fe4000f8e00ff */
[----:B------:R-:W-:-:S02]  /*02b0*/  IMAD.U32 R5, RZ, RZ, UR7 ;  /* 0x00000007ff057e24 */ /* 0x000fc4000f8e00ff */
[----:B------:R-:W-:-:S03]  /*02c0*/  IMAD.U32 R3, RZ, RZ, UR5 ;  /* 0x00000005ff037e24 */ /* 0x000fc6000f8e00ff */
[----:B------:R-:W2:Y:S04]  /*02d0*/  @P1 LDG.E R4, desc[UR28][R4.64] ;  /* 0x0000001c04041981 */ /* 0x000ea8000c1e1900 */
[----:B------:R-:W3:Y:S01]  /*02e0*/  @P0 LDG.E R0, desc[UR28][R2.64] ;  /* 0x0000001c02000981 */ /* 0x000ee2000c1e1900 */
[----:B------:R-:W-:Y:S01]  /*02f0*/  UMOV UR38, URZ ;  /* 0x000000ff00267c82 */ /* 0x000fe20008000000 */
[----:B------:R-:W-:Y:S01]  /*0300*/  USHF.L.U32 UR42, UR31, 0x7, URZ ;  /* 0x000000071f2a7899 */ /* 0x000fe200080006ff */
[----:B--2---:R-:W-:Y:S02]  /*0310*/  @P1 R2UR UR38, R4 ;  /* 0x00000000042612ca */ /* 0x004fe400000e0000 */
[----:B---3--:R-:W-:-:S13]  /*0320*/  @P0 R2UR UR4, R0 ;  /* 0x00000000000402ca */ /* 0x008fda00000e0000 */
[----:B------:R-:W-:Y:S02]  /*0330*/  @UP3 UIADD3 UR4, UPT, UPT, UR4, -UR38, URZ ;  /* 0x8000002604043290 */ /* 0x000fe4000fffe0ff */
[----:B------:R-:W-:-:S04]  /*0340*/  @!UP3 UIADD3 UR4, UPT, UPT, UR30, UR16, -UR38 ;  /* 0x000000101e04b290 */ /* 0x000fc8000fffe826 */
[----:B------:R-:W-:-:S09]  /*0350*/  UISETP.GE.AND UP0, UPT, UR42, UR4, UPT ;  /* 0x000000042a00728c */ /* 0x000fd2000bf06270 */
[----:B------:R-:W-:Y:S05]  /*0360*/  BRA.U UP0, `(.L_x_624) ;  /* 0x0000006d00787547 */ /* 0x000fea000b800000 */
[----:B------:R-:W2:Y:S01]  /*0370*/  LDC R5, c[0x0][0x3e8] ;  /* 0x0000fa00ff057b82 */ /* 0x000ea20000000800 */
[----:B------:R-:W3:Y:S01]  /*0380*/  S2R R6, SR_CTAID.Z ;  /* 0x0000000000067919 */ /* 0x000ee20000002700 */
[----:B------:R-:W4:Y:S01]  /*0390*/  LDCU.U8 UR4, c[0x0][0x548] ;  /* 0x0000a900ff0477ac */ /* 0x000f220008000000 */
[----:B------:R-:W5:Y:S01]  /*03a0*/  LDCU UR32, c[0x0][0x434] ;  /* 0x00008680ff2077ac */ /* 0x000f620008000800 */
[----:B------:R-:W1:Y:S01]  /*03b0*/  LDCU.U8 UR41, c[0x0][0x5f0] ;  /* 0x0000be00ff2977ac */ /* 0x000e620008000000 */
[----:B------:R-:W-:Y:S02]  /*03c0*/  USHF.L.U32 UR37, UR25, 0x7, URZ ;  /* 0x0000000719257899 */ /* 0x000fe400080006ff */
[----:B----4-:R-:W-:Y:S01]  /*03d0*/  UISETP.NE.AND UP0, UPT, UR4, URZ, UPT ;  /* 0x000000ff0400728c */ /* 0x010fe2000bf05270 */
[----:B--2---:R-:W-:Y:S01]  /*03e0*/  IABS R0, R5 ;  /* 0x0000000500007213 */ /* 0x004fe20000000000 */
[----:B-----5:R-:W-:-:S04]  /*03f0*/  UIADD3 UR5, UPT, UPT, UR32, 0x7f, URZ ;  /* 0x0000007f20057890 */ /* 0x020fc8000fffe0ff */
[----:B------:R-:W-:Y:S01]  /*0400*/  IMAD.MOV.U32 R4, RZ, RZ, R0 ;  /* 0x000000ffff047224 */ /* 0x000fe200078e0000 */
[----:B------:R-:W-:-:S04]  /*0410*/  USHF.R.S32.HI UR34, URZ, 0x1f, UR5 ;  /* 0x0000001fff227899 */ /* 0x000fc80008011405 */
[----:B------:R-:W1:Y:S01]  /*0420*/  @UP0 LDCU UR40, c[0x0][0x454] ;  /* 0x00008a80ff2807ac */ /* 0x000e620008000800 */
[----:B------:R-:W2:Y:S01]  /*0430*/  I2F.RP R2, R4 ;  /* 0x0000000400027306 */ /* 0x000ea20000209400 */
[----:B---3--:R-:W-:Y:S01]  /*0440*/  IABS R6, R6 ;  /* 0x0000000600067213 */ /* 0x008fe20000000000 */
[----:B------:R-:W3:Y:S01]  /*0450*/  @!UP0 LDCU UR4, c[0x0][0x3e0] ;  /* 0x00007c00ff0487ac */ /* 0x000ee20008000800 */
[----:B------:R-:W-:-:S04]  /*0460*/  ULEA.HI UR34, UR34, UR5, URZ, 0x7 ;  /* 0x0000000522227291 */ /* 0x000fc8000f8f38ff */
[----:B------:R-:W-:Y:S01]  /*0470*/  USHF.R.S32.HI UR34, URZ, 0x7, UR34 ;  /* 0x00000007ff227899 */ /* 0x000fe20008011422 */
[----:B--2---:R-:W2:Y:S03]  /*0480*/  MUFU.RCP R2, R2 ;  /* 0x0000000200027308 */ /* 0x004ea60000001000 */
[----:B------:R-:W-:Y:S02]  /*0490*/  UIADD3 UR36, UPT, UPT, UR34, -0x1, URZ ;  /* 0xffffffff22247890 */ /* 0x000fe4000fffe0ff */
[----:B-1----:R-:W-:Y:S02]  /*04a0*/  @UP0 UIMAD UR40, UR24, UR40, URZ ;  /* 0x00000028182802a4 */ /* 0x002fe4000f8e02ff */
[----:B---3--:R-:W-:Y:S02]  /*04b0*/  @!UP0 UIMAD UR4, UR25, UR4, UR24 ;  /* 0x00000004190482a4 */ /* 0x008fe4000f8e0218 */
[----:B------:R-:W-:-:S02]  /*04c0*/  @UP0 UIMAD UR40, UR25, UR32, UR40 ;  /* 0x00000020192802a4 */ /* 0x000fc4000f8e0228 */
[----:B------:R-:W-:Y:S01]  /*04d0*/  @!UP0 UIMAD UR40, UR4, UR32, URZ ;  /* 0x00000020042882a4 */ /* 0x000fe2000f8e02ff */
[----:B--2---:R-:W-:-:S04]  /*04e0*/  VIADD R2, R2, 0xffffffe ;  /* 0x0ffffffe02027836 */ /* 0x004fc80000000000 */
        /* <DEDUP_REMOVED lines=10> */
[----:B------:R-:W-:Y:S01]  /*0590*/  @!P1 IMAD.IADD R2, R2, 0x1, -R4 ;  /* 0x0000000102029824 */ /* 0x000fe200078e0a04 */
[----:B------:R-:W-:Y:S02]  /*05a0*/  @!P1 IADD3 R0, PT, PT, R0, 0x1, RZ ;  /* 0x0000000100009810 */ /* 0x000fe40007ffe0ff */
[C---:B------:R-:W-:Y:S02]  /*05b0*/  ISETP.NE.AND P1, PT, R5.reuse, RZ, PT ;  /* 0x000000ff0500720c */ /* 0x040fe40003f25270 */
        /* <DEDUP_REMOVED lines=15> */
.L_x_625:
[----:B------:R-:W1:Y:S01]  /*06b0*/  LDCU UR35, c[0x0][0x3e0] ;  /* 0x00007c00ff2377ac */ /* 0x000e620008000800 */
[----:B------:R-:W2:Y:S01]  /*06c0*/  LDCU UR39, c[0x0][0x444] ;  /* 0x00008880ff2777ac */ /* 0x000ea20008000800 */
[----:B-1----:R-:W-:-:S04]  /*06d0*/  UIMAD UR35, UR25, UR35, UR24 ;  /* 0x00000023192372a4 */ /* 0x002fc8000f8e0218 */
[----:B--2---:R-:W-:-:S12]  /*06e0*/  UIMAD UR35, UR35, UR39, URZ ;  /* 0x00000027232372a4 */ /* 0x004fd8000f8e02ff */
.L_x_626:
[----:B------:R-:W1:Y:S01]  /*06f0*/  S2R R158, SR_TID.X ;  /* 0x00000000009e7919 */ /* 0x000e620000002100 */
[----:B------:R-:W2:Y:S01]  /*0700*/  LDC.64 R16, c[0x0][0x3b0] ;  /* 0x0000ec00ff107b82 */ /* 0x000ea20000000a00 */
[----:B------:R-:W3:Y:S01]  /*0710*/  LDCU.64 UR6, c[0x0][0x3a8] ;  /* 0x00007500ff0677ac */ /* 0x000ee20008000a00 */
[----:B------:R-:W-:Y:S01]  /*0720*/  IMAD.MOV.U32 R3, RZ, RZ, RZ ;  /* 0x000000ffff037224 */ /* 0x000fe200078e00ff */
[----:B------:R-:W-:Y:S01]  /*0730*/  ISETP.NE.AND P2, PT, RZ, UR41, PT ;  /* 0x00000029ff007c0c */ /* 0x000fe2000bf45270 */
[----:B------:R-:W4:Y:S04]  /*0740*/  LDCU.64 UR4, c[0x0][0x3a0] ;  /* 0x00007400ff0477ac */ /* 0x000f280008000a00 */
[----:B------:R-:W1:Y:S01]  /*0750*/  LDC.64 R18, c[0x0][0x3c0] ;  /* 0x0000f000ff127b82 */ /* 0x000e620000000a00 */
[----:B------:R-:W2:Y:S01]  /*0760*/  LDCU.64 UR12, c[0x0][0x588] ;  /* 0x0000b100ff0c77ac */ /* 0x000ea20008000a00 */
[----:B------:R-:W-:Y:S01]  /*0770*/  ULEA UR34, UR34, 0xffffff80, 0x7 ;  /* 0xffffff8022227891 */ /* 0x000fe2000f8e38ff */
[----:B------:R-:W1:Y:S05]  /*0780*/  LDCU.64 UR14, c[0x0][0x398] ;  /* 0x00007300ff0e77ac */ /* 0x000e6a0008000a00 */
[----:B------:R-:W1:Y:S01]  /*0790*/  LDC.64 R20, c[0x0][0x590] ;  /* 0x00016400ff147b82 */ /* 0x000e620000000a00 */
[----:B------:R-:W-:Y:S01]  /*07a0*/  USHF.R.S32.HI UR33, URZ, 0x1f, UR34 ;  /* 0x0000001fff217899 */ /* 0x000fe20008011422 */
[----:B---3--:R-:W-:Y:S01]  /*07b0*/  IMAD.U32 R4, RZ, RZ, UR6 ;  /* 0x00000006ff047e24 */ /* 0x008fe2000f8e00ff */
[----:B------:R-:W3:Y:S01]  /*07c0*/  LDCU.64 UR18, c[0x0][0x3d8] ;  /* 0x00007b00ff1277ac */ /* 0x000ee20008000a00 */
[----:B------:R-:W-:Y:S01]  /*07d0*/  IMAD.U32 R6, RZ, RZ, UR7 ;  /* 0x00000007ff067e24 */ /* 0x000fe2000f8e00ff */
[----:B----4-:R-:W-:Y:S01]  /*07e0*/  MOV R8, UR4 ;  /* 0x0000000400087c02 */ /* 0x010fe20008000f00 */
[C---:B--2---:R-:W-:Y:S01]  /*07f0*/  IMAD.WIDE.U32 R12, R16.reuse, UR34, RZ ;  /* 0x00000022100c7c25 */ /* 0x044fe2000f8e00ff */
[----:B------:R-:W2:Y:S01]  /*0800*/  LDCU.64 UR6, c[0x0][0x3c8] ;  /* 0x00007900ff0677ac */ /* 0x000ea20008000a00 */
[----:B------:R-:W4:Y:S02]  /*0810*/  LDC.64 R24, c[0x0][0x598] ;  /* 0x00016600ff187b82 */ /* 0x000f240000000a00 */
[----:B------:R-:W-:Y:S01]  /*0820*/  IMAD R5, R16, UR33, RZ ;  /* 0x0000002110057c24 */ /* 0x000fe2000f8e02ff */
[----:B------:R-:W-:Y:S01]  /*0830*/  ULEA UR40, UR36, UR40, 0x7 ;  /* 0x0000002824287291 */ /* 0x000fe2000f8e38ff */
[----:B------:R-:W-:Y:S01]  /*0840*/  IMAD.U32 R10, RZ, RZ, UR12 ;  /* 0x0000000cff0a7e24 */ /* 0x000fe2000f8e00ff */
[----:B------:R-:W-:Y:S01]  /*0850*/  UIADD3 UR12, UP0, UPT, UR42, UR38, URZ ;  /* 0x000000262a0c7290 */ /* 0x000fe2000ff1e0ff */
[----:B-1----:R-:W-:Y:S01]  /*0860*/  IMAD.SHL.U32 R105, R158, 0x8, RZ ;  /* 0x000000089e697824 */ /* 0x002fe200078e00ff */
[----:B------:R-:W-:Y:S01]  /*0870*/  SHF.R.U32.HI R23, RZ, 0x2, R158 ;  /* 0x00000002ff177819 */ /* 0x000fe2000001169e */
[----:B------:R-:W-:-:S02]  /*0880*/  IMAD R7, R17, UR34, R5 ;  /* 0x0000002211077c24 */ /* 0x000fc4000f8e0205 */
[----:B------:R-:W-:Y:S01]  /*0890*/  IMAD.U32 R14, RZ, RZ, UR15 ;  /* 0x0000000fff0e7e24 */ /* 0x000fe2000f8e00ff */
[----:B------:R-:W-:Y:S01]  /*08a0*/  LOP3.LUT R2, R105, 0x18, RZ, 0xc0, !PT ;  /* 0x0000001869027812 */ /* 0x000fe200078ec0ff */
[----:B------:R-:W-:Y:S01]  /*08b0*/  IMAD.IADD R7, R13, 0x1, R7 ;  /* 0x000000010d077824 */ /* 0x000fe200078e0207 */
[----:B------:R-:W-:Y:S01]  /*08c0*/  UIMAD.WIDE.U32 UR46, UR25, UR39, URZ ;  /* 0x00000027192e72a5 */ /* 0x000fe2000f8e00ff */
[----:B------:R-:W-:Y:S01]  /*08d0*/  IMAD.SHL.U32 R152, R158, 0x4, RZ ;  /* 0x000000049e987824 */ /* 0x000fe200078e00ff */
[----:B------:R1:W-:Y:S01]  /*08e0*/  STL [R1+0x88], R23 ;  /* 0x0000881701007387 */ /* 0x0003e20000100800 */
[----:B------:R-:W-:-:S04]  /*08f0*/  IMAD.WIDE.U32 R4, R4, UR25, R2 ;  /* 0x0000001904047c25 */ /* 0x000fc8000f8e0002 */
[----:B------:R-:W-:-:S04]  /*0900*/  IMAD.WIDE.U32 R10, R10, UR25, R2 ;  /* 0x000000190a0a7c25 */ /* 0x000fc8000f8e0002 */
[----:B------:R-:W-:-:S04]  /*0910*/  IMAD.WIDE.U32 R8, R8, UR25, R2 ;  /* 0x0000001908087c25 */ /* 0x000fc8000f8e0002 */
[----:B------:R-:W-:Y:S01]  /*0920*/  IMAD R3, R6, UR25, R5 ;  /* 0x0000001906037c24 */ /* 0x000fe2000f8e0205 */
[----:B------:R-:W-:Y:S01]  /*0930*/  LOP3.LUT R6, R12, R2, RZ, 0xfc, !PT ;  /* 0x000000020c067212 */ /* 0x000fe200078efcff */
[----:B------:R-:W-:Y:S01]  /*0940*/  IMAD.U32 R5, RZ, RZ, UR14 ;  /* 0x0000000eff057e24 */ /* 0x000fe2000f8e00ff */
[----:B------:R-:W-:Y:S01]  /*0950*/  MOV R12, UR13 ;  /* 0x0000000d000c7c02 */ /* 0x000fe20008000f00 */
[----:B------:R-:W-:Y:S01]  /*0960*/  IMAD.MOV.U32 R2, RZ, RZ, R4 ;  /* 0x000000ffff027224 */ /* 0x000fe200078e0004 */
[----:B------:R-:W-:Y:S01]  /*0970*/  USHF.R.S32.HI UR13, URZ, 0x1f, UR38 ;  /* 0x0000001fff0d7899 */ /* 0x000fe20008011426 */
[----:B------:R-:W-:Y:S01]  /*0980*/  IMAD.WIDE.U32 R4, R5, UR25, R6 ;  /* 0x0000001905047c25 */ /* 0x000fe2000f8e0006 */
[----:B------:R-:W1:Y:S03]  /*0990*/  LDCU.64 UR14, c[0x0][0x420] ;  /* 0x00008400ff0e77ac */ /* 0x000e660008000a00 */
[----:B------:R-:W-:Y:S01]  /*09a0*/  IMAD.U32 R6, RZ, RZ, UR5 ;  /* 0x00000005ff067e24 */ /* 0x000fe2000f8e00ff */
[----:B------:R-:W4:Y:S01]  /*09b0*/  LDCU.64 UR4, c[0x0][0x3d0] ;  /* 0x00007a00ff0477ac */ /* 0x000f220008000a00 */
[----:B------:R-:W-:-:S02]  /*09c0*/  IMAD R13, R12, UR25, R11 ;  /* 0x000000190c0d7c24 */ /* 0x000fc4000f8e020b */
[----:B------:R-:W-:Y:S01]  /*09d0*/  IMAD R7, R6, UR25, R9 ;  /* 0x0000001906077c24 */ /* 0x000fe2000f8e0209 */
[----:B------:R-:W-:Y:S01]  /*09e0*/  MOV R6, R8 ;  /* 0x0000000800067202 */ /* 0x000fe20000000f00 */
[----:B------:R-:W-:Y:S01]  /*09f0*/  IMAD.MOV.U32 R12, RZ, RZ, R10 ;  /* 0x000000ffff0c7224 */ /* 0x000fe200078e000a */
[----:B------:R-:W-:Y:S01]  /*0a00*/  ULEA.HI.X.SX32 UR42, UR42, UR13, 0x1, UP0 ;  /* 0x0000000d2a2a7291 */ /* 0x000fe200080f0eff */
[----:B--2---:R-:W-:Y:S01]  /*0a10*/  IMAD.U32 R9, RZ, RZ, UR6 ;  /* 0x00000006ff097e24 */ /* 0x004fe2000f8e00ff */
[----:B------:R-:W2:Y:S01]  /*0a20*/  LDCU UR13, c[0x0][0x44c] ;  /* 0x00008980ff0d77ac */ /* 0x000ea20008000800 */
[----:B------:R-:W-:Y:S02]  /*0a30*/  IMAD.U32 R10, RZ, RZ, UR7 ;  /* 0x00000007ff0a7e24 */ /* 0x000fe4000f8e00ff */
[----:B---3--:R-:W-:Y:S01]  /*0a40*/  IMAD R8, R15, UR18, RZ ;  /* 0x000000120f087c24 */ /* 0x008fe2000f8e02ff */
[----:B------:R-:W3:Y:S01]  /*0a50*/  LDCU.64 UR6, c[0x0][0x380] ;  /* 0x00007000ff0677ac */ /* 0x000ee20008000a00 */
[----:B------:R-:W-:-:S02]  /*0a60*/  IMAD R5, R14, UR25, R5 ;  /* 0x000000190e057c24 */ /* 0x000fc4000f8e0205 */
[C---:B------:R-:W-:Y:S01]  /*0a70*/  IMAD R8, R0.reuse, UR19, R8 ;  /* 0x0000001300087c24 */ /* 0x040fe2000f8e0208 */
[----:B-1----:R-:W-:Y:S01]  /*0a80*/  UIMAD.WIDE UR14, UR40, 0x4, UR14 ;  /* 0x00000004280e78a5 */ /* 0x002fe2000f8e020e */
[----:B------:R-:W-:-:S04]  /*0a90*/  IMAD.WIDE.U32 R2, R0, UR18, R2 ;  /* 0x0000001200027c25 */ /* 0x000fc8000f8e0002 */
[----:B------:R-:W-:-:S04]  /*0aa0*/  IMAD.WIDE.U32 R4, R9, UR24, R4 ;  /* 0x0000001809047c25 */ /* 0x000fc8000f8e0004 */
[----:B----4-:R-:W-:Y:S02]  /*0ab0*/  IMAD R9, R15, UR4, RZ ;  /* 0x000000040f097c24 */ /* 0x010fe4000f8e02ff */
[----:B------:R-:W-:Y:S02]  /*0ac0*/  IMAD.IADD R3, R3, 0x1, R8 ;  /* 0x0000000103037824 */ /* 0x000fe400078e0208 */
[----:B------:R-:W-:Y:S02]  /*0ad0*/  IMAD R5, R10, UR24, R5 ;  /* 0x000000180a057c24 */ /* 0x000fe4000f8e0205 */
[C---:B------:R-:W-:Y:S02]  /*0ae0*/  IMAD R22, R0.reuse, UR5, R9 ;  /* 0x0000000500167c24 */ /* 0x040fe4000f8e0209 */
[----:B------:R-:W-:Y:S01]  /*0af0*/  IMAD.WIDE.U32 R10, R0, UR4, R6 ;  /* 0x00000004000a7c25 */ /* 0x000fe2000f8e0006 */
[----:B------:R-:W1:Y:S03]  /*0b00*/  LDCU.64 UR4, c[0x0][0x390] ;  /* 0x00007200ff0477ac */ /* 0x000e660008000a00 */
[----:B------:R-:W-:-:S02]  /*0b10*/  IMAD R0, R18, UR42, RZ ;  /* 0x0000002a12007c24 */ /* 0x000fc4000f8e02ff */
[----:B------:R-:W-:-:S04]  /*0b20*/  IMAD.WIDE.U32 R6, R18, UR12, R2 ;  /* 0x0000000c12067c25 */ /* 0x000fc8000f8e0002 */
[C---:B------:R-:W-:Y:S02]  /*0b30*/  IMAD R15, R23.reuse, R17, RZ ;  /* 0x00000011170f7224 */ /* 0x040fe400078e02ff */
[----:B------:R-:W-:Y:S02]  /*0b40*/  IMAD R8, R20, UR33, RZ ;  /* 0x0000002114087c24 */ /* 0x000fe4000f8e02ff */
[----:B------:R-:W-:-:S04]  /*0b50*/  IMAD.WIDE.U32 R2, R23, R16, R4 ;  /* 0x0000001017027225 */ /* 0x000fc800078e0004 */
[----:B------:R-:W-:Y:S01]  /*0b60*/  IMAD R14, R19, UR12, R0 ;  /* 0x0000000c130e7c24 */ /* 0x000fe2000f8e0200 */
[----:B---3--:R-:W-:Y:S01]  /*0b70*/  LEA R26, P0, R2, UR6, 0x1 ;  /* 0x00000006021a7c11 */ /* 0x008fe2000f8008ff */
[----:B------:R-:W-:Y:S02]  /*0b80*/  IMAD R0, R21, UR34, R8 ;  /* 0x0000002215007c24 */ /* 0x000fe4000f8e0208 */
[----:B------:R-:W-:Y:S01]  /*0b90*/  IMAD.IADD R4, R3, 0x1, R15 ;  /* 0x0000000103047824 */ /* 0x000fe200078e020f */
[----:B------:R-:W-:Y:S01]  /*0ba0*/  IADD3 R5, PT, PT, R7, R14, RZ ;  /* 0x0000000e07057210 */ /* 0x000fe20007ffe0ff */
[----:B------:R-:W-:Y:S01]  /*0bb0*/  IMAD.WIDE.U32 R8, R20, UR34, R12 ;  /* 0x0000002214087c25 */ /* 0x000fe2000f8e000c */
[----:B------:R-:W-:Y:S01]  /*0bc0*/  SHF.L.U64.HI R7, R16, 0x6, R17 ;  /* 0x0000000610077819 */ /* 0x000fe20000010211 */
[----:B------:R-:W3:Y:S01]  /*0bd0*/  LDC.64 R12, c[0x0][0x3b8] ;  /* 0x0000ee00ff0c7b82 */ /* 0x000ee20000000a00 */
[----:B------:R-:W-:Y:S01]  /*0be0*/  LEA.HI.X R27, R2, UR7, R4, 0x1, P0 ;  /* 0x00000007021b7c11 */ /* 0x000fe200080f0c04 */
[----:B------:R-:W-:Y:S01]  /*0bf0*/  IMAD.MOV.U32 R4, RZ, RZ, R6 ;  /* 0x000000ffff047224 */ /* 0x000fe200078e0006 */
[----:B------:R-:W-:Y:S01]  /*0c00*/  MOV R2, R8 ;  /* 0x0000000800027202 */ /* 0x000fe20000000f00 */
[----:B------:R-:W4:Y:S01]  /*0c10*/  LDCU.64 UR6, c[0x0][0x550] ;  /* 0x0000aa00ff0677ac */ /* 0x000f220008000a00 */
[----:B------:R-:W-:Y:S01]  /*0c20*/  IMAD.IADD R3, R9, 0x1, R0 ;  /* 0x0000000109037824 */ /* 0x000fe200078e0200 */
[----:B------:R-:W-:Y:S01]  /*0c30*/  LOP3.LUT R6, R105, 0xd8, RZ, 0xc0, !PT ;  /* 0x000000d869067812 */ /* 0x000fe200078ec0ff */
[----:B------:R-:W-:Y:S01]  /*0c40*/  IMAD.SHL.U32 R0, R16, 0x40, RZ ;  /* 0x0000004010007824 */ /* 0x000fe200078e00ff */
[----:B------:R-:W-:Y:S01]  /*0c50*/  USHF.R.S32.HI UR19, URZ, 0x1f, UR39 ;  /* 0x0000001fff137899 */ /* 0x000fe20008011427 */
[----:B------:R-:W-:Y:S01]  /*0c60*/  IMAD.WIDE.U32 R4, R23, R18, R4 ;  /* 0x0000001217047225 */ /* 0x000fe200078e0004 */
[----:B--2---:R-:W-:Y:S01]  /*0c70*/  UIMAD UR40, UR24, UR13, URZ ;  /* 0x0000000d182872a4 */ /* 0x004fe2000f8e02ff */
[----:B------:R2:W-:Y:S01]  /*0c80*/  STL [R1+0x74], R26 ;  /* 0x0000741a01007387 */ /* 0x0005e20000100800 */
[----:B------:R-:W-:Y:S01]  /*0c90*/  LEA R16, P0, R0, R26, 0x1 ;  /* 0x0000001a00107211 */ /* 0x000fe200078008ff */
[----:B------:R-:W-:Y:S01]  /*0ca0*/  IMAD.WIDE.U32 R2, R24, UR24, R2 ;  /* 0x0000001818027c25 */ /* 0x000fe2000f8e0002 */
[----:B------:R-:W-:-:S03]  /*0cb0*/  LEA R9, P1, R18, R4, 0x6 ;  /* 0x0000000412097211 */ /* 0x000fc600078230ff */
[----:B------:R-:W-:Y:S01]  /*0cc0*/  IMAD R5, R23, R19, R5 ;  /* 0x0000001317057224 */ /* 0x000fe200078e0205 */
[----:B------:R-:W-:Y:S01]  /*0cd0*/  LEA.HI.X R17, R0, R27, R7, 0x1, P0 ;  /* 0x0000001b00117211 */ /* 0x000fe200000f0c07 */
[----:B------:R-:W-:Y:S01]  /*0ce0*/  IMAD R3, R25, UR24, R3 ;  /* 0x0000001819037c24 */ /* 0x000fe2000f8e0203 */
[----:B------:R-:W-:Y:S01]  /*0cf0*/  LOP3.LUT R0, R6, 0x18, R158, 0x78, !PT ;  /* 0x0000001806007812 */ /* 0x000fe200078e789e */
[C---:B------:R-:W-:Y:S01]  /*0d00*/  IMAD R14, R23.reuse, R21, RZ ;  /* 0x00000015170e7224 */ /* 0x040fe200078e02ff */
[----:B------:R-:W-:Y:S01]  /*0d10*/  LEA.HI.X R15, R18, R5, R19, 0x6, P1 ;  /* 0x00000005120f7211 */ /* 0x000fe200008f3413 */
[----:B------:R-:W-:Y:S01]  /*0d20*/  IMAD.WIDE.U32 R2, R23, R20, R2 ;  /* 0x0000001417027225 */ /* 0x000fe200078e0002 */
[----:B-1----:R-:W-:-:S03]  /*0d30*/  LEA R8, P0, R9, UR4, 0x1 ;  /* 0x0000000409087c11 */ /* 0x002fc6000f8008ff */
[----:B------:R-:W-:Y:S01]  /*0d40*/  IMAD.IADD R11, R11, 0x1, R22 ;  /* 0x000000010b0b7824 */ /* 0x000fe200078e0216 */
[----:B------:R-:W-:Y:S01]  /*0d50*/  LEA R6, P1, R4, UR4, 0x1 ;  /* 0x0000000404067c11 */ /* 0x000fe2000f8208ff */
[----:B------:R-:W-:Y:S01]  /*0d60*/  IMAD.IADD R3, R3, 0x1, R14 ;  /* 0x0000000103037824 */ /* 0x000fe200078e020e */
[----:B------:R-:W-:Y:S01]  /*0d70*/  LOP3.LUT R0, R0, 0x1f20, R105, 0xf8, !PT ;  /* 0x00001f2000007812 */ /* 0x000fe200078ef869 */
[----:B------:R-:W-:Y:S01]  /*0d80*/  UMOV UR4, UR22 ;  /* 0x0000001600047c82 */ /* 0x000fe20008000000 */
[----:B------:R-:W-:Y:S01]  /*0d90*/  LEA.HI.X R9, R9, UR5, R15, 0x1, P0 ;  /* 0x0000000509097c11 */ /* 0x000fe200080f0c0f */
[----:B------:R-:W-:Y:S01]  /*0da0*/  UIMAD UR19, UR19, UR25, URZ ;  /* 0x00000019131372a4 */ /* 0x000fe2000f8e02ff */
[----:B----4-:R-:W-:Y:S01]  /*0db0*/  LEA R28, P0, R2, UR6, 0x1 ;  /* 0x00000006021c7c11 */ /* 0x010fe2000f8008ff */
[----:B------:R-:W-:Y:S01]  /*0dc0*/  USHF.R.S32.HI UR41, URZ, 0x1f, UR40 ;  /* 0x0000001fff297899 */ /* 0x000fe20008011428 */
[----:B------:R-:W-:Y:S01]  /*0dd0*/  LEA.HI.X R7, R4, UR5, R5, 0x1, P1 ;  /* 0x0000000504077c11 */ /* 0x000fe200088f0c05 */
[----:B------:R-:W-:Y:S01]  /*0de0*/  IMAD.SHL.U32 R5, R20, 0x40, RZ ;  /* 0x0000004014057824 */ /* 0x000fe200078e00ff */
[----:B------:R-:W-:Y:S01]  /*0df0*/  LEA R0, R0, UR4, 0x1 ;  /* 0x0000000400007c11 */ /* 0x000fe2000f8e08ff */
[----:B------:R-:W-:Y:S01]  /*0e00*/  @P2 BAR.SYNC.DEFER_BLOCKING 0x0 ;  /* 0x0000000000002b1d */ /* 0x000fe20000010000 */
[----:B------:R-:W-:Y:S01]  /*0e10*/  LEA.HI.X R29, R2, UR7, R3, 0x1, P0 ;  /* 0x00000007021d7c11 */ /* 0x000fe200080f0c03 */
[----:B---3--:R-:W-:Y:S01]  /*0e20*/  IMAD R2, R12, UR42, RZ ;  /* 0x0000002a0c027c24 */ /* 0x008fe2000f8e02ff */
[----:B------:R-:W-:Y:S01]  /*0e30*/  ULOP3.LUT UR5, UR36, 0x80000001, URZ, 0xc0, !UPT ;  /* 0x8000000124057892 */ /* 0x000fe2000f8ec0ff */
[----:B------:R-:W-:-:S02]  /*0e40*/  LEA R4, P0, R5, R28, 0x1 ;  /* 0x0000001c05047211 */ /* 0x000fc400078008ff */
[----:B------:R-:W1:Y:S01]  /*0e50*/  LDCU.64 UR6, c[0x0][0x388] ;  /* 0x00007100ff0677ac */ /* 0x000e620008000a00 */
[----:B------:R-:W-:Y:S01]  /*0e60*/  SHF.R.U32.HI R14, RZ, 0x5, R158 ;  /* 0x00000005ff0e7819 */ /* 0x000fe2000001169e */
[----:B------:R-:W-:Y:S01]  /*0e70*/  IMAD.SHL.U32 R150, R158, 0x10, RZ ;  /* 0x000000109e967824 */ /* 0x000fe200078e00ff */
[----:B------:R2:W-:Y:S01]  /*0e80*/  STL [R1+0x70], R27 ;  /* 0x0000701b01007387 */ /* 0x0005e20000100800 */
[----:B------:R-:W-:Y:S02]  /*0e90*/  UISETP.NE.AND UP0, UPT, UR5, 0x1, UPT ;  /* 0x000000010500788c */ /* 0x000fe4000bf05270 */
[----:B------:R-:W-:Y:S01]  /*0ea0*/  UIADD3 UR19, UPT, UPT, UR47, UR19, URZ ;  /* 0x000000132f137290 */ /* 0x000fe2000fffe0ff */
[----:B------:R2:W-:Y:S01]  /*0eb0*/  STL [R1+0x68], R28 ;  /* 0x0000681c01007387 */ /* 0x0005e20000100800 */
[----:B------:R-:W-:Y:S02]  /*0ec0*/  USEL UR5, URZ, 0x2000, UP0 ;  /* 0x00002000ff057887 */ /* 0x000fe40008000000 */
[----:B------:R-:W-:Y:S01]  /*0ed0*/  USHF.R.S32.HI UR25, URZ, 0x1f, UR13 ;  /* 0x0000001fff197899 */ /* 0x000fe2000801140d */
[----:B------:R2:W-:Y:S04]  /*0ee0*/  STL [R1+0x64], R29 ;  /* 0x0000641d01007387 */ /* 0x0005e80000100800 */
[----:B------:R-:W-:Y:S01]  /*0ef0*/  @!PT LDS RZ, [RZ] ;  /* 0x00000000fffff984 */ /* 0x000fe20000000800 */
[----:B------:R-:W-:Y:S01]  /*0f00*/  @!PT LDS RZ, [RZ] ;  /* 0x00000000fffff984 */ /* 0x000fe20000000800 */
[----:B------:R-:W-:Y:S01]  /*0f10*/  @!PT LDS RZ, [RZ] ;  /* 0x00000000fffff984 */ /* 0x000fe20000000800 */
[----:B------:R3:W-:Y:S04]  /*0f20*/  LDGSTS.E.BYPASS.LTC128B.128 [R0+0x8000], desc[UR28][R6.64] ;  /* 0x0800000006007fae */ /* 0x0007e8000b981a1c */
[----:B------:R4:W-:Y:S04]  /*0f30*/  LDGSTS.E.BYPASS.LTC128B.128 [R0+0x9000], desc[UR28][R8.64] ;  /* 0x0900000008007fae */ /* 0x0009e8000b981a1c */
[----:B------:R-:W0:Y:S01]  /*0f40*/  LDGDEPBAR ;  /* 0x00000000000079af */ /* 0x000e220000000000 */
[----:B---3--:R-:W-:Y:S01]  /*0f50*/  IMAD R6, R13, UR12, R2 ;  /* 0x0000000c0d067c24 */ /* 0x008fe2000f8e0202 */
[----:B------:R-:W-:Y:S01]  /*0f60*/  SHF.L.U64.HI R7, R20, 0x6, R21 ;  /* 0x0000000614077819 */ /* 0x000fe20000010215 */
[----:B------:R-:W-:Y:S01]  /*0f70*/  IMAD.WIDE.U32 R2, R12, UR12, R10 ;  /* 0x0000000c0c027c25 */ /* 0x000fe2000f8e000a */
[----:B------:R-:W3:Y:S02]  /*0f80*/  LDCU UR12, c[0x0][0x3e0] ;  /* 0x00007c00ff0c77ac */ /* 0x000ee40008000800 */
[----:B------:R-:W-:Y:S01]  /*0f90*/  LEA.HI.X R5, R5, R29, R7, 0x1, P0 ;  /* 0x0000001d05057211 */ /* 0x000fe200000f0c07 */
[----:B------:R-:W-:Y:S01]  /*0fa0*/  IMAD.MOV.U32 R7, RZ, RZ, R29 ;  /* 0x000000ffff077224 */ /* 0x000fe200078e001d */
[----:B------:R-:W-:Y:S01]  /*0fb0*/  IADD3 R3, PT, PT, R3, R6, RZ ;  /* 0x0000000603037210 */ /* 0x000fe20007ffe0ff */
[----:B------:R-:W-:-:S02]  /*0fc0*/  IMAD.MOV.U32 R6, RZ, RZ, R28 ;  /* 0x000000ffff067224 */ /* 0x000fc400078e001c */
[----:B------:R-:W-:Y:S02]  /*0fd0*/  VIADD R10, R0, UR5 ;  /* 0x00000005000a7c36 */ /* 0x000fe40008000000 */
[C---:B------:R-:W-:Y:S01]  /*0fe0*/  IMAD.WIDE.U32 R2, R23.reuse, R12, R2 ;  /* 0x0000000c17027225 */ /* 0x040fe200078e0002 */
[----:B------:R1:W-:Y:S03]  /*0ff0*/  LDGSTS.E.BYPASS.LTC128B.128 [R0+0x4000], desc[UR28][R6.64] ;  /* 0x0400000006007fae */ /* 0x0003e6000b981a1c */
[----:B------:R-:W-:Y:S01]  /*1000*/  IMAD R3, R23, R13, R3 ;  /* 0x0000000d17037224 */ /* 0x000fe200078e0203 */
[----:B------:R2:W-:Y:S01]  /*1010*/  LDGSTS.E.BYPASS.LTC128B.128 [R0+0x5000], desc[UR28][R4.64] ;  /* 0x0500000004007fae */ /* 0x0005e2000b981a1c */
[----:B----4-:R-:W-:Y:S01]  /*1020*/  LEA R8, P0, R12, R2, 0x6 ;  /* 0x000000020c087211 */ /* 0x010fe200078030ff */
[----:B------:R-:W-:Y:S01]  /*1030*/  IMAD.SHL.U32 R9, R14, 0x10, RZ ;  /* 0x000000100e097824 */ /* 0x000fe200078e00ff */
[----:B---3--:R-:W-:Y:S01]  /*1040*/  USHF.R.S32.HI UR18, URZ, 0x1f, UR12 ;  /* 0x0000001fff127899 */ /* 0x008fe2000801140c */
[----:B------:R-:W-:Y:S01]  /*1050*/  IMAD.MOV.U32 R11, RZ, RZ, 0x4 ;  /* 0x00000004ff0b7424 */ /* 0x000fe200078e00ff */
[----:B------:R-:W-:-:S02]  /*1060*/  UIMAD UR19, UR19, UR12, URZ ;  /* 0x0000000c131372a4 */ /* 0x000fc4000f8e02ff */
[----:B------:R-:W-:Y:S01]  /*1070*/  LOP3.LUT R9, R9, 0x30, RZ, 0xc0, !PT ;  /* 0x0000003009097812 */ /* 0x000fe200078ec0ff */
[----:B------:R-:W-:Y:S02]  /*1080*/  UIMAD UR39, UR12, UR13, URZ ;  /* 0x0000000d0c2772a4 */ /* 0x000fe4000f8e02ff */
[----:B------:R-:W-:Y:S01]  /*1090*/  UIMAD.WIDE.U32 UR42, UR46, UR12, URZ ;  /* 0x0000000c2e2a72a5 */ /* 0x000fe2000f8e00ff */
[----:B------:R-:W-:Y:S02]  /*10a0*/  LOP3.LUT R9, R9, 0x7, R23, 0xf8, !PT ;  /* 0x0000000709097812 */ /* 0x000fe400078ef817 */
[C---:B-1----:R-:W-:Y:S02]  /*10b0*/  LEA R6, P1, R2.reuse, UR6, 0x1 ;  /* 0x0000000602067c11 */ /* 0x042fe4000f8208ff */
[----:B--2---:R-:W-:Y:S01]  /*10c0*/  MOV R4, R26 ;  /* 0x0000001a00047202 */ /* 0x004fe20000000f00 */
[----:B------:R-:W-:Y:S01]  /*10d0*/  IMAD.MOV.U32 R5, RZ, RZ, R27 ;  /* 0x000000ffff057224 */ /* 0x000fe200078e001b */
[----:B------:R-:W-:-:S04]  /*10e0*/  LEA.HI.X R7, R2, UR7, R3, 0x1, P1 ;  /* 0x0000000702077c11 */ /* 0x000fc800088f0c03 */
[----:B------:R1:W-:Y:S04]  /*10f0*/  LDGSTS.E.BYPASS.LTC128B.128 [R10], desc[UR28][R4.64] ;  /* 0x00000000040a7fae */ /* 0x0003e8000b981a1c */
[----:B------:R-:W-:Y:S04]  /*1100*/  LDGSTS.E.BYPASS.LTC128B.128 [R10+0x1000], desc[UR28][R16.64] ;  /* 0x01000000100a7fae */ /* 0x000fe8000b981a1c */
[----:B------:R2:W-:Y:S01]  /*1110*/  LDGSTS.E.BYPASS.LTC128B.128 [R0+0x6000], desc[UR28][R6.64] ;  /* 0x0600000006007fae */ /* 0x0005e2000b981a1c */
[----:B-1----:R-:W-:Y:S01]  /*1120*/  LEA.HI.X R5, R12, R3, R13, 0x6, P0 ;  /* 0x000000030c057211 */ /* 0x002fe200000f340d */
[----:B------:R-:W-:Y:S01]  /*1130*/  UIMAD.WIDE UR44, UR12, UR13, URZ ;  /* 0x0000000d0c2c72a5 */ /* 0x000fe2000f8e02ff */
[----:B------:R-:W-:Y:S01]  /*1140*/  LEA R4, P0, R8, UR6, 0x1 ;  /* 0x0000000608047c11 */ /* 0x000fe2000f8008ff */
[----:B------:R-:W-:-:S03]  /*1150*/  IMAD.WIDE.U32 R2, R9, R11, UR14 ;  /* 0x0000000e09027e25 */ /* 0x000fc6000f8e000b */
[----:B------:R-:W-:Y:S01]  /*1160*/  LEA.HI.X R5, R8, UR7, R5, 0x1, P0 ;  /* 0x0000000708057c11 */ /* 0x000fe200080f0c05 */
[----:B------:R-:W1:Y:S01]  /*1170*/  LDCU.64 UR6, c[0x0][0x460] ;  /* 0x00008c00ff0677ac */ /* 0x000e620008000a00 */
[----:B--2---:R-:W2:Y:S03]  /*1180*/  S2R R6, SR_CTAID.X ;  /* 0x0000000000067919 */ /* 0x004ea60000002500 */
[----:B------:R3:W-:Y:S04]  /*1190*/  LDGSTS.E.BYPASS.LTC128B.128 [R0+0x7000], desc[UR28][R4.64] ;  /* 0x0700000004007fae */ /* 0x0007e8000b981a1c */
[----:B------:R-:W0:Y:S01]  /*11a0*/  LDGDEPBAR ;  /* 0x00000000000079af */ /* 0x000e220000000000 */
[----:B------:R-:W-:-:S02]  /*11b0*/  UIMAD UR12, UR18, UR46, UR19 ;  /* 0x0000002e120c72a4 */ /* 0x000fc4000f8e0213 */
[----:B------:R-:W-:Y:S01]  /*11c0*/  UIMAD.WIDE.U32 UR40, UR42, UR13, UR40 ;  /* 0x0000000d2a2872a5 */ /* 0x000fe2000f8e0028 */
[----:B------:R-:W5:Y:S01]  /*11d0*/  LDG.E R9, desc[UR28][R2.64] ;  /* 0x0000001c02097981 */ /* 0x000f62000c1e1900 */
[----:B------:R-:W-:-:S03]  /*11e0*/  UIADD3 UR12, UPT, UPT, UR43, UR12, URZ ;  /* 0x0000000c2b0c7290 */ /* 0x000fc6000fffe0ff */
[----:B------:R-:W5:Y:S01]  /*11f0*/  LDG.E R12, desc[UR28][R2.64+0x20] ;  /* 0x0000201c020c7981 */ /* 0x000f62000c1e1900 */
[----:B-1----:R-:W-:-:S03]  /*1200*/  UISETP.NE.U32.AND UP0, UPT, UR6, URZ, UPT ;  /* 0x000000ff0600728c */ /* 0x002fc6000bf05070 */
[----:B------:R-:W5:Y:S04]  /*1210*/  LDG.E R13, desc[UR28][R2.64+0x100] ;  /* 0x0001001c020d7981 */ /* 0x000f68000c1e1900 */
[----:B------:R2:W5:Y:S01]  /*1220*/  LDG.E R11, desc[UR28][R2.64+0x120] ;  /* 0x0001201c020b7981 */ /* 0x000562000c1e1900 */
[----:B------:R-:W-:Y:S01]  /*1230*/  UISETP.NE.AND.EX UP0, UPT, UR7, URZ, UPT, UP0 ;  /* 0x000000ff0700728c */ /* 0x000fe2000bf05300 */
[----:B------:R-:W-:Y:S01]  /*1240*/  LOP3.LUT R8, R152, 0x18, RZ, 0xc0, !PT ;  /* 0x0000001898087812 */ /* 0x000fe200078ec0ff */
[----:B------:R-:W-:Y:S01]  /*1250*/  UIMAD UR12, UR12, UR13, URZ ;  /* 0x0000000d0c0c72a4 */ /* 0x000fe2000f8e02ff */
[----:B------:R-:W-:Y:S01]  /*1260*/  CS2R R94, SRZ ;  /* 0x00000000005e7805 */ /* 0x000fe2000001ff00 */
[----:B------:R-:W-:Y:S01]  /*1270*/  USEL UR37, UR37, URZ, UP0 ;  /* 0x000000ff25257287 */ /* 0x000fe20008000000 */
[----:B------:R-:W-:Y:S01]  /*1280*/  CS2R R92, SRZ ;  /* 0x00000000005c7805 */ /* 0x000fe2000001ff00 */
[----:B---3--:R-:W2:Y:S01]  /*1290*/  LDC.64 R4, c[0x0][0x5f8] ;  /* 0x00017e00ff047b82 */ /* 0x008ea20000000a00 */
[----:B------:R-:W-:Y:S01]  /*12a0*/  UIMAD UR12, UR25, UR42, UR12 ;  /* 0x0000002a190c72a4 */ /* 0x000fe2000f8e020c */
[----:B------:R-:W-:Y:S01]  /*12b0*/  LOP3.LUT R0, R158, 0x1f, RZ, 0xc0, !PT ;  /* 0x0000001f9e007812 */ /* 0x000fe200078ec0ff */
[----:B------:R-:W-:Y:S01]  /*12c0*/  UIADD3 UR37, UP0, UPT, UR34, UR37, URZ ;  /* 0x0000002522257290 */ /* 0x000fe2000ff1e0ff */
[----:B------:R-:W-:-:S04]  /*12d0*/  DEPBAR.LE SB0, 0x1 ;  /* 0x000080400000791a */ /* 0x000fc80000000000 */
[----:B------:R-:W-:Y:S01]  /*12e0*/  UIADD3 UR41, UPT, UPT, UR41, UR12, URZ ;  /* 0x0000000c29297290 */ /* 0x000fe2000fffe0ff */
[----:B------:R-:W-:Y:S01]  /*12f0*/  IMAD R0, R14, UR39, R0 ;  /* 0x000000270e007c24 */ /* 0x000fe2000f8e0200 */
[----:B------:R-:W-:Y:S01]  /*1300*/  UIADD3.X UR33, UPT, UPT, URZ, UR33, URZ, UP0, !UPT ;  /* 0x00000021ff217290 */ /* 0x000fe200087fe4ff */
[----:B------:R-:W-:Y:S01]  /*1310*/  SHF.L.U32 R14, R158, 0x5, RZ ;  /* 0x000000059e0e7819 */ /* 0x000fe200000006ff */
[----:B------:R-:W-:Y:S01]  /*1320*/  UIMAD UR13, UR45, UR37, URZ ;  /* 0x000000252d0d72a4 */ /* 0x000fe2000f8e02ff */
[----:B------:R-:W-:Y:S01]  /*1330*/  CS2R R98, SRZ ;  /* 0x0000000000627805 */ /* 0x000fe2000001ff00 */
[----:B------:R-:W-:Y:S01]  /*1340*/  UIMAD.WIDE.U32 UR40, UR44, UR37, UR40 ;  /* 0x000000252c2872a5 */ /* 0x000fe2000f8e0028 */
[----:B------:R-:W-:Y:S01]  /*1350*/  LOP3.LUT R7, R8, 0xc0, R14, 0xf8, !PT ;  /* 0x000000c008077812 */ /* 0x000fe200078ef80e */
[----:B------:R-:W-:Y:S01]  /*1360*/  UIMAD UR13, UR44, UR33, UR13 ;  /* 0x000000212c0d72a4 */ /* 0x000fe2000f8e020d */
[----:B------:R-:W-:Y:S01]  /*1370*/  CS2R R96, SRZ ;  /* 0x0000000000607805 */ /* 0x000fe2000001ff00 */
[----:B------:R-:W-:Y:S01]  /*1380*/  USHF.L.U32 UR12, UR39, 0x7, URZ ;  /* 0x00000007270c7899 */ /* 0x000fe200080006ff */
[----:B------:R-:W-:Y:S01]  /*1390*/  CS2R R90, SRZ ;  /* 0x00000000005a7805 */ /* 0x000fe2000001ff00 */
[----:B------:R-:W-:Y:S01]  /*13a0*/  UIADD3 UR13, UPT, UPT, UR41, UR13, URZ ;  /* 0x0000000d290d7290 */ /* 0x000fe2000fffe0ff */
[----:B------:R-:W-:Y:S01]  /*13b0*/  CS2R R88, SRZ ;  /* 0x0000000000587805 */ /* 0x000fe2000001ff00 */
[----:B------:R-:W1:Y:S01]  /*13c0*/  LDCU.64 UR6, c[0x0][0x570] ;  /* 0x0000ae00ff0677ac */ /* 0x000e620008000a00 */
[----:B------:R-:W-:Y:S01]  /*13d0*/  CS2R R86, SRZ ;  /* 0x0000000000567805 */ /* 0x000fe2000001ff00 */
[----:B--2---:R-:W-:Y:S01]  /*13e0*/  IMAD.WIDE.U32 R2, R6, R4, RZ ;  /* 0x0000000406027225 */ /* 0x004fe200078e00ff */
[----:B------:R-:W-:Y:S01]  /*13f0*/  LOP3.LUT R4, R150, 0x100, RZ, 0xc0, !PT ;  /* 0x0000010096047812 */ /* 0x000fe200078ec0ff */
[----:B------:R-:W-:Y:S01]  /*1400*/  UISETP.GE.AND UP0, UPT, UR32, 0x1, UPT ;  /* 0x000000012000788c */ /* 0x000fe2000bf06270 */
[----:B------:R-:W-:Y:S01]  /*1410*/  CS2R R84, SRZ ;  /* 0x0000000000547805 */ /* 0x000fe2000001ff00 */
[----:B------:R-:W-:Y:S01]  /*1420*/  IMAD R5, R6, R5, R3 ;  /* 0x0000000506057224 */ /* 0x000fe200078e0203 */
[----:B------:R-:W-:Y:S01]  /*1430*/  SEL R2, R2, RZ, P2 ;  /* 0x000000ff02027207 */ /* 0x000fe20001000000 */
[----:B------:R-:W-:Y:S01]  /*1440*/  BAR.SYNC.DEFER_BLOCKING 0x0 ;  /* 0x0000000000007b1d */ /* 0x000fe20000010000 */
[----:B------:R-:W-:Y:S01]  /*1450*/  LOP3.LUT R3, R150, 0x3800, RZ, 0xc0, !PT ;  /* 0x0000380096037812 */ /* 0x000fe200078ec0ff */
[----:B------:R-:W-:Y:S01]  /*1460*/  ULEA UR18, UR36, UR35, 0x7 ;  /* 0x0000002324127291 */ /* 0x000fe2000f8e38ff */
[----:B------:R-:W-:-:S02]  /*1470*/  IADD3 R6, P1, P0, R0, UR40, R2 ;  /* 0x0000002800067c10 */ /* 0x000fc4000f83e002 */
[----:B------:R-:W-:Y:S02]  /*1480*/  CS2R R78, SRZ ;  /* 0x00000000004e7805 */ /* 0x000fe4000001ff00 */
[----:B------:R-:W-:Y:S02]  /*1490*/  LOP3.LUT R128, R3, 0x20, R14, 0xf8, !PT ;  /* 0x0000002003807812 */ /* 0x000fe400078ef80e */
[----:B------:R-:W-:Y:S02]  /*14a0*/  CS2R R76, SRZ ;  /* 0x00000000004c7805 */ /* 0x000fe4000001ff00 */
[----:B------:R-:W-:Y:S02]  /*14b0*/  LOP3.LUT R3, R7, 0x8, R158, 0x78, !PT ;  /* 0x0000000807037812 */ /* 0x000fe400078e789e */
[----:B------:R-:W-:Y:S02]  /*14c0*/  CS2R R82, SRZ ;  /* 0x0000000000527805 */ /* 0x000fe4000001ff00 */
[----:B------:R-:W-:-:S02]  /*14d0*/  SHF.R.S32.HI R2, RZ, 0x1f, R0 ;  /* 0x0000001fff027819 */ /* 0x000fc40000011400 */
[----:B------:R-:W-:Y:S02]  /*14e0*/  CS2R R80, SRZ ;  /* 0x0000000000507805 */ /* 0x000fe4000001ff00 */
[----:B------:R-:W-:Y:S02]  /*14f0*/  SEL R0, R5, RZ, P2 ;  /* 0x000000ff05007207 */ /* 0x000fe40001000000 */
[----:B------:R-:W-:Y:S02]  /*1500*/  CS2R R74, SRZ ;  /* 0x00000000004a7805 */ /* 0x000fe4000001ff00 */
[----:B------:R-:W-:Y:S02]  /*1510*/  LOP3.LUT R128, R3, R128, R4, 0xfe, !PT ;  /* 0x0000008003807212 */ /* 0x000fe400078efe04 */
[----:B------:R-:W-:Y:S02]  /*1520*/  CS2R R72, SRZ ;  /* 0x0000000000487805 */ /* 0x000fe4000001ff00 */
[----:B------:R-:W-:-:S02]  /*1530*/  LOP3.LUT P2, RZ, R158, 0x4, RZ, 0xc0, !PT ;  /* 0x000000049eff7812 */ /* 0x000fc4000784c0ff */
[----:B------:R-:W-:Y:S02]  /*1540*/  CS2R R70, SRZ ;  /* 0x0000000000467805 */ /* 0x000fe4000001ff00 */
[----:B------:R-:W-:Y:S01]  /*1550*/  IADD3.X R3, PT, PT, R2, UR13, R0, P1, P0 ;  /* 0x0000000d02037c10 */ /* 0x000fe20008fe0400 */
[----:B------:R-:W-:Y:S01]  /*1560*/  IMAD.U32 R2, RZ, RZ, UR12 ;  /* 0x0000000cff027e24 */ /* 0x000fe2000f8e00ff */
[----:B------:R-:W-:Y:S01]  /*1570*/  IADD3 R0, P0, PT, R6, UR12, RZ ;  /* 0x0000000c06007c10 */ /* 0x000fe2000ff1e0ff */
[----:B------:R-:W2:Y:S01]  /*1580*/  LDCU.64 UR12, c[0x0][0x5e8] ;  /* 0x0000bd00ff0c77ac */ /* 0x000ea20008000a00 */
[----:B------:R-:W-:Y:S02]  /*1590*/  LEA R128, R128, UR4, 0x1 ;  /* 0x0000000480807c11 */ /* 0x000fe4000f8e08ff */
[----:B------:R-:W-:Y:S02]  /*15a0*/  CS2R R68, SRZ ;  /* 0x0000000000447805 */ /* 0x000fe4000001ff00 */
[----:B------:R-:W-:-:S02]  /*15b0*/  LEA.HI.X.SX32 R2, R2, R3, 0x1, P0 ;  /* 0x0000000302027211 */ /* 0x000fc400000f0eff */
[C---:B------:R-:W-:Y:S01]  /*15c0*/  IADD3 R3, PT, PT, R128.reuse, 0x8000, RZ ;  /* 0x0000800080037810 */ /* 0x040fe20007ffe0ff */
[----:B------:R-:W-:Y:S01]  /*15d0*/  VIADD R144, R128, 0x8020 ;  /* 0x0000802080907836 */ /* 0x000fe20000000000 */
[----:B------:R3:W4:Y:S01]  /*15e0*/  LDSM.16.M88.4 R116, [R128+0x8000] ;  /* 0x008000008074783b */ /* 0x0007220000000200 */
[C---:B-1----:R-:W-:Y:S02]  /*15f0*/  LEA R4, P0, R0.reuse, UR6, 0x2 ;  /* 0x0000000600047c11 */ /* 0x042fe4000f8010ff */
[----:B------:R-:W-:Y:S01]  /*1600*/  @P2 VIADD R144, R3, 0xffffffe0 ;  /* 0xffffffe003902836 */ /* 0x000fe20000000000 */
[----:B------:R3:W1:Y:S01]  /*1610*/  LDSM.16.M88.4 R120, [R128+0x8400] ;  /* 0x008400008078783b */ /* 0x0006620000000200 */
[----:B------:R-:W-:-:S03]  /*1620*/  LEA.HI.X R5, R0, UR7, R2, 0x2, P0 ;  /* 0x0000000700057c11 */ /* 0x000fc600080f1402 */
[----:B------:R3:W1:Y:S01]  /*1630*/  LDSM.16.M88.4 R124, [R128+0x8800] ;  /* 0x00880000807c783b */ /* 0x0006620000000200 */
[----:B--2---:R-:W-:-:S03]  /*1640*/  UIMAD.WIDE UR18, UR18, 0x4, UR12 ;  /* 0x00000004121278a5 */ /* 0x004fc6000f8e020c */
[----:B------:R3:W2:Y:S04]  /*1650*/  LDSM.16.M88.4 R132, [R144] ;  /* 0x000000009084783b */ /* 0x0006a80000000200 */
[----:B------:R3:W1:Y:S04]  /*1660*/  LDSM.16.M88.4 R136, [R144+0x400] ;  /* 0x000400009088783b */ /* 0x0006680000000200 */
[----:B------:R3:W1:Y:S04]  /*1670*/  LDSM.16.M88.4 R140, [R144+0x800] ;  /* 0x00080000908c783b */ /* 0x0006680000000200 */
[----:B------:R-:W1:Y:S04]  /*1680*/  LDSM.16.M88.4 R128, [R128+0x8c00] ;  /* 0x008c00008080783b */ /* 0x000e680000000200 */
[----:B------:R-:W1:Y:S01]  /*1690*/  LDSM.16.M88.4 R144, [R144+0xc00] ;  /* 0x000c00009090783b */ /* 0x000e620000000200 */
[----:B------:R-:W-:Y:S05]  /*16a0*/  BRA.U !UP0, `(.L_x_627) ;  /* 0x0000005108b47547 */ /* 0x000fea000b800000 */
[--C-:B------:R-:W-:Y:S01]  /*16b0*/  SHF.R.U32.HI R0, RZ, 0x4, R158.reuse ;  /* 0x00000004ff007819 */ /* 0x100fe2000001169e */
[----:B------:R1:W-:Y:S01]  /*16c0*/  STL.64 [R1+0x38], R4 ;  /* 0x0000380401007387 */ /* 0x0003e20000100a00 */
[--C-:B------:R-:W-:Y:S01]  /*16d0*/  SHF.R.U32.HI R3, RZ, 0x1, R158.reuse ;  /* 0x00000001ff037819 */ /* 0x100fe2000001169e */
[----:B------:R-:W-:Y:S01]  /*16e0*/  IMAD.MOV.U32 R153, RZ, RZ, 0x20 ;  /* 0x00000020ff997424 */ /* 0x000fe200078e00ff */
[----:B------:R-:W-:Y:S01]  /*16f0*/  LOP3.LUT R0, R0, 0x8, RZ, 0xc0, !PT ;  /* 0x0000000800007812 */ /* 0x000fe200078ec0ff */
[----:B------:R1:W-:Y:S01]  /*1700*/  STL [R1+0x6c], R10 ;  /* 0x00006c0a01007387 */ /* 0x0003e20000100800 */
[----:B------:R-:W-:Y:S01]  /*1710*/  LOP3.LUT R2, R14, 0x120, RZ, 0xc0, !PT ;  /* 0x000001200e027812 */ /* 0x000fe200078ec0ff */
[----:B------:R-:W-:Y:S01]  /*1720*/  IMAD.MOV.U32 R95, RZ, RZ, RZ ;  /* 0x000000ffff5f7224 */ /* 0x000fe200078e00ff */
[----:B------:R-:W-:Y:S01]  /*1730*/  LOP3.LUT R0, R0, 0x10, R158, 0xf8, !PT ;  /* 0x0000001000007812 */ /* 0x000fe200078ef89e */
[----:B-----5:R1:W-:Y:S01]  /*1740*/  STL [R1+0x84], R9 ;  /* 0x0000840901007387 */ /* 0x0203e20000100800 */
[----:B------:R-:W-:Y:S01]  /*1750*/  LOP3.LUT R150, R2, 0x600, R150, 0xf8, !PT ;  /* 0x0000060002967812 */ /* 0x000fe200078ef896 */
[----:B------:R-:W-:Y:S01]  /*1760*/  IMAD.MOV.U32 R2, RZ, RZ, 0x10 ;  /* 0x00000010ff027424 */ /* 0x000fe200078e00ff */
[--C-:B------:R-:W-:Y:S01]  /*1770*/  LOP3.LUT R0, R0, 0xc0, R14.reuse, 0xf8, !PT ;  /* 0x000000c000007812 */ /* 0x100fe200078ef80e */
[----:B------:R1:W-:Y:S01]  /*1780*/  STL [R1+0x80], R12 ;  /* 0x0000800c01007387 */ /* 0x0003e20000100800 */
[----:B------:R-:W-:Y:S01]  /*1790*/  LOP3.LUT R7, R7, 0x8, R3, 0x78, !PT ;  /* 0x0000000807077812 */ /* 0x000fe200078e7803 */
[----:B------:R-:W-:Y:S01]  /*17a0*/  USHF.L.U32 UR39, UR39, 0x3, URZ ;  /* 0x0000000327277899 */ /* 0x000fe200080006ff */
[----:B------:R-:W-:Y:S01]  /*17b0*/  LOP3.LUT R8, R0, R8, RZ, 0x3c, !PT ;  /* 0x0000000800087212 */ /* 0x000fe200078e3cff */
[----:B------:R1:W-:Y:S01]  /*17c0*/  STL [R1+0x7c], R13 ;  /* 0x00007c0d01007387 */ /* 0x0003e20000100800 */
[----:B------:R-:W-:Y:S01]  /*17d0*/  LOP3.LUT R7, R150, R7, RZ, 0xfc, !PT ;  /* 0x0000000796077212 */ /* 0x000fe200078efcff */
[----:B------:R-:W1:Y:S01]  /*17e0*/  LDCU UR6, c[0x0][0x3e0] ;  /* 0x00007c00ff0677ac */ /* 0x000e620008000800 */
[----:B------:R-:W-:Y:S01]  /*17f0*/  LOP3.LUT R8, R8, 0x120, R14, 0xf8, !PT ;  /* 0x0000012008087812 */ /* 0x000fe200078ef80e */
[----:B------:R-:W4:Y:S01]  /*1800*/  S2R R158, SR_TID.X ;  /* 0x00000000009e7919 */ /* 0x000f220000002100 */
[----:B------:R-:W-:Y:S01]  /*1810*/  LEA R151, R7, UR4, 0x1 ;  /* 0x0000000407977c11 */ /* 0x000fe2000f8e08ff */
[----:B------:R-:W1:Y:S01]  /*1820*/  LDCU UR12, c[0x0][0x50c] ;  /* 0x0000a180ff0c77ac */ /* 0x000e620008000800 */
[----:B------:R1:W-:Y:S01]  /*1830*/  STL [R1+0x78], R11 ;  /* 0x0000780b01007387 */ /* 0x0003e20000100800 */
[----:B------:R-:W1:Y:S01]  /*1840*/  LDCU UR7, c[0x0][0x45c] ;  /* 0x00008b80ff0777ac */ /* 0x000e620008000800 */
[C---:B----4-:R-:W-:Y:S01]  /*1850*/  LOP3.LUT P0, RZ, R158.reuse, 0x4, RZ, 0xc0, !PT ;  /* 0x000000049eff7812 */ /* 0x050fe2000780c0ff */
[----:B------:R-:W-:Y:S01]  /*1860*/  IMAD.SHL.U32 R0, R158, 0x2, RZ ;  /* 0x000000029e007824 */ /* 0x000fe200078e00ff */
[----:B------:R-:W-:Y:S01]  /*1870*/  LEA R148, R8, UR4, 0x1 ;  /* 0x0000000408947c11 */ /* 0x000fe2000f8e08ff */
[C---:B------:R-:W-:Y:S01]  /*1880*/  IMAD.SHL.U32 R160, R158.reuse, 0x40, RZ ;  /* 0x000000409ea07824 */ /* 0x040fe200078e00ff */
[C---:B------:R-:W-:Y:S01]  /*1890*/  R2P PR, R158.reuse, 0x18 ;  /* 0x000000189e007804 */ /* 0x040fe20000000000 */
[C---:B------:R-:W-:Y:S01]  /*18a0*/  IMAD.SHL.U32 R156, R158.reuse, 0x20, RZ ;  /* 0x000000209e9c7824 */ /* 0x040fe200078e00ff */
[----:B------:R-:W-:Y:S01]  /*18b0*/  LOP3.LUT P1, RZ, R158, 0x2, RZ, 0xc0, !PT ;  /* 0x000000029eff7812 */ /* 0x000fe2000782c0ff */
[----:B------:R-:W-:Y:S01]  /*18c0*/  VIADD R151, R151, UR5 ;  /* 0x0000000597977c36 */ /* 0x000fe20008000000 */
[----:B------:R-:W-:Y:S01]  /*18d0*/  LOP3.LUT R0, R0, 0xe006, R160, 0xc8, !PT ;  /* 0x0000e00600007812 */ /* 0x000fe200078ec8a0 */
[----:B------:R-:W-:Y:S01]  /*18e0*/  VIADD R148, R148, UR5 ;  /* 0x0000000594947c36 */ /* 0x000fe20008000000 */
[----:B------:R-:W-:Y:S01]  /*18f0*/  SEL R3, R153, 0xffffffe0, !P3 ;  /* 0xffffffe099037807 */ /* 0x000fe20005800000 */
[----:B------:R-:W-:Y:S01]  /*1900*/  UMOV UR5, UR19 ;  /* 0x0000001300057c82 */ /* 0x000fe20008000000 */
[----:B------:R-:W-:-:S02]  /*1910*/  LOP3.LUT R154, R160, 0x200, RZ, 0xc0, !PT ;  /* 0x00000200a09a7812 */ /* 0x000fc400078ec0ff */
[C---:B------:R-:W-:Y:S01]  /*1920*/  SEL R159, R153.reuse, 0xffffffe0, !P0 ;  /* 0xffffffe0999f7807 */ /* 0x040fe20004000000 */
[----:B------:R4:W-:Y:S01]  /*1930*/  STL [R1+0x8c], R3 ;  /* 0x00008c0301007387 */ /* 0x0009e20000100800 */
[----:B------:R-:W-:Y:S02]  /*1940*/  SHF.R.U32.HI R155, RZ, 0x1, R158 ;  /* 0x00000001ff9b7819 */ /* 0x000fe4000001169e */
[----:B------:R-:W-:Y:S02]  /*1950*/  LOP3.LUT R157, R158, 0x8, RZ, 0xc0, !PT ;  /* 0x000000089e9d7812 */ /* 0x000fe400078ec0ff */
[----:B------:R-:W-:Y:S02]  /*1960*/  SEL R153, R153, 0xffffffe0, !P1 ;  /* 0xffffffe099997807 */ /* 0x000fe40004800000 */
[----:B------:R-:W-:Y:S02]  /*1970*/  SEL R2, R2, 0xfffffff0, !P0 ;  /* 0xfffffff002027807 */ /* 0x000fe40004000000 */
[----:B------:R-:W-:-:S02]  /*1980*/  LOP3.LUT R0, R0, 0xc00, R156, 0xf8, !PT ;  /* 0x00000c0000007812 */ /* 0x000fc400078ef89c */
[----:B-1----:R-:W-:-:S07]  /*1990*/  LOP3.LUT R154, R154, 0xc00, R156, 0xf8, !PT ;  /* 0x00000c009a9a7812 */ /* 0x002fce00078ef89c */
.L_x_630:
[----:B------:R-:W2:Y:S01]  /*19a0*/  LDL R169, [R1+0x84] ;  /* 0x0000840001a97983 */ /* 0x000ea20000100800 */
[C---:B------:R-:W-:Y:S01]  /*19b0*/  SHF.L.U32 R150, R158.reuse, 0x4, RZ ;  /* 0x000000049e967819 */ /* 0x040fe200000006ff */
[----:B------:R-:W-:Y:S01]  /*19c0*/  UMOV UR4, UR21 ;  /* 0x0000001500047c82 */ /* 0x000fe20008000000 */
[----:B------:R-:W-:Y:S01]  /*19d0*/  SHF.L.U32 R152, R158, 0x2, RZ ;  /* 0x000000029e987819 */ /* 0x000fe200000006ff */
[----:B------:R-:W3:Y:S01]  /*19e0*/  LDL R2, [R1+0x80] ;  /* 0x0000800001027983 */ /* 0x000ee20000100800 */
[C---:B------:R-:W-:Y:S01]  /*19f0*/  LOP3.LUT R100, R150.reuse, 0x3800, RZ, 0xc0, !PT ;  /* 0x0000380096647812 */ /* 0x040fe200078ec0ff */
[----:B------:R-:W-:Y:S01]  /*1a00*/  UIADD3 UR13, UPT, UPT, UR36, 0x1, URZ ;  /* 0x00000001240d7890 */ /* 0x000fe2000fffe0ff */
[----:B------:R-:W-:Y:S01]  /*1a10*/  LOP3.LUT R0, R150, 0x100, RZ, 0xc0, !PT ;  /* 0x0000010096007812 */ /* 0x000fe200078ec0ff */
[----:B------:R-:W0:Y:S01]  /*1a20*/  LDGDEPBAR ;  /* 0x00000000000079af */ /* 0x000e220000000000 */
[----:B------:R-:W-:Y:S01]  /*1a30*/  LOP3.LUT R149, R152, 0x18, RZ, 0xc0, !PT ;  /* 0x0000001898957812 */ /* 0x000fe200078ec0ff */
[----:B------:R-:W-:Y:S01]  /*1a40*/  UISETP.NE.AND UP0, UPT, UR13, 0x1, UPT ;  /* 0x000000010d00788c */ /* 0x000fe2000bf05270 */
[--C-:B------:R-:W-:Y:S05]  /*1a50*/  LOP3.LUT R100, R100, 0x20, R156.reuse, 0xf8, !PT ;  /* 0x0000002064647812 */ /* 0x100fea00078ef89c */
[----:B------:R-:W3:Y:S01]  /*1a60*/  LDL R168, [R1+0x7c] ;  /* 0x00007c0001a87983 */ /* 0x000ee20000100800 */
[----:B----4-:R-:W-:Y:S02]  /*1a70*/  LOP3.LUT R3, R149, 0xc0, R156, 0xf8, !PT ;  /* 0x000000c095037812 */ /* 0x010fe400078ef89c */
[----:B------:R-:W-:Y:S01]  /*1a80*/  LOP3.LUT R100, R100, R0, RZ, 0xfc, !PT ;  /* 0x0000000064647212 */ /* 0x000fe200078efcff */
[----:B------:R-:W4:Y:S01]  /*1a90*/  LDL R167, [R1+0x78] ;  /* 0x0000780001a77983 */ /* 0x000f220000100800 */
[----:B------:R-:W-:Y:S02]  /*1aa0*/  IADD3 R112, PT, PT, R151, R159, RZ ;  /* 0x0000009f97707210 */ /* 0x000fe40007ffe0ff */
[----:B------:R-:W-:Y:S01]  /*1ab0*/  LOP3.LUT R100, R100, R3, R157, 0xf6, !PT ;  /* 0x0000000364647212 */ /* 0x000fe200078ef69d */
[----:B------:R-:W-:Y:S03]  /*1ac0*/  STL [R1+0xd0], R84 ;  /* 0x0000d05401007387 */ /* 0x000fe60000100800 */
[----:B------:R-:W-:Y:S01]  /*1ad0*/  LEA R100, R100, UR4, 0x1 ;  /* 0x0000000464647c11 */ /* 0x000fe2000f8e08ff */
[----:B------:R-:W-:Y:S03]  /*1ae0*/  STL [R1+0xcc], R83 ;  /* 0x0000cc5301007387 */ /* 0x000fe60000100800 */
[----:B------:R-:W-:Y:S01]  /*1af0*/  IADD3 R0, PT, PT, R100, R159, RZ ;  /* 0x0000009f64007210 */ /* 0x000fe20007ffe0ff */
        /* <DEDUP_REMOVED lines=15> */
[----:B------:R-:W-:Y:S04]  /*1bf0*/  DEPBAR.LE SB0, 0x0 ;  /* 0x000080000000791a */ /* 0x000fe80000000000 */
[----:B------:R-:W-:Y:S06]  /*1c00*/  BAR.SYNC.DEFER_BLOCKING 0x0 ;  /* 0x0000000000007b1d */ /* 0x000fec0000010000 */
[----:B------:R-:W-:Y:S08]  /*1c10*/  LDSM.16.M88.4 R64, [R151] ;  /* 0x000000009740783b */ /* 0x000ff00000000200 */
[----:B------:R-:W1:Y:S08]  /*1c20*/  LDSM.16.M88.4 R16, [R100+0x6000] ;  /* 0x006000006410783b */ /* 0x000e700000000200 */
[----:B------:R-:W1:Y:S08]  /*1c30*/  LDSM.16.M88.4 R60, [R151+0x1000] ;  /* 0x00100000973c783b */ /* 0x000e700000000200 */
[----:B------:R-:W1:Y:S08]  /*1c40*/  LDSM.16.M88.4 R32, [R100+0x6400] ;  /* 0x006400006420783b */ /* 0x000e700000000200 */
[----:B------:R-:W1:Y:S08]  /*1c50*/  LDSM.16.M88.4 R48, [R100+0x6800] ;  /* 0x006800006430783b */ /* 0x000e700000000200 */
[----:B------:R-:W1:Y:S02]  /*1c60*/  LDSM.16.M88.4 R100, [R100+0x6c00] ;  /* 0x006c00006464783b */ /* 0x000e640000000200 */
[-C--:B-1----:R-:W-:Y:S06]  /*1c70*/  HMMA.16816.F32 R4, R64, R16.reuse, RZ ;  /* 0x000000104004723c */ /* 0x082fec00000018ff */
[----:B------:R-:W-:Y:S02]  /*1c80*/  LDSM.16.M88.4 R104, [R112] ;  /* 0x000000007068783b */ /* 0x000fe40000000200 */
[C---:B------:R-:W-:Y:S06]  /*1c90*/  HMMA.16816.F32 R8, R60.reuse, R16, RZ ;  /* 0x000000103c08723c */ /* 0x040fec00000018ff */
[----:B------:R-:W1:Y:S02]  /*1ca0*/  LDSM.16.M88.4 R108, [R0+0x6000] ;  /* 0x00600000006c783b */ /* 0x000e640000000200 */
[-C--:B------:R-:W-:Y:S06]  /*1cb0*/  HMMA.16816.F32 R12, R60, R18.reuse, RZ ;  /* 0x000000123c0c723c */ /* 0x080fec00000018ff */
[----:B------:R-:W1:Y:S02]  /*1cc0*/  LDSM.16.M88.4 R112, [R112+0x1000] ;  /* 0x001000007070783b */ /* 0x000e640000000200 */
        /* <DEDUP_REMOVED lines=14> */
[C---:B------:R-:W-:Y:S04]  /*1db0*/  HMMA.16816.F32 R8, R112.reuse, R108, R8 ;  /* 0x0000006c7008723c */ /* 0x040fe80000001808 */
[C---:B--2---:R-:W-:Y:S01]  /*1dc0*/  FMUL.FTZ R100, R169.reuse, 1.4426950216293334961 ;  /* 0x3fb8aa3ba9647820 */ /* 0x044fe20000410000 */
[----:B------:R-:W-:Y:S02]  /*1dd0*/  FSETP.NEU.FTZ.AND P2, PT, R169, -INF , PT ;  /* 0xff800000a900780b */ /* 0x000fe40003f5d000 */
[----:B---3--:R-:W-:Y:S01]  /*1de0*/  FSETP.NEU.FTZ.AND P1, PT, R2, -INF , PT ;  /* 0xff8000000200780b */ /* 0x008fe20003f3d000 */
        /* <DEDUP_REMOVED lines=8> */
[----:B------:R-:W-:Y:S01]  /*1e70*/  FSEL R100, R100, RZ, P2 ;  /* 0x000000ff64647208 */ /* 0x000fe20001000000 */
[----:B------:R-:W-:Y:S03]  /*1e80*/  FMUL.FTZ R8, R8, UR12 ;  /* 0x0000000c08087c20 */ /* 0x000fe60008410000 */
[----:B------:R-:W-:Y:S01]  /*1e90*/  MUFU.TANH R84, R5 ;  /* 0x0000000500547308 */ /* 0x000fe20000002400 */
[----:B------:R-:W-:Y:S01]  /*1ea0*/  FMUL.FTZ R10, R10, UR12 ;  /* 0x0000000c0a0a7c20 */ /* 0x000fe20008410000 */
[----:B------:R-:W-:Y:S01]  /*1eb0*/  FMUL.FTZ R9, R9, UR12 ;  /* 0x0000000c09097c20 */ /* 0x000fe20008410000 */
[----:B------:R-:W-:Y:S01]  /*1ec0*/  FSETP.NEU.FTZ.AND P2, PT, R168, -INF , PT ;  /* 0xff800000a800780b */ /* 0x000fe20003f5d000 */
[----:B------:R-:W-:Y:S01]  /*1ed0*/  FMUL.FTZ R14, R14, UR12 ;  /* 0x0000000c0e0e7c20 */ /* 0x000fe20008410000 */
[----:B------:R-:W-:Y:S01]  /*1ee0*/  FMUL.FTZ R12, R12, UR12 ;  /* 0x0000000c0c0c7c20 */ /* 0x000fe20008410000 */
[----:B------:R-:W-:Y:S01]  /*1ef0*/  FMUL.FTZ R13, R13, UR12 ;  /* 0x0000000c0d0d7c20 */ /* 0x000fe20008410000 */
[----:B------:R-:W-:Y:S03]  /*1f00*/  FMUL.FTZ R15, R15, UR12 ;  /* 0x0000000c0f0f7c20 */ /* 0x000fe60008410000 */
[----:B------:R-:W-:Y:S01]  /*1f10*/  MUFU.TANH R163, R11 ;  /* 0x0000000b00a37308 */ /* 0x000fe20000002400 */
[----:B------:R-:W-:Y:S01]  /*1f20*/  FMUL.FTZ R16, R16, UR12 ;  /* 0x0000000c10107c20 */ /* 0x000fe20008410000 */
[----:B------:R-:W-:Y:S01]  /*1f30*/  FMUL.FTZ R19, R19, UR12 ;  /* 0x0000000c13137c20 */ /* 0x000fe20008410000 */
[----:B------:R-:W-:Y:S01]  /*1f40*/  FMUL.FTZ R18, R18, UR12 ;  /* 0x0000000c12127c20 */ /* 0x000fe20008410000 */
[----:B------:R-:W-:Y:S06]  /*1f50*/  FMUL.FTZ R17, R17, UR12 ;  /* 0x0000000c11117c20 */ /* 0x000fec0008410000 */
[----:B------:R2:W-:Y:S10]  /*1f60*/  MUFU.TANH R11, R14 ;  /* 0x0000000e000b7308 */ /* 0x0005f40000002400 */
[----:B------:R-:W-:Y:S10]  /*1f70*/  MUFU.TANH R69, R6 ;  /* 0x0000000600457308 */ /* 0x000ff40000002400 */
[----:B------:R3:W3:Y:S01]  /*1f80*/  MUFU.TANH R68, R7 ;  /* 0x0000000700447308 */ /* 0x0006e20000002400 */
[----:B--2---:R-:W-:Y:S01]  /*1f90*/  FMUL.FTZ R14, R2, 1.4426950216293334961 ;  /* 0x3fb8aa3b020e7820 */ /* 0x004fe20000410000 */
[----:B-1----:R-:W-:Y:S04]  /*1fa0*/  FFMA.FTZ R2, R101, UR7, -R100 ;  /* 0x0000000765027c23 */ /* 0x002fe80008010864 */
[----:B------:R-:W-:Y:S04]  /*1fb0*/  FSEL R14, R14, RZ, P1 ;  /* 0x000000ff0e0e7208 */ /* 0x000fe80000800000 */
[----:B------:R1:W-:Y:S01]  /*1fc0*/  MUFU.EX2 R194, R2 ;  /* 0x0000000200c27308 */ /* 0x0003e20000000800 */
[----:B----4-:R-:W-:Y:S09]  /*1fd0*/  FSETP.NEU.FTZ.AND P1, PT, R167, -INF , PT ;  /* 0xff800000a700780b */ /* 0x010ff20003f3d000 */
[----:B------:R2:W-:Y:S01]  /*1fe0*/  MUFU.TANH R161, R13 ;  /* 0x0000000d00a17308 */ /* 0x0005e20000002400 */
[----:B---3--:R-:W3:Y:S09]  /*1ff0*/  LDSM.16.M88.4 R4, [R0+0x6400] ;  /* 0x006400000004783b */ /* 0x008ef20000000200 */
[----:B------:R-:W4:Y:S01]  /*2000*/  MUFU.TANH R166, R8 ;  /* 0x0000000800a67308 */ /* 0x000f220000002400 */
[--C-:B-1----:R-:W-:Y:S09]  /*2010*/  FFMA.FTZ R2, R68, UR7, -R14.reuse ;  /* 0x0000000744027c23 */ /* 0x102ff2000801080e */
[----:B------:R1:W-:Y:S01]  /*2020*/  MUFU.EX2 R226, R2 ;  /* 0x0000000200e27308 */ /* 0x0003e20000000800 */
[----:B--2---:R-:W-:Y:S09]  /*2030*/  FMUL.FTZ R13, R168, 1.4426950216293334961 ;  /* 0x3fb8aa3ba80d7820 */ /* 0x004ff20000410000 */
[----:B------:R2:W3:Y:S01]  /*2040*/  MUFU.TANH R162, R12 ;  /* 0x0000000c00a27308 */ /* 0x0004e20000002400 */
[----:B------:R-:W-:Y:S01]  /*2050*/  FSEL R13, R13, RZ, P2 ;  /* 0x000000ff0d0d7208 */ /* 0x000fe20001000000 */
[----:B----4-:R-:W-:Y:S01]  /*2060*/  STL [R1+0x1c], R166 ;  /* 0x00001ca601007387 */ /* 0x010fe20000100800 */
[----:B------:R-:W-:Y:S07]  /*2070*/  FFMA.FTZ R8, R69, UR7, -R14 ;  /* 0x0000000745087c23 */ /* 0x000fee000801080e */
[----:B------:R-:W-:Y:S01]  /*2080*/  MUFU.TANH R164, R10 ;  /* 0x0000000a00a47308 */ /* 0x000fe20000002400 */
[--C-:B-1----:R-:W-:Y:S09]  /*2090*/  FFMA.FTZ R2, R166, UR7, -R13.reuse ;  /* 0x00000007a6027c23 */ /* 0x102ff2000801080d */
[----:B------:R1:W-:Y:S01]  /*20a0*/  MUFU.EX2 R250, R2 ;  /* 0x0000000200fa7308 */ /* 0x0003e20000000800 */
[----:B--2---:R-:W-:Y:S09]  /*20b0*/  FMUL.FTZ R12, R167, 1.4426950216293334961 ;  /* 0x3fb8aa3ba70c7820 */ /* 0x004ff20000410000 */
[----:B------:R-:W-:Y:S01]  /*20c0*/  MUFU.TANH R10, R15 ;  /* 0x0000000f000a7308 */ /* 0x000fe20000002400 */
[----:B------:R-:W-:Y:S01]  /*20d0*/  FSEL R12, R12, RZ, P1 ;  /* 0x000000ff0c0c7208 */ /* 0x000fe20000800000 */
[-C--:B---3--:R-:W-:Y:S08]  /*20e0*/  HMMA.16816.F32 R20, R104, R4.reuse, R20 ;  /* 0x000000046814723c */ /* 0x088ff00000001814 */
[----:B------:R-:W-:Y:S01]  /*20f0*/  MUFU.TANH R83, R16 ;  /* 0x0000001000537308 */ /* 0x000fe20000002400 */
[--C-:B-1----:R-:W-:Y:S01]  /*2100*/  FFMA.FTZ R2, R163, UR7, -R12.reuse ;  /* 0x00000007a3027c23 */ /* 0x102fe2000801080c */
[C---:B------:R-:W-:Y:S08]  /*2110*/  HMMA.16816.F32 R24, R112.reuse, R4, R24 ;  /* 0x000000047018723c */ /* 0x040ff00000001818 */
[----:B------:R1:W-:Y:S01]  /*2120*/  MUFU.EX2 R102, R2 ;  /* 0x0000000200667308 */ /* 0x0003e20000000800 */
[----:B------:R-:W-:Y:S01]  /*2130*/  FFMA.FTZ R4, R11, UR7, -R12 ;  /* 0x000000070b047c23 */ /* 0x000fe2000801080c */
[--C-:B------:R-:W-:Y:S08]  /*2140*/  FFMA.FTZ R5, R161, UR7, -R13.reuse ;  /* 0x00000007a1057c23 */ /* 0x100ff0000801080d */
[----:B------:R-:W-:Y:S01]  /*2150*/  MUFU.TANH R222, R19 ;  /* 0x0000001300de7308 */ /* 0x000fe20000002400 */
[-C--:B------:R-:W-:Y:S03]  /*2160*/  HMMA.16816.F32 R28, R112, R6.reuse, R28 ;  /* 0x00000006701c723c */ /* 0x080fe6000000181c */
[----:B------:R-:W-:Y:S01]  /*2170*/  FMUL.FTZ R20, R20, UR12 ;  /* 0x0000000c14147c20 */ /* 0x000fe20008410000 */
[----:B------:R-:W-:Y:S01]  /*2180*/  FMUL.FTZ R23, R23, UR12 ;  /* 0x0000000c17177c20 */ /* 0x000fe20008410000 */
[----:B------:R-:W-:Y:S04]  /*2190*/  FMUL.FTZ R22, R22, UR12 ;  /* 0x0000000c16167c20 */ /* 0x000fe80008410000 */
[----:B------:R-:W2:Y:S01]  /*21a0*/  MUFU.TANH R165, R9 ;  /* 0x0000000900a57308 */ /* 0x000ea20000002400 */
[----:B------:R-:W-:Y:S01]  /*21b0*/  FMUL.FTZ R21, R21, UR12 ;  /* 0x0000000c15157c20 */ /* 0x000fe20008410000 */
[--C-:B-1----:R-:W-:Y:S01]  /*21c0*/  FFMA.FTZ R2, R162, UR7, -R13.reuse ;  /* 0x00000007a2027c23 */ /* 0x102fe2000801080d */
[C---:B------:R-:W-:Y:S04]  /*21d0*/  HMMA.16816.F32 R32, R104.reuse, R6, R32 ;  /* 0x000000066820723c */ /* 0x040fe80000001820 */
[----:B------:R-:W-:Y:S03]  /*21e0*/  FMUL.FTZ R26, R26, UR12 ;  /* 0x0000000c1a1a7c20 */ /* 0x000fe60008410000 */
[----:B------:R1:W-:Y:S01]  /*21f0*/  MUFU.TANH R217, R23 ;  /* 0x0000001700d97308 */ /* 0x0003e20000002400 */
[----:B------:R-:W-:Y:S01]  /*2200*/  FMUL.FTZ R27, R27, UR12 ;  /* 0x0000000c1b1b7c20 */ /* 0x000fe20008410000 */
[----:B------:R-:W-:Y:S01]  /*2210*/  FMUL.FTZ R24, R24, UR12 ;  /* 0x0000000c18187c20 */ /* 0x000fe20008410000 */
[----:B------:R-:W-:Y:S01]  /*2220*/  FMUL.FTZ R25, R25, UR12 ;  /* 0x0000000c19197c20 */ /* 0x000fe20008410000 */
[----:B------:R-:W-:Y:S01]  /*2230*/  FMUL.FTZ R30, R30, UR12 ;  /* 0x0000000c1e1e7c20 */ /* 0x000fe20008410000 */
[----:B------:R-:W-:Y:S01]  /*2240*/  FMUL.FTZ R31, R31, UR12 ;  /* 0x0000000c1f1f7c20 */ /* 0x000fe20008410000 */
[----:B------:R-:W-:Y:S04]  /*2250*/  FMUL.FTZ R28, R28, UR12 ;  /* 0x0000000c1c1c7c20 */ /* 0x000fe80008410000 */
[----:B------:R3:W-:Y:S01]  /*2260*/  MUFU.TANH R81, R20 ;  /* 0x0000001400517308 */ /* 0x0007e20000002400 */
[----:B------:R-:W-:Y:S01]  /*2270*/  FMUL.FTZ R29, R29, UR12 ;  /* 0x0000000c1d1d7c20 */ /* 0x000fe20008410000 */
[----:B--2---:R-:W-:Y:S01]  /*2280*/  STL [R1+0x18], R165 ;  /* 0x000018a501007387 */ /* 0x004fe20000100800 */
[----:B------:R-:W-:Y:S03]  /*2290*/  FFMA.FTZ R9, R84, UR7, -R100 ;  /* 0x0000000754097c23 */ /* 0x000fe60008010864 */
[----:B------:R-:W-:Y:S01]  /*22a0*/  STL [R1+0x5c], R164 ;  /* 0x00005ca401007387 */ /* 0x000fe20000100800 */
[----:B------:R-:W-:Y:S03]  /*22b0*/  FMUL.FTZ R33, R33, UR12 ;  /* 0x0000000c21217c20 */ /* 0x000fe60008410000 */
[----:B------:R2:W-:Y:S01]  /*22c0*/  MUFU.EX2 R246, R2 ;  /* 0x0000000200f67308 */ /* 0x0005e20000000800 */
[----:B------:R-:W-:Y:S01]  /*22d0*/  FMUL.FTZ R32, R32, UR12 ;  /* 0x0000000c20207c20 */ /* 0x000fe20008410000 */
[----:B------:R-:W-:Y:S01]  /*22e0*/  STL [R1+0x58], R163 ;  /* 0x000058a301007387 */ /* 0x000fe20000100800 */
[----:B-1----:R-:W-:Y:S07]  /*22f0*/  SHF.R.U32.HI R23, RZ, 0x2, R158 ;  /* 0x00000002ff177819 */ /* 0x002fee000001169e */
[----:B------:R1:W-:Y:S01]  /*2300*/  MUFU.EX2 R225, R8 ;  /* 0x0000000800e17308 */ /* 0x0003e20000000800 */
[----:B------:R-:W-:Y:S01]  /*2310*/  FMUL.FTZ R34, R34, UR12 ;  /* 0x0000000c22227c20 */ /* 0x000fe20008410000 */
[----:B------:R-:W-:Y:S01]  /*2320*/  STL [R1+0xc], R162 ;  /* 0x00000ca201007387 */ /* 0x000fe20000100800 */
[----:B------:R-:W-:Y:S07]  /*2330*/  FMUL.FTZ R35, R35, UR12 ;  /* 0x0000000c23237c20 */ /* 0x000fee0008410000 */
[----:B------:R-:W4:Y:S01]  /*2340*/  MUFU.TANH R223, R18 ;  /* 0x0000001200df7308 */ /* 0x000f220000002400 */
[----:B------:R-:W-:Y:S01]  /*2350*/  STL [R1+0x8], R161 ;  /* 0x000008a101007387 */ /* 0x000fe20000100800 */
[--C-:B--2---:R-:W-:Y:S03]  /*2360*/  FFMA.FTZ R2, R10, UR7, -R12.reuse ;  /* 0x000000070a027c23 */ /* 0x104fe6000801080c */
[----:B------:R-:W-:Y:S05]  /*2370*/  STL [R1+0x54], R11 ;  /* 0x0000540b01007387 */ /* 0x000fea0000100800 */
[----:B------:R-:W-:Y:S01]  /*2380*/  MUFU.TANH R203, R35 ;  /* 0x0000002300cb7308 */ /* 0x000fe20000002400 */
[----:B-1----:R-:W-:Y:S01]  /*2390*/  FFMA.FTZ R8, R164, UR7, -R12 ;  /* 0x00000007a4087c23 */ /* 0x002fe2000801080c */
[----:B------:R-:W-:Y:S08]  /*23a0*/  STL [R1+0x50], R10 ;  /* 0x0000500a01007387 */ /* 0x000ff00000100800 */
[----:B---3--:R1:W-:Y:S10]  /*23b0*/  MUFU.EX2 R20, R2 ;  /* 0x0000000200147308 */ /* 0x0083f40000000800 */
[----:B------:R-:W2:Y:S10]  /*23c0*/  MUFU.EX2 R70, R8 ;  /* 0x0000000800467308 */ /* 0x000eb40000000800 */
[----:B------:R4:W3:Y:S10]  /*23d0*/  MUFU.EX2 R19, R4 ;  /* 0x0000000400137308 */ /* 0x0008f40000000800 */
[----:B------:R-:W3:Y:S01]  /*23e0*/  MUFU.TANH R18, R26 ;  /* 0x0000001a00127308 */ /* 0x000ee20000002400 */
[----:B-1----:R-:W-:Y:S01]  /*23f0*/  FFMA.FTZ R2, R83, UR7, -R100 ;  /* 0x0000000753027c23 */ /* 0x002fe20008010864 */
[----:B--2---:R-:W-:Y:S08]  /*2400*/  STL [R1+0x4c], R70 ;  /* 0x00004c4601007387 */ /* 0x004ff00000100800 */
[----:B------:R1:W-:Y:S01]  /*2410*/  MUFU.EX2 R186, R2 ;  /* 0x0000000200ba7308 */ /* 0x0003e20000000800 */
[----:B------:R-:W-:Y:S01]  /*2420*/  STL [R1+0x48], R102 ;  /* 0x0000486601007387 */ /* 0x000fe20000100800 */
[--C-:B----4-:R-:W-:Y:S08]  /*2430*/  FFMA.FTZ R4, R223, UR7, -R14.reuse ;  /* 0x00000007df047c23 */ /* 0x110ff0000801080e */
[----:B------:R-:W2:Y:S01]  /*2440*/  MUFU.TANH R82, R17 ;  /* 0x0000001100527308 */ /* 0x000ea20000002400 */
[----:B---3--:R-:W-:Y:S04]  /*2450*/  STL [R1+0x44], R19 ;  /* 0x0000441301007387 */ /* 0x008fe80000100800 */
[----:B------:R-:W-:Y:S05]  /*2460*/  STL [R1+0x40], R20 ;  /* 0x0000401401007387 */ /* 0x000fea0000100800 */
[----:B------:R-:W-:Y:S01]  /*2470*/  MUFU.TANH R244, R24 ;  /* 0x0000001800f47308 */ /* 0x000fe20000002400 */
[----:B-1----:R-:W-:Y:S01]  /*2480*/  FFMA.FTZ R2, R222, UR7, -R14 ;  /* 0x00000007de027c23 */ /* 0x002fe2000801080e */
[----:B------:R1:W-:Y:S08]  /*2490*/  STL [R1+0x34], R18 ;  /* 0x0000341201007387 */ /* 0x0003f00000100800 */
[----:B------:R3:W-:Y:S10]  /*24a0*/  MUFU.EX2 R209, R2 ;  /* 0x0000000200d17308 */ /* 0x0007f40000000800 */
[----:B------:R-:W4:Y:S10]  /*24b0*/  MUFU.TANH R218, R22 ;  /* 0x0000001600da7308 */ /* 0x000f340000002400 */
[----:B------:R2:W-:Y:S01]  /*24c0*/  MUFU.EX2 R245, R5 ;  /* 0x0000000500f57308 */ /* 0x0005e20000000800 */
[--C-:B---3--:R-:W-:Y:S09]  /*24d0*/  FFMA.FTZ R2, R81, UR7, -R100.reuse ;  /* 0x0000000751027c23 */ /* 0x108ff20008010864 */
[----:B------:R4:W-:Y:S10]  /*24e0*/  MUFU.EX2 R208, R4 ;  /* 0x0000000400d07308 */ /* 0x0009f40000000800 */
[----:B------:R3:W-:Y:S10]  /*24f0*/  MUFU.EX2 R182, R2 ;  /* 0x0000000200b67308 */ /* 0x0007f40000000800 */
[----:B------:R-:W1:Y:S01]  /*2500*/  MUFU.TANH R17, R27 ;  /* 0x0000001b00117308 */ /* 0x000e620000002400 */
[----:B--2---:R-:W-:Y:S01]  /*2510*/  FFMA.FTZ R5, R82, UR7, -R100 ;  /* 0x0000000752057c23 */ /* 0x004fe20008010864 */
[--C-:B----4-:R-:W-:Y:S08]  /*2520*/  FFMA.FTZ R4, R218, UR7, -R14.reuse ;  /* 0x00000007da047c23 */ /* 0x110ff0000801080e */
[----:B------:R2:W-:Y:S01]  /*2530*/  MUFU.EX2 R198, R9 ;  /* 0x0000000900c67308 */ /* 0x0005e20000000800 */
[----:B---3--:R-:W-:Y:S09]  /*2540*/  FFMA.FTZ R2, R217, UR7, -R14 ;  /* 0x00000007d9027c23 */ /* 0x008ff2000801080e */
[----:B------:R-:W3:Y:S01]  /*2550*/  MUFU.TANH R80, R21 ;  /* 0x0000001500507308 */ /* 0x000ee20000002400 */
[----:B-1----:R1:W-:Y:S09]  /*2560*/  STL [R1+0x30], R17 ;  /* 0x0000301101007387 */ /* 0x0023f20000100800 */
[----:B------:R4:W-:Y:S01]  /*2570*/  MUFU.EX2 R205, R2 ;  /* 0x0000000200cd7308 */ /* 0x0009e20000000800 */
[--C-:B--2---:R-:W-:Y:S09]  /*2580*/  FFMA.FTZ R9, R165, UR7, -R13.reuse ;  /* 0x00000007a5097c23 */ /* 0x104ff2000801080d */
[----:B------:R3:W-:Y:S10]  /*2590*/  MUFU.EX2 R185, R5 ;  /* 0x0000000500b97308 */ /* 0x0007f40000000800 */
[----:B------:R2:W-:Y:S10]  /*25a0*/  MUFU.EX2 R206, R4 ;  /* 0x0000000400ce7308 */ /* 0x0005f40000000800 */
[----:B------:R-:W1:Y:S01]  /*25b0*/  MUFU.TANH R16, R30 ;  /* 0x0000001e00107308 */ /* 0x000e620000002400 */
[--C-:B----4-:R-:W-:Y:S01]  /*25c0*/  FFMA.FTZ R2, R244, UR7, -R13.reuse ;  /* 0x00000007f4027c23 */ /* 0x110fe2000801080d */
[----:B---3--:R-:W-:Y:S08]  /*25d0*/  FFMA.FTZ R5, R80, UR7, -R100 ;  /* 0x0000000750057c23 */ /* 0x008ff00008010864 */
[----:B------:R3:W-:Y:S01]  /*25e0*/  MUFU.EX2 R234, R2 ;  /* 0x0000000200ea7308 */ /* 0x0007e20000000800 */
[--C-:B--2---:R-:W-:Y:S09]  /*25f0*/  FFMA.FTZ R4, R18, UR7, -R12.reuse ;  /* 0x0000000712047c23 */ /* 0x104ff2000801080c */
[----:B------:R-:W2:Y:S01]  /*2600*/  MUFU.TANH R15, R31 ;  /* 0x0000001f000f7308 */ /* 0x000ea20000002400 */
[----:B-1----:R-:W-:Y:S09]  /*2610*/  STL [R1+0x2c], R16 ;  /* 0x00002c1001007387 */ /* 0x002ff20000100800 */
[----:B------:R1:W-:Y:S01]  /*2620*/  MUFU.EX2 R249, R9 ;  /* 0x0000000900f97308 */ /* 0x0003e20000000800 */
[--C-:B---3--:R-:W-:Y:S09]  /*2630*/  FFMA.FTZ R2, R17, UR7, -R12.reuse ;  /* 0x0000000711027c23 */ /* 0x108ff2000801080c */
[----:B------:R-:W3:Y:S01]  /*2640*/  MUFU.TANH R243, R25 ;  /* 0x0000001900f37308 */ /* 0x000ee20000002400 */
[----:B--2---:R-:W-:Y:S09]  /*2650*/  STL [R1+0x28], R15 ;  /* 0x0000280f01007387 */ /* 0x004ff20000100800 */
[----:B------:R-:W2:Y:S01]  /*2660*/  MUFU.TANH R240, R28 ;  /* 0x0000001c00f07308 */ /* 0x000ea20000002400 */
[----:B-1----:R-:W1:Y:S09]  /*2670*/  LDSM.16.M88.4 R8, [R0+0x6800] ;  /* 0x006800000008783b */ /* 0x002e720000000200 */
[----:B------:R3:W-:Y:S10]  /*2680*/  MUFU.EX2 R181, R5 ;  /* 0x0000000500b57308 */ /* 0x0007f40000000800 */
[----:B------:R2:W-:Y:S10]  /*2690*/  MUFU.EX2 R18, R2 ;  /* 0x0000000200127308 */ /* 0x0005f40000000800 */
[----:B------:R-:W4:Y:S01]  /*26a0*/  MUFU.TANH R239, R29 ;  /* 0x0000001d00ef7308 */ /* 0x000f220000002400 */
[--C-:B---3--:R-:W-:Y:S09]  /*26b0*/  FFMA.FTZ R5, R243, UR7, -R13.reuse ;  /* 0x00000007f3057c23 */ /* 0x108ff2000801080d */
[----:B------:R-:W3:Y:S01]  /*26c0*/  MUFU.EX2 R17, R4 ;  /* 0x0000000400117308 */ /* 0x000ee20000000800 */
[--C-:B--2---:R-:W-:Y:S09]  /*26d0*/  FFMA.FTZ R2, R240, UR7, -R13.reuse ;  /* 0x00000007f0027c23 */ /* 0x104ff2000801080d */
[----:B------:R4:W-:Y:S10]  /*26e0*/  MUFU.EX2 R233, R5 ;  /* 0x0000000500e97308 */ /* 0x0009f40000000800 */
[----:B------:R2:W-:Y:S10]  /*26f0*/  MUFU.EX2 R230, R2 ;  /* 0x0000000200e67308 */ /* 0x0005f40000000800 */
[----:B------:R-:W2:Y:S01]  /*2700*/  MUFU.TANH R78, R33 ;  /* 0x00000021004e7308 */ /* 0x000ea20000002400 */
[----:B---3--:R-:W-:Y:S01]  /*2710*/  STL [R1+0x24], R17 ;  /* 0x0000241101007387 */ /* 0x008fe20000100800 */
[--C-:B------:R-:W-:Y:S03]  /*2720*/  FFMA.FTZ R4, R16, UR7, -R12.reuse ;  /* 0x0000000710047c23 */ /* 0x100fe6000801080c */
[----:B------:R-:W-:Y:S01]  /*2730*/  STL [R1+0x20], R18 ;  /* 0x0000201201007387 */ /* 0x000fe20000100800 */
[-C--:B-1----:R-:W-:Y:S04]  /*2740*/  HMMA.16816.F32 R36, R104, R8.reuse, R36 ;  /* 0x000000086824723c */ /* 0x082fe80000001824 */
[----:B------:R-:W1:Y:S01]  /*2750*/  MUFU.TANH R204, R34 ;  /* 0x0000002200cc7308 */ /* 0x000e620000002400 */
[----:B----4-:R-:W-:Y:S01]  /*2760*/  FFMA.FTZ R5, R239, UR7, -R13 ;  /* 0x00000007ef057c23 */ /* 0x010fe2000801080d */
[----:B--2---:R-:W-:Y:S02]  /*2770*/  FFMA.FTZ R2, R15, UR7, -R12 ;  /* 0x000000070f027c23 */ /* 0x004fe4000801080c */
[C---:B------:R-:W-:Y:S06]  /*2780*/  HMMA.16816.F32 R40, R112.reuse, R8, R40 ;  /* 0x000000087028723c */ /* 0x040fec0000001828 */
[----:B------:R2:W-:Y:S01]  /*2790*/  MUFU.EX2 R229, R5 ;  /* 0x0000000500e57308 */ /* 0x0005e20000000800 */
[----:B------:R-:W-:Y:S09]  /*27a0*/  MOV R9, UR5 ;  /* 0x0000000500097c02 */ /* 0x000ff20008000f00 */
[----:B------:R-:W3:Y:S01]  /*27b0*/  MUFU.EX2 R15, R4 ;  /* 0x00000004000f7308 */ /* 0x000ee20000000800 */
[-C--:B------:R-:W-:Y:S09]  /*27c0*/  HMMA.16816.F32 R44, R112, R10.reuse, R44 ;  /* 0x0000000a702c723c */ /* 0x080ff2000000182c */
[----:B------:R-:W4:Y:S01]  /*27d0*/  MUFU.TANH R79, R32 ;  /* 0x00000020004f7308 */ /* 0x000f220000002400 */
[----:B------:R-:W-:Y:S01]  /*27e0*/  FMUL.FTZ R36, R36, UR12 ;  /* 0x0000000c24247c20 */ /* 0x000fe20008410000 */
[----:B------:R-:W-:Y:S01]  /*27f0*/  FMUL.FTZ R37, R37, UR12 ;  /* 0x0000000c25257c20 */ /* 0x000fe20008410000 */
[----:B------:R-:W-:Y:S01]  /*2800*/  FMUL.FTZ R39, R39, UR12 ;  /* 0x0000000c27277c20 */ /* 0x000fe20008410000 */
[----:B------:R-:W-:Y:S01]  /*2810*/  FMUL.FTZ R38, R38, UR12 ;  /* 0x0000000c26267c20 */ /* 0x000fe20008410000 */
[----:B--2---:R-:W-:Y:S01]  /*2820*/  FFMA.FTZ R5, R78, UR7, -R100 ;  /* 0x000000074e057c23 */ /* 0x004fe20008010864 */
[C---:B------:R-:W-:Y:S04]  /*2830*/  HMMA.16816.F32 R48, R104.reuse, R10, R48 ;  /* 0x0000000a6830723c */ /* 0x040fe80000001830 */
[----:B------:R-:W-:Y:S01]  /*2840*/  MUFU.TANH R202, R39 ;  /* 0x0000002700ca7308 */ /* 0x000fe20000002400 */
[----:B---3--:R-:W-:Y:S01]  /*2850*/  STL [R1+0x14], R15 ;  /* 0x0000140f01007387 */ /* 0x008fe20000100800 */
[----:B-1----:R-:W-:Y:S01]  /*2860*/  FFMA.FTZ R4, R204, UR7, -R14 ;  /* 0x00000007cc047c23 */ /* 0x002fe2000801080e */
[----:B------:R-:W-:Y:S01]  /*2870*/  FMUL.FTZ R42, R42, UR12 ;  /* 0x0000000c2a2a7c20 */ /* 0x000fe20008410000 */
[----:B------:R-:W-:Y:S01]  /*2880*/  FMUL.FTZ R43, R43, UR12 ;  /* 0x0000000c2b2b7c20 */ /* 0x000fe20008410000 */
[----:B------:R-:W-:Y:S01]  /*2890*/  FMUL.FTZ R40, R40, UR12 ;  /* 0x0000000c28287c20 */ /* 0x000fe20008410000 */
[----:B------:R-:W-:Y:S04]  /*28a0*/  FMUL.FTZ R41, R41, UR12 ;  /* 0x0000000c29297c20 */ /* 0x000fe80008410000 */
[----:B------:R-:W-:Y:S01]  /*28b0*/  MUFU.EX2 R175, R5 ;  /* 0x0000000500af7308 */ /* 0x000fe20000000800 */
[----:B------:R-:W-:Y:S01]  /*28c0*/  FMUL.FTZ R44, R44, UR12 ;  /* 0x0000000c2c2c7c20 */ /* 0x000fe20008410000 */
[----:B------:R-:W-:Y:S08]  /*28d0*/  FMUL.FTZ R47, R47, UR12 ;  /* 0x0000000c2f2f7c20 */ /* 0x000ff00008410000 */
[----:B------:R-:W-:Y:S01]  /*28e0*/  MUFU.TANH R201, R38 ;  /* 0x0000002600c97308 */ /* 0x000fe20000002400 */
[----:B------:R-:W-:Y:S01]  /*28f0*/  FMUL.FTZ R46, R46, UR12 ;  /* 0x0000000c2e2e7c20 */ /* 0x000fe20008410000 */
[----:B------:R-:W-:Y:S01]  /*2900*/  FMUL.FTZ R45, R45, UR12 ;  /* 0x0000000c2d2d7c20 */ /* 0x000fe20008410000 */
[----:B------:R-:W-:Y:S01]  /*2910*/  FMUL.FTZ R48, R48, UR12 ;  /* 0x0000000c30307c20 */ /* 0x000fe20008410000 */
[----:B------:R-:W-:Y:S06]  /*2920*/  FMUL.FTZ R49, R49, UR12 ;  /* 0x0000000c31317c20 */ /* 0x000fec0008410000 */
[----:B------:R1:W-:Y:S01]  /*2930*/  MUFU.EX2 R200, R4 ;  /* 0x0000000400c87308 */ /* 0x0003e20000000800 */
[----:B------:R-:W-:Y:S01]  /*2940*/  FMUL.FTZ R50, R50, UR12 ;  /* 0x0000000c32327c20 */ /* 0x000fe20008410000 */
[----:B------:R-:W-:Y:S08]  /*2950*/  FMUL.FTZ R51, R51, UR12 ;  /* 0x0000000c33337c20 */ /* 0x000ff00008410000 */
[----:B------:R4:W2:Y:S10]  /*2960*/  MUFU.EX2 R16, R2 ;  /* 0x0000000200107308 */ /* 0x0008b40000000800 */
[----:B------:R-:W-:Y:S01]  /*2970*/  MUFU.TANH R77, R36 ;  /* 0x00000024004d7308 */ /* 0x000fe20000002400 */
[----:B-1----:R1:W3:Y:S09]  /*2980*/  LDSM.16.M88.4 R4, [R0+0x6c00] ;  /* 0x006c00000004783b */ /* 0x0022f20000000200 */
[----:B------:R-:W1:Y:S01]  /*2990*/  MUFU.TANH R22, R42 ;  /* 0x0000002a00167308 */ /* 0x000e620000002400 */
[--C-:B----4-:R-:W-:Y:S01]  /*29a0*/  FFMA.FTZ R2, R79, UR7, -R100.reuse ;  /* 0x000000074f027c23 */ /* 0x110fe20008010864 */
[----:B--2---:R-:W-:Y:S08]  /*29b0*/  STL [R1+0x10], R16 ;  /* 0x0000101001007387 */ /* 0x004ff00000100800 */
[----:B------:R2:W-:Y:S10]  /*29c0*/  MUFU.EX2 R176, R2 ;  /* 0x0000000200b07308 */ /* 0x0005f40000000800 */
[----:B------:R-:W4:Y:S01]  /*29d0*/  MUFU.TANH R21, R43 ;  /* 0x0000002b00157308 */ /* 0x000f220000002400 */
[----:B-1----:R-:W-:Y:S09]  /*29e0*/  STL [R1+0x4], R22 ;  /* 0x0000041601007387 */ /* 0x002ff20000100800 */
[----:B------:R-:W-:Y:S01]  /*29f0*/  MUFU.TANH R232, R40 ;  /* 0x0000002800e87308 */ /* 0x000fe20000002400 */
[----:B------:R-:W-:Y:S01]  /*2a00*/  FFMA.FTZ R0, R77, UR7, -R100 ;  /* 0x000000074d007c23 */ /* 0x000fe20008010864 */
[--C-:B--2---:R-:W-:Y:S08]  /*2a10*/  FFMA.FTZ R2, R203, UR7, -R14.reuse ;  /* 0x00000007cb027c23 */ /* 0x104ff0000801080e */
[----:B------:R1:W-:Y:S01]  /*2a20*/  MUFU.EX2 R174, R0 ;  /* 0x0000000000ae7308 */ /* 0x0003e20000000800 */
[----:B----4-:R-:W-:Y:S09]  /*2a30*/  STL [R1], R21 ;  /* 0x0000001501007387 */ /* 0x010ff20000100800 */
[----:B------:R2:W-:Y:S01]  /*2a40*/  MUFU.EX2 R199, R2 ;  /* 0x0000000200c77308 */ /* 0x0005e20000000800 */
[----:B------:R-:W-:Y:S09]  /*2a50*/  STL [R1+0x88], R23 ;  /* 0x0000881701007387 */ /* 0x000ff20000100800 */
[----:B------:R-:W4:Y:S01]  /*2a60*/  MUFU.TANH R76, R37 ;  /* 0x00000025004c7308 */ /* 0x000f220000002400 */
[-C--:B---3--:R-:W-:Y:S03]  /*2a70*/  HMMA.16816.F32 R52, R104, R4.reuse, R52 ;  /* 0x000000046834723c */ /* 0x088fe60000001834 */
[--C-:B-1----:R-:W-:Y:S06]  /*2a80*/  FFMA.FTZ R0, R202, UR7, -R14.reuse ;  /* 0x00000007ca007c23 */ /* 0x102fec000801080e */
[----:B------:R-:W1:Y:S01]  /*2a90*/  MUFU.TANH R228, R44 ;  /* 0x0000002c00e47308 */ /* 0x000e620000002400 */
[----:B--2---:R-:W-:Y:S01]  /*2aa0*/  FFMA.FTZ R2, R201, UR7, -R14 ;  /* 0x00000007c9027c23 */ /* 0x004fe2000801080e */
[C---:B------:R-:W-:Y:S08]  /*2ab0*/  HMMA.16816.F32 R56, R112.reuse, R4, R56 ;  /* 0x000000047038723c */ /* 0x040ff00000001838 */
[----:B------:R-:W-:Y:S01]  /*2ac0*/  MUFU.EX2 R192, R2 ;  /* 0x0000000200c07308 */ /* 0x000fe20000000800 */
[----:B----4-:R-:W-:Y:S01]  /*2ad0*/  FFMA.FTZ R8, R76, UR7, -R100 ;  /* 0x000000074c087c23 */ /* 0x010fe20008010864 */
[-C--:B------:R-:W-:Y:S08]  /*2ae0*/  HMMA.16816.F32 R60, R112, R6.reuse, R60 ;  /* 0x00000006703c723c */ /* 0x080ff0000000183c */
[----:B------:R2:W-:Y:S01]  /*2af0*/  MUFU.EX2 R195, R0 ;  /* 0x0000000000c37308 */ /* 0x0005e20000000800 */
[----:B------:R-:W-:Y:S01]  /*2b00*/  FMUL.FTZ R53, R53, UR12 ;  /* 0x0000000c35357c20 */ /* 0x000fe20008410000 */
[----:B------:R-:W-:Y:S08]  /*2b10*/  FMUL.FTZ R52, R52, UR12 ;  /* 0x0000000c34347c20 */ /* 0x000ff00008410000 */
[----:B------:R3:W-:Y:S01]  /*2b20*/  MUFU.EX2 R173, R8 ;  /* 0x0000000800ad7308 */ /* 0x0007e20000000800 */
[----:B------:R-:W-:Y:S01]  /*2b30*/  LOP3.LUT R112, R150, 0x1c0, RZ, 0xc0, !PT ;  /* 0x000001c096707812 */ /* 0x000fe200078ec0ff */
[----:B------:R-:W-:Y:S01]  /*2b40*/  FMUL.FTZ R54, R54, UR12 ;  /* 0x0000000c36367c20 */ /* 0x000fe20008410000 */
[----:B------:R-:W-:Y:S07]  /*2b50*/  HMMA.16816.F32 R64, R104, R6, R64 ;  /* 0x000000066840723c */ /* 0x000fee0000001840 */
[----:B------:R-:W-:Y:S01]  /*2b60*/  MUFU.TANH R251, R47 ;  /* 0x0000002f00fb7308 */ /* 0x000fe20000002400 */
[----:B------:R-:W-:Y:S01]  /*2b70*/  FMUL.FTZ R55, R55, UR12 ;  /* 0x0000000c37377c20 */ /* 0x000fe20008410000 */
[----:B------:R-:W-:Y:S01]  /*2b80*/  FMUL.FTZ R56, R56, UR12 ;  /* 0x0000000c38387c20 */ /* 0x000fe20008410000 */
[----:B------:R-:W-:Y:S01]  /*2b90*/  FMUL.FTZ R57, R57, UR12 ;  /* 0x0000000c39397c20 */ /* 0x000fe20008410000 */
[----:B--2---:R-:W-:Y:S01]  /*2ba0*/  LOP3.LUT R0, R23, 0x7, RZ, 0xc0, !PT ;  /* 0x0000000717007812 */ /* 0x004fe200078ec0ff */
[----:B------:R-:W-:Y:S05]  /*2bb0*/  FMUL.FTZ R59, R59, UR12 ;  /* 0x0000000c3b3b7c20 */ /* 0x000fea0008410000 */
[----:B------:R-:W2:Y:S01]  /*2bc0*/  MUFU.TANH R252, R46 ;  /* 0x0000002e00fc7308 */ /* 0x000ea20000002400 */
[----:B------:R-:W-:Y:S01]  /*2bd0*/  FMUL.FTZ R58, R58, UR12 ;  /* 0x0000000c3a3a7c20 */ /* 0x000fe20008410000 */
[----:B------:R-:W-:Y:S01]  /*2be0*/  LOP3.LUT R2, R0, 0x30, R155, 0xf8, !PT ;  /* 0x0000003000027812 */ /* 0x000fe200078ef89b */
[--C-:B------:R-:W-:Y:S01]  /*2bf0*/  FFMA.FTZ R0, R232, UR7, -R13.reuse ;  /* 0x00000007e8007c23 */ /* 0x100fe2000801080d */
[----:B------:R-:W-:Y:S01]  /*2c00*/  FMUL.FTZ R60, R60, UR12 ;  /* 0x0000000c3c3c7c20 */ /* 0x000fe20008410000 */
[----:B------:R-:W-:Y:S01]  /*2c10*/  FMUL.FTZ R62, R62, UR12 ;  /* 0x0000000c3e3e7c20 */ /* 0x000fe20008410000 */
[----:B------:R-:W-:Y:S01]  /*2c20*/  FMUL.FTZ R61, R61, UR12 ;  /* 0x0000000c3d3d7c20 */ /* 0x000fe20008410000 */
[----:B------:R4:W-:Y:S03]  /*2c30*/  STL [R1+0x60], R2 ;  /* 0x0000600201007387 */ /* 0x0009e60000100800 */
[----:B------:R1:W-:Y:S01]  /*2c40*/  MUFU.EX2 R220, R0 ;  /* 0x0000000000dc7308 */ /* 0x0003e20000000800 */
[----:B---3--:R-:W-:Y:S01]  /*2c50*/  MOV R8, UR18 ;  /* 0x0000001200087c02 */ /* 0x008fe20008000f00 */
[----:B------:R-:W-:Y:S01]  /*2c60*/  FMUL.FTZ R64, R64, UR12 ;  /* 0x0000000c40407c20 */ /* 0x000fe20008410000 */
[----:B------:R-:W3:Y:S07]  /*2c70*/  LDL R7, [R1+0x8c] ;  /* 0x00008c0001077983 */ /* 0x000eee0000100800 */
[----:B------:R-:W-:Y:S01]  /*2c80*/  MUFU.TANH R75, R48 ;  /* 0x00000030004b7308 */ /* 0x000fe20000002400 */
[----:B------:R-:W-:Y:S01]  /*2c90*/  LEA R8, P1, R2, R8, 0x2 ;  /* 0x0000000802087211 */ /* 0x000fe200078210ff */
[----:B------:R-:W-:Y:S01]  /*2ca0*/  FMUL.FTZ R66, R66, UR12 ;  /* 0x0000000c42427c20 */ /* 0x000fe20008410000 */
[----:B------:R-:W-:Y:S01]  /*2cb0*/  FMUL.FTZ R65, R65, UR12 ;  /* 0x0000000c41417c20 */ /* 0x000fe20008410000 */
[----:B------:R-:W-:Y:S01]  /*2cc0*/  FMUL.FTZ R67, R67, UR12 ;  /* 0x0000000c43437c20 */ /* 0x000fe20008410000 */
[----:B------:R-:W-:Y:S01]  /*2cd0*/  LEA.HI.X R9, R2, R9, RZ, 0x2, P1 ;  /* 0x0000000902097211 */ /* 0x000fe200008f14ff */
[----:B------:R-:W-:Y:S04]  /*2ce0*/  FMUL.FTZ R63, R63, UR12 ;  /* 0x0000000c3f3f7c20 */ /* 0x000fe80008410000 */
[----:B------:R-:W-:Y:S01]  /*2cf0*/  MUFU.TANH R191, R50 ;  /* 0x0000003200bf7308 */ /* 0x000fe20000002400 */
[--C-:B-1----:R-:W-:Y:S01]  /*2d00*/  FFMA.FTZ R0, R21, UR7, -R12.reuse ;  /* 0x0000000715007c23 */ /* 0x102fe2000801080c */
[----:B------:R-:W3:Y:S04]  /*2d10*/  LDG.E R111, desc[UR28][R8.64] ;  /* 0x0000001c086f7981 */ /* 0x000ee8000c1e1900 */
[----:B------:R-:W3:Y:S04]  /*2d20*/  LDG.E R110, desc[UR28][R8.64+0x20] ;  /* 0x0000201c086e7981 */ /* 0x000ee8000c1e1900 */
[----:B------:R1:W-:Y:S01]  /*2d30*/  MUFU.EX2 R247, R0 ;  /* 0x0000000000f77308 */ /* 0x0003e20000000800 */
[----:B------:R-:W5:Y:S09]  /*2d40*/  LDG.E R109, desc[UR28][R8.64+0x100] ;  /* 0x0001001c086d7981 */ /* 0x000f72000c1e1900 */
[----:B------:R-:W-:Y:S01]  /*2d50*/  MUFU.TANH R190, R51 ;  /* 0x0000003300be7308 */ /* 0x000fe20000002400 */
[--C-:B----4-:R-:W-:Y:S01]  /*2d60*/  FFMA.FTZ R2, R22, UR7, -R12.reuse ;  /* 0x0000000716027c23 */ /* 0x110fe2000801080c */
[----:B------:R4:W5:Y:S08]  /*2d70*/  LDG.E R108, desc[UR28][R8.64+0x120] ;  /* 0x0001201c086c7981 */ /* 0x000970000c1e1900 */
[----:B------:R2:W-:Y:S01]  /*2d80*/  MUFU.EX2 R248, R2 ;  /* 0x0000000200f87308 */ /* 0x0005e20000000800 */
[--C-:B-1----:R-:W-:Y:S09]  /*2d90*/  FFMA.FTZ R0, R228, UR7, -R13.reuse ;  /* 0x00000007e4007c23 */ /* 0x102ff2000801080d */
[----:B------:R-:W1:Y:S10]  /*2da0*/  MUFU.TANH R231, R41 ;  /* 0x0000002900e77308 */ /* 0x000e740000002400 */
[----:B------:R4:W-:Y:S01]  /*2db0*/  MUFU.EX2 R212, R0 ;  /* 0x0000000000d47308 */ /* 0x0009e20000000800 */
[--C-:B--2---:R-:W-:Y:S09]  /*2dc0*/  FFMA.FTZ R2, R252, UR7, -R12.reuse ;  /* 0x00000007fc027c23 */ /* 0x104ff2000801080c */
[----:B------:R-:W2:Y:S01]  /*2dd0*/  MUFU.TANH R227, R45 ;  /* 0x0000002d00e37308 */ /* 0x000ea20000002400 */
[--C-:B-1----:R-:W-:Y:S09]  /*2de0*/  FFMA.FTZ R10, R231, UR7, -R13.reuse ;  /* 0x00000007e70a7c23 */ /* 0x102ff2000801080d */
[----:B------:R1:W-:Y:S01]  /*2df0*/  MUFU.EX2 R242, R2 ;  /* 0x0000000200f27308 */ /* 0x0003e20000000800 */
[----:B----4-:R-:W-:Y:S09]  /*2e00*/  FFMA.FTZ R0, R251, UR7, -R12 ;  /* 0x00000007fb007c23 */ /* 0x010ff2000801080c */
[----:B------:R-:W-:Y:S01]  /*2e10*/  MUFU.TANH R72, R53 ;  /* 0x0000003500487308 */ /* 0x000fe20000002400 */
[----:B--2---:R-:W-:Y:S09]  /*2e20*/  FFMA.FTZ R4, R227, UR7, -R13 ;  /* 0x00000007e3047c23 */ /* 0x004ff2000801080d */
[----:B------:R2:W4:Y:S01]  /*2e30*/  MUFU.EX2 R241, R0 ;  /* 0x0000000000f17308 */ /* 0x0005220000000800 */
[----:B-1----:R-:W-:Y:S09]  /*2e40*/  FFMA.FTZ R2, R191, UR7, -R14 ;  /* 0x00000007bf027c23 */ /* 0x002ff2000801080e */
[----:B------:R1:W-:Y:S10]  /*2e50*/  MUFU.EX2 R219, R10 ;  /* 0x0000000a00db7308 */ /* 0x0003f40000000800 */
[----:B------:R4:W-:Y:S10]  /*2e60*/  MUFU.EX2 R184, R2 ;  /* 0x0000000200b87308 */ /* 0x0009f40000000800 */
[----:B------:R-:W4:Y:S01]  /*2e70*/  MUFU.TANH R74, R49 ;  /* 0x00000031004a7308 */ /* 0x000f220000002400 */
[----:B--2---:R-:W-:Y:S01]  /*2e80*/  FFMA.FTZ R0, R75, UR7, -R100 ;  /* 0x000000074b007c23 */ /* 0x004fe20008010864 */
[----:B-1----:R-:W-:Y:S08]  /*2e90*/  SHF.L.U32 R10, R158, 0x1, RZ ;  /* 0x000000019e0a7819 */ /* 0x002ff000000006ff */
[----:B------:R1:W-:Y:S01]  /*2ea0*/  MUFU.EX2 R170, R0 ;  /* 0x0000000000aa7308 */ /* 0x0003e20000000800 */
[----:B----4-:R-:W-:Y:S09]  /*2eb0*/  LOP3.LUT R2, R150, 0x600, RZ, 0xc0, !PT ;  /* 0x0000060096027812 */ /* 0x010ff200078ec0ff */
[----:B------:R2:W-:Y:S01]  /*2ec0*/  MUFU.EX2 R211, R4 ;  /* 0x0000000400d37308 */ /* 0x0005e20000000800 */
[----:B------:R-:W-:Y:S02]  /*2ed0*/  LOP3.LUT R112, R112, 0x38, R10, 0xf8, !PT ;  /* 0x0000003870707812 */ /* 0x000fe400078ef80a */
[----:B------:R-:W-:Y:S07]  /*2ee0*/  LOP3.LUT R2, R2, 0x120, R156, 0xf8, !PT ;  /* 0x0000012002027812 */ /* 0x000fee00078ef89c */
[----:B------:R-:W4:Y:S01]  /*2ef0*/  MUFU.TANH R73, R52 ;  /* 0x0000003400497308 */ /* 0x000f220000002400 */
[----:B------:R-:W-:Y:S04]  /*2f00*/  LOP3.LUT R10, R10, 0xe006, R160, 0xc8, !PT ;  /* 0x0000e0060a0a7812 */ /* 0x000fe800078ec8a0 */
[----:B------:R-:W-:Y:S01]  /*2f10*/  LOP3.LUT R10, R10, 0xc00, R156, 0xf8, !PT ;  /* 0x00000c000a0a7812 */ /* 0x000fe200078ef89c */
[----:B-1----:R-:W-:Y:S04]  /*2f20*/  FFMA.FTZ R0, R190, UR7, -R14 ;  /* 0x00000007be007c23 */ /* 0x002fe8000801080e */
[----:B------:R-:W1:Y:S01]  /*2f30*/  MUFU.TANH R188, R54 ;  /* 0x0000003600bc7308 */ /* 0x000e620000002400 */
[----:B------:R-:W-:Y:S01]  /*2f40*/  LOP3.LUT R112, R10, R112, RZ, 0xfc, !PT ;  /* 0x000000700a707212 */ /* 0x000fe200078efcff */
[--C-:B--2---:R-:W-:Y:S01]  /*2f50*/  FFMA.FTZ R4, R74, UR7, -R100.reuse ;  /* 0x000000074a047c23 */ /* 0x104fe20008010864 */
[----:B------:R-:W-:Y:S02]  /*2f60*/  MOV R10, 0x10 ;  /* 0x00000010000a7802 */ /* 0x000fe40000000f00 */
[----:B------:R-:W-:Y:S02]  /*2f70*/  LEA R112, R112, UR4, 0x1 ;  /* 0x0000000470707c11 */ /* 0x000fe4000f8e08ff */
[----:B------:R-:W-:Y:S03]  /*2f80*/  SEL R10, R10, 0xfffffff0, !P0 ;  /* 0xfffffff00a0a7807 */ /* 0x000fe60004000000 */
[----:B------:R2:W-:Y:S01]  /*2f90*/  MUFU.EX2 R183, R0 ;  /* 0x0000000000b77308 */ /* 0x0005e20000000800 */
[C---:B------:R-:W-:Y:S02]  /*2fa0*/  IADD3 R5, PT, PT, R112.reuse, 0x10000, RZ ;  /* 0x0001000070057810 */ /* 0x040fe40007ffe0ff */
[----:B------:R-:W-:Y:S07]  /*2fb0*/  IADD3 R113, PT, PT, R112, 0x10040, RZ ;  /* 0x0001004070717810 */ /* 0x000fee0007ffe0ff */
[----:B------:R1:W-:Y:S01]  /*2fc0*/  MUFU.EX2 R169, R4 ;  /* 0x0000000400a97308 */ /* 0x0003e20000000800 */
[----:B------:R-:W-:Y:S02]  /*2fd0*/  @P4 IADD3 R113, PT, PT, R5, -0x40, RZ ;  /* 0xffffffc005714810 */ /* 0x000fe40007ffe0ff */
[----:B------:R-:W-:Y:S07]  /*2fe0*/  F2FP.F16.F32.PACK_AB R5, R226, R225 ;  /* 0x000000e1e205723e */ /* 0x000fee00000000ff */
[----:B------:R-:W1:Y:S01]  /*2ff0*/  MUFU.TANH R187, R55 ;  /* 0x0000003700bb7308 */ /* 0x000e620000002400 */
[C---:B------:R-:W-:Y:S02]  /*3000*/  IADD3 R164, PT, PT, R10.reuse, R112, RZ ;  /* 0x000000700aa47210 */ /* 0x040fe40007ffe0ff */
[----:B------:R-:W-:Y:S01]  /*3010*/  IADD3 R162, PT, PT, R10, R113, RZ ;  /* 0x000000710aa27210 */ /* 0x000fe20007ffe0ff */
[----:B------:R1:W-:Y:S01]  /*3020*/  STS [R112+0x10400], R5 ;  /* 0x0104000570007388 */ /* 0x0003e20000000800 */
[----:B--2---:R-:W-:Y:S01]  /*3030*/  LOP3.LUT R0, R3, 0x8, R155, 0x78, !PT ;  /* 0x0000000803007812 */ /* 0x004fe200078e789b */
[--C-:B----4-:R-:W-:Y:S04]  /*3040*/  FFMA.FTZ R3, R73, UR7, -R100.reuse ;  /* 0x0000000749037c23 */ /* 0x110fe80008010864 */
[----:B------:R-:W-:Y:S01]  /*3050*/  MUFU.TANH R213, R56 ;  /* 0x0000003800d57308 */ /* 0x000fe20000002400 */
[----:B------:R-:W-:Y:S01]  /*3060*/  LOP3.LUT R0, R2, R0, RZ, 0xfc, !PT ;  /* 0x0000000002007212 */ /* 0x000fe200078efcff */
[----:B------:R-:W-:Y:S01]  /*3070*/  FFMA.FTZ R2, R72, UR7, -R100 ;  /* 0x0000000748027c23 */ /* 0x000fe20008010864 */
[--C-:B-1----:R-:W-:Y:S02]  /*3080*/  FFMA.FTZ R4, R188, UR7, -R14.reuse ;  /* 0x00000007bc047c23 */ /* 0x102fe4000801080e */
[----:B------:R-:W-:Y:S05]  /*3090*/  LEA R0, R0, UR4, 0x1 ;  /* 0x0000000400007c11 */ /* 0x000fea000f8e08ff */
[----:B------:R1:W-:Y:S10]  /*30a0*/  MUFU.EX2 R167, R2 ;  /* 0x0000000200a77308 */ /* 0x0003f40000000800 */
[----:B------:R2:W4:Y:S10]  /*30b0*/  MUFU.EX2 R168, R3 ;  /* 0x0000000300a87308 */ /* 0x0005340000000800 */
[----:B------:R4:W-:Y:S10]  /*30c0*/  MUFU.EX2 R180, R4 ;  /* 0x0000000400b47308 */ /* 0x0009f40000000800 */
[----:B------:R-:W-:Y:S01]  /*30d0*/  MUFU.TANH R214, R57 ;  /* 0x0000003900d67308 */ /* 0x000fe20000002400 */
[----:B------:R-:W-:Y:S02]  /*30e0*/  F2FP.F16.F32.PACK_AB R5, R102, R70 ;  /* 0x000000466605723e */ /* 0x000fe400000000ff */
[----:B-1----:R-:W-:Y:S01]  /*30f0*/  F2FP.F16.F32.PACK_AB R2, R198, R194 ;  /* 0x000000c2c602723e */ /* 0x002fe200000000ff */
[----:B--2---:R-:W-:Y:S04]  /*3100*/  FFMA.FTZ R3, R187, UR7, -R14 ;  /* 0x00000007bb037c23 */ /* 0x004fe8000801080e */
[----:B------:R1:W-:Y:S02]  /*3110*/  STS [R112+0x10000], R2 ;  /* 0x0100000270007388 */ /* 0x0003e40000000800 */
[----:B------:R-:W-:Y:S01]  /*3120*/  MUFU.TANH R71, R64 ;  /* 0x0000004000477308 */ /* 0x000fe20000002400 */
[----:B----4-:R-:W-:Y:S05]  /*3130*/  F2FP.F16.F32.PACK_AB R4, R185, R186 ;  /* 0x000000bab904723e */ /* 0x010fea00000000ff */
[----:B------:R2:W-:Y:S04]  /*3140*/  STS [R164+0x10000], R4 ;  /* 0x01000004a4007388 */ /* 0x0005e80000000800 */
[----:B------:R4:W-:Y:S10]  /*3150*/  MUFU.EX2 R179, R3 ;  /* 0x0000000300b37308 */ /* 0x0009f40000000800 */
[----:B------:R-:W-:Y:S10]  /*3160*/  MUFU.TANH R237, R59 ;  /* 0x0000003b00ed7308 */ /* 0x000ff40000002400 */
[----:B------:R-:W-:Y:S01]  /*3170*/  MUFU.TANH R207, R60 ;  /* 0x0000003c00cf7308 */ /* 0x000fe20000002400 */
[----:B----4-:R-:W-:Y:S02]  /*3180*/  F2FP.F16.F32.PACK_AB R3, R249, R250 ;  /* 0x000000faf903723e */ /* 0x010fe400000000ff */
[----:B-1----:R-:W-:Y:S07]  /*3190*/  F2FP.F16.F32.PACK_AB R2, R209, R208 ;  /* 0x000000d0d102723e */ /* 0x002fee00000000ff */
[----:B------:R-:W1:Y:S01]  /*31a0*/  MUFU.TANH R238, R58 ;  /* 0x0000003a00ee7308 */ /* 0x000e620000002400 */
[----:B------:R4:W-:Y:S01]  /*31b0*/  STS [R164+0x10400], R2 ;  /* 0x01040002a4007388 */ /* 0x0009e20000000800 */
[----:B--2---:R-:W-:Y:S03]  /*31c0*/  F2FP.F16.F32.PACK_AB R4, R245, R246 ;  /* 0x000000f6f504723e */ /* 0x004fe600000000ff */
[----:B------:R2:W-:Y:S05]  /*31d0*/  STS [R112+0x12000], R3 ;  /* 0x0120000370007388 */ /* 0x0005ea0000000800 */
[----:B------:R-:W-:Y:S01]  /*31e0*/  MUFU.TANH R236, R62 ;  /* 0x0000003e00ec7308 */ /* 0x000fe20000002400 */
[----:B------:R3:W-:Y:S04]  /*31f0*/  STS [R112+0x12400], R5 ;  /* 0x0124000570007388 */ /* 0x0007e80000000800 */
[----:B------:R3:W-:Y:S05]  /*3200*/  STS [R164+0x12000], R4 ;  /* 0x01200004a4007388 */ /* 0x0007ea0000000800 */
[----:B------:R-:W3:Y:S01]  /*3210*/  MUFU.TANH R178, R66 ;  /* 0x0000004200b27308 */ /* 0x000ee20000002400 */
[--C-:B-1----:R-:W-:Y:S09]  /*3220*/  FFMA.FTZ R6, R238, UR7, -R12.reuse ;  /* 0x00000007ee067c23 */ /* 0x102ff2000801080c */
[----:B------:R-:W-:Y:S01]  /*3230*/  MUFU.TANH R70, R65 ;  /* 0x0000004100467308 */ /* 0x000fe20000002400 */
[----:B----4-:R-:W-:Y:S02]  /*3240*/  F2FP.F16.F32.PACK_AB R2, R181, R182 ;  /* 0x000000b6b502723e */ /* 0x010fe400000000ff */
[----:B--2---:R-:W-:Y:S07]  /*3250*/  F2FP.F16.F32.PACK_AB R3, R20, R19 ;  /* 0x000000131403723e */ /* 0x004fee00000000ff */
[----:B------:R-:W1:Y:S01]  /*3260*/  MUFU.TANH R177, R67 ;  /* 0x0000004300b17308 */ /* 0x000e620000002400 */
[----:B---3--:R-:W-:Y:S01]  /*3270*/  FFMA.FTZ R5, R237, UR7, -R12 ;  /* 0x00000007ed057c23 */ /* 0x008fe2000801080c */
[----:B------:R2:W-:Y:S01]  /*3280*/  STS [R164+0x12400], R3 ;  /* 0x01240003a4007388 */ /* 0x0005e20000000800 */
[----:B------:R-:W-:Y:S07]  /*3290*/  F2FP.F16.F32.PACK_AB R4, R205, R206 ;  /* 0x000000cecd04723e */ /* 0x000fee00000000ff */
[----:B------:R3:W-:Y:S10]  /*32a0*/  MUFU.EX2 R221, R5 ;  /* 0x0000000500dd7308 */ /* 0x0007f40000000800 */
[----:B------:R4:W-:Y:S10]  /*32b0*/  MUFU.EX2 R224, R6 ;  /* 0x0000000600e07308 */ /* 0x0009f40000000800 */
[----:B------:R-:W1:Y:S01]  /*32c0*/  MUFU.TANH R210, R61 ;  /* 0x0000003d00d27308 */ /* 0x000e620000002400 */
[--C-:B---3--:R-:W-:Y:S09]  /*32d0*/  FFMA.FTZ R5, R207, UR7, -R13.reuse ;  /* 0x00000007cf057c23 */ /* 0x108ff2000801080d */
[----:B------:R-:W3:Y:S01]  /*32e0*/  MUFU.TANH R235, R63 ;  /* 0x0000003f00eb7308 */ /* 0x000ee20000002400 */
[----:B----4-:R-:W-:Y:S02]  /*32f0*/  F2FP.F16.F32.PACK_AB R6, R241, R242 ;  /* 0x000000f2f106723e */ /* 0x010fe400000000ff */
[----:B--2---:R-:W-:Y:S07]  /*3300*/  F2FP.F16.F32.PACK_AB R3, R175, R176 ;  /* 0x000000b0af03723e */ /* 0x004fee00000000ff */
[----:B------:R2:W-:Y:S02]  /*3310*/  MUFU.EX2 R193, R5 ;  /* 0x0000000500c17308 */ /* 0x0005e40000000800 */
[--C-:B--2---:R-:W-:Y:S01]  /*3320*/  FFMA.FTZ R5, R178, UR7, -R14.reuse ;  /* 0x00000007b2057c23 */ /* 0x104fe2000801080e */
[----:B-1----:R-:W-:Y:S07]  /*3330*/  FFMA.FTZ R14, R177, UR7, -R14 ;  /* 0x00000007b10e7c23 */ /* 0x002fee000801080e */
[----:B------:R1:W-:Y:S10]  /*3340*/  MUFU.EX2 R172, R5 ;  /* 0x0000000500ac7308 */ /* 0x0003f40000000800 */
[----:B------:R-:W-:Y:S01]  /*3350*/  MUFU.EX2 R171, R14 ;  /* 0x0000000e00ab7308 */ /* 0x000fe20000000800 */
[----:B-1----:R-:W-:Y:S02]  /*3360*/  F2FP.F16.F32.PACK_AB R5, R167, R168 ;  /* 0x000000a8a705723e */ /* 0x002fe400000000ff */
[----:B------:R-:W-:Y:S02]  /*3370*/  IADD3 R115, PT, PT, R112, R7, RZ ;  /* 0x0000000770737210 */ /* 0x000fe40007ffe0ff */
[----:B------:R-:W-:Y:S02]  /*3380*/  IADD3 R114, PT, PT, R7, R113, RZ ;  /* 0x0000007107727210 */ /* 0x000fe40007ffe0ff */
[C---:B------:R-:W-:Y:S01]  /*3390*/  IADD3 R163, PT, PT, R10.reuse, R115, RZ ;  /* 0x000000730aa37210 */ /* 0x040fe20007ffe0ff */
[----:B------:R1:W-:Y:S01]  /*33a0*/  STS [R115+0x10000], R2 ;  /* 0x0100000273007388 */ /* 0x0003e20000000800 */
[----:B------:R-:W-:Y:S03]  /*33b0*/  IADD3 R161, PT, PT, R10, R114, RZ ;  /* 0x000000720aa17210 */ /* 0x000fe60007ffe0ff */
[----:B------:R2:W-:Y:S04]  /*33c0*/  STS [R115+0x10400], R4 ;  /* 0x0104000473007388 */ /* 0x0005e80000000800 */
[----:B------:R4:W-:Y:S01]  /*33d0*/  STS [R163+0x10000], R3 ;  /* 0x01000003a3007388 */ /* 0x0009e20000000800 */
[----:B-1----:R-:W-:Y:S01]  /*33e0*/  F2FP.F16.F32.PACK_AB R2, R199, R200 ;  /* 0x000000c8c702723e */ /* 0x002fe200000000ff */
[--C-:B--2---:R-:W-:Y:S04]  /*33f0*/  FFMA.FTZ R4, R213, UR7, -R13.reuse ;  /* 0x00000007d5047c23 */ /* 0x104fe8000801080d */
[----:B------:R1:W-:Y:S01]  /*3400*/  STS [R163+0x10400], R2 ;  /* 0x01040002a3007388 */ /* 0x0003e20000000800 */
[----:B------:R2:W-:Y:S01]  /*3410*/  MUFU.EX2 R197, R4 ;  /* 0x0000000400c57308 */ /* 0x0005e20000000800 */
[----:B----4-:R-:W-:Y:S05]  /*3420*/  F2FP.F16.F32.PACK_AB R3, R18, R17 ;  /* 0x000000111203723e */ /* 0x010fea00000000ff */
[----:B------:R4:W-:Y:S01]  /*3430*/  STS [R115+0x12400], R3 ;  /* 0x0124000373007388 */ /* 0x0009e20000000800 */
[----:B--2---:R-:W-:Y:S05]  /*3440*/  F2FP.F16.F32.PACK_AB R4, R233, R234 ;  /* 0x000000eae904723e */ /* 0x004fea00000000ff */
[----:B------:R2:W-:Y:S01]  /*3450*/  STS [R115+0x12000], R4 ;  /* 0x0120000473007388 */ /* 0x0005e20000000800 */
[--C-:B-1----:R-:W-:Y:S01]  /*3460*/  FFMA.FTZ R2, R214, UR7, -R13.reuse ;  /* 0x00000007d6027c23 */ /* 0x102fe2000801080d */
[----:B------:R-:W-:Y:S03]  /*3470*/  FFMA.FTZ R13, R210, UR7, -R13 ;  /* 0x00000007d20d7c23 */ /* 0x000fe6000801080d */
[----:B------:R1:W-:Y:S10]  /*3480*/  MUFU.EX2 R196, R2 ;  /* 0x0000000200c47308 */ /* 0x0003f40000000800 */
[----:B------:R-:W-:Y:S01]  /*3490*/  MUFU.EX2 R189, R13 ;  /* 0x0000000d00bd7308 */ /* 0x000fe20000000800 */
[----:B----4-:R-:W-:Y:S02]  /*34a0*/  F2FP.F16.F32.PACK_AB R3, R173, R174 ;  /* 0x000000aead03723e */ /* 0x010fe400000000ff */
[----:B-1----:R-:W-:Y:S02]  /*34b0*/  F2FP.F16.F32.PACK_AB R2, R229, R230 ;  /* 0x000000e6e502723e */ /* 0x002fe400000000ff */
[----:B--2---:R-:W-:Y:S03]  /*34c0*/  F2FP.F16.F32.PACK_AB R4, R16, R15 ;  /* 0x0000000f1004723e */ /* 0x004fe600000000ff */
[----:B------:R1:W-:Y:S04]  /*34d0*/  STS [R163+0x12000], R2 ;  /* 0x01200002a3007388 */ /* 0x0003e80000000800 */
[----:B------:R2:W-:Y:S04]  /*34e0*/  STS [R163+0x12400], R4 ;  /* 0x01240004a3007388 */ /* 0x0005e80000000800 */
[----:B------:R4:W-:Y:S01]  /*34f0*/  STS [R113], R3 ;  /* 0x0000000371007388 */ /* 0x0009e20000000800 */
[----:B-1----:R-:W-:Y:S01]  /*3500*/  F2FP.F16.F32.PACK_AB R2, R195, R192 ;  /* 0x000000c0c302723e */ /* 0x002fe200000000ff */
[--C-:B--2---:R-:W-:Y:S04]  /*3510*/  FFMA.FTZ R4, R71, UR7, -R100.reuse ;  /* 0x0000000747047c23 */ /* 0x104fe80008010864 */
[----:B------:R1:W-:Y:S01]  /*3520*/  STS [R113+0x400], R2 ;  /* 0x0004000271007388 */ /* 0x0003e20000000800 */
[----:B------:R-:W-:Y:S01]  /*3530*/  FFMA.FTZ R100, R70, UR7, -R100 ;  /* 0x0000000746647c23 */ /* 0x000fe20008010864 */
[----:B------:R2:W-:Y:S01]  /*3540*/  MUFU.EX2 R165, R4 ;  /* 0x0000000400a57308 */ /* 0x0005e20000000800 */
[----:B----4-:R-:W-:Y:S09]  /*3550*/  F2FP.F16.F32.PACK_AB R3, R169, R170 ;  /* 0x000000aaa903723e */ /* 0x010ff200000000ff */
[----:B------:R-:W4:Y:S01]  /*3560*/  MUFU.EX2 R166, R100 ;  /* 0x0000006400a67308 */ /* 0x000f220000000800 */
[----:B------:R3:W-:Y:S01]  /*3570*/  STS [R162], R3 ;  /* 0x00000003a2007388 */ /* 0x0007e20000000800 */
[----:B--2---:R-:W-:Y:S02]  /*3580*/  F2FP.F16.F32.PACK_AB R4, R219, R220 ;  /* 0x000000dcdb04723e */ /* 0x004fe400000000ff */
[----:B-1----:R-:W-:Y:S05]  /*3590*/  F2FP.F16.F32.PACK_AB R2, R183, R184 ;  /* 0x000000b8b702723e */ /* 0x002fea00000000ff */
[----:B------:R1:W-:Y:S04]  /*35a0*/  STS [R162+0x400], R2 ;  /* 0x00040002a2007388 */ /* 0x0003e80000000800 */
[----:B------:R2:W-:Y:S01]  /*35b0*/  STS [R113+0x2000], R4 ;  /* 0x0020000471007388 */ /* 0x0005e20000000800 */
[----:B---3--:R-:W-:Y:S05]  /*35c0*/  F2FP.F16.F32.PACK_AB R3, R247, R248 ;  /* 0x000000f8f703723e */ /* 0x008fea00000000ff */
[----:B------:R4:W-:Y:S04]  /*35d0*/  STS [R113+0x2400], R3 ;  /* 0x0024000371007388 */ /* 0x0009e80000000800 */
[----:B------:R-:W-:Y:S01]  /*35e0*/  STS [R162+0x2400], R6 ;  /* 0x00240006a2007388 */ /* 0x000fe20000000800 */
[----:B-1----:R-:W-:Y:S01]  /*35f0*/  F2FP.F16.F32.PACK_AB R2, R211, R212 ;  /* 0x000000d4d302723e */ /* 0x002fe200000000ff */
[--C-:B--2---:R-:W-:Y:S04]  /*3600*/  FFMA.FTZ R4, R236, UR7, -R12.reuse ;  /* 0x00000007ec047c23 */ /* 0x104fe8000801080c */
[----:B------:R1:W-:Y:S01]  /*3610*/  STS [R162+0x2000], R2 ;  /* 0x00200002a2007388 */ /* 0x0003e20000000800 */
[----:B------:R-:W-:Y:S01]  /*3620*/  FFMA.FTZ R12, R235, UR7, -R12 ;  /* 0x00000007eb0c7c23 */ /* 0x000fe2000801080c */
[----:B------:R2:W-:Y:S02]  /*3630*/  MUFU.EX2 R216, R4 ;  /* 0x0000000400d87308 */ /* 0x0005e40000000800 */
[----:B------:R3:W-:Y:S01]  /*3640*/  STS [R114], R5 ;  /* 0x0000000572007388 */ /* 0x0007e20000000800 */
[----:B----4-:R-:W-:Y:S07]  /*3650*/  F2FP.F16.F32.PACK_AB R3, R166, R165 ;  /* 0x000000a5a603723e */ /* 0x010fee00000000ff */
[----:B------:R-:W4:Y:S01]  /*3660*/  MUFU.EX2 R215, R12 ;  /* 0x0000000c00d77308 */ /* 0x000f220000000800 */
[----:B--2---:R-:W-:Y:S05]  /*3670*/  F2FP.F16.F32.PACK_AB R4, R179, R180 ;  /* 0x000000b4b304723e */ /* 0x004fea00000000ff */
[----:B------:R2:W-:Y:S01]  /*3680*/  STS [R114+0x400], R4 ;  /* 0x0004000472007388 */ /* 0x0005e20000000800 */
[----:B-1----:R-:W-:Y:S03]  /*3690*/  F2FP.F16.F32.PACK_AB R2, R171, R172 ;  /* 0x000000acab02723e */ /* 0x002fe600000000ff */
[----:B------:R1:W-:Y:S01]  /*36a0*/  STS [R161], R3 ;  /* 0x00000003a1007388 */ /* 0x0003e20000000800 */
[----:B---3--:R-:W-:Y:S03]  /*36b0*/  F2FP.F16.F32.PACK_AB R5, R196, R197 ;  /* 0x000000c5c405723e */ /* 0x008fe600000000ff */
[----:B------:R4:W-:Y:S04]  /*36c0*/  STS [R161+0x400], R2 ;  /* 0x00040002a1007388 */ /* 0x0009e80000000800 */
[----:B------:R-:W-:Y:S01]  /*36d0*/  STS [R114+0x2000], R5 ;  /* 0x0020000572007388 */ /* 0x000fe20000000800 */
[----:B--2---:R-:W-:Y:S02]  /*36e0*/  F2FP.F16.F32.PACK_AB R4, R221, R224 ;  /* 0x000000e0dd04723e */ /* 0x004fe400000000ff */
[----:B-1----:R-:W-:Y:S03]  /*36f0*/  F2FP.F16.F32.PACK_AB R3, R189, R193 ;  /* 0x000000c1bd03723e */ /* 0x002fe600000000ff */
[----:B------:R-:W-:Y:S01]  /*3700*/  STS [R114+0x2400], R4 ;  /* 0x0024000472007388 */ /* 0x000fe20000000800 */
[----:B----4-:R-:W-:Y:S03]  /*3710*/  F2FP.F16.F32.PACK_AB R2, R215, R216 ;  /* 0x000000d8d702723e */ /* 0x010fe600000000ff */
[----:B------:R1:W-:Y:S04]  /*3720*/  STS [R161+0x2000], R3 ;  /* 0x00200003a1007388 */ /* 0x0003e80000000800 */
[----:B------:R2:W-:Y:S04]  /*3730*/  STS [R161+0x2400], R2 ;  /* 0x00240002a1007388 */ /* 0x0005e80000000800 */
[----:B------:R-:W3:Y:S08]  /*3740*/  LDSM.16.M88.4 R64, [R0+0x4000] ;  /* 0x004000000040783b */ /* 0x000ef00000000200 */
[----:B------:R4:W3:Y:S01]  /*3750*/  LDSM.16.M88.4 R60, [R0+0x5000] ;  /* 0x00500000003c783b */ /* 0x0008e20000000200 */
[----:B-1----:R-:W-:Y:S02]  /*3760*/  MOV R3, R101 ;  /* 0x0000006500037202 */ /* 0x002fe40000000f00 */
[--C-:B--2---:R-:W-:Y:S04]  /*3770*/  SHF.R.U32.HI R2, RZ, 0x4, R158.reuse ;  /* 0x00000004ff027819 */ /* 0x104fe8000001169e */
[----:B------:R-:W-:Y:S04]  /*3780*/  LOP3.LUT R2, R2, 0x8, RZ, 0xc0, !PT ;  /* 0x0000000802027812 */ /* 0x000fe800078ec0ff */
[----:B------:R-:W-:Y:S02]  /*3790*/  LOP3.LUT R2, R2, 0x10, R158, 0xf8, !PT ;  /* 0x0000001002027812 */ /* 0x000fe400078ef89e */
[----:B----4-:R-:W-:Y:S02]  /*37a0*/  IADD3 R0, PT, PT, R0, R159, RZ ;  /* 0x0000009f00007210 */ /* 0x010fe40007ffe0ff */
[----:B------:R-:W-:Y:S03]  /*37b0*/  LOP3.LUT R2, R2, 0xc0, R156, 0xf8, !PT ;  /* 0x000000c002027812 */ /* 0x000fe600078ef89c */
[----:B------:R-:W1:Y:S01]  /*37c0*/  LDSM.16.M88.4 R100, [R0+0x4000] ;  /* 0x004000000064783b */ /* 0x000e620000000200 */
[----:B------:R-:W-:Y:S01]  /*37d0*/  LOP3.LUT R2, R2, R149, RZ, 0x3c, !PT ;  /* 0x0000009502027212 */ /* 0x000fe200078e3cff */
[-C--:B---3--:R-:W-:Y:S06]  /*37e0*/  HMMA.16816.F32 R4, R64, R116.reuse, RZ ;  /* 0x000000744004723c */ /* 0x088fec00000018ff */
[----:B------:R2:W3:Y:S02]  /*37f0*/  LDSM.16.M88.4 R104, [R0+0x5000] ;  /* 0x005000000068783b */ /* 0x0004e40000000200 */
[C---:B------:R-:W-:Y:S08]  /*3800*/  HMMA.16816.F32 R8, R60.reuse, R116, RZ ;  /* 0x000000743c08723c */ /* 0x040ff000000018ff */
[-C--:B------:R-:W-:Y:S08]  /*3810*/  HMMA.16816.F32 R12, R60, R118.reuse, RZ ;  /* 0x000000763c0c723c */ /* 0x080ff000000018ff */
[C---:B------:R-:W-:Y:S02]  /*3820*/  HMMA.16816.F32 R16, R64.reuse, R118, RZ ;  /* 0x000000764010723c */ /* 0x040fe400000018ff */
[----:B--2---:R-:W-:Y:S04]  /*3830*/  LOP3.LUT R0, R157, 0x30, R155, 0xf8, !PT ;  /* 0x000000309d007812 */ /* 0x004fe800078ef89b */
[----:B------:R-:W-:Y:S02]  /*3840*/  LOP3.LUT R0, R0, 0x1c0, R160, 0xf8, !PT ;  /* 0x000001c000007812 */ /* 0x000fe400078ef8a0 */
        /* <DEDUP_REMOVED lines=15> */
[C---:B------:R-:W-:Y:S01]  /*3940*/  FADD.FTZ R6, -R110.reuse, R6 ;  /* 0x000000066e067221 */ /* 0x040fe20000010100 */
[C---:B------:R-:W-:Y:S01]  /*3950*/  FADD.FTZ R4, -R111.reuse, R4 ;  /* 0x000000046f047221 */ /* 0x040fe20000010100 */
[----:B------:R-:W-:Y:S03]  /*3960*/  FADD.FTZ R7, -R110, R7 ;  /* 0x000000076e077221 */ /* 0x000fe60000010100 */
[C---:B------:R-:W-:Y:S04]  /*3970*/  HMMA.16816.F32 R16, R100.reuse, R134, R16 ;  /* 0x000000866410723c */ /* 0x040fe80000001810 */
[----:B------:R-:W-:Y:S01]  /*3980*/  FMUL.FTZ R4, R194, R4 ;  /* 0x00000004c2047220 */ /* 0x000fe20000410000 */
[----:B------:R-:W-:Y:S03]  /*3990*/  FMUL.FTZ R7, R226, R7 ;  /* 0x00000007e2077220 */ /* 0x000fe60000410000 */
[-C--:B------:R-:W-:Y:S08]  /*39a0*/  HMMA.16816.F32 R20, R100, R136.reuse, R20 ;  /* 0x000000886414723c */ /* 0x080ff00000001814 */
[C---:B------:R-:W-:Y:S08]  /*39b0*/  HMMA.16816.F32 R24, R104.reuse, R136, R24 ;  /* 0x000000886818723c */ /* 0x040ff00000001818 */
        /* <DEDUP_REMOVED lines=10> */
[----:B------:R-:W-:Y:S01]  /*3a60*/  SHF.L.U32 R105, R158, 0x3, RZ ;  /* 0x000000039e697819 */ /* 0x000fe200000006ff */
[----:B------:R-:W-:Y:S01]  /*3a70*/  FFMA.FTZ R106, -R84, R84, 1 ;  /* 0x3f800000546a7423 */ /* 0x000fe20000010154 */
[----:B------:R-:W-:Y:S01]  /*3a80*/  MOV R107, R3 ;  /* 0x00000003006b7202 */ /* 0x000fe20000000f00 */
[----:B------:R1:W5:Y:S01]  /*3a90*/  LDL.LU R84, [R1+0xd0] ;  /* 0x0000d00001547983 */ /* 0x0003620000300800 */
[----:B------:R-:W-:Y:S01]  /*3aa0*/  LOP3.LUT R104, R105, 0x38, RZ, 0xc0, !PT ;  /* 0x0000003869687812 */ /* 0x000fe200078ec0ff */
[----:B------:R-:W-:Y:S04]  /*3ab0*/  HMMA.16816.F32 R64, R100, R146, R64 ;  /* 0x000000926440723c */ /* 0x000fe80000001840 */
[----:B------:R-:W-:Y:S01]  /*3ac0*/  LOP3.LUT R3, R160, 0x400, RZ, 0xc0, !PT ;  /* 0x00000400a0037812 */ /* 0x000fe200078ec0ff */
[----:B------:R-:W-:Y:S01]  /*3ad0*/  FFMA.FTZ R102, -R80, R80, 1 ;  /* 0x3f80000050667423 */ /* 0x000fe20000010150 */
[----:B------:R-:W-:Y:S01]  /*3ae0*/  LOP3.LUT R0, R0, R104, RZ, 0x3c, !PT ;  /* 0x0000006800007212 */ /* 0x000fe200078e3cff */
[----:B------:R-:W-:Y:S02]  /*3af0*/  FMUL.FTZ R106, R106, UR12 ;  /* 0x0000000c6a6a7c20 */ /* 0x000fe40008410000 */
[----:B------:R-:W-:Y:S01]  /*3b00*/  FMUL.FTZ R102, R102, UR12 ;  /* 0x0000000c66667c20 */ /* 0x000fe20008410000 */
[----:B------:R-:W-:Y:S01]  /*3b10*/  LEA R0, R0, R3, 0x1 ;  /* 0x0000000300007211 */ /* 0x000fe200078e08ff */
[----:B------:R-:W-:Y:S01]  /*3b20*/  FADD.FTZ R3, -R111, R5 ;  /* 0x000000056f037221 */ /* 0x000fe20000010100 */
[----:B------:R-:W-:Y:S03]  /*3b30*/  FFMA.FTZ R5, -R107, R107, 1 ;  /* 0x3f8000006b057423 */ /* 0x000fe6000001016b */
[----:B------:R-:W-:Y:S01]  /*3b40*/  FMUL.FTZ R3, R198, R3 ;  /* 0x00000003c6037220 */ /* 0x000fe20000410000 */
[----:B------:R-:W-:Y:S03]  /*3b50*/  FMUL.FTZ R5, R5, UR12 ;  /* 0x0000000c05057c20 */ /* 0x000fe60008410000 */
[----:B------:R-:W-:Y:S01]  /*3b60*/  FMUL.FTZ R100, R106, R3 ;  /* 0x000000036a647220 */ /* 0x000fe20000410000 */
[----:B------:R-:W-:Y:S01]  /*3b70*/  FADD.FTZ R3, -R111, R20 ;  /* 0x000000146f037221 */ /* 0x000fe20000010100 */
[----:B------:R-:W-:Y:S01]  /*3b80*/  FFMA.FTZ R20, -R82, R82, 1 ;  /* 0x3f80000052147423 */ /* 0x000fe20000010152 */
[----:B------:R-:W-:Y:S01]  /*3b90*/  FMUL.FTZ R101, R5, R4 ;  /* 0x0000000405657220 */ /* 0x000fe20000410000 */
[----:B------:R-:W-:Y:S01]  /*3ba0*/  FADD.FTZ R5, -R111, R16 ;  /* 0x000000106f057221 */ /* 0x000fe20000010100 */
[----:B------:R-:W-:Y:S01]  /*3bb0*/  FFMA.FTZ R16, -R83, R83, 1 ;  /* 0x3f80000053107423 */ /* 0x000fe20000010153 */
[C---:B------:R-:W-:Y:S01]  /*3bc0*/  FADD.FTZ R4, -R111.reuse, R17 ;  /* 0x000000116f047221 */ /* 0x040fe20000010100 */
[----:B------:R1:W5:Y:S01]  /*3bd0*/  LDL.LU R83, [R1+0xcc] ;  /* 0x0000cc0001537983 */ /* 0x0003620000300800 */
[----:B------:R-:W-:Y:S01]  /*3be0*/  FADD.FTZ R17, -R111, R21 ;  /* 0x000000156f117221 */ /* 0x000fe20000010100 */
        /* <DEDUP_REMOVED lines=8> */
[----:B------:R-:W-:Y:S01]  /*3c70*/  FMUL.FTZ R16, R16, UR12 ;  /* 0x0000000c10107c20 */ /* 0x000fe20008410000 */
[----:B------:R-:W-:Y:S01]  /*3c80*/  FMUL.FTZ R17, R181, R17 ;  /* 0x00000011b5117220 */ /* 0x000fe20000410000 */
[----:B------:R1:W5:Y:S02]  /*3c90*/  LDL.LU R80, [R1+0xc0] ;  /* 0x0000c00001507983 */ /* 0x0003640000300800 */
[----:B------:R-:W-:Y:S01]  /*3ca0*/  FMUL.FTZ R5, R16, R5 ;  /* 0x0000000510057220 */ /* 0x000fe20000410000 */
[----:B------:R-:W-:Y:S01]  /*3cb0*/  FMUL.FTZ R16, R20, R4 ;  /* 0x0000000414107220 */ /* 0x000fe20000410000 */
[----:B------:R-:W-:Y:S01]  /*3cc0*/  FMUL.FTZ R4, R21, R3 ;  /* 0x0000000315047220 */ /* 0x000fe20000410000 */
[----:B------:R-:W-:Y:S01]  /*3cd0*/  FFMA.FTZ R21, -R76, R76, 1 ;  /* 0x3f8000004c157423 */ /* 0x000fe2000001014c */
[----:B------:R-:W-:Y:S01]  /*3ce0*/  FADD.FTZ R20, -R111, R32 ;  /* 0x000000206f147221 */ /* 0x000fe20000010100 */
[----:B------:R-:W-:Y:S01]  /*3cf0*/  FFMA.FTZ R32, -R77, R77, 1 ;  /* 0x3f8000004d207423 */ /* 0x000fe2000001014d */
[----:B------:R-:W-:Y:S01]  /*3d00*/  FMUL.FTZ R3, R102, R17 ;  /* 0x0000001166037220 */ /* 0x000fe20000410000 */
[----:B------:R-:W-:Y:S01]  /*3d10*/  F2FP.F16.F32.PACK_AB R17, R100, R101 ;  /* 0x000000656411723e */ /* 0x000fe200000000ff */
[----:B------:R-:W-:Y:S01]  /*3d20*/  FMUL.FTZ R20, R176, R20 ;  /* 0x00000014b0147220 */ /* 0x000fe20000410000 */
[----:B------:R-:W-:Y:S01]  /*3d30*/  F2FP.F16.F32.PACK_AB R16, R16, R5 ;  /* 0x000000051010723e */ /* 0x000fe200000000ff */
[----:B------:R-:W-:Y:S01]  /*3d40*/  FMUL.FTZ R5, R175, R33 ;  /* 0x00000021af057220 */ /* 0x000fe20000410000 */
[----:B------:R-:W-:Y:S01]  /*3d50*/  F2FP.F16.F32.PACK_AB R100, R3, R4 ;  /* 0x000000040364723e */ /* 0x000fe200000000ff */
[----:B------:R-:W-:Y:S01]  /*3d60*/  FFMA.FTZ R33, -R78, R78, 1 ;  /* 0x3f8000004e217423 */ /* 0x000fe2000001014e */
[----:B------:R-:W-:Y:S01]  /*3d70*/  FADD.FTZ R4, -R111, R36 ;  /* 0x000000246f047221 */ /* 0x000fe20000010100 */
[----:B------:R-:W-:Y:S01]  /*3d80*/  FFMA.FTZ R36, -R79, R79, 1 ;  /* 0x3f8000004f247423 */ /* 0x000fe2000001014f */
[----:B------:R-:W-:Y:S01]  /*3d90*/  FADD.FTZ R3, -R111, R37 ;  /* 0x000000256f037221 */ /* 0x000fe20000010100 */
[----:B------:R1:W5:Y:S01]  /*3da0*/  LDL.LU R79, [R1+0xbc] ;  /* 0x0000bc00014f7983 */ /* 0x0003620000300800 */
[----:B------:R-:W-:Y:S01]  /*3db0*/  FFMA.FTZ R37, -R75, R75, 1 ;  /* 0x3f8000004b257423 */ /* 0x000fe2000001014b */
[----:B------:R-:W-:Y:S01]  /*3dc0*/  FMUL.FTZ R4, R174, R4 ;  /* 0x00000004ae047220 */ /* 0x000fe20000410000 */
[----:B------:R-:W-:Y:S01]  /*3dd0*/  FMUL.FTZ R33, R33, UR12 ;  /* 0x0000000c21217c20 */ /* 0x000fe20008410000 */
[----:B------:R1:W5:Y:S01]  /*3de0*/  LDL.LU R78, [R1+0xb8] ;  /* 0x0000b800014e7983 */ /* 0x0003620000300800 */
[----:B------:R-:W-:Y:S01]  /*3df0*/  FMUL.FTZ R37, R37, UR12 ;  /* 0x0000000c25257c20 */ /* 0x000fe20008410000 */
[----:B------:R-:W-:Y:S01]  /*3e00*/  FMUL.FTZ R36, R36, UR12 ;  /* 0x0000000c24247c20 */ /* 0x000fe20008410000 */
[----:B------:R-:W-:Y:S01]  /*3e10*/  FMUL.FTZ R33, R33, R5 ;  /* 0x0000000521217220 */ /* 0x000fe20000410000 */
[----:B------:R1:W5:Y:S01]  /*3e20*/  LDL.LU R77, [R1+0xb4] ;  /* 0x0000b400014d7983 */ /* 0x0003620000300800 */
[----:B------:R-:W-:Y:S01]  /*3e30*/  FMUL.FTZ R5, R21, UR12 ;  /* 0x0000000c15057c20 */ /* 0x000fe20008410000 */
[C---:B------:R-:W-:Y:S01]  /*3e40*/  FADD.FTZ R21, -R111.reuse, R48 ;  /* 0x000000306f157221 */ /* 0x040fe20000010100 */
[----:B------:R-:W-:Y:S01]  /*3e50*/  FFMA.FTZ R48, -R74, R74, 1 ;  /* 0x3f8000004a307423 */ /* 0x000fe2000001014a */
[----:B------:R1:W5:Y:S01]  /*3e60*/  LDL.LU R76, [R1+0xb0] ;  /* 0x0000b000014c7983 */ /* 0x0003620000300800 */
[----:B------:R-:W-:Y:S01]  /*3e70*/  FMUL.FTZ R36, R36, R20 ;  /* 0x0000001424247220 */ /* 0x000fe20000410000 */
[----:B------:R-:W-:Y:S01]  /*3e80*/  FADD.FTZ R20, -R111, R49 ;  /* 0x000000316f147221 */ /* 0x000fe20000010100 */
[----:B------:R-:W-:Y:S01]  /*3e90*/  FFMA.FTZ R49, -R73, R73, 1 ;  /* 0x3f80000049317423 */ /* 0x000fe20000010149 */
[----:B------:R1:W5:Y:S01]  /*3ea0*/  LDL.LU R75, [R1+0xac] ;  /* 0x0000ac00014b7983 */ /* 0x0003620000300800 */
[----:B------:R-:W-:Y:S01]  /*3eb0*/  FMUL.FTZ R48, R48, UR12 ;  /* 0x0000000c30307c20 */ /* 0x000fe20008410000 */
[----:B------:R-:W-:Y:S01]  /*3ec0*/  FMUL.FTZ R20, R169, R20 ;  /* 0x00000014a9147220 */ /* 0x000fe20000410000 */
[----:B------:R-:W-:Y:S01]  /*3ed0*/  FMUL.FTZ R21, R170, R21 ;  /* 0x00000015aa157220 */ /* 0x000fe20000410000 */
[----:B------:R1:W5:Y:S01]  /*3ee0*/  LDL.LU R74, [R1+0xa8] ;  /* 0x0000a800014a7983 */ /* 0x0003620000300800 */
[----:B------:R-:W-:Y:S01]  /*3ef0*/  FMUL.FTZ R32, R32, UR12 ;  /* 0x0000000c20207c20 */ /* 0x000fe20008410000 */
[----:B------:R-:W-:Y:S01]  /*3f00*/  FMUL.FTZ R20, R48, R20 ;  /* 0x0000001430147220 */ /* 0x000fe20000410000 */
[----:B------:R-:W-:Y:S01]  /*3f10*/  FMUL.FTZ R21, R37, R21 ;  /* 0x0000001525157220 */ /* 0x000fe20000410000 */
[----:B------:R1:W5:Y:S01]  /*3f20*/  LDL.LU R73, [R1+0xa4] ;  /* 0x0000a40001497983 */ /* 0x0003620000300800 */
[----:B------:R-:W-:Y:S01]  /*3f30*/  FMUL.FTZ R32, R32, R4 ;  /* 0x0000000420207220 */ /* 0x000fe20000410000 */
[----:B------:R-:W-:Y:S01]  /*3f40*/  FADD.FTZ R4, -R111, R52 ;  /* 0x000000346f047221 */ /* 0x000fe20000010100 */
[----:B------:R-:W-:Y:S01]  /*3f50*/  FFMA.FTZ R52, -R72, R72, 1 ;  /* 0x3f80000048347423 */ /* 0x000fe20000010148 */
[----:B------:R-:W-:Y:S01]  /*3f60*/  FMUL.FTZ R3, R173, R3 ;  /* 0x00000003ad037220 */ /* 0x000fe20000410000 */
[----:B------:R1:W5:Y:S01]  /*3f70*/  LDL.LU R72, [R1+0xa0] ;  /* 0x0000a00001487983 */ /* 0x0003620000300800 */
[----:B------:R-:W-:Y:S01]  /*3f80*/  FMUL.FTZ R37, R49, UR12 ;  /* 0x0000000c31257c20 */ /* 0x000fe20008410000 */
[----:B------:R-:W-:Y:S01]  /*3f90*/  FMUL.FTZ R48, R52, UR12 ;  /* 0x0000000c34307c20 */ /* 0x000fe20008410000 */
[----:B------:R-:W-:Y:S01]  /*3fa0*/  F2FP.F16.F32.PACK_AB R52, R33, R36 ;  /* 0x000000242134723e */ /* 0x000fe200000000ff */
[----:B------:R-:W-:Y:S01]  /*3fb0*/  FMUL.FTZ R5, R5, R3 ;  /* 0x0000000305057220 */ /* 0x000fe20000410000 */
[----:B------:R-:W-:Y:S01]  /*3fc0*/  FADD.FTZ R3, -R111, R53 ;  /* 0x000000356f037221 */ /* 0x000fe20000010100 */
[----:B------:R-:W-:Y:S03]  /*3fd0*/  FMUL.FTZ R4, R168, R4 ;  /* 0x00000004a8047220 */ /* 0x000fe60000410000 */
[----:B------:R-:W-:Y:S01]  /*3fe0*/  FMUL.FTZ R3, R167, R3 ;  /* 0x00000003a7037220 */ /* 0x000fe20000410000 */
[----:B------:R-:W-:Y:S01]  /*3ff0*/  F2FP.F16.F32.PACK_AB R49, R5, R32 ;  /* 0x000000200531723e */ /* 0x000fe200000000ff */
[----:B------:R-:W-:Y:S01]  /*4000*/  FMUL.FTZ R32, R37, R4 ;  /* 0x0000000425207220 */ /* 0x000fe20000410000 */
[----:B------:R-:W-:Y:S01]  /*4010*/  FADD.FTZ R4, -R111, R65 ;  /* 0x000000416f047221 */ /* 0x000fe20000010100 */
[----:B------:R-:W-:Y:S01]  /*4020*/  FMUL.FTZ R5, R48, R3 ;  /* 0x0000000330057220 */ /* 0x000fe20000410000 */
[----:B------:R-:W-:Y:S01]  /*4030*/  F2FP.F16.F32.PACK_AB R48, R20, R21 ;  /* 0x000000151430723e */ /* 0x000fe200000000ff */
[----:B------:R-:W-:Y:S01]  /*4040*/  FFMA.FTZ R20, -R71, R71, 1 ;  /* 0x3f80000047147423 */ /* 0x000fe20000010147 */
[----:B------:R-:W-:Y:S01]  /*4050*/  FADD.FTZ R3, -R111, R64 ;  /* 0x000000406f037221 */ /* 0x000fe20000010100 */
[----:B------:R1:W5:Y:S01]  /*4060*/  LDL.LU R71, [R1+0x9c] ;  /* 0x00009c0001477983 */ /* 0x0003620000300800 */
[----:B------:R-:W-:Y:S01]  /*4070*/  FFMA.FTZ R21, -R70, R70, 1 ;  /* 0x3f80000046157423 */ /* 0x000fe20000010146 */
[----:B------:R-:W-:Y:S01]  /*4080*/  FMUL.FTZ R20, R20, UR12 ;  /* 0x0000000c14147c20 */ /* 0x000fe20008410000 */
[----:B------:R-:W-:Y:S01]  /*4090*/  FMUL.FTZ R3, R165, R3 ;  /* 0x00000003a5037220 */ /* 0x000fe20000410000 */
[----:B------:R1:W5:Y:S01]  /*40a0*/  LDL.LU R70, [R1+0x98] ;  /* 0x0000980001467983 */ /* 0x0003620000300800 */
[----:B------:R-:W-:Y:S01]  /*40b0*/  FMUL.FTZ R21, R21, UR12 ;  /* 0x0000000c15157c20 */ /* 0x000fe20008410000 */
[----:B------:R-:W-:Y:S01]  /*40c0*/  FMUL.FTZ R4, R166, R4 ;  /* 0x00000004a6047220 */ /* 0x000fe20000410000 */
[----:B------:R-:W-:Y:S01]  /*40d0*/  FMUL.FTZ R33, R20, R3 ;  /* 0x0000000314217220 */ /* 0x000fe20000410000 */
[----:B------:R-:W-:Y:S01]  /*40e0*/  FFMA.FTZ R20, -R69, R69, 1 ;  /* 0x3f80000045147423 */ /* 0x000fe20000010145 */
[----:B------:R-:W-:Y:S01]  /*40f0*/  F2FP.F16.F32.PACK_AB R37, R5, R32 ;  /* 0x000000200525723e */ /* 0x000fe200000000ff */
[----:B------:R1:W5:Y:S01]  /*4100*/  LDL.LU R69, [R1+0x94] ;  /* 0x0000940001457983 */ /* 0x0003620000300800 */
[----:B------:R-:W-:Y:S01]  /*4110*/  FMUL.FTZ R32, R21, R4 ;  /* 0x0000000415207220 */ /* 0x000fe20000410000 */
[----:B------:R-:W-:Y:S01]  /*4120*/  FMUL.FTZ R21, R225, R6 ;  /* 0x00000006e1157220 */ /* 0x000fe20000410000 */
[----:B------:R-:W-:Y:S01]  /*4130*/  FFMA.FTZ R6, -R68, R68, 1 ;  /* 0x3f80000044067423 */ /* 0x000fe20000010144 */
[----:B------:R-:W-:Y:S01]  /*4140*/  FMUL.FTZ R20, R20, UR12 ;  /* 0x0000000c14147c20 */ /* 0x000fe20008410000 */
[----:B------:R1:W5:Y:S02]  /*4150*/  LDL.LU R68, [R1+0x90] ;  /* 0x0000900001447983 */ /* 0x0003640000300800 */
[----:B------:R-:W-:Y:S01]  /*4160*/  FMUL.FTZ R6, R6, UR12 ;  /* 0x0000000c06067c20 */ /* 0x000fe20008410000 */
[----:B------:R-:W-:Y:S06]  /*4170*/  BRA.U !UP0, `(.L_x_628) ;  /* 0x0000000108747547 */ /* 0x000fec000b800000 */
        /* <DEDUP_REMOVED lines=29> */
.L_x_628:
[----:B---3--:R-:W2:Y:S01]  /*4350*/  LDL.LU R101, [R1+0x1c] ;  /* 0x00001c0001657983 */ /* 0x008ea20000300800 */
[----:B------:R-:W-:Y:S01]  /*4360*/  F2FP.F16.F32.PACK_AB R36, R32, R33 ;  /* 0x000000212024723e */ /* 0x000fe200000000ff */
[----:B------:R-:W-:Y:S01]  /*4370*/  FADD.FTZ R3, -R110, R23 ;  /* 0x000000176e037221 */ /* 0x000fe20000010100 */
[----:B------:R-:W-:Y:S01]  /*4380*/  FMUL.FTZ R20, R20, R21 ;  /* 0x0000001514147220 */ /* 0x000fe20000410000 */
[----:B------:R-:W3:Y:S01]  /*4390*/  LDL.LU R65, [R1+0x18] ;  /* 0x0000180001417983 */ /* 0x000ee20000300800 */
[----:B------:R-:W-:Y:S01]  /*43a0*/  FMUL.FTZ R7, R6, R7 ;  /* 0x0000000706077220 */ /* 0x000fe20000410000 */
[----:B------:R-:W-:Y:S01]  /*43b0*/  FMUL.FTZ R3, R205, R3 ;  /* 0x00000003cd037220 */ /* 0x000fe20000410000 */
[C---:B-----5:R-:W-:Y:S01]  /*43c0*/  FADD.FTZ R8, -R109.reuse, R8 ;  /* 0x000000086d087221 */ /* 0x060fe20000010100 */
[----:B------:R-:W4:Y:S01]  /*43d0*/  LDL.LU R64, [R1+0xc] ;  /* 0x00000c0001407983 */ /* 0x000f220000300800 */
[----:B------:R-:W-:Y:S01]  /*43e0*/  FADD.FTZ R39, -R110, R39 ;  /* 0x000000276e277221 */ /* 0x000fe20000010100 */
[C---:B------:R-:W-:Y:S01]  /*43f0*/  FADD.FTZ R28, -R109.reuse, R28 ;  /* 0x0000001c6d1c7221 */ /* 0x040fe20000010100 */
[----:B------:R-:W-:Y:S01]  /*4400*/  FADD.FTZ R25, -R109, R25 ;  /* 0x000000196d197221 */ /* 0x000fe20000010100 */
[----:B------:R-:W2:Y:S01]  /*4410*/  LDL.LU R53, [R1+0x8] ;  /* 0x0000080001357983 */ /* 0x000ea20000300800 */
[----:B------:R-:W-:Y:S01]  /*4420*/  FMUL.FTZ R39, R195, R39 ;  /* 0x00000027c3277220 */ /* 0x000fe20000410000 */
[----:B------:R-:W-:Y:S01]  /*4430*/  FMUL.FTZ R28, R230, R28 ;  /* 0x0000001ce61c7220 */ /* 0x000fe20000410000 */
[----:B------:R-:W-:Y:S01]  /*4440*/  FMUL.FTZ R25, R233, R25 ;  /* 0x00000019e9197220 */ /* 0x000fe20000410000 */
[----:B------:R1:W-:Y:S01]  /*4450*/  STS [R112+0x8000], R17 ;  /* 0x0080001170007388 */ /* 0x0003e20000000800 */
[----:B------:R-:W-:Y:S01]  /*4460*/  FFMA.FTZ R4, -R223, R223, 1 ;  /* 0x3f800000df047423 */ /* 0x000fe200000101df */
[----:B------:R-:W-:Y:S01]  /*4470*/  FADD.FTZ R22, -R110, R22 ;  /* 0x000000166e167221 */ /* 0x000fe20000010100 */
[----:B------:R-:W-:Y:S01]  /*4480*/  FFMA.FTZ R5, -R218, R218, 1 ;  /* 0x3f800000da057423 */ /* 0x000fe200000101da */
[C---:B------:R-:W-:Y:S01]  /*4490*/  FADD.FTZ R34, -R110.reuse, R34 ;  /* 0x000000226e227221 */ /* 0x040fe20000010100 */
[----:B------:R-:W-:Y:S01]  /*44a0*/  FADD.FTZ R19, -R110, R19 ;  /* 0x000000136e137221 */ /* 0x000fe20000010100 */
[----:B------:R-:W-:Y:S01]  /*44b0*/  FMUL.FTZ R22, R206, R22 ;  /* 0x00000016ce167220 */ /* 0x000fe20000410000 */
[----:B------:R-:W-:Y:S01]  /*44c0*/  FMUL.FTZ R5, R5, UR12 ;  /* 0x0000000c05057c20 */ /* 0x000fe20008410000 */
[----:B------:R-:W-:Y:S01]  /*44d0*/  FFMA.FTZ R6, -R222, R222, 1 ;  /* 0x3f800000de067423 */ /* 0x000fe200000101de */
[----:B------:R-:W-:Y:S01]  /*44e0*/  FMUL.FTZ R34, R200, R34 ;  /* 0x00000022c8227220 */ /* 0x000fe20000410000 */
[----:B------:R-:W-:Y:S01]  /*44f0*/  FMUL.FTZ R19, R209, R19 ;  /* 0x00000013d1137220 */ /* 0x000fe20000410000 */
[----:B------:R-:W-:Y:S01]  /*4500*/  FMUL.FTZ R22, R5, R22 ;  /* 0x0000001605167220 */ /* 0x000fe20000410000 */
[----:B------:R-:W-:Y:S01]  /*4510*/  FMUL.FTZ R6, R6, UR12 ;  /* 0x0000000c06067c20 */ /* 0x000fe20008410000 */
[C---:B------:R-:W-:Y:S01]  /*4520*/  FADD.FTZ R66, -R110.reuse, R66 ;  /* 0x000000426e427221 */ /* 0x040fe20000010100 */
[C---:B------:R-:W-:Y:S01]  /*4530*/  FADD.FTZ R38, -R110.reuse, R38 ;  /* 0x000000266e267221 */ /* 0x040fe20000010100 */
[----:B------:R-:W-:Y:S01]  /*4540*/  FADD.FTZ R50, -R110, R50 ;  /* 0x000000326e327221 */ /* 0x000fe20000010100 */
[----:B------:R-:W-:Y:S01]  /*4550*/  FMUL.FTZ R19, R6, R19 ;  /* 0x0000001306137220 */ /* 0x000fe20000410000 */
[----:B------:R-:W-:Y:S01]  /*4560*/  FFMA.FTZ R6, -R201, R201, 1 ;  /* 0x3f800000c9067423 */ /* 0x000fe200000101c9 */
[----:B------:R-:W-:Y:S01]  /*4570*/  FMUL.FTZ R66, R172, R66 ;  /* 0x00000042ac427220 */ /* 0x000fe20000410000 */
[----:B------:R-:W-:Y:S01]  /*4580*/  FMUL.FTZ R38, R192, R38 ;  /* 0x00000026c0267220 */ /* 0x000fe20000410000 */
[----:B------:R-:W-:Y:S01]  /*4590*/  FMUL.FTZ R50, R184, R50 ;  /* 0x00000032b8327220 */ /* 0x000fe20000410000 */
[----:B------:R-:W-:Y:S01]  /*45a0*/  FMUL.FTZ R6, R6, UR12 ;  /* 0x0000000c06067c20 */ /* 0x000fe20008410000 */
[C---:B------:R-:W-:Y:S01]  /*45b0*/  FADD.FTZ R18, -R110.reuse, R18 ;  /* 0x000000126e127221 */ /* 0x040fe20000010100 */
[----:B------:R-:W-:Y:S01]  /*45c0*/  FADD.FTZ R12, -R109, R12 ;  /* 0x0000000c6d0c7221 */ /* 0x000fe20000010100 */
[----:B------:R-:W-:Y:S01]  /*45d0*/  FADD.FTZ R55, -R110, R55 ;  /* 0x000000376e377221 */ /* 0x000fe20000010100 */
[----:B-1----:R-:W-:Y:S01]  /*45e0*/  FMUL.FTZ R17, R4, UR12 ;  /* 0x0000000c04117c20 */ /* 0x002fe20008410000 */
[----:B------:R-:W-:Y:S01]  /*45f0*/  FFMA.FTZ R4, -R217, R217, 1 ;  /* 0x3f800000d9047423 */ /* 0x000fe200000101d9 */
[----:B------:R-:W-:Y:S01]  /*4600*/  FMUL.FTZ R38, R6, R38 ;  /* 0x0000002606267220 */ /* 0x000fe20000410000 */
[----:B------:R-:W-:Y:S01]  /*4610*/  FFMA.FTZ R6, -R191, R191, 1 ;  /* 0x3f800000bf067423 */ /* 0x000fe200000101bf */
[----:B------:R-:W-:Y:S01]  /*4620*/  FMUL.FTZ R18, R208, R18 ;  /* 0x00000012d0127220 */ /* 0x000fe20000410000 */
[----:B------:R-:W-:Y:S01]  /*4630*/  FMUL.FTZ R4, R4, UR12 ;  /* 0x0000000c04047c20 */ /* 0x000fe20008410000 */
[----:B------:R-:W-:Y:S01]  /*4640*/  FMUL.FTZ R12, R246, R12 ;  /* 0x0000000cf60c7220 */ /* 0x000fe20000410000 */
[----:B------:R-:W-:Y:S01]  /*4650*/  FMUL.FTZ R6, R6, UR12 ;  /* 0x0000000c06067c20 */ /* 0x000fe20008410000 */
[----:B------:R-:W-:Y:S01]  /*4660*/  FMUL.FTZ R18, R17, R18 ;  /* 0x0000001211127220 */ /* 0x000fe20000410000 */
[----:B------:R-:W-:Y:S01]  /*4670*/  FMUL.FTZ R5, R4, R3 ;  /* 0x0000000304057220 */ /* 0x000fe20000410000 */
[----:B------:R-:W-:Y:S01]  /*4680*/  F2FP.F16.F32.PACK_AB R4, R7, R20 ;  /* 0x000000140704723e */ /* 0x000fe200000000ff */
[----:B------:R-:W-:Y:S01]  /*4690*/  FMUL.FTZ R50, R6, R50 ;  /* 0x0000003206327220 */ /* 0x000fe20000410000 */
[----:B------:R-:W-:Y:S01]  /*46a0*/  FADD.FTZ R41, -R109, R41 ;  /* 0x000000296d297221 */ /* 0x000fe20000010100 */
[----:B------:R-:W-:Y:S01]  /*46b0*/  F2FP.F16.F32.PACK_AB R3, R19, R18 ;  /* 0x000000121303723e */ /* 0x000fe200000000ff */
[----:B------:R-:W-:Y:S01]  /*46c0*/  FADD.FTZ R10, -R108, R10 ;  /* 0x0000000a6c0a7221 */ /* 0x000fe20000010100 */
[----:B------:R1:W-:Y:S01]  /*46d0*/  STS [R112+0x8400], R4 ;  /* 0x0084000470007388 */ /* 0x0003e20000000800 */
[----:B------:R-:W-:Y:S01]  /*46e0*/  FFMA.FTZ R7, -R204, R204, 1 ;  /* 0x3f800000cc077423 */ /* 0x000fe200000101cc */
[----:B------:R-:W-:Y:S01]  /*46f0*/  F2FP.F16.F32.PACK_AB R33, R5, R22 ;  /* 0x000000160521723e */ /* 0x000fe200000000ff */
[----:B------:R-:W-:Y:S01]  /*4700*/  FFMA.FTZ R5, -R203, R203, 1 ;  /* 0x3f800000cb057423 */ /* 0x000fe200000101cb */
[----:B------:R4:W-:Y:S01]  /*4710*/  STS [R164+0x8400], R3 ;  /* 0x00840003a4007388 */ /* 0x0009e20000000800 */
[----:B------:R-:W-:Y:S01]  /*4720*/  FMUL.FTZ R7, R7, UR12 ;  /* 0x0000000c07077c20 */ /* 0x000fe20008410000 */
[----:B------:R-:W-:Y:S01]  /*4730*/  FFMA.FTZ R6, -R177, R177, 1 ;  /* 0x3f800000b1067423 */ /* 0x000fe200000101b1 */
[----:B------:R-:W-:Y:S01]  /*4740*/  FMUL.FTZ R32, R5, UR12 ;  /* 0x0000000c05207c20 */ /* 0x000fe20008410000 */
[----:B------:R4:W-:Y:S01]  /*4750*/  STS [R164+0x8000], R16 ;  /* 0x00800010a4007388 */ /* 0x0009e20000000800 */
[----:B------:R-:W-:Y:S01]  /*4760*/  FMUL.FTZ R34, R7, R34 ;  /* 0x0000002207227220 */ /* 0x000fe20000410000 */
[----:B------:R-:W-:Y:S01]  /*4770*/  FFMA.FTZ R7, -R178, R178, 1 ;  /* 0x3f800000b2077423 */ /* 0x000fe200000101b2 */
[----:B------:R-:W-:Y:S01]  /*4780*/  FFMA.FTZ R5, -R202, R202, 1 ;  /* 0x3f800000ca057423 */ /* 0x000fe200000101ca */
[----:B------:R-:W-:Y:S01]  /*4790*/  FMUL.FTZ R6, R6, UR12 ;  /* 0x0000000c06067c20 */ /* 0x000fe20008410000 */
[----:B------:R-:W-:Y:S01]  /*47a0*/  FFMA.FTZ R17, -R187, R187, 1 ;  /* 0x3f800000bb117423 */ /* 0x000fe200000101bb */
[----:B------:R-:W-:Y:S01]  /*47b0*/  FMUL.FTZ R7, R7, UR12 ;  /* 0x0000000c07077c20 */ /* 0x000fe20008410000 */
[----:B------:R-:W-:Y:S01]  /*47c0*/  FMUL.FTZ R5, R5, UR12 ;  /* 0x0000000c05057c20 */ /* 0x000fe20008410000 */
[----:B------:R-:W-:Y:S01]  /*47d0*/  FADD.FTZ R9, -R109, R9 ;  /* 0x000000096d097221 */ /* 0x000fe20000010100 */
[----:B------:R-:W-:Y:S01]  /*47e0*/  FMUL.FTZ R17, R17, UR12 ;  /* 0x0000000c11117c20 */ /* 0x000fe20008410000 */
[----:B------:R-:W-:Y:S01]  /*47f0*/  FMUL.FTZ R20, R7, R66 ;  /* 0x0000004207147220 */ /* 0x000fe20000410000 */
[----:B------:R-:W-:Y:S01]  /*4800*/  FMUL.FTZ R23, R5, R39 ;  /* 0x0000002705177220 */ /* 0x000fe20000410000 */
[----:B------:R-:W-:Y:S01]  /*4810*/  FFMA.FTZ R5, -R190, R190, 1 ;  /* 0x3f800000be057423 */ /* 0x000fe200000101be */
[----:B------:R-:W-:Y:S01]  /*4820*/  FMUL.FTZ R55, R179, R55 ;  /* 0x00000037b3377220 */ /* 0x000fe20000410000 */
[----:B------:R-:W-:Y:S01]  /*4830*/  FMUL.FTZ R9, R249, R9 ;  /* 0x00000009f9097220 */ /* 0x000fe20000410000 */
[----:B------:R-:W-:Y:S01]  /*4840*/  FFMA.FTZ R18, -R188, R188, 1 ;  /* 0x3f800000bc127423 */ /* 0x000fe200000101bc */
[----:B------:R-:W-:Y:S01]  /*4850*/  FMUL.FTZ R22, R5, UR12 ;  /* 0x0000000c05167c20 */ /* 0x000fe20008410000 */
[----:B-1----:R-:W-:Y:S01]  /*4860*/  FADD.FTZ R4, -R109, R13 ;  /* 0x0000000d6d047221 */ /* 0x002fe20000010100 */
[----:B------:R-:W-:Y:S01]  /*4870*/  FMUL.FTZ R13, R250, R8 ;  /* 0x00000008fa0d7220 */ /* 0x000fe20000410000 */
[C---:B------:R-:W-:Y:S01]  /*4880*/  FADD.FTZ R5, -R110.reuse, R67 ;  /* 0x000000436e057221 */ /* 0x040fe20000010100 */
[----:B------:R-:W-:Y:S01]  /*4890*/  FMUL.FTZ R21, R17, R55 ;  /* 0x0000003711157220 */ /* 0x000fe20000410000 */
[----:B------:R-:W-:Y:S01]  /*48a0*/  FMUL.FTZ R4, R245, R4 ;  /* 0x00000004f5047220 */ /* 0x000fe20000410000 */
[----:B------:R-:W-:Y:S01]  /*48b0*/  FADD.FTZ R54, -R110, R54 ;  /* 0x000000366e367221 */ /* 0x000fe20000010100 */
[----:B------:R-:W-:Y:S01]  /*48c0*/  FMUL.FTZ R5, R171, R5 ;  /* 0x00000005ab057220 */ /* 0x000fe20000410000 */
[----:B------:R-:W-:Y:S01]  /*48d0*/  FMUL.FTZ R18, R18, UR12 ;  /* 0x0000000c12127c20 */ /* 0x000fe20008410000 */
[----:B------:R-:W-:Y:S01]  /*48e0*/  FMUL.FTZ R41, R219, R41 ;  /* 0x00000029db297220 */ /* 0x000fe20000410000 */
[----:B------:R-:W-:Y:S01]  /*48f0*/  FMUL.FTZ R54, R180, R54 ;  /* 0x00000036b4367220 */ /* 0x000fe20000410000 */
[----:B------:R-:W-:Y:S01]  /*4900*/  FMUL.FTZ R5, R6, R5 ;  /* 0x0000000506057220 */ /* 0x000fe20000410000 */
[C---:B------:R-:W-:Y:S01]  /*4910*/  FADD.FTZ R61, -R109.reuse, R61 ;  /* 0x0000003d6d3d7221 */ /* 0x040fe20000010100 */
[C---:B------:R-:W-:Y:S01]  /*4920*/  FADD.FTZ R60, -R109.reuse, R60 ;  /* 0x0000003c6d3c7221 */ /* 0x040fe20000010100 */
[----:B------:R-:W-:Y:S01]  /*4930*/  FMUL.FTZ R54, R18, R54 ;  /* 0x0000003612367220 */ /* 0x000fe20000410000 */
[----:B------:R-:W-:Y:S01]  /*4940*/  FADD.FTZ R44, -R109, R44 ;  /* 0x0000002c6d2c7221 */ /* 0x000fe20000010100 */
[----:B------:R-:W-:Y:S01]  /*4950*/  F2FP.F16.F32.PACK_AB R20, R5, R20 ;  /* 0x000000140514723e */ /* 0x000fe200000000ff */
[----:B------:R-:W-:Y:S01]  /*4960*/  FMUL.FTZ R61, R189, R61 ;  /* 0x0000003dbd3d7220 */ /* 0x000fe20000410000 */
[----:B------:R-:W-:Y:S01]  /*4970*/  FMUL.FTZ R60, R193, R60 ;  /* 0x0000003cc13c7220 */ /* 0x000fe20000410000 */
[C---:B------:R-:W-:Y:S01]  /*4980*/  FADD.FTZ R56, -R109.reuse, R56 ;  /* 0x000000386d387221 */ /* 0x040fe20000010100 */
[----:B------:R-:W-:Y:S01]  /*4990*/  FMUL.FTZ R44, R212, R44 ;  /* 0x0000002cd42c7220 */ /* 0x000fe20000410000 */
[C---:B------:R-:W-:Y:S01]  /*49a0*/  FADD.FTZ R57, -R109.reuse, R57 ;  /* 0x000000396d397221 */ /* 0x040fe20000010100 */
[----:B------:R-:W-:Y:S01]  /*49b0*/  FADD.FTZ R24, -R109, R24 ;  /* 0x000000186d187221 */ /* 0x000fe20000010100 */
[----:B------:R-:W-:Y:S01]  /*49c0*/  FMUL.FTZ R56, R197, R56 ;  /* 0x00000038c5387220 */ /* 0x000fe20000410000 */
[----:B------:R-:W-:Y:S01]  /*49d0*/  FADD.FTZ R14, -R108, R14 ;  /* 0x0000000e6c0e7221 */ /* 0x000fe20000010100 */
[----:B------:R-:W-:Y:S01]  /*49e0*/  FMUL.FTZ R57, R196, R57 ;  /* 0x00000039c4397220 */ /* 0x000fe20000410000 */
[----:B------:R-:W-:Y:S01]  /*49f0*/  FMUL.FTZ R24, R234, R24 ;  /* 0x00000018ea187220 */ /* 0x000fe20000410000 */
[----:B------:R-:W-:Y:S01]  /*4a00*/  FADD.FTZ R40, -R109, R40 ;  /* 0x000000286d287221 */ /* 0x000fe20000010100 */
[C---:B------:R-:W-:Y:S01]  /*4a10*/  FADD.FTZ R15, -R108.reuse, R15 ;  /* 0x0000000f6c0f7221 */ /* 0x040fe20000010100 */
[----:B------:R-:W-:Y:S01]  /*4a20*/  FADD.FTZ R26, -R108, R26 ;  /* 0x0000001a6c1a7221 */ /* 0x000fe20000010100 */
[----:B------:R-:W-:Y:S01]  /*4a30*/  FADD.FTZ R35, -R110, R35 ;  /* 0x000000236e237221 */ /* 0x000fe20000010100 */
[----:B------:R-:W-:Y:S01]  /*4a40*/  FMUL.FTZ R40, R220, R40 ;  /* 0x00000028dc287220 */ /* 0x000fe20000410000 */
[C---:B------:R-:W-:Y:S01]  /*4a50*/  FADD.FTZ R46, -R108.reuse, R46 ;  /* 0x0000002e6c2e7221 */ /* 0x040fe20000010100 */
[C---:B------:R-:W-:Y:S01]  /*4a60*/  FADD.FTZ R27, -R108.reuse, R27 ;  /* 0x0000001b6c1b7221 */ /* 0x040fe20000010100 */
[----:B------:R-:W-:Y:S01]  /*4a70*/  FMUL.FTZ R35, R199, R35 ;  /* 0x00000023c7237220 */ /* 0x000fe20000410000 */
[C---:B------:R-:W-:Y:S01]  /*4a80*/  FADD.FTZ R30, -R108.reuse, R30 ;  /* 0x0000001e6c1e7221 */ /* 0x040fe20000010100 */
[----:B------:R-:W-:Y:S01]  /*4a90*/  FADD.FTZ R31, -R108, R31 ;  /* 0x0000001f6c1f7221 */ /* 0x000fe20000010100 */
[----:B------:R-:W-:Y:S01]  /*4aa0*/  FMUL.FTZ R46, R242, R46 ;  /* 0x0000002ef22e7220 */ /* 0x000fe20000410000 */
[----:B------:R-:W-:Y:S01]  /*4ab0*/  FMUL.FTZ R32, R32, R35 ;  /* 0x0000002320207220 */ /* 0x000fe20000410000 */
[C---:B------:R-:W-:Y:S01]  /*4ac0*/  FADD.FTZ R62, -R108.reuse, R62 ;  /* 0x0000003e6c3e7221 */ /* 0x040fe20000010100 */
[----:B------:R-:W-:Y:S01]  /*4ad0*/  FADD.FTZ R42, -R108, R42 ;  /* 0x0000002a6c2a7221 */ /* 0x000fe20000010100 */
[----:B------:R-:W-:Y:S01]  /*4ae0*/  FADD.FTZ R51, -R110, R51 ;  /* 0x000000336e337221 */ /* 0x000fe20000010100 */
[----:B------:R-:W-:Y:S01]  /*4af0*/  FADD.FTZ R43, -R108, R43 ;  /* 0x0000002b6c2b7221 */ /* 0x000fe20000010100 */
[----:B------:R-:W-:Y:S01]  /*4b00*/  F2FP.F16.F32.PACK_AB R32, R32, R34 ;  /* 0x000000222020723e */ /* 0x000fe200000000ff */
[----:B------:R-:W-:Y:S01]  /*4b10*/  FMUL.FTZ R62, R216, R62 ;  /* 0x0000003ed83e7220 */ /* 0x000fe20000410000 */
[----:B------:R-:W-:Y:S01]  /*4b20*/  FMUL.FTZ R42, R248, R42 ;  /* 0x0000002af82a7220 */ /* 0x000fe20000410000 */
[----:B------:R-:W-:Y:S01]  /*4b30*/  FMUL.FTZ R51, R183, R51 ;  /* 0x00000033b7337220 */ /* 0x000fe20000410000 */
[----:B------:R-:W-:Y:S01]  /*4b40*/  FADD.FTZ R58, -R108, R58 ;  /* 0x0000003a6c3a7221 */ /* 0x000fe20000010100 */
[----:B------:R-:W-:Y:S01]  /*4b50*/  FMUL.FTZ R43, R247, R43 ;  /* 0x0000002bf72b7220 */ /* 0x000fe20000410000 */
[----:B------:R-:W-:Y:S01]  /*4b60*/  F2FP.F16.F32.PACK_AB R23, R23, R38 ;  /* 0x000000261717723e */ /* 0x000fe200000000ff */
[----:B------:R-:W-:Y:S01]  /*4b70*/  FMUL.FTZ R22, R22, R51 ;  /* 0x0000003316167220 */ /* 0x000fe20000410000 */
[----:B------:R-:W-:Y:S01]  /*4b80*/  FMUL.FTZ R58, R224, R58 ;  /* 0x0000003ae03a7220 */ /* 0x000fe20000410000 */
[----:B------:R-:W-:Y:S01]  /*4b90*/  FADD.FTZ R59, -R108, R59 ;  /* 0x0000003b6c3b7221 */ /* 0x000fe20000010100 */
[----:B------:R-:W-:Y:S02]  /*4ba0*/  F2FP.F16.F32.PACK_AB R21, R21, R54 ;  /* 0x000000361515723e */ /* 0x000fe400000000ff */
[----:B------:R-:W-:Y:S01]  /*4bb0*/  F2FP.F16.F32.PACK_AB R22, R22, R50 ;  /* 0x000000321616723e */ /* 0x000fe200000000ff */
[----:B------:R-:W-:Y:S01]  /*4bc0*/  FMUL.FTZ R59, R221, R59 ;  /* 0x0000003bdd3b7220 */ /* 0x000fe20000410000 */
[----:B------:R-:W-:Y:S04]  /*4bd0*/  LOP3.LUT R2, R2, 0x120, R156, 0xf8, !PT ;  /* 0x0000012002027812 */ /* 0x000fe800078ef89c */
[----:B------:R-:W-:Y:S01]  /*4be0*/  LEA R2, R2, UR4, 0x1 ;  /* 0x0000000402027c11 */ /* 0x000fe2000f8e08ff */
[----:B--2---:R-:W-:Y:S01]  /*4bf0*/  FFMA.FTZ R5, -R53, R53, 1 ;  /* 0x3f80000035057423 */ /* 0x004fe20000010135 */
[----:B------:R-:W-:Y:S01]  /*4c00*/  FFMA.FTZ R8, -R101, R101, 1 ;  /* 0x3f80000065087423 */ /* 0x000fe20000010165 */
[----:B---3--:R-:W-:Y:S01]  /*4c10*/  FFMA.FTZ R7, -R65, R65, 1 ;  /* 0x3f80000041077423 */ /* 0x008fe20000010141 */
[----:B------:R-:W2:Y:S01]  /*4c20*/  LDL.LU R101, [R1+0x4c] ;  /* 0x00004c0001657983 */ /* 0x000ea20000300800 */
[----:B----4-:R-:W-:Y:S01]  /*4c30*/  FFMA.FTZ R6, -R64, R64, 1 ;  /* 0x3f80000040067423 */ /* 0x010fe20000010140 */
[----:B------:R-:W-:Y:S01]  /*4c40*/  FMUL.FTZ R5, R5, UR12 ;  /* 0x0000000c05057c20 */ /* 0x000fe20008410000 */
[----:B------:R-:W-:Y:S01]  /*4c50*/  FMUL.FTZ R7, R7, UR12 ;  /* 0x0000000c07077c20 */ /* 0x000fe20008410000 */
[----:B------:R-:W3:Y:S01]  /*4c60*/  LDL.LU R65, [R1+0x48] ;  /* 0x0000480001417983 */ /* 0x000ee20000300800 */
[----:B------:R-:W-:Y:S01]  /*4c70*/  FMUL.FTZ R6, R6, UR12 ;  /* 0x0000000c06067c20 */ /* 0x000fe20008410000 */
[----:B------:R-:W-:Y:S01]  /*4c80*/  FMUL.FTZ R19, R5, R4 ;  /* 0x0000000405137220 */ /* 0x000fe20000410000 */
[----:B------:R-:W-:Y:S01]  /*4c90*/  FADD.FTZ R4, -R109, R29 ;  /* 0x0000001d6d047221 */ /* 0x000fe20000010100 */
[----:B------:R-:W4:Y:S01]  /*4ca0*/  LDL.LU R168, [R1+0x5c] ;  /* 0x00005c0001a87983 */ /* 0x000f220000300800 */
[----:B------:R-:W-:Y:S01]  /*4cb0*/  FMUL.FTZ R12, R6, R12 ;  /* 0x0000000c060c7220 */ /* 0x000fe20000410000 */
[----:B------:R-:W-:Y:S01]  /*4cc0*/  FMUL.FTZ R9, R7, R9 ;  /* 0x0000000907097220 */ /* 0x000fe20000410000 */
[----:B------:R-:W-:Y:S01]  /*4cd0*/  FFMA.FTZ R6, -R240, R240, 1 ;  /* 0x3f800000f0067423 */ /* 0x000fe200000101f0 */
[----:B------:R-:W4:Y:S01]  /*4ce0*/  LDL.LU R167, [R1+0x58] ;  /* 0x0000580001a77983 */ /* 0x000f220000300800 */
[----:B------:R-:W-:Y:S01]  /*4cf0*/  FMUL.FTZ R4, R229, R4 ;  /* 0x00000004e5047220 */ /* 0x000fe20000410000 */
[----:B------:R-:W-:Y:S01]  /*4d00*/  F2FP.F16.F32.PACK_AB R19, R19, R12 ;  /* 0x0000000c1313723e */ /* 0x000fe200000000ff */
[----:B------:R-:W-:Y:S01]  /*4d10*/  FMUL.FTZ R6, R6, UR12 ;  /* 0x0000000c06067c20 */ /* 0x000fe20008410000 */
[----:B------:R-:W4:Y:S01]  /*4d20*/  LDL.LU R166, [R1+0x44] ;  /* 0x0000440001a67983 */ /* 0x000f220000300800 */
[----:B------:R-:W-:Y:S01]  /*4d30*/  FFMA.FTZ R7, -R243, R243, 1 ;  /* 0x3f800000f3077423 */ /* 0x000fe200000101f3 */
[----:B------:R-:W-:Y:S01]  /*4d40*/  FMUL.FTZ R8, R8, UR12 ;  /* 0x0000000c08087c20 */ /* 0x000fe20008410000 */
[----:B------:R-:W-:Y:S01]  /*4d50*/  FMUL.FTZ R17, R6, R28 ;  /* 0x0000001c06117220 */ /* 0x000fe20000410000 */
[----:B------:R-:W4:Y:S01]  /*4d60*/  LDL.LU R165, [R1+0x40] ;  /* 0x0000400001a57983 */ /* 0x000f220000300800 */
[----:B------:R-:W-:Y:S01]  /*4d70*/  FMUL.FTZ R7, R7, UR12 ;  /* 0x0000000c07077c20 */ /* 0x000fe20008410000 */
[----:B------:R-:W-:Y:S01]  /*4d80*/  FMUL.FTZ R13, R8, R13 ;  /* 0x0000000d080d7220 */ /* 0x000fe20000410000 */
[----:B------:R-:W-:Y:S01]  /*4d90*/  FFMA.FTZ R6, -R228, R228, 1 ;  /* 0x3f800000e4067423 */ /* 0x000fe200000101e4 */
[----:B------:R-:W4:Y:S01]  /*4da0*/  LDL.LU R64, [R1+0x54] ;  /* 0x0000540001407983 */ /* 0x000f220000300800 */
[----:B------:R-:W-:Y:S01]  /*4db0*/  FMUL.FTZ R18, R7, R25 ;  /* 0x0000001907127220 */ /* 0x000fe20000410000 */
[----:B------:R-:W-:Y:S01]  /*4dc0*/  FFMA.FTZ R7, -R231, R231, 1 ;  /* 0x3f800000e7077423 */ /* 0x000fe200000101e7 */
[----:B------:R-:W-:Y:S01]  /*4dd0*/  F2FP.F16.F32.PACK_AB R3, R9, R13 ;  /* 0x0000000d0903723e */ /* 0x000fe200000000ff */
[----:B------:R-:W4:Y:S01]  /*4de0*/  LDL.LU R53, [R1+0x50] ;  /* 0x0000500001357983 */ /* 0x000f220000300800 */
[----:B------:R-:W-:Y:S01]  /*4df0*/  FFMA.FTZ R5, -R239, R239, 1 ;  /* 0x3f800000ef057423 */ /* 0x000fe200000101ef */
[----:B------:R-:W-:Y:S01]  /*4e00*/  FMUL.FTZ R7, R7, UR12 ;  /* 0x0000000c07077c20 */ /* 0x000fe20008410000 */
[----:B------:R-:W-:Y:S01]  /*4e10*/  FMUL.FTZ R6, R6, UR12 ;  /* 0x0000000c06067c20 */ /* 0x000fe20008410000 */
[----:B------:R-:W4:Y:S01]  /*4e20*/  LDL.LU R149, [R1+0x24] ;  /* 0x0000240001957983 */ /* 0x000f220000300800 */
[----:B------:R-:W-:Y:S01]  /*4e30*/  FMUL.FTZ R5, R5, UR12 ;  /* 0x0000000c05057c20 */ /* 0x000fe20008410000 */
[----:B------:R-:W-:Y:S01]  /*4e40*/  FMUL.FTZ R13, R7, R41 ;  /* 0x00000029070d7220 */ /* 0x000fe20000410000 */
[----:B------:R-:W-:Y:S01]  /*4e50*/  FMUL.FTZ R44, R6, R44 ;  /* 0x0000002c062c7220 */ /* 0x000fe20000410000 */
[----:B------:R-:W4:Y:S01]  /*4e60*/  LDL.LU R111, [R1+0x20] ;  /* 0x00002000016f7983 */ /* 0x000f220000300800 */
[----:B------:R-:W-:Y:S01]  /*4e70*/  FMUL.FTZ R4, R5, R4 ;  /* 0x0000000405047220 */ /* 0x000fe20000410000 */
[----:B------:R-:W-:Y:S01]  /*4e80*/  FFMA.FTZ R5, -R227, R227, 1 ;  /* 0x3f800000e3057423 */ /* 0x000fe200000101e3 */
[----:B------:R-:W-:Y:S01]  /*4e90*/  FFMA.FTZ R8, -R244, R244, 1 ;  /* 0x3f800000f4087423 */ /* 0x000fe200000101f4 */
[----:B------:R-:W4:Y:S01]  /*4ea0*/  LDL.LU R107, [R1+0x34] ;  /* 0x00003400016b7983 */ /* 0x000f220000300800 */
[----:B------:R-:W-:Y:S01]  /*4eb0*/  FFMA.FTZ R6, -R214, R214, 1 ;  /* 0x3f800000d6067423 */ /* 0x000fe200000101d6 */
[----:B------:R-:W-:Y:S01]  /*4ec0*/  F2FP.F16.F32.PACK_AB R17, R4, R17 ;  /* 0x000000110411723e */ /* 0x000fe200000000ff */
[----:B------:R-:W-:Y:S01]  /*4ed0*/  FADD.FTZ R4, -R109, R45 ;  /* 0x0000002d6d047221 */ /* 0x000fe20000010100 */
[----:B------:R-:W4:Y:S01]  /*4ee0*/  LDL.LU R106, [R1+0x30] ;  /* 0x00003000016a7983 */ /* 0x000f220000300800 */
[----:B------:R-:W-:Y:S01]  /*4ef0*/  FMUL.FTZ R5, R5, UR12 ;  /* 0x0000000c05057c20 */ /* 0x000fe20008410000 */
[----:B------:R-:W-:Y:S01]  /*4f00*/  FMUL.FTZ R6, R6, UR12 ;  /* 0x0000000c06067c20 */ /* 0x000fe20008410000 */
[----:B------:R-:W-:Y:S01]  /*4f10*/  FMUL.FTZ R4, R211, R4 ;  /* 0x00000004d3047220 */ /* 0x000fe20000410000 */
[----:B------:R1:W-:Y:S01]  /*4f20*/  STS [R112+0xa000], R3 ;  /* 0x00a0000370007388 */ /* 0x0003e20000000800 */
[----:B------:R-:W-:Y:S01]  /*4f30*/  FMUL.FTZ R8, R8, UR12 ;  /* 0x0000000c08087c20 */ /* 0x000fe20008410000 */
[----:B------:R-:W-:Y:S01]  /*4f40*/  FMUL.FTZ R16, R6, R57 ;  /* 0x0000003906107220 */ /* 0x000fe20000410000 */
[----:B------:R-:W-:Y:S01]  /*4f50*/  FMUL.FTZ R12, R5, R4 ;  /* 0x00000004050c7220 */ /* 0x000fe20000410000 */
[----:B------:R-:W-:Y:S01]  /*4f60*/  FFMA.FTZ R4, -R213, R213, 1 ;  /* 0x3f800000d5047423 */ /* 0x000fe200000101d5 */
[----:B------:R-:W4:Y:S01]  /*4f70*/  LDL.LU R103, [R1+0x14] ;  /* 0x0000140001677983 */ /* 0x000f220000300800 */
[----:B------:R-:W-:Y:S01]  /*4f80*/  FFMA.FTZ R5, -R207, R207, 1 ;  /* 0x3f800000cf057423 */ /* 0x000fe200000101cf */
[----:B------:R-:W-:Y:S01]  /*4f90*/  FMUL.FTZ R24, R8, R24 ;  /* 0x0000001808187220 */ /* 0x000fe20000410000 */
[----:B------:R-:W-:Y:S01]  /*4fa0*/  FMUL.FTZ R7, R4, UR12 ;  /* 0x0000000c04077c20 */ /* 0x000fe20008410000 */
[----:B------:R-:W-:Y:S01]  /*4fb0*/  FFMA.FTZ R4, -R210, R210, 1 ;  /* 0x3f800000d2047423 */ /* 0x000fe200000101d2 */
[----:B------:R-:W4:Y:S01]  /*4fc0*/  LDL.LU R102, [R1+0x10] ;  /* 0x0000100001667983 */ /* 0x000f220000300800 */
[----:B------:R-:W-:Y:S01]  /*4fd0*/  FMUL.FTZ R5, R5, UR12 ;  /* 0x0000000c05057c20 */ /* 0x000fe20008410000 */
[----:B------:R-:W-:Y:S01]  /*4fe0*/  FMUL.FTZ R56, R7, R56 ;  /* 0x0000003807387220 */ /* 0x000fe20000410000 */
[----:B------:R-:W-:Y:S01]  /*4ff0*/  FMUL.FTZ R4, R4, UR12 ;  /* 0x0000000c04047c20 */ /* 0x000fe20008410000 */
[----:B------:R-:W-:Y:S01]  /*5000*/  FFMA.FTZ R8, -R232, R232, 1 ;  /* 0x3f800000e8087423 */ /* 0x000fe200000101e8 */
[----:B------:R-:W-:Y:S01]  /*5010*/  FMUL.FTZ R60, R5, R60 ;  /* 0x0000003c053c7220 */ /* 0x000fe20000410000 */
[----:B------:R-:W-:Y:S01]  /*5020*/  F2FP.F16.F32.PACK_AB R18, R18, R24 ;  /* 0x000000181212723e */ /* 0x000fe200000000ff */
[----:B------:R-:W-:Y:S01]  /*5030*/  FMUL.FTZ R61, R4, R61 ;  /* 0x0000003d043d7220 */ /* 0x000fe20000410000 */
[----:B------:R-:W-:Y:S01]  /*5040*/  FADD.FTZ R4, -R108, R11 ;  /* 0x0000000b6c047221 */ /* 0x000fe20000010100 */
[----:B------:R-:W-:Y:S01]  /*5050*/  FMUL.FTZ R8, R8, UR12 ;  /* 0x0000000c08087c20 */ /* 0x000fe20008410000 */
[----:B------:R-:W-:Y:S02]  /*5060*/  F2FP.F16.F32.PACK_AB R12, R12, R44 ;  /* 0x0000002c0c0c723e */ /* 0x000fe400000000ff */
[----:B------:R-:W-:Y:S01]  /*5070*/  F2FP.F16.F32.PACK_AB R16, R16, R56 ;  /* 0x000000381010723e */ /* 0x000fe200000000ff */
[----:B------:R-:W-:Y:S01]  /*5080*/  FMUL.FTZ R8, R8, R40 ;  /* 0x0000002808087220 */ /* 0x000fe20000410000 */
[----:B------:R-:W-:Y:S01]  /*5090*/  F2FP.F16.F32.PACK_AB R11, R61, R60 ;  /* 0x0000003c3d0b723e */ /* 0x000fe200000000ff */
[----:B------:R-:W1:Y:S03]  /*50a0*/  LDC R44, c[0x0][0x44c] ;  /* 0x00011300ff2c7b82 */ /* 0x000e660000000800 */
[----:B------:R-:W-:Y:S01]  /*50b0*/  F2FP.F16.F32.PACK_AB R13, R13, R8 ;  /* 0x000000080d0d723e */ /* 0x000fe200000000ff */
[----:B--2---:R-:W-:Y:S02]  /*50c0*/  FMUL.FTZ R10, R101, R10 ;  /* 0x0000000a650a7220 */ /* 0x004fe40000410000 */
[----:B------:R-:W2:Y:S01]  /*50d0*/  LDL.LU R101, [R1+0x2c] ;  /* 0x00002c0001657983 */ /* 0x000ea20000300800 */
[----:B---3--:R-:W-:Y:S03]  /*50e0*/  FMUL.FTZ R5, R65, R4 ;  /* 0x0000000441057220 */ /* 0x008fe60000410000 */
[----:B------:R-:W3:Y:S01]  /*50f0*/  LDL.LU R65, [R1+0x28] ;  /* 0x0000280001417983 */ /* 0x000ee20000300800 */
[----:B----4-:R-:W-:Y:S04]  /*5100*/  FFMA.FTZ R4, -R168, R168, 1 ;  /* 0x3f800000a8047423 */ /* 0x010fe800000101a8 */
[----:B------:R-:W-:Y:S01]  /*5110*/  FMUL.FTZ R7, R4, UR12 ;  /* 0x0000000c04077c20 */ /* 0x000fe20008410000 */
[----:B-1----:R-:W-:Y:S01]  /*5120*/  FFMA.FTZ R3, -R167, R167, 1 ;  /* 0x3f800000a7037423 */ /* 0x002fe200000101a7 */
[----:B------:R-:W-:Y:S03]  /*5130*/  FMUL.FTZ R14, R166, R14 ;  /* 0x0000000ea60e7220 */ /* 0x000fe60000410000 */
[----:B------:R-:W-:Y:S01]  /*5140*/  FMUL.FTZ R6, R3, UR12 ;  /* 0x0000000c03067c20 */ /* 0x000fe20008410000 */
[----:B------:R-:W-:Y:S01]  /*5150*/  FMUL.FTZ R10, R7, R10 ;  /* 0x0000000a070a7220 */ /* 0x000fe20000410000 */
[----:B------:R-:W-:Y:S02]  /*5160*/  FMUL.FTZ R15, R165, R15 ;  /* 0x0000000fa50f7220 */ /* 0x000fe40000410000 */
[----:B------:R-:W-:Y:S01]  /*5170*/  FMUL.FTZ R6, R6, R5 ;  /* 0x0000000506067220 */ /* 0x000fe20000410000 */
[----:B------:R-:W-:Y:S02]  /*5180*/  FFMA.FTZ R4, -R64, R64, 1 ;  /* 0x3f80000040047423 */ /* 0x000fe40000010140 */
[----:B------:R-:W4:Y:S02]  /*5190*/  LDL.LU R64, [R1+0x4] ;  /* 0x0000040001407983 */ /* 0x000f240000300800 */
[----:B------:R-:W-:Y:S01]  /*51a0*/  F2FP.F16.F32.PACK_AB R10, R6, R10 ;  /* 0x0000000a060a723e */ /* 0x000fe200000000ff */
[----:B------:R-:W-:Y:S01]  /*51b0*/  FFMA.FTZ R3, -R53, R53, 1 ;  /* 0x3f80000035037423 */ /* 0x000fe20000010135 */
[----:B------:R-:W-:Y:S01]  /*51c0*/  FMUL.FTZ R4, R4, UR12 ;  /* 0x0000000c04047c20 */ /* 0x000fe20008410000 */
[----:B------:R-:W4:Y:S02]  /*51d0*/  LDL.LU R53, [R1] ;  /* 0x0000000001357983 */ /* 0x000f240000300800 */
[----:B------:R-:W-:Y:S01]  /*51e0*/  FMUL.FTZ R3, R3, UR12 ;  /* 0x0000000c03037c20 */ /* 0x000fe20008410000 */
[----:B------:R-:W-:Y:S01]  /*51f0*/  FMUL.FTZ R14, R4, R14 ;  /* 0x0000000e040e7220 */ /* 0x000fe20000410000 */
[----:B------:R-:W-:Y:S01]  /*5200*/  FMUL.FTZ R26, R149, R26 ;  /* 0x0000001a951a7220 */ /* 0x000fe20000410000 */
[----:B------:R-:W-:Y:S01]  /*5210*/  STS [R112+0xa400], R10 ;  /* 0x00a4000a70007388 */ /* 0x000fe20000000800 */
[----:B------:R-:W-:Y:S01]  /*5220*/  FMUL.FTZ R9, R3, R15 ;  /* 0x0000000f03097220 */ /* 0x000fe20000410000 */
[----:B------:R-:W-:Y:S02]  /*5230*/  FMUL.FTZ R27, R111, R27 ;  /* 0x0000001b6f1b7220 */ /* 0x000fe40000410000 */
[----:B------:R-:W-:Y:S01]  /*5240*/  STS [R164+0xa000], R19 ;  /* 0x00a00013a4007388 */ /* 0x000fe20000000800 */
[----:B------:R-:W-:Y:S01]  /*5250*/  FFMA.FTZ R4, -R107, R107, 1 ;  /* 0x3f8000006b047423 */ /* 0x000fe2000001016b */
[----:B------:R-:W-:Y:S02]  /*5260*/  F2FP.F16.F32.PACK_AB R9, R9, R14 ;  /* 0x0000000e0909723e */ /* 0x000fe400000000ff */
[----:B------:R-:W4:Y:S01]  /*5270*/  LDL.LU.64 R40, [R1+0x38] ;  /* 0x0000380001287983 */ /* 0x000f220000300a00 */
[----:B------:R-:W-:Y:S01]  /*5280*/  FMUL.FTZ R5, R4, UR12 ;  /* 0x0000000c04057c20 */ /* 0x000fe20008410000 */
[----:B------:R-:W-:Y:S02]  /*5290*/  FFMA.FTZ R3, -R106, R106, 1 ;  /* 0x3f8000006a037423 */ /* 0x000fe4000001016a */
[----:B------:R-:W-:Y:S01]  /*52a0*/  STS [R164+0xa400], R9 ;  /* 0x00a40009a4007388 */ /* 0x000fe20000000800 */
[----:B------:R-:W-:Y:S01]  /*52b0*/  FMUL.FTZ R26, R5, R26 ;  /* 0x0000001a051a7220 */ /* 0x000fe20000410000 */
[----:B------:R-:W-:Y:S01]  /*52c0*/  FFMA.FTZ R5, -R252, R252, 1 ;  /* 0x3f800000fc057423 */ /* 0x000fe200000101fc */
[----:B------:R-:W-:Y:S01]  /*52d0*/  FMUL.FTZ R8, R3, UR12 ;  /* 0x0000000c03087c20 */ /* 0x000fe20008410000 */
[----:B------:R-:W-:Y:S02]  /*52e0*/  STS [R115+0x8000], R100 ;  /* 0x0080006473007388 */ /* 0x000fe40000000800 */
[----:B------:R-:W-:Y:S01]  /*52f0*/  FMUL.FTZ R5, R5, UR12 ;  /* 0x0000000c05057c20 */ /* 0x000fe20008410000 */
[----:B------:R-:W-:Y:S01]  /*5300*/  FMUL.FTZ R30, R103, R30 ;  /* 0x0000001e671e7220 */ /* 0x000fe20000410000 */
[----:B------:R-:W-:Y:S01]  /*5310*/  FMUL.FTZ R8, R8, R27 ;  /* 0x0000001b08087220 */ /* 0x000fe20000410000 */
[----:B------:R-:W-:Y:S01]  /*5320*/  STS [R115+0x8400], R33 ;  /* 0x0084002173007388 */ /* 0x000fe20000000800 */
[----:B------:R-:W-:Y:S01]  /*5330*/  FMUL.FTZ R46, R5, R46 ;  /* 0x0000002e052e7220 */ /* 0x000fe20000410000 */
[----:B------:R-:W-:Y:S01]  /*5340*/  FMUL.FTZ R31, R102, R31 ;  /* 0x0000001f661f7220 */ /* 0x000fe20000410000 */
[----:B------:R-:W-:Y:S01]  /*5350*/  FFMA.FTZ R5, -R236, R236, 1 ;  /* 0x3f800000ec057423 */ /* 0x000fe200000101ec */
[----:B------:R-:W-:Y:S01]  /*5360*/  F2FP.F16.F32.PACK_AB R8, R8, R26 ;  /* 0x0000001a0808723e */ /* 0x000fe200000000ff */
[----:B------:R-:W-:Y:S02]  /*5370*/  STS [R163+0x8000], R52 ;  /* 0x00800034a3007388 */ /* 0x000fe40000000800 */
[----:B------:R-:W-:Y:S02]  /*5380*/  FMUL.FTZ R5, R5, UR12 ;  /* 0x0000000c05057c20 */ /* 0x000fe40008410000 */
[----:B------:R-:W-:Y:S02]  /*5390*/  STS [R163+0x8400], R32 ;  /* 0x00840020a3007388 */ /* 0x000fe40000000800 */
[----:B------:R-:W-:Y:S02]  /*53a0*/  FMUL.FTZ R62, R5, R62 ;  /* 0x0000003e053e7220 */ /* 0x000fe40000410000 */
[----:B------:R-:W-:Y:S04]  /*53b0*/  STS [R115+0xa000], R18 ;  /* 0x00a0001273007388 */ /* 0x000fe80000000800 */
[----:B------:R-:W-:Y:S04]  /*53c0*/  STS [R115+0xa400], R8 ;  /* 0x00a4000873007388 */ /* 0x000fe80000000800 */
[----:B------:R-:W-:Y:S01]  /*53d0*/  STS [R163+0xa000], R17 ;  /* 0x00a00011a3007388 */ /* 0x000fe20000000800 */
[----:B--2---:R-:W-:Y:S01]  /*53e0*/  FFMA.FTZ R4, -R101, R101, 1 ;  /* 0x3f80000065047423 */ /* 0x004fe20000010165 */
[----:B---3--:R-:W-:Y:S03]  /*53f0*/  FFMA.FTZ R3, -R65, R65, 1 ;  /* 0x3f80000041037423 */ /* 0x008fe60000010141 */
[----:B------:R-:W-:Y:S01]  /*5400*/  FMUL.FTZ R4, R4, UR12 ;  /* 0x0000000c04047c20 */ /* 0x000fe20008410000 */
[----:B------:R-:W-:Y:S03]  /*5410*/  FMUL.FTZ R3, R3, UR12 ;  /* 0x0000000c03037c20 */ /* 0x000fe60008410000 */
[----:B------:R-:W-:Y:S01]  /*5420*/  FMUL.FTZ R30, R4, R30 ;  /* 0x0000001e041e7220 */ /* 0x000fe20000410000 */
[----:B------:R-:W-:Y:S01]  /*5430*/  FFMA.FTZ R4, -R251, R251, 1 ;  /* 0x3f800000fb047423 */ /* 0x000fe200000101fb */
[----:B------:R-:W-:Y:S01]  /*5440*/  FMUL.FTZ R31, R3, R31 ;  /* 0x0000001f031f7220 */ /* 0x000fe20000410000 */
[----:B------:R-:W-:Y:S02]  /*5450*/  FADD.FTZ R3, -R108, R47 ;  /* 0x0000002f6c037221 */ /* 0x000fe40000010100 */
[----:B------:R-:W-:Y:S02]  /*5460*/  FMUL.FTZ R4, R4, UR12 ;  /* 0x0000000c04047c20 */ /* 0x000fe40008410000 */
[----:B------:R-:W-:Y:S01]  /*5470*/  FMUL.FTZ R3, R241, R3 ;  /* 0x00000003f1037220 */ /* 0x000fe20000410000 */
[----:B------:R-:W-:Y:S03]  /*5480*/  F2FP.F16.F32.PACK_AB R5, R31, R30 ;  /* 0x0000001e1f05723e */ /* 0x000fe600000000ff */
[----:B------:R-:W-:Y:S01]  /*5490*/  FMUL.FTZ R14, R4, R3 ;  /* 0x00000003040e7220 */ /* 0x000fe20000410000 */
[----:B------:R-:W-:Y:S01]  /*54a0*/  FADD.FTZ R3, -R108, R63 ;  /* 0x0000003f6c037221 */ /* 0x000fe20000010100 */
[----:B------:R-:W-:Y:S01]  /*54b0*/  FFMA.FTZ R4, -R235, R235, 1 ;  /* 0x3f800000eb047423 */ /* 0x000fe200000101eb */
[----:B----4-:R-:W-:Y:S01]  /*54c0*/  FFMA.FTZ R7, -R64, R64, 1 ;  /* 0x3f80000040077423 */ /* 0x010fe20000010140 */
[----:B------:R-:W-:Y:S01]  /*54d0*/  STS [R163+0xa400], R5 ;  /* 0x00a40005a3007388 */ /* 0x000fe20000000800 */
[----:B------:R-:W-:Y:S01]  /*54e0*/  FMUL.FTZ R3, R215, R3 ;  /* 0x00000003d7037220 */ /* 0x000fe20000410000 */
[----:B------:R-:W-:Y:S01]  /*54f0*/  FMUL.FTZ R4, R4, UR12 ;  /* 0x0000000c04047c20 */ /* 0x000fe20008410000 */
[----:B------:R-:W-:Y:S01]  /*5500*/  FMUL.FTZ R7, R7, UR12 ;  /* 0x0000000c07077c20 */ /* 0x000fe20008410000 */
[----:B------:R-:W-:Y:S01]  /*5510*/  FFMA.FTZ R6, -R53, R53, 1 ;  /* 0x3f80000035067423 */ /* 0x000fe20000010135 */
[----:B------:R-:W-:Y:S02]  /*5520*/  STS [R113+-0x8000], R49 ;  /* 0xff80003171007388 */ /* 0x000fe40000000800 */
[----:B------:R-:W-:Y:S01]  /*5530*/  FMUL.FTZ R42, R7, R42 ;  /* 0x0000002a072a7220 */ /* 0x000fe20000410000 */
[----:B------:R-:W-:Y:S01]  /*5540*/  FFMA.FTZ R7, -R238, R238, 1 ;  /* 0x3f800000ee077423 */ /* 0x000fe200000101ee */
[----:B------:R-:W-:Y:S01]  /*5550*/  FMUL.FTZ R6, R6, UR12 ;  /* 0x0000000c06067c20 */ /* 0x000fe20008410000 */
[----:B------:R-:W-:Y:S02]  /*5560*/  STS [R113+-0x7c00], R23 ;  /* 0xff84001771007388 */ /* 0x000fe40000000800 */
[----:B------:R-:W-:Y:S01]  /*5570*/  FMUL.FTZ R7, R7, UR12 ;  /* 0x0000000c07077c20 */ /* 0x000fe20008410000 */
[----:B------:R-:W-:Y:S01]  /*5580*/  FMUL.FTZ R43, R6, R43 ;  /* 0x0000002b062b7220 */ /* 0x000fe20000410000 */
[----:B------:R-:W-:Y:S01]  /*5590*/  STS [R162+-0x8000], R48 ;  /* 0xff800030a2007388 */ /* 0x000fe20000000800 */
[----:B------:R-:W-:Y:S01]  /*55a0*/  FFMA.FTZ R6, -R237, R237, 1 ;  /* 0x3f800000ed067423 */ /* 0x000fe200000101ed */
[----:B------:R-:W-:Y:S01]  /*55b0*/  FMUL.FTZ R58, R7, R58 ;  /* 0x0000003a073a7220 */ /* 0x000fe20000410000 */
[----:B------:R-:W-:Y:S01]  /*55c0*/  FMUL.FTZ R7, R4, R3 ;  /* 0x0000000304077220 */ /* 0x000fe20000410000 */
[----:B------:R-:W-:Y:S01]  /*55d0*/  F2FP.F16.F32.PACK_AB R4, R43, R42 ;  /* 0x0000002a2b04723e */ /* 0x000fe200000000ff */
[----:B------:R-:W-:Y:S01]  /*55e0*/  STS [R162+-0x7c00], R22 ;  /* 0xff840016a2007388 */ /* 0x000fe20000000800 */
[----:B------:R-:W-:Y:S01]  /*55f0*/  F2FP.F16.F32.PACK_AB R3, R14, R46 ;  /* 0x0000002e0e03723e */ /* 0x000fe200000000ff */
[----:B------:R-:W-:Y:S01]  /*5600*/  FMUL.FTZ R6, R6, UR12 ;  /* 0x0000000c06067c20 */ /* 0x000fe20008410000 */
[----:B------:R-:W-:Y:S01]  /*5610*/  F2FP.F16.F32.PACK_AB R7, R7, R62 ;  /* 0x0000003e0707723e */ /* 0x000fe200000000ff */
[----:B------:R-:W-:Y:S02]  /*5620*/  STS [R113+-0x6000], R13 ;  /* 0xffa0000d71007388 */ /* 0x000fe40000000800 */
[----:B------:R-:W-:Y:S01]  /*5630*/  FMUL.FTZ R6, R6, R59 ;  /* 0x0000003b06067220 */ /* 0x000fe20000410000 */
[----:B------:R-:W-:Y:S01]  /*5640*/  IMAD R59, R44, UR6, RZ ;  /* 0x000000062c3b7c24 */ /* 0x000fe2000f8e02ff */
[----:B------:R-:W-:Y:S03]  /*5650*/  STS [R113+-0x5c00], R4 ;  /* 0xffa4000471007388 */ /* 0x000fe60000000800 */
[----:B------:R-:W-:Y:S01]  /*5660*/  F2FP.F16.F32.PACK_AB R6, R6, R58 ;  /* 0x0000003a0606723e */ /* 0x000fe200000000ff */
[----:B------:R-:W-:Y:S04]  /*5670*/  STS [R162+-0x6000], R12 ;  /* 0xffa0000ca2007388 */ /* 0x000fe80000000800 */
[----:B------:R1:W-:Y:S04]  /*5680*/  STS [R162+-0x5c00], R3 ;  /* 0xffa40003a2007388 */ /* 0x0003e80000000800 */
[----:B------:R-:W-:Y:S04]  /*5690*/  STS [R114+-0x8000], R37 ;  /* 0xff80002572007388 */ /* 0x000fe80000000800 */
[----:B------:R-:W-:Y:S04]  /*56a0*/  STS [R114+-0x7c00], R21 ;  /* 0xff84001572007388 */ /* 0x000fe80000000800 */
[----:B------:R-:W-:Y:S04]  /*56b0*/  STS [R161+-0x8000], R36 ;  /* 0xff800024a1007388 */ /* 0x000fe80000000800 */
[----:B------:R-:W-:Y:S04]  /*56c0*/  STS [R161+-0x7c00], R20 ;  /* 0xff840014a1007388 */ /* 0x000fe80000000800 */
[----:B------:R-:W-:Y:S04]  /*56d0*/  STS [R114+-0x6000], R16 ;  /* 0xffa0001072007388 */ /* 0x000fe80000000800 */
[----:B------:R-:W-:Y:S01]  /*56e0*/  STS [R114+-0x5c00], R6 ;  /* 0xffa4000672007388 */ /* 0x000fe20000000800 */
[----:B-1----:R-:W-:Y:S03]  /*56f0*/  LEA R3, -R59, RZ, 0x7 ;  /* 0x000000ff3b037211 */ /* 0x002fe600078e39ff */
        /* <DEDUP_REMOVED lines=56> */
[C---:B------:R-:W-:Y:S04]  /*5a80*/  LEA R5, P1, R3.reuse, R40, 0x2 ;  /* 0x0000002803057211 */ /* 0x040fe800078210ff */
[-C--:B--2---:R-:W-:Y:S05]  /*5a90*/  HMMA.16816.F32 R68, R16, R20.reuse, R68 ;  /* 0x000000141044723c */ /* 0x084fea0000001844 */
[----:B------:R-:W-:Y:S02]  /*5aa0*/  MOV R100, R5 ;  /* 0x0000000500647202 */ /* 0x000fe40000000f00 */
[----:B------:R-:W-:Y:S01]  /*5ab0*/  LEA.HI.X.SX32 R4, R3, R41, 0x2, P1 ;  /* 0x0000002903047211 */ /* 0x000fe200008f16ff */
[C---:B------:R-:W-:Y:S04]  /*5ac0*/  HMMA.16816.F32 R72, R24.reuse, R20, R72 ;  /* 0x000000141848723c */ /* 0x040fe80000001848 */
[----:B------:R-:W-:Y:S02]  /*5ad0*/  MOV R101, R4 ;  /* 0x0000000400657202 */ /* 0x000fe40000000f00 */
[----:B------:R-:W-:Y:S02]  /*5ae0*/  IADD3 R3, PT, PT, R0, UR4, RZ ;  /* 0x0000000400037c10 */ /* 0x000fe4000fffe0ff */
[-C--:B------:R-:W-:Y:S01]  /*5af0*/  HMMA.16816.F32 R76, R24, R22.reuse, R76 ;  /* 0x00000016184c723c */ /* 0x080fe2000000184c */
[----:B------:R1:W-:Y:S07]  /*5b00*/  STL.64 [R1+0x38], R100 ;  /* 0x0000386401007387 */ /* 0x0003ee0000100a00 */
[----:B------:R-:W-:Y:S01]  /*5b10*/  HMMA.16816.F32 R80, R16, R22, R80 ;  /* 0x000000161050723c */ /* 0x000fe20000001850 */
[----:B------:R-:W-:Y:S08]  /*5b20*/  @!UPT UIADD3 URZ, UPT, UPT, URZ, URZ, URZ ;  /* 0x000000fffffff290 */ /* 0x000ff0000fffe0ff */
[----:B------:R-:W-:Y:S11]  /*5b30*/  BRA.U !UP0, `(.L_x_629) ;  /* 0x0000000108687547 */ /* 0x000ff6000b800000 */
[----:B------:R-:W2:Y:S01]  /*5b40*/  LDL.LU R41, [R1+0x64] ;  /* 0x0000640001297983 */ /* 0x000ea20000300800 */
[----:B------:R-:W3:Y:S01]  /*5b50*/  LDC R6, c[0x0][0x590] ;  /* 0x00016400ff067b82 */ /* 0x000ee20000000800 */
[----:B------:R-:W-:Y:S02]  /*5b60*/  IADD3 R5, P1, PT, RZ, -UR27, RZ ;  /* 0x8000001bff057c10 */ /* 0x000fe4000ff3e0ff */
[----:B------:R-:W4:Y:S01]  /*5b70*/  LDL.LU R40, [R1+0x68] ;  /* 0x0000680001287983 */ /* 0x000f220000300800 */
[----:B------:R-:W-:Y:S04]  /*5b80*/  LOP3.LUT R4, R105, 0xd8, RZ, 0xc0, !PT ;  /* 0x000000d869047812 */ /* 0x000fe800078ec0ff */
[----:B------:R-:W5:Y:S01]  /*5b90*/  LDC R7, c[0x0][0x594] ;  /* 0x00016500ff077b82 */ /* 0x000f620000000800 */
[----:B------:R-:W-:Y:S01]  /*5ba0*/  LOP3.LUT R4, R4, 0x18, R158, 0x78, !PT ;  /* 0x0000001804047812 */ /* 0x000fe200078e789e */
[----:B---3--:R-:W-:Y:S04]  /*5bb0*/  IMAD.SHL.U32 R0, R6, 0x80, RZ ;  /* 0x0000008006007824 */ /* 0x008fe800078e00ff */
[----:B------:R-:W-:Y:S05]  /*5bc0*/  IMAD.X R0, RZ, RZ, ~R0, P1 ;  /* 0x000000ffff007224 */ /* 0x000fea00008e0e00 */
[----:B------:R-:W-:Y:S04]  /*5bd0*/  SHF.R.S64 R5, R5, 0x1f, R0 ;  /* 0x0000001f05057819 */ /* 0x000fe80000001000 */
[----:B----4-:R-:W-:Y:S02]  /*5be0*/  IADD3 R40, P1, PT, R5, R40, RZ ;  /* 0x0000002805287210 */ /* 0x010fe40007f3e0ff */
[----:B------:R-:W-:Y:S02]  /*5bf0*/  LOP3.LUT R5, R4, 0x1f20, R105, 0xf8, !PT ;  /* 0x00001f2004057812 */ /* 0x000fe400078ef869 */
[----:B--2---:R-:W-:Y:S01]  /*5c00*/  LEA.HI.X.SX32 R41, R0, R41, 0x1, P1 ;  /* 0x0000002900297211 */ /* 0x004fe200008f0eff */
[----:B------:R2:W-:Y:S01]  /*5c10*/  STL [R1+0x68], R40 ;  /* 0x0000682801007387 */ /* 0x0005e20000100800 */
[C---:B------:R-:W-:Y:S02]  /*5c20*/  LEA R4, P1, R6.reuse, R40, 0x7 ;  /* 0x0000002806047211 */ /* 0x040fe400078238ff */
[----:B------:R-:W-:Y:S01]  /*5c30*/  LEA R0, R5, UR4, 0x1 ;  /* 0x0000000405007c11 */ /* 0x000fe2000f8e08ff */
[----:B------:R2:W-:Y:S01]  /*5c40*/  STL [R1+0x64], R41 ;  /* 0x0000642901007387 */ /* 0x0005e20000100800 */
[----:B-----5:R-:W-:Y:S01]  /*5c50*/  LEA.HI.X R5, R6, R41, R7, 0x7, P1 ;  /* 0x0000002906057211 */ /* 0x020fe200008f3c07 */
        /* <DEDUP_REMOVED lines=8> */
.L_x_629:
[----:B------:R-:W3:Y:S01]  /*5ce0*/  LDL.LU R108, [R1+0x60] ;  /* 0x00006000016c7983 */ /* 0x000ee20000300800 */
[----:B--2---:R-:W-:Y:S01]  /*5cf0*/  LOP3.LUT R0, R104, 0x1c0, R160, 0xf8, !PT ;  /* 0x000001c068007812 */ /* 0x004fe200078ef8a0 */
[----:B------:R-:W-:Y:S01]  /*5d00*/  IMAD.U32 R66, RZ, RZ, UR39 ;  /* 0x00000027ff427e24 */ /* 0x000fe2000f8e00ff */
[----:B------:R-:W-:Y:S01]  /*5d10*/  PLOP3.LUT P2, PT, PT, PT, UP0, 0x80, 0x8 ;  /* 0x000000000008781c */ /* 0x000fe20003f4f008 */
[----:B------:R-:W2:Y:S01]  /*5d20*/  LDL R107, [R1+0x84] ;  /* 0x00008400016b7983 */ /* 0x000ea20000100800 */
[----:B------:R-:W-:Y:S01]  /*5d30*/  LOP3.LUT R0, R0, 0x8, R155, 0x78, !PT ;  /* 0x0000000800007812 */ /* 0x000fe200078e789b */
[----:B------:R-:W-:Y:S01]  /*5d40*/  IMAD.MOV.U32 R109, RZ, RZ, 0x4 ;  /* 0x00000004ff6d7424 */ /* 0x000fe200078e00ff */
[----:B------:R-:W-:Y:S01]  /*5d50*/  LEA R66, P1, R66, R100, 0x2 ;  /* 0x0000006442427211 */ /* 0x000fe200078210ff */
[----:B------:R-:W4:Y:S01]  /*5d60*/  LDL R106, [R1+0x80] ;  /* 0x00008000016a7983 */ /* 0x000f220000100800 */
        /* <DEDUP_REMOVED lines=46> */
[C---:B------:R-:W-:Y:S01]  /*6050*/  LEA R64, P1, R59.reuse, R66, 0x5 ;  /* 0x000000423b407211 */ /* 0x040fe200078228ff */
[----:B------:R-:W-:Y:S01]  /*6060*/  VIADD R0, R148, 0xffffe000 ;  /* 0xffffe00094007836 */ /* 0x000fe20000000000 */
        /* <DEDUP_REMOVED lines=8> */
[C---:B------:R-:W-:Y:S03]  /*60f0*/  LEA R54, P1, R59.reuse, R60, 0x5 ;  /* 0x0000003c3b367211 */ /* 0x040fe600078228ff */
        /* <DEDUP_REMOVED lines=12> */
[C---:B------:R-:W-:Y:S05]  /*61c0*/  LEA.HI.X.SX32 R49, R59.reuse, R51, 0x5, P1 ;  /* 0x000000333b317211 */ /* 0x040fea00008f2eff */
[----:B------:R-:W-:Y:S01]  /*61d0*/  HMMA.16816.F32 R16, R24, R30, R16 ;  /* 0x0000001e1810723c */ /* 0x000fe20000001810 */
[----:B------:R-:W1:Y:S04]  /*61e0*/  LDSM.16.M88.4 R24, [R56+0x6000] ;  /* 0x006000003818783b */ /* 0x000e680000000200 */
        /* <DEDUP_REMOVED lines=17> */
[C---:B------:R-:W-:Y:S03]  /*6300*/  LEA.HI.X.SX32 R33, R59.reuse, R41, 0x5, P1 ;  /* 0x000000293b217211 */ /* 0x040fe600008f2eff */
[C---:B------:R-:W-:Y:S04]  /*6310*/  HMMA.16816.F32 R8, R36.reuse, R28, R8 ;  /* 0x0000001c2408723c */ /* 0x040fe80000001808 */
[----:B---3--:R-:W-:Y:S01]  /*6320*/  @P2 IMAD.WIDE.U32 R26, R108, R109, UR14 ;  /* 0x0000000e6c1a2e25 */ /* 0x008fe2000f8e006d */
[C---:B------:R-:W-:Y:S01]  /*6330*/  LEA R28, P1, R59.reuse, R32, 0x5 ;  /* 0x000000203b1c7211 */ /* 0x040fe200078228ff */
[----:B------:R-:W-:Y:S01]  /*6340*/  @UP0 UMOV UR14, UR19 ;  /* 0x00000013000e0c82 */ /* 0x000fe20008000000 */
[----:B------:R-:W-:Y:S01]  /*6350*/  @UP0 UMOV UR15, UR13 ;  /* 0x0000000d000f0c82 */ /* 0x000fe20008000000 */
[-C--:B------:R-:W-:Y:S01]  /*6360*/  HMMA.16816.F32 R12, R36, R30.reuse, R12 ;  /* 0x0000001e240c723c */ /* 0x080fe2000000180c */
[----:B--2---:R-:W2:Y:S02]  /*6370*/  @P2 LDG.E R107, desc[UR28][R26.64+-0x200] ;  /* 0xfffe001c1a6b2981 */ /* 0x004ea4000c1e1900 */
[C---:B------:R-:W-:Y:S02]  /*6380*/  LEA.HI.X.SX32 R29, R59.reuse, R33, 0x5, P1 ;  /* 0x000000213b1d7211 */ /* 0x040fe400008f2eff */
[----:B----4-:R-:W3:Y:S01]  /*6390*/  @P2 LDG.E R106, desc[UR28][R26.64+-0x1e0] ;  /* 0xfffe201c1a6a2981 */ /* 0x010ee2000c1e1900 */
[C---:B------:R-:W-:Y:S02]  /*63a0*/  LEA R24, P1, R59.reuse, R28, 0x5 ;  /* 0x0000001c3b187211 */ /* 0x040fe400078228ff */
[----:B------:R-:W-:Y:S01]  /*63b0*/  HMMA.16816.F32 R16, R20, R30, R16 ;  /* 0x0000001e1410723c */ /* 0x000fe20000001810 */
[----:B-----5:R-:W4:Y:S03]  /*63c0*/  @P2 LDG.E R103, desc[UR28][R26.64+-0x100] ;  /* 0xffff001c1a672981 */ /* 0x020f26000c1e1900 */
[C---:B------:R-:W-:Y:S01]  /*63d0*/  LEA.HI.X.SX32 R25, R59.reuse, R29, 0x5, P1 ;  /* 0x0000001d3b197211 */ /* 0x040fe200008f2eff */
[----:B------:R1:W5:Y:S01]  /*63e0*/  @P2 LDG.E R102, desc[UR28][R26.64+-0xe0] ;  /* 0xffff201c1a662981 */ /* 0x000362000c1e1900 */
[C---:B------:R-:W-:Y:S03]  /*63f0*/  LEA R20, P1, R59.reuse, R24, 0x5 ;  /* 0x000000183b147211 */ /* 0x040fe600078228ff */
[----:B------:R1:W-:Y:S01]  /*6400*/  REDG.E.ADD.F32.FTZ.RN.STRONG.GPU desc[UR28][R100.64], R4 ;  /* 0x00000004640079a6 */ /* 0x0003e2000c12f31c */
[C---:B------:R-:W-:Y:S03]  /*6410*/  LEA.HI.X.SX32 R21, R59.reuse, R25, 0x5, P1 ;  /* 0x000000193b157211 */ /* 0x040fe600008f2eff */
        /* <DEDUP_REMOVED lines=23> */
[----:B------:R-:W-:Y:S04]  /*6590*/  LDSM.16.MT88.4 R4, [R3+0x8000] ;  /* 0x008000000304783b */ /* 0x000fe80000004200 */
[----:B------:R-:W1:Y:S04]  /*65a0*/  LDSM.16.MT88.4 R8, [R148] ;  /* 0x000000009408783b */ /* 0x000e680000004200 */
[----:B------:R-:W1:Y:S04]  /*65b0*/  LDSM.16.MT88.4 R12, [R3+0xc000] ;  /* 0x00c00000030c783b */ /* 0x000e680000004200 */
[----:B------:R-:W-:Y:S04]  /*65c0*/  LDSM.16.MT88.4 R16, [R3+0x8800] ;  /* 0x008800000310783b */ /* 0x000fe80000004200 */
[----:B------:R-:W1:Y:S04]  /*65d0*/  LDSM.16.MT88.4 R20, [R148+0x400] ;  /* 0x000400009414783b */ /* 0x000e680000004200 */
[----:B------:R-:W1:Y:S04]  /*65e0*/  LDSM.16.MT88.4 R24, [R3+0xc800] ;  /* 0x00c800000318783b */ /* 0x000e680000004200 */
[----:B------:R-:W-:Y:S04]  /*65f0*/  LDSM.16.MT88.4 R28, [R3+0x9000] ;  /* 0x00900000031c783b */ /* 0x000fe80000004200 */
[----:B------:R-:W1:Y:S04]  /*6600*/  LDSM.16.MT88.4 R32, [R148+0x800] ;  /* 0x000800009420783b */ /* 0x000e680000004200 */
[----:B------:R-:W1:Y:S02]  /*6610*/  LDSM.16.MT88.4 R36, [R3+0xd000] ;  /* 0x00d000000324783b */ /* 0x000e640000004200 */
[-C--:B-1----:R-:W-:Y:S08]  /*6620*/  HMMA.16816.F32 R84, R4, R8.reuse, R84 ;  /* 0x000000080454723c */ /* 0x082ff00000001854 */
[C---:B------:R-:W-:Y:S08]  /*6630*/  HMMA.16816.F32 R88, R12.reuse, R8, R88 ;  /* 0x000000080c58723c */ /* 0x040ff00000001858 */
[-C--:B------:R-:W-:Y:S01]  /*6640*/  HMMA.16816.F32 R92, R12, R10.reuse, R92 ;  /* 0x0000000a0c5c723c */ /* 0x080fe2000000185c */
[----:B------:R-:W-:Y:S07]  /*6650*/  LDSM.16.MT88.4 R12, [R3+0xd800] ;  /* 0x00d80000030c783b */ /* 0x000fee0000004200 */
[----:B------:R-:W-:Y:S01]  /*6660*/  HMMA.16816.F32 R96, R4, R10, R96 ;  /* 0x0000000a0460723c */ /* 0x000fe20000001860 */
[----:B------:R-:W-:Y:S04]  /*6670*/  LDSM.16.MT88.4 R4, [R3+0x9800] ;  /* 0x009800000304783b */ /* 0x000fe80000004200 */
[----:B------:R-:W1:Y:S03]  /*6680*/  LDSM.16.MT88.4 R8, [R148+0xc00] ;  /* 0x000c00009408783b */ /* 0x000e660000004200 */
[-C--:B------:R-:W-:Y:S08]  /*6690*/  HMMA.16816.F32 R84, R16, R20.reuse, R84 ;  /* 0x000000141054723c */ /* 0x080ff00000001854 */
        /* <DEDUP_REMOVED lines=12> */
[----:B------:R-:W2:Y:S03]  /*6760*/  LDSM.16.MT88.4 R32, [R148+0x1400] ;  /* 0x001400009420783b */ /* 0x000ea60000004200 */
        /* <DEDUP_REMOVED lines=33> */
.L_x_627:
[----:B------:R-:W4:Y:S01]  /*6980*/  LDL.LU R32, [R1+0x88] ;  /* 0x0000880001207983 */ /* 0x000f220000300800 */
[----:B------:R-:W3:Y:S01]  /*6990*/  LDCU.64 UR12, c[0x0][0x5a8] ;  /* 0x0000b500ff0c77ac */ /* 0x000ee20008000a00 */
[C---:B------:R-:W-:Y:S01]  /*69a0*/  LOP3.LUT R0, R105.reuse, 0xc0, RZ, 0xc0, !PT ;  /* 0x000000c069007812 */ /* 0x040fe200078ec0ff */
[----:B------:R-:W-:Y:S01]  /*69b0*/  IMAD.SHL.U32 R7, R158, 0x2, RZ ;  /* 0x000000029e077824 */ /* 0x000fe200078e00ff */
[----:B------:R-:W-:Y:S01]  /*69c0*/  LOP3.LUT R150, R150, 0x600, RZ, 0xc0, !PT ;  /* 0x0000060096967812 */ /* 0x000fe200078ec0ff */
[----:B------:R-:W2:Y:S01]  /*69d0*/  LDCU.64 UR6, c[0x0][0x5b0] ;  /* 0x0000b600ff0677ac */ /* 0x000ea20008000a00 */
[----:B------:R-:W-:Y:S01]  /*69e0*/  LOP3.LUT R2, R105, 0xd8, RZ, 0xc0, !PT ;  /* 0x000000d869027812 */ /* 0x000fe200078ec0ff */
[----:B------:R-:W1:Y:S01]  /*69f0*/  LDC.64 R14, c[0x0][0x5d8] ;  /* 0x00017600ff0e7b82 */ /* 0x000e620000000a00 */
[--C-:B------:R-:W-:Y:S01]  /*6a00*/  LOP3.LUT R0, R0, 0x18, R158.reuse, 0xf8, !PT ;  /* 0x0000001800007812 */ /* 0x100fe200078ef89e */
[----:B------:R-:W2:Y:S01]  /*6a10*/  LDCU UR5, c[0x0][0x500] ;  /* 0x0000a000ff0577ac */ /* 0x000ea20008000800 */
[----:B------:R-:W-:-:S02]  /*6a20*/  SHF.R.U32.HI R6, RZ, 0x4, R158 ;  /* 0x00000004ff067819 */ /* 0x000fc4000001169e */
[----:B------:R-:W-:Y:S01]  /*6a30*/  LOP3.LUT R7, R150, 0x6, R7, 0xf8, !PT ;  /* 0x0000000696077812 */ /* 0x000fe200078ef807 */
[----:B------:R-:W-:Y:S01]  /*6a40*/  UMOV UR25, UR20 ;  /* 0x0000001400197c82 */ /* 0x000fe20008000000 */
[----:B------:R-:W-:Y:S01]  /*6a50*/  LOP3.LUT R10, R2, 0x18, R158, 0x78, !PT ;  /* 0x00000018020a7812 */ /* 0x000fe200078e789e */
[----:B------:R-:W1:Y:S01]  /*6a60*/  LDC.64 R16, c[0x0][0x5e0] ;  /* 0x00017800ff107b82 */ /* 0x000e620000000a00 */
[----:B------:R-:W-:Y:S02]  /*6a70*/  LOP3.LUT R2, R105, 0x18, RZ, 0xc0, !PT ;  /* 0x0000001869027812 */ /* 0x000fe400078ec0ff */
[----:B------:R-:W-:Y:S01]  /*6a80*/  MOV R3, RZ ;  /* 0x000000ff00037202 */ /* 0x000fe20000000f00 */
[----:B---3--:R-:W-:Y:S01]  /*6a90*/  IMAD.U32 R4, RZ, RZ, UR12 ;  /* 0x0000000cff047e24 */ /* 0x008fe2000f8e00ff */
[----:B------:R-:W-:Y:S01]  /*6aa0*/  LOP3.LUT R6, R0, 0x8, R6, 0x78, !PT ;  /* 0x0000000800067812 */ /* 0x000fe200078e7806 */
[----:B------:R-:W-:Y:S01]  /*6ab0*/  UIMAD UR13, UR25, UR13, URZ ;  /* 0x0000000d190d72a4 */ /* 0x000fe2000f8e02ff */
[----:B------:R-:W-:Y:S01]  /*6ac0*/  LOP3.LUT R7, R7, 0x20, R105, 0xf8, !PT ;  /* 0x0000002007077812 */ /* 0x000fe200078ef869 */
[----:B--2---:R-:W-:Y:S01]  /*6ad0*/  IMAD.U32 R0, RZ, RZ, UR6 ;  /* 0x00000006ff007e24 */ /* 0x004fe2000f8e00ff */
[----:B------:R-:W-:Y:S01]  /*6ae0*/  LOP3.LUT R152, R152, 0x40, RZ, 0xc0, !PT ;  /* 0x0000004098987812 */ /* 0x000fe200078ec0ff */
[----:B------:R-:W-:Y:S01]  /*6af0*/  IMAD.WIDE.U32 R4, R4, UR25, R2 ;  /* 0x0000001904047c25 */ /* 0x000fe2000f8e0002 */
[----:B------:R-:W-:-:S03]  /*6b00*/  F2FP.F16.F32.PACK_AB R68, R69, R68 ;  /* 0x000000444544723e */ /* 0x000fc600000000ff */
[----:B------:R-:W-:Y:S01]  /*6b10*/  FMUL.FTZ R84, R84, UR5 ;  /* 0x0000000554547c20 */ /* 0x000fe20008410000 */
[----:B------:R-:W-:Y:S01]  /*6b20*/  FMUL.FTZ R85, R85, UR5 ;  /* 0x0000000555557c20 */ /* 0x000fe20008410000 */
[----:B------:R-:W-:Y:S01]  /*6b30*/  IMAD.WIDE.U32 R2, R0, UR25, R2 ;  /* 0x0000001900027c25 */ /* 0x000fe2000f8e0002 */
[----:B------:R-:W-:-:S03]  /*6b40*/  LOP3.LUT R0, R7, R6, RZ, 0xfc, !PT ;  /* 0x0000000607007212 */ /* 0x000fc600078efcff */
        /* <DEDUP_REMOVED lines=10> */
[----:B------:R-:W-:Y:S01]  /*6bf0*/  LEA R0, R0, UR4, 0x1 ;  /* 0x0000000400007c11 */ /* 0x000fe2000f8e08ff */
[----:B------:R-:W-:Y:S01]  /*6c00*/  FMUL.FTZ R92, R92, UR5 ;  /* 0x000000055c5c7c20 */ /* 0x000fe20008410000 */
[----:B-----5:R-:W-:Y:S01]  /*6c10*/  FMUL.FTZ R9, R93, UR5 ;  /* 0x000000055d097c20 */ /* 0x020fe20008410000 */
[----:B------:R-:W-:Y:S01]  /*6c20*/  FMUL.FTZ R94, R94, UR5 ;  /* 0x000000055e5e7c20 */ /* 0x000fe20008410000 */
[----:B------:R-:W-:Y:S01]  /*6c30*/  FMUL.FTZ R8, R95, UR5 ;  /* 0x000000055f087c20 */ /* 0x000fe20008410000 */
[----:B------:R-:W-:Y:S01]  /*6c40*/  F2FP.F16.F32.PACK_AB R84, R85, R84 ;  /* 0x000000545554723e */ /* 0x000fe200000000ff */
[----:B------:R-:W-:Y:S01]  /*6c50*/  BAR.SYNC.DEFER_BLOCKING 0x0 ;  /* 0x0000000000007b1d */ /* 0x000fe20000010000 */
[----:B------:R-:W-:Y:S01]  /*6c60*/  F2FP.F16.F32.PACK_AB R87, R87, R86 ;  /* 0x000000565757723e */ /* 0x000fe200000000ff */
[----:B------:R-:W-:Y:S01]  /*6c70*/  UIMAD UR7, UR25, UR7, URZ ;  /* 0x00000007190772a4 */ /* 0x000fe2000f8e02ff */
[----:B------:R-:W-:Y:S01]  /*6c80*/  MOV R6, R2 ;  /* 0x0000000200067202 */ /* 0x000fe20000000f00 */
[----:B------:R-:W-:Y:S01]  /*6c90*/  USHF.L.U32 UR12, UR31, 0x7, URZ ;  /* 0x000000071f0c7899 */ /* 0x000fe200080006ff */
[----:B------:R-:W-:-:S03]  /*6ca0*/  F2FP.F16.F32.PACK_AB R96, R97, R96 ;  /* 0x000000606160723e */ /* 0x000fc600000000ff */
[----:B------:R-:W2:Y:S01]  /*6cb0*/  LDC.64 R12, c[0x0][0x5c0] ;  /* 0x00017000ff0c7b82 */ /* 0x000ea20000000a00 */
[----:B------:R-:W-:Y:S01]  /*6cc0*/  F2FP.F16.F32.PACK_AB R98, R99, R98 ;  /* 0x000000626362723e */ /* 0x000fe200000000ff */
[----:B------:R-:W-:Y:S01]  /*6cd0*/  VIADD R5, R5, UR13 ;  /* 0x0000000d05057c36 */ /* 0x000fe20008000000 */
[----:B------:R-:W-:Y:S01]  /*6ce0*/  IADD3 R2, PT, PT, -R152, 0x6000, R0 ;  /* 0x0000600098027810 */ /* 0x000fe20007ffe100 */
[----:B------:R-:W-:Y:S01]  /*6cf0*/  USHF.R.S32.HI UR5, URZ, 0x1f, UR12 ;  /* 0x0000001fff057899 */ /* 0x000fe2000801140c */
[----:B------:R-:W-:Y:S01]  /*6d00*/  F2FP.F16.F32.PACK_AB R88, R89, R88 ;  /* 0x000000585958723e */ /* 0x000fe200000000ff */
[----:B------:R-:W-:Y:S01]  /*6d10*/  VIADD R7, R3, UR7 ;  /* 0x0000000703077c36 */ /* 0x000fe20008000000 */
[----:B------:R-:W-:Y:S01]  /*6d20*/  F2FP.F16.F32.PACK_AB R90, R91, R90 ;  /* 0x0000005a5b5a723e */ /* 0x000fe200000000ff */
[----:B------:R-:W-:Y:S01]  /*6d30*/  UIADD3 UR12, UP0, UPT, UR38, UR12, URZ ;  /* 0x0000000c260c7290 */ /* 0x000fe2000ff1e0ff */
[----:B------:R-:W-:Y:S01]  /*6d40*/  F2FP.F16.F32.PACK_AB R9, R9, R92 ;  /* 0x0000005c0909723e */ /* 0x000fe200000000ff */
[----:B-1----:R-:W-:Y:S01]  /*6d50*/  IMAD.WIDE.U32 R6, R16, UR23, R6 ;  /* 0x0000001710067c25 */ /* 0x002fe2000f8e0006 */
[----:B------:R-:W-:Y:S01]  /*6d60*/  F2FP.F16.F32.PACK_AB R8, R8, R94 ;  /* 0x0000005e0808723e */ /* 0x000fe200000000ff */
[----:B------:R-:W-:Y:S01]  /*6d70*/  ULEA.HI.X.SX32 UR5, UR38, UR5, 0x1, UP0 ;  /* 0x0000000526057291 */ /* 0x000fe200080f0eff */
[----:B------:R-:W-:-:S02]  /*6d80*/  F2FP.F16.F32.PACK_AB R70, R71, R70 ;  /* 0x000000464746723e */ /* 0x000fc400000000ff */
[----:B------:R-:W-:Y:S02]  /*6d90*/  F2FP.F16.F32.PACK_AB R80, R81, R80 ;  /* 0x000000505150723e */ /* 0x000fe400000000ff */
[----:B------:R-:W-:Y:S01]  /*6da0*/  F2FP.F16.F32.PACK_AB R82, R83, R82 ;  /* 0x000000525352723e */ /* 0x000fe200000000ff */
[----:B------:R-:W-:Y:S01]  /*6db0*/  STS [R0+0x6000], R84 ;  /* 0x0060005400007388 */ /* 0x000fe20000000800 */
[----:B------:R-:W-:Y:S02]  /*6dc0*/  F2FP.F16.F32.PACK_AB R72, R73, R72 ;  /* 0x000000484948723e */ /* 0x000fe400000000ff */
[----:B------:R-:W-:Y:S01]  /*6dd0*/  F2FP.F16.F32.PACK_AB R74, R75, R74 ;  /* 0x0000004a4b4a723e */ /* 0x000fe200000000ff */
[----:B------:R-:W-:Y:S01]  /*6de0*/  STS [R0+0x6200], R87 ;  /* 0x0062005700007388 */ /* 0x000fe20000000800 */
[----:B------:R-:W-:Y:S02]  /*6df0*/  F2FP.F16.F32.PACK_AB R76, R77, R76 ;  /* 0x0000004c4d4c723e */ /* 0x000fe400000000ff */
[----:B------:R-:W-:Y:S01]  /*6e00*/  F2FP.F16.F32.PACK_AB R78, R79, R78 ;  /* 0x0000004e4f4e723e */ /* 0x000fe200000000ff */
[----:B------:R-:W-:Y:S01]  /*6e10*/  STS [R2+0x20], R96 ;  /* 0x0000206002007388 */ /* 0x000fe20000000800 */
[----:B------:R-:W-:-:S02]  /*6e20*/  LOP3.LUT R105, R10, 0x1f20, R105, 0xf8, !PT ;  /* 0x00001f200a697812 */ /* 0x000fc400078ef869 */
[----:B------:R-:W1:Y:S01]  /*6e30*/  LDC.64 R10, c[0x0][0x5c8] ;  /* 0x00017200ff0a7b82 */ /* 0x000e620000000a00 */
[----:B------:R-:W-:Y:S04]  /*6e40*/  STS [R2+0x220], R98 ;  /* 0x0002206202007388 */ /* 0x000fe80000000800 */
        /* <DEDUP_REMOVED lines=9> */
[----:B------:R3:W-:Y:S04]  /*6ee0*/  STS [R0+0x9200], R74 ;  /* 0x0092004a00007388 */ /* 0x0007e80000000800 */
[----:B------:R-:W-:Y:S04]  /*6ef0*/  STS [R2+0x3020], R76 ;  /* 0x0030204c02007388 */ /* 0x000fe80000000800 */
[----:B------:R2:W-:Y:S01]  /*6f00*/  STS [R2+0x3220], R78 ;  /* 0x0032204e02007388 */ /* 0x0005e20000000800 */
[----:B---3--:R-:W-:Y:S01]  /*6f10*/  LEA R0, R105, UR4, 0x1 ;  /* 0x0000000469007c11 */ /* 0x008fe2000f8e08ff */
[----:B------:R-:W-:Y:S01]  /*6f20*/  BAR.SYNC.DEFER_BLOCKING 0x0 ;  /* 0x0000000000007b1d */ /* 0x000fe20000010000 */
[----:B--2---:R-:W-:-:S04]  /*6f30*/  IMAD.WIDE.U32 R2, R14, UR23, R4 ;  /* 0x000000170e027c25 */ /* 0x004fc8000f8e0004 */
[----:B------:R-:W-:Y:S02]  /*6f40*/  IMAD R5, R15, UR23, R3 ;  /* 0x000000170f057c24 */ /* 0x000fe4000f8e0203 */
[----:B------:R-:W-:Y:S02]  /*6f50*/  IMAD R3, R17, UR23, R7 ;  /* 0x0000001711037c24 */ /* 0x000fe4000f8e0207 */
[----:B------:R-:W-:Y:S02]  /*6f60*/  IMAD.MOV.U32 R4, RZ, RZ, R2 ;  /* 0x000000ffff047224 */ /* 0x000fe400078e0002 */
[----:B------:R-:W-:Y:S02]  /*6f70*/  IMAD R7, R12, UR5, RZ ;  /* 0x000000050c077c24 */ /* 0x000fe4000f8e02ff */
[----:B------:R-:W-:Y:S02]  /*6f80*/  IMAD.MOV.U32 R2, RZ, RZ, R6 ;  /* 0x000000ffff027224 */ /* 0x000fe400078e0006 */
[----:B------:R-:W-:-:S02]  /*6f90*/  IMAD R7, R13, UR12, R7 ;  /* 0x0000000c0d077c24 */ /* 0x000fc4000f8e0207 */
[----:B------:R-:W-:Y:S01]  /*6fa0*/  IMAD.WIDE.U32 R4, R12, UR12, R4 ;  /* 0x0000000c0c047c25 */ /* 0x000fe2000f8e0004 */
[----:B------:R-:W2:Y:S03]  /*6fb0*/  LDS.128 R28, [R0+0x6000] ;  /* 0x00600000001c7984 */ /* 0x000ea60000000c00 */
[----:B-1----:R-:W-:Y:S01]  /*6fc0*/  IMAD.WIDE.U32 R2, R10, UR12, R2 ;  /* 0x0000000c0a027c25 */ /* 0x002fe2000f8e0002 */
[----:B------:R-:W1:Y:S01]  /*6fd0*/  LDS.128 R24, [R0+0x7000] ;  /* 0x0070000000187984 */ /* 0x000e620000000c00 */
[----:B------:R-:W-:-:S03]  /*6fe0*/  IADD3 R5, PT, PT, R5, R7, RZ ;  /* 0x0000000705057210 */ /* 0x000fc60007ffe0ff */
[----:B------:R-:W3:Y:S04]  /*6ff0*/  LDS.128 R20, [R0+0x8000] ;  /* 0x0080000000147984 */ /* 0x000ee80000000c00 */
[----:B------:R2:W3:Y:S02]  /*7000*/  LDS.128 R16, [R0+0x9000] ;  /* 0x0090000000107984 */ /* 0x0004e40000000c00 */
[----:B--2---:R-:W-:Y:S01]  /*7010*/  IMAD R0, R10, UR5, RZ ;  /* 0x000000050a007c24 */ /* 0x004fe2000f8e02ff */
[----:B------:R-:W2:Y:S03]  /*7020*/  LDCU.128 UR4, c[0x0][0x560] ;  /* 0x0000ac00ff0477ac */ /* 0x000ea60008000c00 */
[----:B------:R-:W-:-:S04]  /*7030*/  IMAD R0, R11, UR12, R0 ;  /* 0x0000000c0b007c24 */ /* 0x000fc8000f8e0200 */
[----:B------:R-:W-:Y:S02]  /*7040*/  IMAD.IADD R3, R3, 0x1, R0 ;  /* 0x0000000103037824 */ /* 0x000fe400078e0200 */
[----:B----4-:R-:W-:-:S04]  /*7050*/  IMAD.WIDE.U32 R8, R32, R12, R4 ;  /* 0x0000000c20087225 */ /* 0x010fc800078e0004 */
[----:B------:R-:W-:Y:S01]  /*7060*/  IMAD.WIDE.U32 R6, R32, R10, R2 ;  /* 0x0000000a20067225 */ /* 0x000fe200078e0002 */
[----:B--2---:R-:W-:-:S03]  /*7070*/  LEA R4, P1, R8, UR4, 0x1 ;  /* 0x0000000408047c11 */ /* 0x004fc6000f8208ff */
[----:B------:R-:W-:Y:S01]  /*7080*/  IMAD R0, R32, R13, R9 ;  /* 0x0000000d20007224 */ /* 0x000fe200078e0209 */
[----:B------:R-:W-:Y:S01]  /*7090*/  LEA R2, P0, R6, UR6, 0x1 ;  /* 0x0000000606027c11 */ /* 0x000fe2000f8008ff */
[----:B------:R-:W-:-:S03]  /*70a0*/  IMAD R3, R32, R11, R7 ;  /* 0x0000000b20037224 */ /* 0x000fc600078e0207 */
[----:B------:R-:W-:Y:S02]  /*70b0*/  LEA.HI.X R5, R8, UR5, R0, 0x1, P1 ;  /* 0x0000000508057c11 */ /* 0x000fe400088f0c00 */
[----:B------:R-:W-:Y:S02]  /*70c0*/  LEA R8, P1, R12, R4, 0x7 ;  /* 0x000000040c087211 */ /* 0x000fe400078238ff */
[----:B------:R-:W-:Y:S01]  /*70d0*/  LEA.HI.X R3, R6, UR7, R3, 0x1, P0 ;  /* 0x0000000706037c11 */ /* 0x000fe200080f0c03 */
[----:B------:R2:W-:Y:S01]  /*70e0*/  STG.E.128 desc[UR28][R4.64], R28 ;  /* 0x0000001c04007986 */ /* 0x0005e2000c101d1c */
[----:B------:R-:W-:Y:S02]  /*70f0*/  LEA R6, P0, R10, R2, 0x7 ;  /* 0x000000020a067211 */ /* 0x000fe400078038ff */
[----:B------:R-:W-:Y:S02]  /*7100*/  LEA.HI.X R9, R12, R5, R13, 0x7, P1 ;  /* 0x000000050c097211 */ /* 0x000fe400008f3c0d */
[----:B------:R-:W-:-:S03]  /*7110*/  LEA.HI.X R7, R10, R3, R11, 0x7, P0 ;  /* 0x000000030a077211 */ /* 0x000fc600000f3c0b */
[----:B-1----:R2:W-:Y:S04]  /*7120*/  STG.E.128 desc[UR28][R8.64], R24 ;  /* 0x0000001808007986 */ /* 0x0025e8000c101d1c */
[----:B---3--:R2:W-:Y:S04]  /*7130*/  STG.E.128 desc[UR28][R2.64], R20 ;  /* 0x0000001402007986 */ /* 0x0085e8000c101d1c */
[----:B------:R2:W-:Y:S02]  /*7140*/  STG.E.128 desc[UR28][R6.64], R16 ;  /* 0x0000001006007986 */ /* 0x0005e4000c101d1c */
.L_x_624:
[----:B------:R-:W3:Y:S01]  /*7150*/  LDCU UR5, c[0x0][0x438] ;  /* 0x00008700ff0577ac */ /* 0x000ee20008000800 */
        /* <DEDUP_REMOVED lines=8> */
[----:B-1----:R-:W-:Y:S05]  /*71e0*/  EXIT ;  /* 0x000000000000794d */ /* 0x002fea0003800000 */
.L_x_632:
        /* <DEDUP_REMOVED lines=9> */
.L_x_1592:


//--------------------- .text._ZN5flash44flash_bwd_dq_dk_dv_loop_seqk_parallel_kernelI23Flash_bwd_kernel_traitsILi32ELi128ELi128ELi8ELi4ELi4ELi4ELb1ELb0EN7cutlass6half_tE19Flash_kernel_traitsILi32ELi128ELi128ELi8ES3_EELb1ELb0ELb0ELb1ELb0ELb0ELb0EEEvNS_16Flash_bwd_paramsE --------------------------
	.section	.text._ZN5flash44flash_bwd_dq_dk_dv_loop_seqk_parallel_kernelI23Flash_bwd_kernel_traitsILi32ELi128ELi128ELi8ELi4ELi4ELi4ELb1ELb0EN7cutlass6half_tE19Flash_kernel_traitsILi32ELi128ELi128ELi8ES3_EELb1ELb0ELb0ELb1ELb0ELb0ELb0EEEvNS_16Flash_bwd_paramsE,"ax",@progbits
	.align	128
        .global         _ZN5flash44flash_bwd_dq_dk_dv_loop_seqk_parallel_kernelI23Flash_bwd_kernel_traitsILi32ELi128ELi128ELi8ELi4ELi4ELi4ELb1ELb0EN7cutlass6half_tE19Flash_kernel_traitsILi32ELi128ELi128ELi8ES3_EELb1ELb0ELb0ELb1ELb0ELb0ELb0EEEvNS_16Flash_bwd_paramsE
        .type           _ZN5flash44flash_bwd_dq_dk_dv_loop_seqk_parallel_kernelI23Flash_bwd_kernel_traitsILi32ELi128ELi128ELi8ELi4ELi4ELi4ELb1ELb0EN7cutlass6half_tE19Flash_kernel_traitsILi32ELi128ELi128ELi8ES3_EELb1ELb0ELb0ELb1ELb0ELb0ELb0EEEvNS_16Flash_bwd_paramsE,@function
        .size           _ZN5flash44flash_bwd_dq_dk_dv_loop_seqk_parallel_kernelI23Flash_bwd_kernel_traitsILi32ELi128ELi128ELi8ELi4ELi4ELi4ELb1ELb0EN7cutlass6half_tE19Flash_kernel_traitsILi32ELi128ELi128ELi8ES3_EELb1ELb0ELb0ELb1ELb0ELb0ELb0EEEvNS_16Flash_bwd_paramsE,(.L_x_1593 - _ZN5flash44flash_bwd_dq_dk_dv_loop_seqk_parallel_kernelI23Flash_bwd_kernel_traitsILi32ELi128ELi128ELi8ELi4ELi4ELi4ELb1ELb0EN7cutlass6half_tE19Flash_kernel_traitsILi32ELi128ELi128ELi8ES3_EELb1ELb0ELb0ELb1ELb0ELb0ELb0EEEvNS_16Flash_bwd_paramsE)
        .other          _ZN5flash44flash_bwd_dq_dk_dv_loop_seqk_parallel_kernelI23Flash_bwd_kernel_traitsILi32ELi128ELi128ELi8ELi4ELi4ELi4ELb1ELb0EN7cutlass6half_tE19Flash_kernel_traitsILi32ELi128ELi128ELi8ES3_EELb1ELb0ELb0ELb1ELb0ELb0ELb0EEEvNS_16Flash_bwd_paramsE,@"STO_CUDA_ENTRY STV_DEFAULT"
_ZN5flash44flash_bwd_dq_dk_dv_loop_seqk_parallel_kernelI23Flash_bwd_kernel_traitsILi32ELi128ELi128ELi8ELi4ELi4ELi4ELb1ELb0EN7cutlass6half_tE19Flash_kernel_traitsILi32ELi128ELi128ELi8ES3_EELb1ELb0ELb0ELb1ELb0ELb0ELb0EEEvNS_16Flash_bwd_paramsE:
.text._ZN5flash44flash_bwd_dq_dk_dv_loop_seqk_parallel_kernelI23Flash_bwd_kernel_traitsILi32ELi128ELi128ELi8ELi4ELi4ELi4ELb1ELb0EN7cutlass6half_tE19Flash_kernel_traitsILi32ELi128ELi128ELi8ES3_EELb1ELb0ELb0ELb1ELb0ELb0ELb0EEEvNS_16Flash_bwd_paramsE:
        /* <DEDUP_REMOVED lines=14> */
[----:B------:R-:W4:Y:S04]  /*00e0*/  LDCU.64 UR28, c[0x0][0x358] ;  /* 0x00006b00ff1c77ac */ /* 0x000f280008000a00 */
[----:B------:R-:W5:Y:S01]  /*00f0*/  S2UR UR6, SR_CgaCtaId ;  /* 0x00000000000679c3 */ /* 0x000f620000008800 */
[----:B------:R-:W-:Y:S01]  /*0100*/  UMOV UR20, 0xffffe000 ;  /* 0xffffe00000147882 */ /* 0x000fe20000000000 */
[----:B------:R-:W-:Y:S01]  /*0110*/  UMOV UR21, URZ ;  /* 0x000000ff00157c82 */ /* 0x000fe20008000000 */
[----:B------:R-:W-:-:S05]  /*0120*/  UMOV UR22, URZ ;  /* 0x000000ff00167c82 */ /* 0x000fca0008000000 */
[----:B------:R-:W4:Y:S01]  /*0130*/  S2UR UR24, SR_CTAID.Z ;  /* 0x00000000001879c3 */ /* 0x000f220000002700 */
[----:B---3--:R-:W-:Y:S01]  /*0140*/  IMAD.U32 R10, RZ, RZ, UR4 ;  /* 0x00000004ff0a7e24 */ /* 0x008fe2000f8e00ff */
[----:B--2---:R-:W-:-:S06]  /*0150*/  ULEA UR5, UR5, UR7, 0x18 ;  /* 0x0000000705057291 */ /* 0x004fcc000f8ec0ff */
[----:B------:R-:W2:Y:S01]  /*0160*/  S2UR UR19, SR_CTAID.X ;  /* 0x00000000001379c3 */ /* 0x000ea20000002500 */
[C---:B-1----:R-:W-:Y:S01]  /*0170*/  IMAD.SHL.U32 R5, R180.reuse, 0x10, RZ ;  /* 0x00000010b4057824 */ /* 0x042fe200078e00ff */
[----:B------:R-:W-:Y:S01]  /*0180*/  SHF.R.U32.HI R177, RZ, 0x1, R180 ;  /* 0x00000001ffb17819 */ /* 0x000fe200000116b4 */
[----:B------:R-:W-:-:S05]  /*0190*/  IMAD.SHL.U32 R2, R180, 0x2, RZ ;  /* 0x00000002b4027824 */ /* 0x000fca00078e00ff */
[----:B------:R-:W1:Y:S01]  /*01a0*/  S2UR UR18, SR_CTAID.Y ;  /* 0x00000000001279c3 */ /* 0x000e620000002600 */
[C---:B------:R-:W-:Y:S01]  /*01b0*/  IMAD.SHL.U32 R7, R180.reuse, 0x40, RZ ;  /* 0x00000040b4077824 */ /* 0x040fe200078e00ff */
[----:B------:R-:W-:Y:S01]  /*01c0*/  LOP3.LUT R5, R5, 0x1c0, RZ, 0xc0, !PT ;  /* 0x000001c005057812 */ /* 0x000fe200078ec0ff */
[C---:B------:R-:W-:Y:S01]  /*01d0*/  IMAD.SHL.U32 R3, R180.reuse, 0x20, RZ ;  /* 0x00000020b4037824 */ /* 0x040fe200078e00ff */
[----:B------:R-:W-:Y:S02]  /*01e0*/  R2P PR, R180, 0x18 ;  /* 0x00000018b4007804 */ /* 0x000fe40000000000 */
[----:B------:R-:W-:Y:S02]  /*01f0*/  LOP3.LUT R0, R2, 0xe006, R7, 0xc8, !PT ;  /* 0x0000e00602007812 */ /* 0x000fe400078ec807 */
[----:B------:R-:W-:Y:S01]  /*0200*/  LOP3.LUT R5, R5, 0x38, R2, 0xf8, !PT ;  /* 0x0000003805057812 */ /* 0x000fe200078ef802 */
[----:B------:R-:W3:Y:S01]  /*0210*/  S2UR UR7, SR_CTAID.Z ;  /* 0x00000000000779c3 */ /* 0x000ee20000002700 */
[----:B------:R-:W-:-:S02]  /*0220*/  LOP3.LUT R0, R0, 0xc00, R3, 0xf8, !PT ;  /* 0x00000c0000007812 */ /* 0x000fc400078ef803 */
[----:B------:R-:W-:Y:S02]  /*0230*/  LOP3.LUT R177, R177, 0x30, RZ, 0xc0, !PT ;  /* 0x00000030b1b17812 */ /* 0x000fe400078ec0ff */
[----:B------:R-:W-:Y:S02]  /*0240*/  LOP3.LUT R178, R0, R5, RZ, 0xfc, !PT ;  /* 0x0000000500b27212 */ /* 0x000fe400078efcff */
[----:B------:R-:W-:Y:S01]  /*0250*/  SHF.R.U32.HI R0, RZ, 0x2, R180 ;  /* 0x00000002ff007819 */ /* 0x000fe200000116b4 */
[----:B------:R-:W-:Y:S01]  /*0260*/  IMAD.SHL.U32 R180, R180, 0x8, RZ ;  /* 0x00000008b4b47824 */ /* 0x000fe200078e00ff */
[----:B------:R-:W-:Y:S01]  /*0270*/  LEA R178, R178, UR5, 0x1 ;  /* 0x00000005b2b27c11 */ /* 0x000fe2000f8e08ff */
[----:B------:R-:W-:Y:S01]  /*0280*/  UMOV UR5, 0x400 ;  /* 0x0000040000057882 */ /* 0x000fe20000000000 */
[----:B------:R-:W-:Y:S01]  /*0290*/  LOP3.LUT R177, R177, 0x7, R0, 0xf8, !PT ;  /* 0x00000007b1b17812 */ /* 0x000fe200078ef800 */
[----:B-----5:R-:W-:Y:S01]  /*02a0*/  ULEA UR6, UR6, UR5, 0x18 ;  /* 0x0000000506067291 */ /* 0x020fe2000f8ec0ff */
[----:B------:R-:W-:Y:S01]  /*02b0*/  SEL R161, R161, 0xffffffe0, !P3 ;  /* 0xffffffe0a1a17807 */ /* 0x000fe20005800000 */
[----:B------:R-:W-:Y:S01]  /*02c0*/  VIADD R0, R178, 0x10000 ;  /* 0x00010000b2007836 */ /* 0x000fe20000000000 */
[----:B------:R-:W-:Y:S01]  /*02d0*/  LOP3.LUT R180, R180, 0x18, RZ, 0xc0, !PT ;  /* 0x00000018b4b47812 */ /* 0x000fe200078ec0ff */
[----:B------:R-:W-:-:S02]  /*02e0*/  VIADD R176, R178, 0x10040 ;  /* 0x00010040b2b07836 */ /* 0x000fc40000000000 */
[----:B------:R-:W-:Y:S02]  /*02f0*/  @P4 VIADD R176, R0, 0xffffffc0 ;  /* 0xffffffc000b04836 */ /* 0x000fe40000000000 */
[----:B------:R-:W-:Y:S02]  /*0300*/  IMAD.IADD R168, R178, 0x1, R161 ;  /* 0x00000001b2a87824 */ /* 0x000fe400078e02a1 */
[----:B-12-4-:R-:W-:-:S07]  /*0310*/  IMAD.IADD R161, R161, 0x1, R176 ;  /* 0x00000001a1a17824 */ /* 0x016fce00078e02b0 */
.L_x_688:
[----:B-1----:R-:W1:Y:S01]  /*0320*/  LDCU.64 UR4, c[0x0][0x478] ;  /* 0x00008f00ff0477ac */ /* 0x002e620008000a00 */
[----:B--2---:R-:W2:Y:S01]  /*0330*/  S2UR UR33, SR_CTAID.Y ;  /* 0x00000000002179c3 */ /* 0x004ea20000002600 */
[----:B------:R-:W4:Y:S01]  /*0340*/  S2R R3, SR_CTAID.Y ;  /* 0x0000000000037919 */ /* 0x000f220000002600 */
[----:B------:R-:W3:Y:S01]  /*0350*/  LDCU.64 UR8, c[0x0][0x470] ;  /* 0x00008e00ff0877ac */ /* 0x000ee20008000a00 */
[----:B------:R-:W4:Y:S05]  /*0360*/  LDCU.64 UR10, c[0x0][0x460] ;  /* 0x00008c00ff0a77ac */ /* 0x000f2a0008000a00 */
[----:B------:R-:W4:Y:S08]  /*0370*/  LDC.U8 R2, c[0x0][0x532] ;  /* 0x00014c80ff027b82 */ /* 0x000f300000000000 */
[----:B------:R-:W4:Y:S01]  /*0380*/  LDC.64 R4, c[0x0][0x468] ;  /* 0x00011a00ff047b82 */ /* 0x000f220000000a00 */
[----:B-1----:R-:W-:Y:S01]  /*0390*/  ISETP.NE.U32.AND P0, PT, RZ, UR4, PT ;  /* 0x00000004ff007c0c */ /* 0x002fe2000bf05070 */
[----:B---3--:R-:W-:-:S03]  /*03a0*/  UISETP.NE.U32.AND UP2, UPT, UR8, URZ, UPT ;  /* 0x000000ff0800728c */ /* 0x008fc6000bf45070 */
[----:B------:R-:W-:Y:S01]  /*03b0*/  ISETP.NE.AND.EX P0, PT, RZ, UR5, PT, P0 ;  /* 0x00000005ff007c0c */ /* 0x000fe2000bf05300 */
[----:B--2---:R-:W-:Y:S02]  /*03c0*/  USHF.L.U32 UR13, UR33, 0x2, URZ ;  /* 0x00000002210d7899 */ /* 0x004fe400080006ff */
[----:B------:R-:W1:Y:S01]  /*03d0*/  LDC.64 R6, c[0x0][0x460] ;  /* 0x00011800ff067b82 */ /* 0x000e620000000a00 */
[----:B------:R-:W-:Y:S02]  /*03e0*/  UISETP.NE.AND.EX UP2, UPT, UR9, URZ, UPT, UP2 ;  /* 0x000000ff0900728c */ /* 0x000fe4000bf45320 */
[----:B------:R-:W-:-:S04]  /*03f0*/  USHF.R.U32.HI UR12, URZ, 0x1e, UR33 ;  /* 0x0000001eff0c7899 */ /* 0x000fc80008011621 */
[----:B------:R-:W-:-:S03]  /*0400*/  PLOP3.LUT P1, PT, PT, PT, UP2, 0x80, 0x8 ;  /* 0x000000000008781c */ /* 0x000fc60003f2f028 */
[----:B------:R-:W-:Y:S01]  /*0410*/  VOTEU.ANY UP1, P0 ;  /* 0x0000000000ff7886 */ /* 0x000fe20000020100 */
[----:B------:R-:W-:Y:S01]  /*0420*/  PLOP3.LUT P0, PT, PT, PT, UP1, 0x80, 0x8 ;  /* 0x000000000008781c */ /* 0x000fe20003f0f018 */
[----:B------:R-:W-:-:S04]  /*0430*/  @UP2 UIADD3 UR8, UP0, UPT, UR13, UR8, URZ ;  /* 0x000000080d082290 */ /* 0x000fc8000ff1e0ff */
[----:B------:R-:W-:Y:S02]  /*0440*/  @UP2 UIADD3.X UR9, UPT, UPT, UR12, UR9, URZ, UP0, !UPT ;  /* 0x000000090c092290 */ /* 0x000fe400087fe4ff */
[----:B------:R-:W-:Y:S01]  /*0450*/  @UP1 UIADD3 UR4, UP0, UPT, UR13, UR4, URZ ;  /* 0x000000040d041290 */ /* 0x000fe2000ff1e0ff */
[----:B------:R-:W-:Y:S01]  /*0460*/  IMAD.U32 R16, RZ, RZ, UR8 ;  /* 0x00000008ff107e24 */ /* 0x000fe2000f8e00ff */
[----:B----4-:R-:W-:Y:S02]  /*0470*/  UISETP.NE.U32.AND UP2, UPT, UR10, URZ, UPT ;  /* 0x000000ff0a00728c */ /* 0x010fe4000bf45070 */
[----:B------:R-:W-:Y:S01]  /*0480*/  @UP1 UIADD3.X UR5, UPT, UPT, UR12, UR5, URZ, UP0, !UPT ;  /* 0x000000050c051290 */ /* 0x000fe200087fe4ff */
[----:B------:R-:W-:Y:S01]  /*0490*/  IMAD.U32 R17, RZ, RZ, UR9 ;  /* 0x00000009ff117e24 */ /* 0x000fe2000f8e00ff */
[----:B------:R-:W-:Y:S01]  /*04a0*/  UISETP.NE.U32.AND UP0, UPT, UR10, URZ, UPT ;  /* 0x000000ff0a00728c */ /* 0x000fe2000bf05070 */
[----:B------:R-:W-:Y:S01]  /*04b0*/  ISETP.NE.AND P5, PT, R2, RZ, PT ;  /* 0x000000ff0200720c */ /* 0x000fe20003fa5270 */
[----:B------:R-:W-:Y:S01]  /*04c0*/  UISETP.NE.AND.EX UP2, UPT, UR11, URZ, UPT, UP2 ;  /* 0x000000ff0b00728c */ /* 0x000fe2000bf45320 */
[----:B------:R-:W-:Y:S01]  /*04d0*/  ISETP.EQ.U32.AND P6, PT, R4, RZ, PT ;  /* 0x000000ff0400720c */ /* 0x000fe20003fc2070 */
[----:B------:R-:W-:Y:S01]  /*04e0*/  UISETP.NE.AND.EX UP0, UPT, UR11, URZ, UPT, UP0 ;  /* 0x000000ff0b00728c */ /* 0x000fe2000bf05300 */
[----:B------:R-:W-:Y:S01]  /*04f0*/  IMAD.U32 R12, RZ, RZ, UR4 ;  /* 0x00000004ff0c7e24 */ /* 0x000fe2000f8e00ff */
[----:B------:R-:W2:Y:S01]  /*0500*/  @P1 LDG.E R8, desc[UR28][R16.64] ;  /* 0x0000001c10081981 */ /* 0x000ea2000c1e1900 */
[----:B------:R-:W-:Y:S01]  /*0510*/  IMAD.U32 R13, RZ, RZ, UR5 ;  /* 0x00000005ff0d7e24 */ /* 0x000fe2000f8e00ff */
[----:B------:R-:W-:-:S02]  /*0520*/  PLOP3.LUT P3, PT, PT, PT, UP2, 0x80, 0x8 ;  /* 0x000000000008781c */ /* 0x000fc40003f6f028 */
[----:B------:R-:W-:Y:S02]  /*0530*/  PLOP3.LUT P2, PT, PT, PT, UP0, 0x80, 0x8 ;  /* 0x000000000008781c */ /* 0x000fe40003f4f008 */
[----:B------:R-:W-:Y:S01]  /*0540*/  ISETP.EQ.OR.EX P6, PT, R5, RZ, !P5, P6 ;  /* 0x000000ff0500720c */ /* 0x000fe20006fc2760 */
[----:B------:R3:W4:Y:S01]  /*0550*/  @P0 LDG.E R0, desc[UR28][R12.64] ;  /* 0x0000001c0c000981 */ /* 0x000722000c1e1900 */
[----:B------:R-:W-:Y:S02]  /*0560*/  IMAD.MOV.U32 R175, RZ, RZ, -0x1 ;  /* 0xffffffffffaf7424 */ /* 0x000fe400078e00ff */
[----:B-1----:R-:W-:Y:S02]  /*0570*/  IMAD.WIDE.U32 R14, R3, 0x4, R6 ;  /* 0x00000004030e7825 */ /* 0x002fe400078e0006 */
[----:B------:R-:W1:Y:S03]  /*0580*/  @!P0 LDC.64 R2, c[0x0][0x488] ;  /* 0x00012200ff028b82 */ /* 0x000e660000000a00 */
[----:B-----5:R1:W5:Y:S04]  /*0590*/  @P3 LDG.E R9, desc[UR28][R14.64] ;  /* 0x0000001c0e093981 */ /* 0x020368000c1e1900 */
[----:B------:R1:W5:Y:S01]  /*05a0*/  @P2 LDG.E R6, desc[UR28][R14.64+0x4] ;  /* 0x0000041c0e062981 */ /* 0x000362000c1e1900 */
[----:B------:R-:W4:Y:S01]  /*05b0*/  @!P0 LDC R7, c[0x0][0x43c] ;  /* 0x00010f00ff078b82 */ /* 0x000f220000000800 */
[----:B---3--:R-:W-:-:S04]  /*05c0*/  IADD3 R12, P4, PT, R4, UR13, RZ ;  /* 0x0000000d040c7c10 */ /* 0x008fc8000ff9e0ff */
[----:B------:R-:W-:-:S05]  /*05d0*/  IADD3.X R13, PT, PT, R5, UR12, RZ, P4, !PT ;  /* 0x0000000c050d7c10 */ /* 0x000fca000a7fe4ff */
[----:B------:R3:W5:Y:S01]  /*05e0*/  @!P6 LDG.E R175, desc[UR28][R12.64] ;  /* 0x0000001c0cafe981 */ /* 0x000762000c1e1900 */
[----:B------:R-:W-:-:S04]  /*05f0*/  ISETP.NE.U32.AND P4, PT, R4, RZ, PT ;  /* 0x000000ff0400720c */ /* 0x000fc80003f85070 */
[----:B------:R-:W-:Y:S01]  /*0600*/  ISETP.NE.AND.EX P4, PT, R5, RZ, PT, P4 ;  /* 0x000000ff0500720c */ /* 0x000fe20003f85340 */
[----:B------:R-:W-:Y:S01]  /*0610*/  UMOV UR25, URZ ;  /* 0x000000ff00197c82 */ /* 0x000fe20008000000 */
[----:B------:R-:W1:Y:S01]  /*0620*/  @!UP0 LDCU UR34, c[0x0][0x434] ;  /* 0x00008680ff2287ac */ /* 0x000e620008000800 */
[----:B--2---:R-:W-:Y:S02]  /*0630*/  @P1 R2UR UR25, R8 ;  /* 0x00000000081912ca */ /* 0x004fe400000e0000 */
[----:B-1----:R-:W-:-:S04]  /*0640*/  @!P0 ISETP.NE.U32.AND P1, PT, R2, RZ, PT ;  /* 0x000000ff0200820c */ /* 0x002fc80003f25070 */
[----:B------:R-:W-:Y:S02]  /*0650*/  @!P0 ISETP.NE.AND.EX P1, PT, R3, RZ, PT, P1 ;  /* 0x000000ff0300820c */ /* 0x000fe40003f25310 */
[----:B----4-:R-:W-:Y:S02]  /*0660*/  @P0 R2UR UR23, R0 ;  /* 0x00000000001702ca */ /* 0x010fe400000e0000 */
[----:B------:R-:W-:Y:S01]  /*0670*/  @!P0 SEL R7, R7, RZ, P1 ;  /* 0x000000ff07078207 */ /* 0x000fe20000800000 */
[----:B---3--:R-:W-:-:S12]  /*0680*/  @!P4 BRA `(.L_x_633) ;  /* 0x00000000000cc947 */ /* 0x008fd80003800000 */
[----:B------:R-:W2:Y:S02]  /*0690*/  @P5 LDG.E R10, desc[UR28][R12.64+0x4] ;  /* 0x0000041c0c0a5981 */ /* 0x000ea4000c1e1900 */
[----:B--2--5:R-:W-:-:S06]  /*06a0*/  @P5 IADD3 R10, PT, PT, R10, -R175, RZ ;  /* 0x800000af0a0a5210 */ /* 0x024fcc0007ffe0ff */
[----:B------:R1:W5:Y:S02]  /*06b0*/  @!P5 LDG.E R10, desc[UR28][R12.64] ;  /* 0x0000001c0c0ad981 */ /* 0x000364000c1e1900 */
.L_x_633:
[----:B-----5:R-:W-:Y:S01]  /*06c0*/  @!P0 IADD3 R7, PT, PT, R7, -UR25, R10 ;  /* 0x8000001907078c10 */ /* 0x020fe2000fffe00a */
[----:B------:R-:W-:Y:S01]  /*06d0*/  UMOV UR14, 0xffffffff ;  /* 0xffffffff000e7882 */ /* 0x000fe20000000000 */
[----:B------:R-:W-:Y:S01]  /*06e0*/  @P3 R2UR UR14, R9 ;  /* 0x00000000090e32ca */ /* 0x000fe200000e0000 */
[----:B------:R-:W-:Y:S01]  /*06f0*/  @UP1 UIADD3 UR23, UPT, UPT, UR23, -UR25, URZ ;  /* 0x8000001917171290 */ /* 0x000fe2000fffe0ff */
[----:B------:R-:W-:Y:S01]  /*0700*/  @!P0 R2UR UR4, R7 ;  /* 0x00000000070482ca */ /* 0x000fe200000e0000 */
[----:B------:R-:W-:Y:S01]  /*0710*/  USHF.L.U32 UR31, UR26, 0x7, URZ ;  /* 0x000000071a1f7899 */ /* 0x000fe200080006ff */
[----:B------:R-:W-:-:S11]  /*0720*/  @P2 R2UR UR5, R6 ;  /* 0x00000000060522ca */ /* 0x000fd600000e0000 */
[----:B------:R-:W-:Y:S02]  /*0730*/  @!UP1 UMOV UR23, UR4 ;  /* 0x0000000400179c82 */ /* 0x000fe40008000000 */
        /* <DEDUP_REMOVED lines=28> */
[----:B------:R-:W-:Y:S02]  /*0900*/  UIMAD UR5, UR33, UR5, UR9 ;  /* 0x00000005210572a4 */ /* 0x000fe4000f8e0209 */
[----:B------:R-:W-:Y:S02]  /*0910*/  MOV R8, UR8 ;  /* 0x0000000800087c02 */ /* 0x000fe40008000f00 */
[----:B------:R-:W-:Y:S02]  /*0920*/  MOV R9, UR9 ;  /* 0x0000000900097c02 */ /* 0x000fe40008000f00 */
[----:B------:R-:W-:Y:S01]  /*0930*/  MOV R7, UR5 ;  /* 0x0000000500077c02 */ /* 0x000fe20008000f00 */
[----:B------:R-:W-:Y:S05]  /*0940*/  BRA `(.L_x_636) ;  /* 0x0000000000147947 */ /* 0x000fea0003800000 */
.L_x_635:
[----:B------:R-:W2:Y:S01]  /*0950*/  LDCU.64 UR12, c[0x0][0x3b8] ;  /* 0x00007700ff0c77ac */ /* 0x000ea20008000a00 */
[----:B------:R-:W-:-:S05]  /*0960*/  IADD3 R8, PT, PT, R175, UR25, RZ ;  /* 0x00000019af087c10 */ /* 0x000fca000fffe0ff */
[C---:B--2---:R-:W-:Y:S02]  /*0970*/  IMAD R7, R8.reuse, UR13, RZ ;  /* 0x0000000d08077c24 */ /* 0x044fe4000f8e02ff */
[----:B------:R-:W-:-:S05]  /*0980*/  IMAD.WIDE.U32 R8, R8, UR12, RZ ;  /* 0x0000000c08087c25 */ /* 0x000fca000f8e00ff */
[----:B------:R-:W-:Y:S02]  /*0990*/  IADD3 R7, PT, PT, R9, R7, RZ ;  /* 0x0000000709077210 */ /* 0x000fe40007ffe0ff */
.L_x_636:
        /* <DEDUP_REMOVED lines=27> */
[----:B------:R-:W-:Y:S05]  /*0b50*/  @P3 BRA `(.L_x_637) ;  /* 0x0000000000383947 */ /* 0x000fea0003800000 */
        /* <DEDUP_REMOVED lines=10> */
[----:B-1----:R-:W-:Y:S02]  /*0c00*/  MOV R12, UR10 ;  /* 0x0000000a000c7c02 */ /* 0x002fe40008000f00 */
[----:B------:R-:W-:Y:S02]  /*0c10*/  MOV R13, UR11 ;  /* 0x0000000b000d7c02 */ /* 0x000fe40008000f00 */
[----:B------:R-:W-:Y:S01]  /*0c20*/  MOV R9, UR9 ;  /* 0x0000000900097c02 */ /* 0x000fe20008000f00 */
[----:B------:R-:W-:Y:S06]  /*0c30*/  BRA `(.L_x_638) ;  /* 0x0000000000147947 */ /* 0x000fec0003800000 */
.L_x_637:
[----:B------:R-:W2:Y:S01]  /*0c40*/  LDCU.64 UR4, c[0x0][0x3c0] ;  /* 0x00007800ff0477ac */ /* 0x000ea20008000a00 */
[----:B-1----:R-:W-:-:S05]  /*0c50*/  IADD3 R12, PT, PT, R175, UR25, RZ ;  /* 0x00000019af0c7c10 */ /* 0x002fca000fffe0ff */
[C---:B--2---:R-:W-:Y:S02]  /*0c60*/  IMAD R9, R12.reuse, UR5, RZ ;  /* 0x000000050c097c24 */ /* 0x044fe4000f8e02ff */
[----:B------:R-:W-:-:S05]  /*0c70*/  IMAD.WIDE.U32 R12, R12, UR4, RZ ;  /* 0x000000040c0c7c25 */ /* 0x000fca000f8e00ff */
[----:B------:R-:W-:Y:S02]  /*0c80*/  IADD3 R9, PT, PT, R13, R9, RZ ;  /* 0x000000090d097210 */ /* 0x000fe40007ffe0ff */
.L_x_638:
        /* <DEDUP_REMOVED lines=27> */
.L_x_639:
[----:B------:R-:W-:Y:S02]  /*0e40*/  UIMAD.WIDE.U32 UR46, UR50, UR14, URZ ;  /* 0x0000000e322e72a5 */ /* 0x000fe4000f8e00ff */
[----:B------:R-:W-:-:S04]  /*0e50*/  UIMAD UR42, UR51, UR14, URZ ;  /* 0x0000000e332a72a4 */ /* 0x000fc8000f8e02ff */
[----:B------:R-:W-:-:S12]  /*0e60*/  UIADD3 UR42, UPT, UPT, UR47, UR42, URZ ;  /* 0x0000002a2f2a7290 */ /* 0x000fd8000fffe0ff */
.L_x_640:
        /* <DEDUP_REMOVED lines=20> */
.L_x_641:
[----:B------:R-:W1:Y:S01]  /*0fb0*/  LDCU UR40, c[0x0][0x434] ;  /* 0x00008680ff2877ac */ /* 0x000e620008000800 */
[----:B------:R-:W-:-:S04]  /*0fc0*/  UIMAD UR8, UR33, UR32, UR24 ;  /* 0x00000020210872a4 */ /* 0x000fc8000f8e0218 */
[----:B-1----:R-:W-:Y:S02]  /*0fd0*/  UIMAD UR40, UR8, UR40, URZ ;  /* 0x00000028082872a4 */ /* 0x002fe4000f8e02ff */
.L_x_642:
[----:B------:R-:W-:Y:S01]  /*0fe0*/  UIADD3 UR35, UPT, UPT, UR30, -0x1, URZ ;  /* 0xffffffff1e237890 */ /* 0x000fe2000fffe0ff */
[----:B------:R-:W-:Y:S09]  /*0ff0*/  BRA.U !UP1, `(.L_x_643) ;  /* 0x0000000109247547 */ /* 0x000ff2000b800000 */
[----:B------:R-:W1:Y:S01]  /*1000*/  LDCU UR8, c[0x0][0x444] ;  /* 0x00008880ff0877ac */ /* 0x000e620008000800 */
[----:B------:R-:W2:Y:S01]  /*1010*/  LDCU UR10, c[0x0][0x430] ;  /* 0x00008600ff0a77ac */ /* 0x000ea20008000800 */
[----:B------:R-:W2:Y:S01]  /*1020*/  LDCU UR9, c[0x0][0x454] ;  /* 0x00008a80ff0977ac */ /* 0x000ea20008000800 */
[----:B------:R-:W-:-:S11]  /*1030*/  UISETP.NE.AND UP0, UPT, UR14, -0x1, UPT ;  /* 0xffffffff0e00788c */ /* 0x000fd6000bf05270 */
[----:B-1----:R-:W-:Y:S02]  /*1040*/  @!UP0 UIMAD UR14, UR33, UR8, URZ ;  /* 0x00000008210e82a4 */ /* 0x002fe4000f8e02ff */
[----:B--2---:R-:W-:Y:S02]  /*1050*/  ULEA UR9, UR10, UR9, 0x7 ;  /* 0x000000090a097291 */ /* 0x004fe4000f8e38ff */
[----:B------:R-:W-:-:S04]  /*1060*/  UIADD3 UR11, UPT, UPT, UR11, UR14, URZ ;  /* 0x0000000e0b0b7290 */ /* 0x000fc8000fffe0ff */
[----:B------:R-:W-:Y:S01]  /*1070*/  UIMAD UR39, UR9, UR24, UR11 ;  /* 0x00000018092772a4 */ /* 0x000fe2000f8e020b */
[----:B------:R-:W-:Y:S11]  /*1080*/  BRA `(.L_x_644) ;  /* 0x00000000000c7947 */ /* 0x000ff60003800000 */
.L_x_643:
[----:B------:R-:W1:Y:S01]  /*1090*/  LDCU UR39, c[0x0][0x444] ;  /* 0x00008880ff2777ac */ /* 0x000e620008000800 */
[----:B------:R-:W-:-:S04]  /*10a0*/  UIMAD UR8, UR33, UR32, UR24 ;  /* 0x00000020210872a4 */ /* 0x000fc8000f8e0218 */
[----:B-1----:R-:W-:-:S12]  /*10b0*/  UIMAD UR39, UR8, UR39, URZ ;  /* 0x00000027082772a4 */ /* 0x002fd8000f8e02ff */
.L_x_644:
[----:B------:R-:W1:Y:S01]  /*10c0*/  LDCU.128 UR8, c[0x0][0x590] ;  /* 0x0000b200ff0877ac */ /* 0x000e620008000c00 */
[----:B------:R-:W2:Y:S01]  /*10d0*/  LDC.64 R2, c[0x0][0x3b0] ;  /* 0x0000ec00ff027b82 */ /* 0x000ea20000000a00 */
[----:B------:R-:W-:Y:S01]  /*10e0*/  IADD3 R10, P0, PT, R180, UR44, RZ ;  /* 0x0000002cb40a7c10 */ /* 0x000fe2000ff1e0ff */
[----:B------:R-:W3:Y:S01]  /*10f0*/  S2R R21, SR_TID.X ;  /* 0x0000000000157919 */ /* 0x000ee20000002100 */
[----:B------:R-:W-:Y:S01]  /*1100*/  MOV R181, RZ ;  /* 0x000000ff00b57202 */ /* 0x000fe20000000f00 */
[----:B------:R-:W-:Y:S01]  /*1110*/  UIMAD UR36, UR32, UR36, URZ ;  /* 0x00000024202472a4 */ /* 0x000fe2000f8e02ff */
[----:B------:R-:W-:Y:S01]  /*1120*/  ISETP.NE.AND P2, PT, RZ, UR43, PT ;  /* 0x0000002bff007c0c */ /* 0x000fe2000bf45270 */
[----:B------:R-:W-:Y:S01]  /*1130*/  IMAD.X R11, RZ, RZ, UR15, P0 ;  /* 0x0000000fff0b7e24 */ /* 0x000fe200080e06ff */
[----:B------:R-:W-:Y:S01]  /*1140*/  UIADD3 UR46, UP1, UP0, UR48, UR46, UR47 ;  /* 0x0000002e302e7290 */ /* 0x000fe2000f83e02f */
[----:B------:R-:W-:Y:S01]  /*1150*/  BSSY.RECONVERGENT B1, `(.L_x_634) ;  /* 0x0000942000017945 */ /* 0x000fe20003800200 */
[----:B------:R-:W-:Y:S01]  /*1160*/  USHF.L.U32 UR43, UR36, 0x7, URZ ;  /* 0x00000007242b7899 */ /* 0x000fe200080006ff */
[----:B------:R-:W4:Y:S01]  /*1170*/  LDCU.64 UR44, c[0x0][0x420] ;  /* 0x00008400ff2c77ac */ /* 0x000f220008000a00 */
[----:B------:R-:W-:-:S02]  /*1180*/  ULEA UR39, UR35, UR39, 0x7 ;  /* 0x0000002723277291 */ /* 0x000fc4000f8e38ff */
[----:B-1----:R-:W-:Y:S01]  /*1190*/  UIMAD UR14, UR16, UR8, URZ ;  /* 0x00000008100e72a4 */ /* 0x002fe2000f8e02ff */
[----:B------:R-:W-:Y:S01]  /*11a0*/  IMAD.U32 R4, RZ, RZ, UR8 ;  /* 0x00000008ff047e24 */ /* 0x000fe2000f8e00ff */
[----:B------:R-:W-:Y:S01]  /*11b0*/  ULEA UR40, UR35, UR40, 0x7 ;  /* 0x0000002823287291 */ /* 0x000fe2000f8e38ff */
[----:B------:R-:W-:Y:S01]  /*11c0*/  IMAD.U32 R22, RZ, RZ, UR10 ;  /* 0x0000000aff167e24 */ /* 0x000fe2000f8e00ff */
[----:B------:R-:W-:Y:S01]  /*11d0*/  UIMAD UR14, UR17, UR9, UR14 ;  /* 0x00000009110e72a4 */ /* 0x000fe2000f8e020e */
[----:B------:R-:W-:Y:S02]  /*11e0*/  IMAD.WIDE.U32 R14, R4, UR17, R10 ;  /* 0x00000011040e7c25 */ /* 0x000fe4000f8e000a */
[----:B------:R-:W1:Y:S01]  /*11f0*/  LDC.64 R4, c[0x0][0x5f8] ;  /* 0x00017e00ff047b82 */ /* 0x000e620000000a00 */
[----:B------:R-:W5:Y:S01]  /*1200*/  S2R R11, SR_TID.X ;  /* 0x00000000000b7919 */ /* 0x000f620000002100 */
[----:B--2---:R-:W-:Y:S02]  /*1210*/  IMAD R10, R2, UR16, RZ ;  /* 0x00000010020a7c24 */ /* 0x004fe4000f8e02ff */
[----:B------:R-:W-:-:S02]  /*1220*/  VIADD R15, R15, UR14 ;  /* 0x0000000e0f0f7c36 */ /* 0x000fc40008000000 */
[----:B------:R-:W-:Y:S02]  /*1230*/  IMAD.WIDE.U32 R16, R2, UR17, R180 ;  /* 0x0000001102107c25 */ /* 0x000fe4000f8e00b4 */
[----:B------:R-:W2:Y:S02]  /*1240*/  LDCU.64 UR14, c[0x0][0x3c8] ;  /* 0x00007900ff0e77ac */ /* 0x000ea40008000a00 */
[----:B------:R-:W-:Y:S01]  /*1250*/  IMAD R10, R3, UR17, R10 ;  /* 0x00000011030a7c24 */ /* 0x000fe2000f8e020a */
[----:B------:R-:W-:Y:S01]  /*1260*/  IADD3 R16, P0, PT, R16, UR38, RZ ;  /* 0x0000002610107c10 */ /* 0x000fe2000ff1e0ff */
[----:B------:R-:W-:Y:S01]  /*1270*/  IMAD.WIDE.U32 R22, R22, UR24, R14 ;  /* 0x0000001816167c25 */ /* 0x000fe2000f8e000e */
[----:B---3--:R-:W-:Y:S01]  /*1280*/  LOP3.LUT R196, R21, 0x1f, RZ, 0xc0, !PT ;  /* 0x0000001f15c47812 */ /* 0x008fe200078ec0ff */
[----:B------:R-:W-:Y:S01]  /*1290*/  USHF.R.S32.HI UR38, URZ, 0x1f, UR47 ;  /* 0x0000001fff267899 */ /* 0x000fe2000801142f */
[----:B------:R-:W-:Y:S01]  /*12a0*/  IADD3.X R17, PT, PT, R17, UR37, R10, P0, !PT ;  /* 0x0000002511117c10 */ /* 0x000fe200087fe40a */
[----:B------:R-:W-:Y:S01]  /*12b0*/  IMAD.U32 R14, RZ, RZ, UR11 ;  /* 0x0000000bff0e7e24 */ /* 0x000fe2000f8e00ff */
[----:B------:R-:W3:Y:S03]  /*12c0*/  LDCU.64 UR10, c[0x0][0x570] ;  /* 0x0000ae00ff0a77ac */ /* 0x000ee60008000a00 */
[----:B------:R-:W-:Y:S01]  /*12d0*/  IMAD R15, R14, UR24, R23 ;  /* 0x000000180e0f7c24 */ /* 0x000fe2000f8e0217 */
[----:B------:R-:W-:Y:S01]  /*12e0*/  MOV R14, R22 ;  /* 0x00000016000e7202 */ /* 0x000fe20000000f00 */
[----:B------:R-:W-:Y:S01]  /*12f0*/  UIADD3.X UR38, UPT, UPT, UR41, UR42, UR38, UP1, UP0 ;  /* 0x0000002a29267290 */ /* 0x000fe20008fe0426 */
[----:B-1----:R-:W-:Y:S01]  /*1300*/  IMAD.WIDE.U32 R22, R4, UR19, RZ ;  /* 0x0000001304167c25 */ /* 0x002fe2000f8e00ff */
[----:B------:R-:W1:Y:S03]  /*1310*/  LDCU.64 UR16, c[0x0][0x380] ;  /* 0x00007000ff1077ac */ /* 0x000e660008000a00 */
[----:B--2---:R-:W-:Y:S01]  /*1320*/  IMAD.U32 R18, RZ, RZ, UR14 ;  /* 0x0000000eff127e24 */ /* 0x004fe2000f8e00ff */
[----:B------:R-:W-:Y:S01]  /*1330*/  SEL R13, R22, RZ, P2 ;  /* 0x000000ff160d7207 */ /* 0x000fe20001000000 */
[----:B------:R-:W-:Y:S01]  /*1340*/  IMAD.U32 R10, RZ, RZ, UR15 ;  /* 0x0000000fff0a7e24 */ /* 0x000fe2000f8e00ff */
[----:B------:R-:W2:Y:S01]  /*1350*/  LDCU.64 UR14, c[0x0][0x550] ;  /* 0x0000aa00ff0e77ac */ /* 0x000ea20008000a00 */
[----:B------:R-:W-:Y:S01]  /*1360*/  IMAD.WIDE.U32 R18, R18, UR24, R16 ;  /* 0x0000001812127c25 */ /* 0x000fe2000f8e0010 */
[----:B------:R-:W-:-:S02]  /*1370*/  SHF.R.U32.HI R17, RZ, 0x5, R21 ;  /* 0x00000005ff117819 */ /* 0x000fc40000011615 */
[----:B-----5:R-:W-:Y:S01]  /*1380*/  SHF.R.U32.HI R4, RZ, 0x2, R11 ;  /* 0x00000002ff047819 */ /* 0x020fe2000001160b */
[----:B------:R-:W-:Y:S01]  /*1390*/  IMAD R5, R5, UR19, R23 ;  /* 0x0000001305057c24 */ /* 0x000fe2000f8e0217 */
[----:B------:R-:W-:Y:S01]  /*13a0*/  UISETP.GT.AND UP0, UPT, UR34, URZ, UPT ;  /* 0x000000ff2200728c */ /* 0x000fe2000bf04270 */
[----:B------:R-:W-:Y:S01]  /*13b0*/  IMAD R16, R17, UR36, R196 ;  /* 0x0000002411107c24 */ /* 0x000fe2000f8e02c4 */
[----:B------:R-:W-:Y:S01]  /*13c0*/  LEA.HI R11, R21, 0x40, RZ, 0x1e ;  /* 0x00000040150b7811 */ /* 0x000fe200078ff0ff */
[----:B------:R-:W-:Y:S01]  /*13d0*/  IMAD.WIDE.U32 R14, R4, UR8, R14 ;  /* 0x00000008040e7c25 */ /* 0x000fe2000f8e000e */
[----:B------:R-:W-:Y:S01]  /*13e0*/  SEL R5, R5, RZ, P2 ;  /* 0x000000ff05057207 */ /* 0x000fe20001000000 */
[----:B------:R-:W-:Y:S01]  /*13f0*/  USHF.L.U64.HI UR37, UR8, 0x6, UR9 ;  /* 0x0000000608257899 */ /* 0x000fe20008010209 */
[----:B------:R-:W-:Y:S01]  /*1400*/  IADD3 R13, P1, P0, R16, UR46, R13 ;  /* 0x0000002e100d7c10 */ /* 0x000fe2000f83e00d */
[----:B------:R-:W5:Y:S01]  /*1410*/  LDCU.64 UR46, c[0x0][0x5e8] ;  /* 0x0000bd00ff2e77ac */ /* 0x000f620008000a00 */
[----:B------:R-:W-:Y:S01]  /*1420*/  SHF.R.S32.HI R16, RZ, 0x1f, R16 ;  /* 0x0000001fff107819 */ /* 0x000fe20000011410 */
[----:B------:R-:W-:Y:S01]  /*1430*/  IMAD R19, R10, UR24, R19 ;  /* 0x000000180a137c24 */ /* 0x000fe2000f8e0213 */
[----:B------:R-:W-:Y:S01]  /*1440*/  SHF.L.U64.HI R10, R2, 0x6, R3 ;  /* 0x00000006020a7819 */ /* 0x000fe20000010203 */
[----:B------:R-:W-:Y:S01]  /*1450*/  IMAD R167, R4, UR9, R15 ;  /* 0x0000000904a77c24 */ /* 0x000fe2000f8e020f */
[----:B------:R-:W-:Y:S01]  /*1460*/  IADD3.X R16, PT, PT, R16, UR38, R5, P1, P0 ;  /* 0x0000002610107c10 */ /* 0x000fe20008fe0405 */
[----:B------:R-:W-:Y:S01]  /*1470*/  IMAD.U32 R5, RZ, RZ, UR43 ;  /* 0x0000002bff057e24 */ /* 0x000fe2000f8e00ff */
[----:B------:R-:W-:Y:S01]  /*1480*/  IADD3 R13, P0, PT, R13, UR43, RZ ;  /* 0x0000002b0d0d7c10 */ /* 0x000fe2000ff1e0ff */
[----:B------:R-:W-:Y:S01]  /*1490*/  IMAD.WIDE.U32 R18, R4, R2, R18 ;  /* 0x0000000204127225 */ /* 0x000fe200078e0012 */
[----:B--2---:R-:W-:Y:S01]  /*14a0*/  LEA R166, P1, R14, UR14, 0x1 ;  /* 0x0000000e0ea67c11 */ /* 0x004fe2000f8208ff */
[----:B------:R-:W-:Y:S01]  /*14b0*/  USHF.L.U32 UR14, UR8, 0x6, URZ ;  /* 0x00000006080e7899 */ /* 0x000fe200080006ff */
[----:B------:R-:W-:Y:S01]  /*14c0*/  LEA.HI.X.SX32 R16, R5, R16, 0x1, P0 ;  /* 0x0000001005107211 */ /* 0x000fe200000f0eff */
[----:B------:R-:W-:Y:S01]  /*14d0*/  IMAD R163, R4, R3, R19 ;  /* 0x0000000304a37224 */ /* 0x000fe200078e0213 */
[----:B---3--:R-:W-:-:S02]  /*14e0*/  LEA R182, P0, R13, UR10, 0x2 ;  /* 0x0000000a0db67c11 */ /* 0x008fc4000f8010ff */
[----:B------:R-:W-:Y:S02]  /*14f0*/  LEA.HI.X R167, R14, UR15, R167, 0x1, P1 ;  /* 0x0000000f0ea77c11 */ /* 0x000fe400088f0ca7 */
[----:B------:R-:W-:Y:S01]  /*1500*/  LEA.HI.X R183, R13, UR11, R16, 0x2, P0 ;  /* 0x0000000b0db77c11 */ /* 0x000fe200080f1410 */
[----:B-----5:R-:W-:Y:S01]  /*1510*/  UIMAD.WIDE UR46, UR39, 0x4, UR46 ;  /* 0x00000004272e78a5 */ /* 0x020fe2000f8e022e */
[----:B------:R-:W-:Y:S02]  /*1520*/  IADD3 R5, P0, PT, R4, 0x40, RZ ;  /* 0x0000004004057810 */ /* 0x000fe40007f1e0ff */
[----:B-1----:R-:W-:Y:S02]  /*1530*/  LEA R164, P1, R18, UR16, 0x1 ;  /* 0x0000001012a47c11 */ /* 0x002fe4000f8208ff */
[----:B------:R-:W-:Y:S01]  /*1540*/  SHF.L.U32 R3, R2, 0x6, RZ ;  /* 0x0000000602037819 */ /* 0x000fe200000006ff */
[----:B------:R-:W-:Y:S01]  /*1550*/  IMAD.X R2, RZ, RZ, RZ, P0 ;  /* 0x000000ffff027224 */ /* 0x000fe200000e06ff */
[----:B------:R-:W-:Y:S01]  /*1560*/  LEA.HI.X R163, R18, UR17, R163, 0x1, P1 ;  /* 0x0000001112a37c11 */ /* 0x000fe200088f0ca3 */
[----:B----4-:R-:W-:Y:S01]  /*1570*/  UIMAD.WIDE UR16, UR40, 0x4, UR44 ;  /* 0x00000004281078a5 */ /* 0x010fe2000f8e022c */
[----:B------:R-:W-:Y:S01]  /*1580*/  UMOV UR10, UR46 ;  /* 0x0000002e000a7c82 */ /* 0x000fe20008000000 */
[----:B------:R-:W-:Y:S01]  /*1590*/  UMOV UR11, UR47 ;  /* 0x0000002f000b7c82 */ /* 0x000fe20008000000 */
[----:B------:R-:W-:Y:S09]  /*15a0*/  BRA.U UP0, `(.L_x_645) ;  /* 0x0000000500a47547 */ /* 0x000ff2000b800000 */
[----:B------:R-:W-:Y:S05]  /*15b0*/  @P3 BRA `(.L_x_646) ;  /* 0x0000000000383947 */ /* 0x000fea0003800000 */
        /* <DEDUP_REMOVED lines=9> */
[----:B------:R-:W-:Y:S02]  /*1650*/  UIMAD UR5, UR33, UR5, UR9 ;  /* 0x00000005210572a4 */ /* 0x000fe4000f8e0209 */
[----:B------:R-:W-:Y:S02]  /*1660*/  MOV R14, UR8 ;  /* 0x00000008000e7c02 */ /* 0x000fe40008000f00 */
[----:B------:R-:W-:Y:S02]  /*1670*/  MOV R15, UR9 ;  /* 0x00000009000f7c02 */ /* 0x000fe40008000f00 */
[----:B------:R-:W-:Y:S01]  /*1680*/  MOV R3, UR5 ;  /* 0x0000000500037c02 */ /* 0x000fe20008000f00 */
[----:B------:R-:W-:Y:S05]  /*1690*/  BRA `(.L_x_647) ;  /* 0x0000000000147947 */ /* 0x000fea0003800000 */
.L_x_646:
[----:B------:R-:W1:Y:S01]  /*16a0*/  LDCU.64 UR10, c[0x0][0x5c0] ;  /* 0x0000b800ff0a77ac */ /* 0x000e620008000a00 */
[----:B------:R-:W-:-:S05]  /*16b0*/  IADD3 R0, PT, PT, R175, UR25, RZ ;  /* 0x00000019af007c10 */ /* 0x000fca000fffe0ff */
[C---:B-1----:R-:W-:Y:S02]  /*16c0*/  IMAD R3, R0.reuse, UR11, RZ ;  /* 0x0000000b00037c24 */ /* 0x042fe4000f8e02ff */
[----:B------:R-:W-:-:S05]  /*16d0*/  IMAD.WIDE.U32 R14, R0, UR10, RZ ;  /* 0x0000000a000e7c25 */ /* 0x000fca000f8e00ff */
[----:B------:R-:W-:Y:S02]  /*16e0*/  IADD3 R3, PT, PT, R15, R3, RZ ;  /* 0x000000030f037210 */ /* 0x000fe40007ffe0ff */
.L_x_647:
        /* <DEDUP_REMOVED lines=14> */
[----:B------:R-:W-:Y:S06]  /*17d0*/  BRA `(.L_x_649) ;  /* 0x0000000000147947 */ /* 0x000fec0003800000 */
.L_x_648:
[----:B------:R-:W1:Y:S01]  /*17e0*/  LDCU.64 UR8, c[0x0][0x5c8] ;  /* 0x0000b900ff0877ac */ /* 0x000e620008000a00 */
[----:B------:R-:W-:-:S05]  /*17f0*/  IADD3 R175, PT, PT, R175, UR25, RZ ;  /* 0x00000019afaf7c10 */ /* 0x000fca000fffe0ff */
[C---:B-1----:R-:W-:Y:S02]  /*1800*/  IMAD R0, R175.reuse, UR9, RZ ;  /* 0x00000009af007c24 */ /* 0x042fe4000f8e02ff */
[----:B------:R-:W-:-:S05]  /*1810*/  IMAD.WIDE.U32 R8, R175, UR8, RZ ;  /* 0x00000008af087c25 */ /* 0x000fca000f8e00ff */
[----:B------:R-:W-:Y:S02]  /*1820*/  IADD3 R0, PT, PT, R9, R0, RZ ;  /* 0x0000000009007210 */ /* 0x000fe40007ffe0ff */
.L_x_649:
        /* <DEDUP_REMOVED lines=14> */
[----:B-1----:R-:W-:Y:S01]  /*1910*/  IMAD.U32 R12, RZ, RZ, UR4 ;  /* 0x00000004ff0c7e24 */ /* 0x002fe2000f8e00ff */
[----:B------:R-:W-:-:S03]  /*1920*/  MOV R3, UR5 ;  /* 0x0000000500037c02 */ /* 0x000fc60008000f00 */
[----:B------:R-:W-:-:S04]  /*1930*/  IMAD.WIDE.U32 R12, R12, UR24, R14 ;  /* 0x000000180c0c7c25 */ /* 0x000fc8000f8e000e */
[----:B------:R-:W-:Y:S02]  /*1940*/  IMAD R15, R3, UR24, R13 ;  /* 0x00000018030f7c24 */ /* 0x000fe4000f8e020d */
[----:B------:R-:W-:-:S04]  /*1950*/  @!P1 IMAD.MOV.U32 R14, RZ, RZ, R12 ;  /* 0x000000ffff0e9224 */ /* 0x000fc800078e000c */
        /* <DEDUP_REMOVED lines=16> */
.L_x_651:
[----:B------:R-:W-:Y:S05]  /*1a60*/  BSYNC.RECONVERGENT B0 ;  /* 0x0000000000007941 */ /* 0x000fea0003800200 */
.L_x_650:
[----:B------:R-:W3:Y:S01]  /*1a70*/  LDCU.64 UR4, c[0x0][0x5e0] ;  /* 0x0000bc00ff0477ac */ /* 0x000ee20008000a00 */
[----:B------:R-:W-:Y:S01]  /*1a80*/  MOV R3, UR8 ;  /* 0x0000000800037c02 */ /* 0x000fe20008000f00 */
[----:B-12---:R-:W1:Y:S01]  /*1a90*/  @!P1 LDC.64 R6, c[0x0][0x568] ;  /* 0x00015a00ff069b82 */ /* 0x006e620000000a00 */
        /* <DEDUP_REMOVED lines=24> */
[----:B------:R4:W-:Y:S01]  /*1c20*/  STG.E.128 desc[UR28][R2.64], RZ ;  /* 0x000000ff02007986 */ /* 0x0009e2000c101d1c */
[----:B------:R-:W-:Y:S05]  /*1c30*/  BRA `(.L_x_652) ;  /* 0x00000088004c7947 */ /* 0x000fea0003800000 */
.L_x_645:
[----:B------:R-:W1:Y:S01]  /*1c40*/  LDCU.64 UR8, c[0x0][0x3d8] ;  /* 0x00007b00ff0877ac */ /* 0x000e620008000a00 */
[----:B------:R-:W-:Y:S01]  /*1c50*/  IMAD.U32 R13, RZ, RZ, UR4 ;  /* 0x00000004ff0d7e24 */ /* 0x000fe2000f8e00ff */
[----:B------:R-:W-:Y:S01]  /*1c60*/  BSSY.RECONVERGENT B0, `(.L_x_653) ;  /* 0x0000027000007945 */ /* 0x000fe20003800200 */
[----:B------:R-:W-:Y:S02]  /*1c70*/  UIMAD UR15, UR27, UR4, URZ ;  /* 0x000000041b0f72a4 */ /* 0x000fe4000f8e02ff */
[----:B------:R-:W-:Y:S01]  /*1c80*/  IMAD.WIDE.U32 R14, R13, UR31, R180 ;  /* 0x0000001f0d0e7c25 */ /* 0x000fe2000f8e00b4 */
[----:B------:R-:W-:Y:S02]  /*1c90*/  UIADD3 UR38, UPT, UPT, -UR31, UR23, URZ ;  /* 0x000000171f267290 */ /* 0x000fe4000fffe1ff */
[----:B------:R-:W-:Y:S01]  /*1ca0*/  UIMAD UR15, UR31, UR5, UR15 ;  /* 0x000000051f0f72a4 */ /* 0x000fe2000f8e020f */
[----:B------:R-:W-:Y:S01]  /*1cb0*/  IMAD.SHL.U32 R13, R21, 0x8, RZ ;  /* 0x00000008150d7824 */ /* 0x000fe200078e00ff */
[----:B------:R-:W-:Y:S01]  /*1cc0*/  @P2 BAR.SYNC.DEFER_BLOCKING 0x0 ;  /* 0x0000000000002b1d */ /* 0x000fe20000010000 */
[----:B------:R-:W-:-:S02]  /*1cd0*/  IADD3 R18, P0, PT, R12, R14, RZ ;  /* 0x0000000e0c127210 */ /* 0x000fc40007f1e0ff */
[----:B------:R-:W-:Y:S02]  /*1ce0*/  ISETP.GE.AND P6, PT, R4, UR38, PT ;  /* 0x0000002604007c0c */ /* 0x000fe4000bfc6270 */
[----:B------:R-:W-:Y:S02]  /*1cf0*/  LOP3.LUT R12, R13, 0xd8, RZ, 0xc0, !PT ;  /* 0x000000d80d0c7812 */ /* 0x000fe400078ec0ff */
[----:B------:R-:W-:Y:S01]  /*1d00*/  IADD3.X R19, PT, PT, R9, UR15, R15, P0, !PT ;  /* 0x0000000f09137c10 */ /* 0x000fe200087fe40f */
[----:B------:R-:W-:Y:S01]  /*1d10*/  ULOP3.LUT UR15, UR35, 0x80000001, URZ, 0xc0, !UPT ;  /* 0x80000001230f7892 */ /* 0x000fe2000f8ec0ff */
[----:B------:R-:W-:Y:S01]  /*1d20*/  LOP3.LUT R12, R12, 0x18, R21, 0x78, !PT ;  /* 0x000000180c0c7812 */ /* 0x000fe200078e7815 */
[----:B-1----:R-:W-:Y:S02]  /*1d30*/  IMAD R15, R0, UR8, RZ ;  /* 0x00000008000f7c24 */ /* 0x002fe4000f8e02ff */
[----:B------:R-:W-:Y:S01]  /*1d40*/  UISETP.NE.AND UP0, UPT, UR15, 0x1, UPT ;  /* 0x000000010f00788c */ /* 0x000fe2000bf05270 */
[----:B------:R-:W-:Y:S01]  /*1d50*/  LOP3.LUT R9, R12, 0x1f20, R13, 0xf8, !PT ;  /* 0x00001f200c097812 */ /* 0x000fe200078ef80d */
[----:B------:R-:W-:-:S02]  /*1d60*/  IMAD R13, R6, UR9, R15 ;  /* 0x00000009060d7c24 */ /* 0x000fc4000f8e020f */
[----:B------:R-:W-:Y:S01]  /*1d70*/  IMAD.WIDE.U32 R14, R6, UR8, R18 ;  /* 0x00000008060e7c25 */ /* 0x000fe2000f8e0012 */
[----:B------:R-:W-:Y:S01]  /*1d80*/  USEL UR15, URZ, 0x2000, UP0 ;  /* 0x00002000ff0f7887 */ /* 0x000fe20008000000 */
[----:B------:R-:W-:Y:S02]  /*1d90*/  LEA R9, R9, UR6, 0x1 ;  /* 0x0000000609097c11 */ /* 0x000fe4000f8e08ff */
[----:B------:R-:W-:Y:S01]  /*1da0*/  IMAD.IADD R13, R15, 0x1, R13 ;  /* 0x000000010f0d7824 */ /* 0x000fe200078e020d */
[----:B------:R-:W-:Y:S08]  /*1db0*/  @P6 BRA `(.L_x_654) ;  /* 0x0000000000406947 */ /* 0x000ff00003800000 */
[----:B------:R-:W1:Y:S02]  /*1dc0*/  LDCU UR8, c[0x0][0x440] ;  /* 0x00008800ff0877ac */ /* 0x000e640008000800 */
[----:B-1----:R-:W-:-:S13]  /*1dd0*/  ISETP.GE.AND P0, PT, R180, UR8, PT ;  /* 0x00000008b4007c0c */ /* 0x002fda000bf06270 */
[----:B------:R-:W-:Y:S05]  /*1de0*/  @P0 BRA `(.L_x_655) ;  /* 0x00000000002c0947 */ /* 0x000fea0003800000 */
[----:B------:R-:W1:Y:S01]  /*1df0*/  LDCU.64 UR8, c[0x0][0x390] ;  /* 0x00007200ff0877ac */ /* 0x000e620008000a00 */
[----:B------:R-:W-:-:S05]  /*1e00*/  MOV R12, R14 ;  /* 0x0000000e000c7202 */ /* 0x000fca0000000f00 */
        /* <DEDUP_REMOVED lines=9> */
.L_x_655:
[----:B------:R2:W-:Y:S01]  /*1ea0*/  STS.128 [R9+0x8000], RZ ;  /* 0x008000ff09007388 */ /* 0x0005e20000000c00 */
[----:B------:R-:W-:Y:S05]  /*1eb0*/  BRA `(.L_x_656) ;  /* 0x0000000000047947 */ /* 0x000fea0003800000 */
.L_x_654:
[----:B------:R3:W-:Y:S02]  /*1ec0*/  STS.128 [R9+0x8000], RZ ;  /* 0x008000ff09007388 */ /* 0x0007e40000000c00 */
.L_x_656:
[----:B------:R-:W-:Y:S05]  /*1ed0*/  BSYNC.RECONVERGENT B0 ;  /* 0x0000000000007941 */ /* 0x000fea0003800200 */
.L_x_653:
        /* <DEDUP_REMOVED lines=20> */
.L_x_658:
[----:B------:R-:W-:Y:S05]  /*2020*/  BSYNC.RECONVERGENT B0 ;  /* 0x0000000000007941 */ /* 0x000fea0003800200 */
.L_x_657:
        /* <DEDUP_REMOVED lines=13> */
.L_x_661:
[----:B------:R1:W-:Y:S01]  /*2100*/  STS.128 [R9+0x4000], RZ ;  /* 0x004000ff09007388 */ /* 0x0003e20000000c00 */
[----:B------:R-:W-:Y:S05]  /*2110*/  BRA `(.L_x_662) ;  /* 0x0000000000047947 */ /* 0x000fea0003800000 */
.L_x_660:
[----:B------:R1:W-:Y:S02]  /*2120*/  STS.128 [R9+0x4000], RZ ;  /* 0x004000ff09007388 */ /* 0x0003e40000000c00 */
.L_x_662:
[----:B------:R-:W-:Y:S05]  /*2130*/  BSYNC.RECONVERGENT B0 ;  /* 0x0000000000007941 */ /* 0x000fea0003800200 */
.L_x_659:
        /* <DEDUP_REMOVED lines=17> */
.L_x_664:
[----:B------:R-:W-:Y:S05]  /*2250*/  BSYNC.RECONVERGENT B0 ;  /* 0x0000000000007941 */ /* 0x000fea0003800200 */
.L_x_663:
[----:B------:R-:W-:Y:S01]  /*2260*/  BSSY.RECONVERGENT B0, `(.L_x_665) ;  /* 0x000000f000007945 */ /* 0x000fe20003800200 */
[----:B------:R-:W-:-:S03]  /*2270*/  IADD3 R174, PT, PT, R9, UR15, RZ ;  /* 0x0000000f09ae7c10 */ /* 0x000fc6000fffe0ff */
[----:B------:R-:W-:Y:S05]  /*2280*/  @P1 BRA `(.L_x_666) ;  /* 0x00000000002c1947 */ /* 0x000fea0003800000 */
[----:B------:R-:W5:Y:S02]  /*2290*/  LDCU UR4, c[0x0][0x440] ;  /* 0x00008800ff0477ac */ /* 0x000f640008000800 */
[----:B-----5:R-:W-:-:S13]  /*22a0*/  ISETP.GE.AND P0, PT, R180, UR4, PT ;  /* 0x00000004b4007c0c */ /* 0x020fda000bf06270 */
[----:B------:R-:W-:Y:S05]  /*22b0*/  @P0 BRA `(.L_x_667) ;  /* 0x0000000000180947 */ /* 0x000fea0003800000 */
[----:B------:R-:W-:-:S05]  /*22c0*/  MOV R162, R164 ;  /* 0x000000a400a27202 */ /* 0x000fca0000000f00 */
[----:B------:R-:W-:Y:S01]  /*22d0*/  @!PT LDS RZ, [RZ] ;  /* 0x00000000fffff984 */ /* 0x000fe20000000800 */
[----:B------:R-:W-:Y:S01]  /*22e0*/  @!PT LDS RZ, [RZ] ;  /* 0x00000000fffff984 */ /* 0x000fe20000000800 */
[----:B------:R-:W-:Y:S01]  /*22f0*/  @!PT LDS RZ, [RZ] ;  /* 0x00000000fffff984 */ /* 0x000fe20000000800 */
[----:B------:R1:W-:Y:S01]  /*2300*/  LDGSTS.E.BYPASS.LTC128B.128 [R174], desc[UR28][R162.64] ;  /* 0x00000000a2ae7fae */ /* 0x0003e2000b981a1c */
[----:B------:R-:W-:Y:S05]  /*2310*/  BRA `(.L_x_668) ;  /* 0x00000000000c7947 */ /* 0x000fea0003800000 */
.L_x_667:
[----:B------:R1:W-:Y:S01]  /*2320*/  STS.128 [R174], RZ ;  /* 0x000000ffae007388 */ /* 0x0003e20000000c00 */
[----:B------:R-:W-:Y:S05]  /*2330*/  BRA `(.L_x_668) ;  /* 0x0000000000047947 */ /* 0x000fea0003800000 */
.L_x_666:
[----:B------:R1:W-:Y:S02]  /*2340*/  STS.128 [R174], RZ ;  /* 0x000000ffae007388 */ /* 0x0003e40000000c00 */
.L_x_668:
[----:B------:R-:W-:Y:S05]  /*2350*/  BSYNC.RECONVERGENT B0 ;  /* 0x0000000000007941 */ /* 0x000fea0003800200 */
.L_x_665:
[C---:B------:R-:W-:Y:S01]  /*2360*/  VIADD R13, R177.reuse, 0x8 ;  /* 0x00000008b10d7836 */ /* 0x040fe20000000000 */
[C---:B------:R-:W-:Y:S01]  /*2370*/  LOP3.LUT R12, R177.reuse, 0x40, RZ, 0xfc, !PT ;  /* 0x00000040b10c7812 */ /* 0x040fe200078efcff */
[C---:B------:R-:W-:Y:S01]  /*2380*/  VIADD R11, R177.reuse, 0x48 ;  /* 0x00000048b10b7836 */ /* 0x040fe20000000000 */
[----:B------:R-:W-:Y:S01]  /*2390*/  ISETP.GE.AND P3, PT, R177, UR5, PT ;  /* 0x00000005b1007c0c */ /* 0x000fe2000bf66270 */
[----:B------:R-:W-:Y:S01]  /*23a0*/  IMAD.MOV.U32 R173, RZ, RZ, 0x7f800000 ;  /* 0x7f800000ffad7424 */ /* 0x000fe200078e00ff */
[----:B------:R-:W-:Y:S01]  /*23b0*/  ISETP.GE.AND P2, PT, R13, UR5, PT ;  /* 0x000000050d007c0c */ /* 0x000fe2000bf46270 */
[----:B------:R-:W-:Y:S01]  /*23c0*/  IMAD.MOV.U32 R171, RZ, RZ, 0x7f800000 ;  /* 0x7f800000ffab7424 */ /* 0x000fe200078e00ff */
[----:B------:R-:W-:Y:S02]  /*23d0*/  ISETP.GE.AND P1, PT, R12, UR5, PT ;  /* 0x000000050c007c0c */ /* 0x000fe4000bf26270 */
[----:B------:R-:W-:Y:S02]  /*23e0*/  ISETP.GE.AND P0, PT, R11, UR5, PT ;  /* 0x000000050b007c0c */ /* 0x000fe4000bf06270 */
[----:B------:R-:W-:-:S02]  /*23f0*/  MOV R12, 0x4 ;  /* 0x00000004000c7802 */ /* 0x000fc40000000f00 */
[----:B------:R-:W-:Y:S02]  /*2400*/  MOV R172, 0x7f800000 ;  /* 0x7f80000000ac7802 */ /* 0x000fe40000000f00 */
[----:B------:R-:W-:Y:S01]  /*2410*/  MOV R170, 0x7f800000 ;  /* 0x7f80000000aa7802 */ /* 0x000fe20000000f00 */
[----:B------:R-:W-:-:S05]  /*2420*/  IMAD.WIDE.U32 R12, R177, R12, UR16 ;  /* 0x00000010b10c7e25 */ /* 0x000fca000f8e000c */
        /* <DEDUP_REMOVED lines=17> */
.L_x_670:
[----:B------:R-:W-:Y:S05]  /*2540*/  BSYNC.RECONVERGENT B0 ;  /* 0x0000000000007941 */ /* 0x000fea0003800200 */
.L_x_669:
        /* <DEDUP_REMOVED lines=28> */
.L_x_673:
[----:B------:R3:W-:Y:S01]  /*2710*/  STS.128 [R9+0x6000], RZ ;  /* 0x006000ff09007388 */ /* 0x0007e20000000c00 */
[----:B------:R-:W-:Y:S05]  /*2720*/  BRA `(.L_x_674) ;  /* 0x0000000000047947 */ /* 0x000fea0003800000 */
.L_x_672:
[----:B------:R3:W-:Y:S02]  /*2730*/  STS.128 [R9+0x6000], RZ ;  /* 0x006000ff09007388 */ /* 0x0007e40000000c00 */
.L_x_674:
[----:B------:R-:W-:Y:S05]  /*2740*/  BSYNC.RECONVERGENT B0 ;  /* 0x0000000000007941 */ /* 0x000fea0003800200 */
.L_x_671:
        /* <DEDUP_REMOVED lines=20> */
.L_x_676:
[----:B------:R-:W-:Y:S05]  /*2890*/  BSYNC.RECONVERGENT B0 ;  /* 0x0000000000007941 */ /* 0x000fea0003800200 */
.L_x_675:
[----:B------:R-:W4:Y:S01]  /*28a0*/  LDCU.64 UR8, c[0x0][0x538] ;  /* 0x0000a700ff0877ac */ /* 0x000f220008000a00 */
[----:B------:R-:W0:Y:S01]  /*28b0*/  LDGDEPBAR ;  /* 0x00000000000079af */ /* 0x000e220000000000 */
[----:B-1----:R-:W2:Y:S01]  /*28c0*/  LDC.64 R18, c[0x0][0x528] ;  /* 0x00014a00ff127b82 */ /* 0x002ea20000000a00 */
[--C-:B------:R-:W-:Y:S01]  /*28d0*/  SHF.R.U32.HI R15, RZ, 0x6, R21.reuse ;  /* 0x00000006ff0f7819 */ /* 0x100fe20000011615 */
[C---:B------:R-:W-:Y:S02]  /*28e0*/  IMAD.SHL.U32 R0, R21.reuse, 0x2, RZ ;  /* 0x0000000215007824 */ /* 0x040fe400078e00ff */
[----:B------:R-:W-:Y:S01]  /*28f0*/  IMAD.SHL.U32 R6, R21, 0x20, RZ ;  /* 0x0000002015067824 */ /* 0x000fe200078e00ff */
[----:B------:R-:W1:Y:S01]  /*2900*/  S2R R3, SR_TID.X ;  /* 0x0000000000037919 */ /* 0x000e620000002100 */
[--C-:B------:R-:W-:Y:S01]  /*2910*/  SHF.R.U32.HI R7, RZ, 0x1, R21.reuse ;  /* 0x00000001ff077819 */ /* 0x100fe20000011615 */
[----:B------:R-:W-:Y:S01]  /*2920*/  VIADD R169, R177, UR23 ;  /* 0x00000017b1a97c36 */ /* 0x000fe20008000000 */
[----:B------:R-:W-:Y:S01]  /*2930*/  SHF.R.U32.HI R10, RZ, 0x4, R21 ;  /* 0x00000004ff0a7819 */ /* 0x000fe20000011615 */
[----:B------:R-:W-:Y:S01]  /*2940*/  IMAD.U32 R186, RZ, RZ, UR30 ;  /* 0x0000001effba7e24 */ /* 0x000fe2000f8e00ff */
[----:B------:R-:W-:Y:S01]  /*2950*/  LOP3.LUT R17, R17, 0x3, RZ, 0xc0, !PT ;  /* 0x0000000311117812 */ /* 0x000fe200078ec0ff */
[----:B------:R-:W-:Y:S01]  /*2960*/  IMAD.U32 R14, RZ, RZ, UR31 ;  /* 0x0000001fff0e7e24 */ /* 0x000fe2000f8e00ff */
[----:B------:R-:W-:Y:S01]  /*2970*/  LOP3.LUT P0, RZ, R21, 0x4, RZ, 0xc0, !PT ;  /* 0x0000000415ff7812 */ /* 0x000fe2000780c0ff */
[----:B------:R-:W1:Y:S01]  /*2980*/  LDC R179, c[0x0][0x44c] ;  /* 0x00011300ffb37b82 */ /* 0x000e620000000800 */
[----:B------:R-:W1:Y:S01]  /*2990*/  LDCU UR27, c[0x0][0x590] ;  /* 0x0000b200ff1b77ac */ /* 0x000e620008000800 */
[----:B----4-:R-:W-:-:S04]  /*29a0*/  UISETP.NE.U32.AND UP0, UPT, UR8, URZ, UPT ;  /* 0x000000ff0800728c */ /* 0x010fc8000bf05070 */
[----:B------:R-:W-:Y:S01]  /*29b0*/  UISETP.NE.AND.EX UP0, UPT, UR9, URZ, UPT, UP0 ;  /* 0x000000ff0900728c */ /* 0x000fe2000bf05300 */
[----:B------:R-:W-:-:S04]  /*29c0*/  DEPBAR.LE SB0, 0x1 ;  /* 0x000080400000791a */ /* 0x000fc80000000000 */
[----:B------:R-:W-:Y:S01]  /*29d0*/  BAR.SYNC.DEFER_BLOCKING 0x0 ;  /* 0x0000000000007b1d */ /* 0x000fe20000010000 */
[----:B------:R-:W-:-:S05]  /*29e0*/  PLOP3.LUT P1, PT, PT, PT, UP0, 0x80, 0x8 ;  /* 0x000000000008781c */ /* 0x000fca0003f2f008 */
[----:B------:R-:W4:Y:S01]  /*29f0*/  @UP0 LDCU.64 UR4, c[0x0][0x540] ;  /* 0x0000a800ff0407ac */ /* 0x000f220008000a00 */
[----:B------:R-:W-:Y:S01]  /*2a00*/  @UP0 UMOV UR12, UR24 ;  /* 0x00000018000c0c82 */ /* 0x000fe20008000000 */
[----:B------:R-:W-:Y:S02]  /*2a10*/  @UP0 UMOV UR13, URZ ;  /* 0x000000ff000d0c82 */ /* 0x000fe40008000000 */
[----:B----4-:R-:W-:Y:S01]  /*2a20*/  @UP0 UIMAD.WIDE.U32 UR12, UR33, UR4, UR12 ;  /* 0x00000004210c02a5 */ /* 0x010fe2000f8e000c */
[----:B--23--:R-:W2:Y:S01]  /*2a30*/  LDG.E.64 R8, desc[UR28][R18.64] ;  /* 0x0000001c12087981 */ /* 0x00cea2000c1e1b00 */
[----:B------:R-:W-:Y:S01]  /*2a40*/  LOP3.LUT R15, R15, 0xe, RZ, 0xc0, !PT ;  /* 0x0000000e0f0f7812 */ /* 0x000fe200078ec0ff */
[----:B------:R-:W3:Y:S02]  /*2a50*/  @UP0 LDCU UR4, c[0x0][0x458] ;  /* 0x00008b00ff0407ac */ /* 0x000ee40008000800 */
[----:B------:R4:W2:Y:S01]  /*2a60*/  LDG.E.64 R12, desc[UR28][R18.64+0x8] ;  /* 0x0000081c120c7981 */ /* 0x0008a2000c1e1b00 */
[----:B------:R-:W-:-:S02]  /*2a70*/  @UP0 UIMAD UR5, UR33, UR5, UR13 ;  /* 0x00000005210502a4 */ /* 0x000fc4000f8e020d */
[----:B------:R-:W-:Y:S01]  /*2a80*/  @UP0 ULEA UR8, UP1, UR12, UR8, 0x2 ;  /* 0x000000080c080291 */ /* 0x000fe2000f8210ff */
[----:B------:R-:W-:Y:S02]  /*2a90*/  LOP3.LUT R0, R0, 0x6, RZ, 0xc0, !PT ;  /* 0x0000000600007812 */ /* 0x000fe400078ec0ff */
[----:B------:R-:W-:Y:S01]  /*2aa0*/  LOP3.LUT R2, R6, 0x20, RZ, 0xc0, !PT ;  /* 0x0000002006027812 */ /* 0x000fe200078ec0ff */
[----:B------:R-:W-:Y:S02]  /*2ab0*/  @UP0 ULEA.HI.X UR9, UR12, UR9, UR5, 0x2, UP1 ;  /* 0x000000090c090291 */ /* 0x000fe400088f1405 */
[----:B------:R-:W-:Y:S01]  /*2ac0*/  IMAD.U32 R4, RZ, RZ, UR8 ;  /* 0x00000008ff047e24 */ /* 0x000fe2000f8e00ff */
[----:B------:R-:W-:Y:S01]  /*2ad0*/  LOP3.LUT R10, R10, 0x8, RZ, 0xc0, !PT ;  /* 0x000000080a0a7812 */ /* 0x000fe200078ec0ff */
[----:B------:R-:W-:Y:S02]  /*2ae0*/  IMAD R169, R186, 0x80, R169 ;  /* 0x00000080baa97824 */ /* 0x000fe400078e02a9 */
[----:B-1----:R-:W-:Y:S01]  /*2af0*/  IMAD.SHL.U32 R16, R3, 0x20, RZ ;  /* 0x0000002003107824 */ /* 0x002fe200078e00ff */
[----:B------:R-:W-:Y:S01]  /*2b00*/  SHF.R.U32.HI R159, RZ, 0x1, R3 ;  /* 0x00000001ff9f7819 */ /* 0x000fe20000011603 */
[----:B------:R-:W-:-:S02]  /*2b10*/  IMAD.U32 R5, RZ, RZ, UR9 ;  /* 0x00000009ff057e24 */ /* 0x000fc4000f8e00ff */
[----:B------:R-:W-:Y:S02]  /*2b20*/  IMAD.MOV.U32 R157, RZ, RZ, 0x20 ;  /* 0x00000020ff9d7424 */ /* 0x000fe400078e00ff */
[----:B------:R-:W-:Y:S01]  /*2b30*/  IMAD.MOV.U32 R187, RZ, RZ, 0x10 ;  /* 0x00000010ffbb7424 */ /* 0x000fe200078e00ff */
[----:B------:R1:W2:Y:S01]  /*2b40*/  @P1 LDG.E R11, desc[UR28][R4.64] ;  /* 0x0000001c040b1981 */ /* 0x0002a2000c1e1900 */
[----:B----4-:R-:W-:Y:S02]  /*2b50*/  IMAD.SHL.U32 R19, R21, 0x10, RZ ;  /* 0x0000001015137824 */ /* 0x010fe400078e00ff */
[----:B------:R-:W-:Y:S01]  /*2b60*/  IMAD.MOV.U32 R156, RZ, RZ, 0x20 ;  /* 0x00000020ff9c7424 */ /* 0x000fe200078e00ff */
[----:B------:R-:W-:Y:S02]  /*2b70*/  UIADD3 UR31, UPT, UPT, UR31, 0x80, URZ ;  /* 0x000000801f1f7890 */ /* 0x000fe4000fffe0ff */
[----:B------:R-:W-:Y:S01]  /*2b80*/  LOP3.LUT R2, R2, 0x3800, R19, 0xf8, !PT ;  /* 0x0000380002027812 */ /* 0x000fe200078ef813 */
[----:B------:R-:W-:Y:S01]  /*2b90*/  IMAD R186, R186, 0x8, R17 ;  /* 0x00000008baba7824 */ /* 0x000fe200078e0211 */
        /* <DEDUP_REMOVED lines=13> */
[----:B------:R-:W-:Y:S01]  /*2c70*/  CS2R R80, SRZ ;  /* 0x0000000000507805 */ /* 0x000fe2000001ff00 */
[----:B-1----:R-:W-:Y:S01]  /*2c80*/  IMAD.U32 R4, RZ, RZ, UR26 ;  /* 0x0000001aff047e24 */ /* 0x002fe2000f8e00ff */
[----:B------:R-:W-:Y:S02]  /*2c90*/  LOP3.LUT R5, R0, 0x1c0, R7, 0xf8, !PT ;  /* 0x000001c000057812 */ /* 0x000fe400078ef807 */
[----:B------:R-:W-:Y:S02]  /*2ca0*/  CS2R R74, SRZ ;  /* 0x00000000004a7805 */ /* 0x000fe4000001ff00 */
[----:B------:R-:W-:Y:S01]  /*2cb0*/  CS2R R72, SRZ ;  /* 0x0000000000487805 */ /* 0x000fe2000001ff00 */
[----:B------:R-:W-:Y:S01]  /*2cc0*/  IMAD R4, R4, 0x4, R15 ;  /* 0x0000000404047824 */ /* 0x000fe200078e020f */
[----:B------:R-:W-:Y:S01]  /*2cd0*/  CS2R R70, SRZ ;  /* 0x0000000000467805 */ /* 0x000fe2000001ff00 */
[----:B------:R-:W-:Y:S01]  /*2ce0*/  IMAD.SHL.U32 R15, R21, 0x4, RZ ;  /* 0x00000004150f7824 */ /* 0x000fe200078e00ff */
[----:B------:R-:W-:-:S02]  /*2cf0*/  LOP3.LUT R0, R6, 0x120, RZ, 0xc0, !PT ;  /* 0x0000012006007812 */ /* 0x000fc400078ec0ff */
[----:B------:R-:W-:Y:S01]  /*2d00*/  CS2R R68, SRZ ;  /* 0x0000000000447805 */ /* 0x000fe2000001ff00 */
[----:B------:R-:W-:Y:S01]  /*2d10*/  UMOV UR30, URZ ;  /* 0x000000ff001e7c82 */ /* 0x000fe20008000000 */
[----:B------:R-:W1:Y:S01]  /*2d20*/  LDCU UR8, c[0x0][0x440] ;  /* 0x00008800ff0877ac */ /* 0x000e620008000800 */
[----:B------:R-:W-:Y:S02]  /*2d30*/  LOP3.LUT R15, R15, 0x18, RZ, 0xc0, !PT ;  /* 0x000000180f0f7812 */ /* 0x000fe400078ec0ff */
[--C-:B------:R-:W-:Y:S01]  /*2d40*/  LOP3.LUT R0, R0, 0x600, R19.reuse, 0xf8, !PT ;  /* 0x0000060000007812 */ /* 0x100fe200078ef813 */
[----:B------:R-:W4:Y:S01]  /*2d50*/  LDCU UR9, c[0x0][0x3e0] ;  /* 0x00007c00ff0977ac */ /* 0x000f220008000800 */
[----:B------:R-:W-:Y:S02]  /*2d60*/  LOP3.LUT R19, R2, 0x100, R19, 0xf8, !PT ;  /* 0x0000010002137812 */ /* 0x000fe400078ef813 */
[----:B------:R-:W-:Y:S01]  /*2d70*/  LOP3.LUT R2, R15, 0xc0, R6, 0xf8, !PT ;  /* 0x000000c00f027812 */ /* 0x000fe200078ef806 */
[----:B------:R-:W1:Y:S03]  /*2d80*/  LDCU UR12, c[0x0][0x45c] ;  /* 0x00008b80ff0c77ac */ /* 0x000e660008000800 */
[----:B------:R-:W-:Y:S01]  /*2d90*/  LOP3.LUT R162, R2, 0x8, R21, 0x78, !PT ;  /* 0x0000000802a27812 */ /* 0x000fe200078e7815 */
[----:B------:R-:W1:Y:S03]  /*2da0*/  LDCU.U8 UR13, c[0x0][0x4f8] ;  /* 0x00009f00ff0d77ac */ /* 0x000e660008000000 */
[----:B------:R-:W-:-:S04]  /*2db0*/  LOP3.LUT R162, R19, R162, RZ, 0xfc, !PT ;  /* 0x000000a213a27212 */ /* 0x000fc800078efcff */
[----:B------:R-:W-:Y:S02]  /*2dc0*/  LEA R162, R162, UR6, 0x1 ;  /* 0x00000006a2a27c11 */ /* 0x000fe4000f8e08ff */
[----:B------:R-:W-:-:S03]  /*2dd0*/  LOP3.LUT R17, R10, 0x10, R21, 0xf8, !PT ;  /* 0x000000100a117812 */ /* 0x000fc600078ef815 */
[----:B------:R-:W1:Y:S01]  /*2de0*/  LDSM.16.M88.4 R124, [R162+0x8000] ;  /* 0x00800000a27c783b */ /* 0x000e620000000200 */
[----:B---3--:R-:W3:Y:S03]  /*2df0*/  @P1 MUFU.RCP R10, UR4 ;  /* 0x00000004000a1d08 */ /* 0x008ee60008001000 */
[----:B------:R-:W1:Y:S04]  /*2e00*/  LDSM.16.M88.4 R128, [R162+0x8400] ;  /* 0x00840000a280783b */ /* 0x000e680000000200 */
[----:B------:R-:W1:Y:S04]  /*2e10*/  LDSM.16.M88.4 R132, [R162+0x8800] ;  /* 0x00880000a284783b */ /* 0x000e680000000200 */
[----:B------:R-:W1:Y:S01]  /*2e20*/  LDSM.16.M88.4 R136, [R162+0x8c00] ;  /* 0x008c0000a288783b */ /* 0x000e620000000200 */
[----:B------:R-:W-:Y:S01]  /*2e30*/  IADD3 R14, PT, PT, R5, UR34, R14 ;  /* 0x00000022050e7c10 */ /* 0x000fe2000fffe00e */
[C---:B------:R-:W-:Y:S01]  /*2e40*/  IMAD.SHL.U32 R5, R3.reuse, 0x10, RZ ;  /* 0x0000001003057824 */ /* 0x040fe200078e00ff */
[----:B------:R-:W-:Y:S01]  /*2e50*/  LOP3.LUT R7, R2, 0x8, R7, 0x78, !PT ;  /* 0x0000000802077812 */ /* 0x000fe200078e7807 */
[----:B------:R-:W-:Y:S01]  /*2e60*/  IMAD.SHL.U32 R2, R3, 0x4, RZ ;  /* 0x0000000403027824 */ /* 0x000fe200078e00ff */
[----:B------:R-:W-:Y:S01]  /*2e70*/  LOP3.LUT R21, R16, 0xc0, RZ, 0xc0, !PT ;  /* 0x000000c010157812 */ /* 0x000fe200078ec0ff */
[----:B------:R-:W-:Y:S01]  /*2e80*/  UIMAD UR4, UR33, UR32, UR24 ;  /* 0x00000020210472a4 */ /* 0x000fe2000f8e0218 */
[----:B------:R-:W-:-:S02]  /*2e90*/  LOP3.LUT R5, R5, 0x600, RZ, 0xc0, !PT ;  /* 0x0000060005057812 */ /* 0x000fc400078ec0ff */
[----:B------:R-:W-:Y:S01]  /*2ea0*/  LOP3.LUT R2, R21, 0x18, R2, 0xf8, !PT ;  /* 0x0000001815027812 */ /* 0x000fe200078ef802 */
[----:B------:R-:W-:Y:S01]  /*2eb0*/  USHF.L.U32 UR4, UR4, 0x5, URZ ;  /* 0x0000000504047899 */ /* 0x000fe200080006ff */
[----:B------:R-:W-:Y:S02]  /*2ec0*/  LOP3.LUT R5, R5, 0x120, R16, 0xf8, !PT ;  /* 0x0000012005057812 */ /* 0x000fe400078ef810 */
[----:B------:R-:W-:Y:S02]  /*2ed0*/  LOP3.LUT R7, R0, R7, RZ, 0xfc, !PT ;  /* 0x0000000700077212 */ /* 0x000fe400078efcff */
[----:B------:R-:W-:Y:S02]  /*2ee0*/  LOP3.LUT R2, R2, 0x8, R159, 0x78, !PT ;  /* 0x0000000802027812 */ /* 0x000fe400078e789f */
[----:B------:R-:W-:Y:S02]  /*2ef0*/  IADD3 R169, PT, PT, R169, -0x59, -R14 ;  /* 0xffffffa7a9a97810 */ /* 0x000fe40007ffe80e */
[----:B------:R-:W-:-:S02]  /*2f00*/  LOP3.LUT R14, R17, 0xc0, R6, 0xf8, !PT ;  /* 0x000000c0110e7812 */ /* 0x000fc400078ef806 */
[----:B------:R-:W-:Y:S01]  /*2f10*/  LOP3.LUT R2, R5, R2, RZ, 0xfc, !PT ;  /* 0x0000000205027212 */ /* 0x000fe200078efcff */
[----:B------:R-:W-:Y:S01]  /*2f20*/  VIADD R5, R4, 0x1 ;  /* 0x0000000104057836 */ /* 0x000fe20000000000 */
[----:B------:R-:W-:Y:S02]  /*2f30*/  LEA R7, R7, UR6, 0x1 ;  /* 0x0000000607077c11 */ /* 0x000fe4000f8e08ff */
[----:B------:R-:W-:Y:S01]  /*2f40*/  LOP3.LUT R15, R14, R15, RZ, 0x3c, !PT ;  /* 0x0000000f0e0f7212 */ /* 0x000fe200078e3cff */
[----:B------:R-:W-:Y:S01]  /*2f50*/  USHF.R.S32.HI UR5, URZ, 0x1f, UR4 ;  /* 0x0000001fff057899 */ /* 0x000fe20008011404 */
[C---:B------:R-:W-:Y:S02]  /*2f60*/  VIADD R14, R162.reuse, 0x8000 ;  /* 0x00008000a20e7836 */ /* 0x040fe40000000000 */
[----:B------:R-:W-:Y:S01]  /*2f70*/  VIADD R160, R7, UR15 ;  /* 0x0000000f07a07c36 */ /* 0x000fe20008000000 */
[----:B------:R-:W-:Y:S01]  /*2f80*/  LOP3.LUT R6, R15, 0x120, R6, 0xf8, !PT ;  /* 0x000001200f067812 */ /* 0x000fe200078ef806 */
[----:B------:R-:W-:Y:S01]  /*2f90*/  VIADD R0, R162, 0x8020 ;  /* 0x00008020a2007836 */ /* 0x000fe20000000000 */
[----:B------:R-:W-:Y:S01]  /*2fa0*/  SEL R157, R157, 0xffffffe0, !P0 ;  /* 0xffffffe09d9d7807 */ /* 0x000fe20004000000 */
[----:B------:R-:W-:Y:S01]  /*2fb0*/  @P0 VIADD R0, R14, 0xffffffe0 ;  /* 0xffffffe00e000836 */ /* 0x000fe20000000000 */
[----:B------:R-:W-:-:S02]  /*2fc0*/  LEA R6, R6, UR6, 0x1 ;  /* 0x0000000606067c11 */ /* 0x000fc4000f8e08ff */
[----:B------:R-:W-:Y:S01]  /*2fd0*/  LOP3.LUT P0, RZ, R3, 0x2, RZ, 0xc0, !PT ;  /* 0x0000000203ff7812 */ /* 0x000fe2000780c0ff */
[----:B------:R-:W-:Y:S01]  /*2fe0*/  VIADD R186, R186, 0xfffffff8 ;  /* 0xfffffff8baba7836 */ /* 0x000fe20000000000 */
[----:B------:R-:W1:Y:S01]  /*2ff0*/  LDSM.16.M88.4 R140, [R0] ;  /* 0x00000000008c783b */ /* 0x000e620000000200 */
[----:B------:R-:W-:Y:S01]  /*3000*/  VIADD R158, R6, UR15 ;  /* 0x0000000f069e7c36 */ /* 0x000fe20008000000 */
[----:B------:R-:W-:Y:S02]  /*3010*/  SEL R156, R156, 0xffffffe0, !P0 ;  /* 0xffffffe09c9c7807 */ /* 0x000fe40004000000 */
[----:B------:R-:W1:Y:S04]  /*3020*/  LDSM.16.M88.4 R144, [R0+0x400] ;  /* 0x000400000090783b */ /* 0x000e680000000200 */
[----:B------:R-:W1:Y:S04]  /*3030*/  LDSM.16.M88.4 R148, [R0+0x800] ;  /* 0x000800000094783b */ /* 0x000e680000000200 */
[----:B------:R4:W1:Y:S01]  /*3040*/  LDSM.16.M88.4 R152, [R0+0xc00] ;  /* 0x000c00000098783b */ /* 0x0008620000000200 */
[----:B------:R-:W-:-:S02]  /*3050*/  USHF.L.U32 UR27, UR27, 0x7, URZ ;  /* 0x000000071b1b7899 */ /* 0x000fc400080006ff */
[----:B------:R-:W-:Y:S02]  /*3060*/  USHF.L.U32 UR36, UR36, 0x3, URZ ;  /* 0x0000000324247899 */ /* 0x000fe400080006ff */
[----:B------:R-:W-:Y:S01]  /*3070*/  UISETP.GE.AND UP1, UPT, UR31, UR23, UPT ;  /* 0x000000171f00728c */ /* 0x000fe2000bf26270 */
[----:B----4-:R-:W-:Y:S01]  /*3080*/  IMAD.IADD R0, R162, 0x1, R157 ;  /* 0x00000001a2007824 */ /* 0x010fe200078e029d */
[----:B--2---:R-:W-:Y:S02]  /*3090*/  R2UR UR33, R9 ;  /* 0x00000000092172ca */ /* 0x004fe400000e0000 */
[----:B------:R-:W-:Y:S02]  /*30a0*/  IADD3 R196, P3, P2, R12, UR4, R196 ;  /* 0x000000040cc47c10 */ /* 0x000fe4000fa7e0c4 */
[----:B------:R-:W-:-:S03]  /*30b0*/  R2UR UR32, R8 ;  /* 0x00000000082072ca */ /* 0x000fc600000e0000 */
[----:B------:R-:W-:-:S06]  /*30c0*/  IMAD.WIDE.U32 R196, R196, -0x2daee0ad, RZ ;  /* 0xd2511f53c4c47825 */ /* 0x000fcc00078e00ff */
[----:B------:R-:W-:Y:S02]  /*30d0*/  LOP3.LUT R7, R4, UR33, RZ, 0x3c, !PT ;  /* 0x0000002104077c12 */ /* 0x000fe4000f8e3cff */
[----:B------:R-:W-:Y:S01]  /*30e0*/  LOP3.LUT R5, R5, UR33, RZ, 0x3c, !PT ;  /* 0x0000002105057c12 */ /* 0x000fe2000f8e3cff */
[----:B---3--:R-:W-:-:S05]  /*30f0*/  @P1 FMUL.FTZ R10, R11, R10 ;  /* 0x0000000a0b0a1220 */ /* 0x008fca0000410000 */
[----:B------:R-:W-:Y:S02]  /*3100*/  @P1 R2UR UR4, R10 ;  /* 0x000000000a0412ca */ /* 0x000fe400000e0000 */
[----:B------:R-:W-:Y:S02]  /*3110*/  LOP3.LUT P1, RZ, R3, 0x4, RZ, 0xc0, !PT ;  /* 0x0000000403ff7812 */ /* 0x000fe4000782c0ff */
[----:B------:R-:W-:Y:S02]  /*3120*/  LOP3.LUT R194, R197, R7, RZ, 0x3c, !PT ;  /* 0x00000007c5c27212 */ /* 0x000fe400078e3cff */
[----:B------:R-:W-:Y:S02]  /*3130*/  SEL R187, R187, 0xfffffff0, !P1 ;  /* 0xfffffff0bbbb7807 */ /* 0x000fe40004800000 */
[----:B------:R-:W-:Y:S01]  /*3140*/  LOP3.LUT R192, R197, R5, RZ, 0x3c, !PT ;  /* 0x00000005c5c07212 */ /* 0x000fe200078e3cff */
[----:B------:R-:W-:Y:S01]  /*3150*/  IMAD.WIDE.U32 R194, R194, -0x326172a9, RZ ;  /* 0xcd9e8d57c2c27825 */ /* 0x000fe200078e00ff */
[----:B------:R-:W-:-:S03]  /*3160*/  IADD3.X R181, PT, PT, R13, UR5, RZ, P3, P2 ;  /* 0x000000050db57c10 */ /* 0x000fc60009fe44ff */
[--C-:B------:R-:W-:Y:S02]  /*3170*/  IMAD.IADD R190, R178, 0x1, R187.reuse ;  /* 0x00000001b2be7824 */ /* 0x100fe400078e02bb */
[----:B------:R-:W-:Y:S02]  /*3180*/  IMAD.IADD R189, R187, 0x1, R168 ;  /* 0x00000001bbbd7824 */ /* 0x000fe400078e02a8 */
[----:B------:R-:W-:Y:S02]  /*3190*/  IMAD.IADD R188, R161, 0x1, R187 ;  /* 0x00000001a1bc7824 */ /* 0x000fe400078e02bb */
[----:B------:R-:W-:Y:S01]  /*31a0*/  IMAD.WIDE.U32 R192, R192, -0x326172a9, RZ ;  /* 0xcd9e8d57c0c07825 */ /* 0x000fe200078e00ff */
[----:B-1----:R-:W-:-:S06]  /*31b0*/  @UP0 UMOV UR30, UR4 ;  /* 0x00000004001e0c82 */ /* 0x002fcc0008000000 */
.L_x_679:
[----:B------:R-:W-:Y:S01]  /*31c0*/  PLOP3.LUT P4, PT, PT, PT, UP1, 0x80, 0x8 ;  /* 0x000000000008781c */ /* 0x000fe20003f8f018 */
[----:B------:R-:W0:Y:S01]  /*31d0*/  LDGDEPBAR ;  /* 0x00000000000079af */ /* 0x000e220000000000 */
[----:B------:R-:W-:Y:S01]  /*31e0*/  PLOP3.LUT P3, PT, PT, PT, UP1, 0x80, 0x8 ;  /* 0x000000000008781c */ /* 0x000fe20003f6f018 */
[----:B------:R-:W-:Y:S01]  /*31f0*/  VIADD R65, R186, 0x4 ;  /* 0x00000004ba417836 */ /* 0x000fe20000000000 */
[----:B------:R-:W-:Y:S01]  /*3200*/  PLOP3.LUT P6, PT, PT, PT, UP1, 0x80, 0x8 ;  /* 0x000000000008781c */ /* 0x000fe20003fcf018 */
[----:B------:R-:W-:Y:S01]  /*3210*/  IMAD.U32 R202, RZ, RZ, UR10 ;  /* 0x0000000affca7e24 */ /* 0x000fe2000f8e00ff */
[----:B------:R-:W-:Y:S01]  /*3220*/  PLOP3.LUT P5, PT, PT, PT, UP1, 0x80, 0x8 ;  /* 0x000000000008781c */ /* 0x000fe20003faf018 */
[----:B------:R-:W-:Y:S01]  /*3230*/  IMAD.U32 R201, RZ, RZ, UR26 ;  /* 0x0000001affc97e24 */ /* 0x000fe2000f8e00ff */
[----:B------:R-:W-:Y:S01]  /*3240*/  PLOP3.LUT P2, PT, PT, PT, UP1, 0x80, 0x8 ;  /* 0x000000000008781c */ /* 0x000fe20003f4f018 */
[----:B------:R-:W-:Y:S01]  /*3250*/  IMAD.WIDE.U32 R210, R65, -0x326172a9, RZ ;  /* 0xcd9e8d5741d27825 */ /* 0x000fe200078e00ff */
[----:B------:R-:W-:Y:S01]  /*3260*/  PLOP3.LUT P0, PT, PT, PT, UP1, 0x80, 0x8 ;  /* 0x000000000008781c */ /* 0x000fe20003f0f018 */
[----:B------:R-:W-:Y:S01]  /*3270*/  UIADD3 UR15, UPT, UPT, UR32, -0x61c88647, URZ ;  /* 0x9e3779b9200f7890 */ /* 0x000fe2000fffe0ff */
[----:B------:R-:W1:Y:S01]  /*3280*/  S2UR UR4, SR_CgaCtaId ;  /* 0x00000000000479c3 */ /* 0x000e620000008800 */
[----:B------:R-:W-:Y:S01]  /*3290*/  @P4 IMAD.SHL.U32 R64, R3, 0x2, RZ ;  /* 0x0000000203404824 */ /* 0x000fe200078e00ff */
[----:B------:R-:W-:Y:S01]  /*32a0*/  LOP3.LUT R199, R181, UR32, R211, 0x96, !PT ;  /* 0x00000020b5c77c12 */ /* 0x000fe2000f8e96d3 */
[----:B------:R-:W-:Y:S01]  /*32b0*/  IMAD.U32 R203, RZ, RZ, UR11 ;  /* 0x0000000bffcb7e24 */ /* 0x000fe2000f8e00ff */
[----:B------:R-:W-:Y:S01]  /*32c0*/  PLOP3.LUT P4, PT, PT, PT, UP1, 0x80, 0x8 ;  /* 0x000000000008781c */ /* 0x000fe20003f8f018 */
[----:B------:R-:W-:Y:S01]  /*32d0*/  UIADD3 UR31, UPT, UPT, UR33, 0x76cf5d0a, URZ ;  /* 0x76cf5d0a211f7890 */ /* 0x000fe2000fffe0ff */
[----:B------:R-:W-:Y:S01]  /*32e0*/  LOP3.LUT R198, R210, UR15, R195, 0x96, !PT ;  /* 0x0000000fd2c67c12 */ /* 0x000fe2000f8e96c3 */
[----:B------:R-:W-:Y:S01]  /*32f0*/  UMOV UR5, 0x400 ;  /* 0x0000040000057882 */ /* 0x000fe20000000000 */
[----:B------:R-:W-:Y:S01]  /*3300*/  @P6 LOP3.LUT R64, R64, 0x6, RZ, 0xc0, !PT ;  /* 0x0000000640406812 */ /* 0x000fe200078ec0ff */
[----:B------:R-:W-:Y:S01]  /*3310*/  IMAD.WIDE.U32 R206, R186, -0x326172a9, RZ ;  /* 0xcd9e8d57bace7825 */ /* 0x000fe200078e00ff */
[----:B------:R-:W-:Y:S01]  /*3320*/  LOP3.LUT R191, R210, UR15, R193, 0x96, !PT ;  /* 0x0000000fd2bf7c12 */ /* 0x000fe2000f8e96c1 */
[----:B------:R-:W-:Y:S01]  /*3330*/  UIADD3 UR34, UPT, UPT, UR32, 0x1715609d, URZ ;  /* 0x1715609d20227890 */ /* 0x000fe2000fffe0ff */
[----:B------:R-:W-:Y:S01]  /*3340*/  @P5 LOP3.LUT R64, R64, 0x1c0, R159, 0xf8, !PT ;  /* 0x000001c040405812 */ /* 0x000fe200078ef89f */
[----:B------:R-:W-:Y:S01]  /*3350*/  VIADD R219, R169, 0xffffffd0 ;  /* 0xffffffd0a9db7836 */ /* 0x000fe20000000000 */
[----:B------:R-:W-:Y:S01]  /*3360*/  LOP3.LUT R200, R181, UR32, R207, 0x96, !PT ;  /* 0x00000020b5c87c12 */ /* 0x000fe2000f8e96cf */
[----:B------:R-:W-:Y:S01]  /*3370*/  VIADD R209, R169, 0x21 ;  /* 0x00000021a9d17836 */ /* 0x000fe20000000000 */
[----:B------:R-:W-:Y:S01]  /*3380*/  PLOP3.LUT P5, PT, PT, PT, UP1, 0x80, 0x8 ;  /* 0x000000000008781c */ /* 0x000fe20003faf018 */
[----:B------:R-:W-:Y:S01]  /*3390*/  @P3 IMAD R201, R201, 0x80, R64 ;  /* 0x00000080c9c93824 */ /* 0x000fe200078e0240 */
[C---:B------:R-:W-:Y:S01]  /*33a0*/  LEA R204, P3, R177.reuse, R202, 0x2 ;  /* 0x000000cab1cc7211 */ /* 0x040fe200078610ff */
[----:B------:R-:W-:Y:S01]  /*33b0*/  IMAD.WIDE.U32 R220, R200, -0x2daee0ad, RZ ;  /* 0xd2511f53c8dc7825 */ /* 0x000fe200078e00ff */
[----:B------:R-:W-:Y:S01]  /*33c0*/  PLOP3.LUT P6, PT, PT, PT, UP1, 0x80, 0x8 ;  /* 0x000000000008781c */ /* 0x000fe20003fcf018 */
[----:B------:R-:W-:Y:S01]  /*33d0*/  UIADD3 UR38, UPT, UPT, UR32, 0x78dde6e4, URZ ;  /* 0x78dde6e420267890 */ /* 0x000fe2000fffe0ff */
[----:B------:R-:W-:Y:S01]  /*33e0*/  LEA.HI.X R205, R177, R203, RZ, 0x2, P3 ;  /* 0x000000cbb1cd7211 */ /* 0x000fe200018f14ff */
[----:B------:R-:W-:Y:S01]  /*33f0*/  VIADD R203, R169, 0xffffffd9 ;  /* 0xffffffd9a9cb7836 */ /* 0x000fe20000000000 */
[----:B------:R-:W-:Y:S01]  /*3400*/  PLOP3.LUT P3, PT, PT, PT, UP1, 0x80, 0x8 ;  /* 0x000000000008781c */ /* 0x000fe20003f6f018 */
[----:B------:R-:W-:Y:S04]  /*3410*/  DEPBAR.LE SB0, 0x0 ;  /* 0x000080000000791a */ /* 0x000fe80000000000 */
[----:B------:R-:W-:Y:S01]  /*3420*/  IABS R203, R203 ;  /* 0x000000cb00cb7213 */ /* 0x000fe20000000000 */
[----:B------:R-:W-:Y:S01]  /*3430*/  BAR.SYNC.DEFER_BLOCKING 0x0 ;  /* 0x0000000000007b1d */ /* 0x000fe20000010000 */
[----:B------:R-:W-:Y:S01]  /*3440*/  IABS R209, R209 ;  /* 0x000000d100d17213 */ /* 0x000fe20000000000 */
[C---:B------:R-:W-:Y:S01]  /*3450*/  @P2 VIADD R165, R201.reuse, 0x8 ;  /* 0x00000008c9a52836 */ /* 0x040fe20000000000 */
[----:B------:R-:W-:Y:S01]  /*3460*/  PLOP3.LUT P2, PT, PT, PT, UP1, 0x80, 0x8 ;  /* 0x000000000008781c */ /* 0x000fe20003f4f018 */
[----:B------:R-:W-:Y:S01]  /*3470*/  @P0 VIADD R202, R201, 0x1 ;  /* 0x00000001c9ca0836 */ /* 0x000fe20000000000 */
[----:B------:R-:W-:Y:S01]  /*3480*/  I2FP.F32.S32 R203, R203 ;  /* 0x000000cb00cb7245 */ /* 0x000fe20000201400 */
[----:B-1----:R-:W-:Y:S01]  /*3490*/  ULEA UR4, UR4, UR5, 0x18 ;  /* 0x0000000504047291 */ /* 0x002fe2000f8ec0ff */
[----:B------:R-:W-:Y:S01]  /*34a0*/  PLOP3.LUT P0, PT, PT, PT, UP1, 0x80, 0x8 ;  /* 0x000000000008781c */ /* 0x000fe20003f0f018 */
[C---:B------:R-:W-:Y:S01]  /*34b0*/  VIADD R214, R169.reuse, 0x18 ;  /* 0x00000018a9d67836 */ /* 0x040fe20000000000 */
[----:B------:R-:W-:Y:S01]  /*34c0*/  I2FP.F32.S32 R209, R209 ;  /* 0x000000d100d17245 */ /* 0x000fe20000201400 */
[----:B------:R-:W-:Y:S01]  /*34d0*/  VIADD R210, R169, 0xffffffd8 ;  /* 0xffffffd8a9d27836 */ /* 0x000fe20000000000 */
[----:B------:R-:W-:Y:S01]  /*34e0*/  @P5 ISETP.GE.AND P5, PT, R165, UR23, PT ;  /* 0x00000017a5005c0c */ /* 0x000fe2000bfa6270 */
[C---:B------:R-:W-:Y:S01]  /*34f0*/  VIADD R165, R169.reuse, 0xffffffe1 ;  /* 0xffffffe1a9a57836 */ /* 0x040fe20000000000 */
[----:B------:R-:W-:Y:S01]  /*3500*/  IABS R214, R214 ;  /* 0x000000d600d67213 */ /* 0x000fe20000000000 */
[C---:B------:R-:W-:Y:S01]  /*3510*/  VIADD R207, R169.reuse, 0x19 ;  /* 0x00000019a9cf7836 */ /* 0x040fe20000000000 */
[----:B------:R-:W-:Y:S01]  /*3520*/  @P4 ISETP.GE.AND P4, PT, R202, UR23, PT ;  /* 0x00000017ca004c0c */ /* 0x000fe2000bf86270 */
[C---:B------:R-:W-:Y:S01]  /*3530*/  VIADD R202, R169.reuse, 0xffffffe0 ;  /* 0xffffffe0a9ca7836 */ /* 0x040fe20000000000 */
[----:B------:R-:W-:Y:S01]  /*3540*/  I2FP.F32.S32 R214, R214 ;  /* 0x000000d600d67245 */ /* 0x000fe20000201400 */
[----:B------:R-:W-:Y:S01]  /*3550*/  VIADD R213, R169, 0xffffffd1 ;  /* 0xffffffd1a9d57836 */ /* 0x000fe20000000000 */
[----:B------:R-:W-:Y:S01]  /*3560*/  @P2 ISETP.GE.AND P2, PT, R201, UR23, PT ;  /* 0x00000017c9002c0c */ /* 0x000fe2000bf46270 */
[C---:B------:R-:W-:Y:S01]  /*3570*/  VIADD R212, R169.reuse, 0x20 ;  /* 0x00000020a9d47836 */ /* 0x040fe20000000000 */
[----:B------:R-:W-:Y:S01]  /*3580*/  IABS R207, R207 ;  /* 0x000000cf00cf7213 */ /* 0x000fe20000000000 */
[----:B------:R-:W-:Y:S01]  /*3590*/  VIADD R211, R169, 0x11 ;  /* 0x00000011a9d37836 */ /* 0x000fe20000000000 */
[----:B------:R-:W-:Y:S01]  /*35a0*/  IABS R165, R165 ;  /* 0x000000a500a57213 */ /* 0x000fe20000000000 */
[----:B------:R-:W-:Y:S01]  /*35b0*/  LDSM.16.M88.4 R100, [R160] ;  /* 0x00000000a064783b */ /* 0x000fe20000000200 */
[----:B------:R-:W-:Y:S01]  /*35c0*/  I2FP.F32.S32 R207, R207 ;  /* 0x000000cf00cf7245 */ /* 0x000fe20000201400 */
[----:B------:R-:W-:Y:S01]  /*35d0*/  UISETP.NE.AND UP0, UPT, UR35, URZ, UPT ;  /* 0x000000ff2300728c */ /* 0x000fe2000bf05270 */
[----:B------:R-:W-:Y:S02]  /*35e0*/  I2FP.F32.S32 R165, R165 ;  /* 0x000000a500a57245 */ /* 0x000fe40000201400 */
[----:B------:R-:W-:Y:S02]  /*35f0*/  IABS R213, R213 ;  /* 0x000000d500d57213 */ /* 0x000fe40000000000 */
[----:B------:R-:W-:Y:S01]  /*3600*/  IABS R210, R210 ;  /* 0x000000d200d27213 */ /* 0x000fe20000000000 */
[----:B------:R-:W1:Y:S01]  /*3610*/  LDSM.16.M88.4 R104, [R162+0x6000] ;  /* 0x00600000a268783b */ /* 0x000e620000000200 */
[----:B------:R-:W-:Y:S02]  /*3620*/  I2FP.F32.S32 R213, R213 ;  /* 0x000000d500d57245 */ /* 0x000fe40000201400 */
[----:B------:R-:W-:Y:S02]  /*3630*/  IABS R202, R202 ;  /* 0x000000ca00ca7213 */ /* 0x000fe40000000000 */
[C---:B------:R-:W-:Y:S02]  /*3640*/  LOP3.LUT R208, R206.reuse, UR15, R195, 0x96, !PT ;  /* 0x0000000fced07c12 */ /* 0x040fe4000f8e96c3 */
[----:B------:R-:W-:Y:S01]  /*3650*/  IABS R212, R212 ;  /* 0x000000d400d47213 */ /* 0x000fe20000000000 */
[----:B------:R-:W2:Y:S01]  /*3660*/  LDSM.16.M88.4 R108, [R160+0x1000] ;  /* 0x00100000a06c783b */ /* 0x000ea20000000200 */
[----:B------:R-:W-:Y:S02]  /*3670*/  IABS R219, R219 ;  /* 0x000000db00db7213 */ /* 0x000fe40000000000 */
[----:B------:R-:W-:Y:S02]  /*3680*/  I2FP.F32.S32 R210, R210 ;  /* 0x000000d200d27245 */ /* 0x000fe40000201400 */
[----:B------:R-:W-:Y:S01]  /*3690*/  LOP3.LUT R206, R206, UR15, R193, 0x96, !PT ;  /* 0x0000000fcece7c12 */ /* 0x000fe2000f8e96c1 */
[----:B------:R-:W-:Y:S01]  /*36a0*/  UIADD3 UR15, UPT, UPT, UR33, -0x4498517b, URZ ;  /* 0xbb67ae85210f7890 */ /* 0x000fe2000fffe0ff */
[----:B------:R-:W-:Y:S01]  /*36b0*/  I2FP.F32.S32 R202, R202 ;  /* 0x000000ca00ca7245 */ /* 0x000fe20000201400 */
[----:B------:R-:W3:Y:S01]  /*36c0*/  LDSM.16.M88.4 R112, [R162+0x6400] ;  /* 0x00640000a270783b */ /* 0x000ee20000000200 */
[----:B------:R-:W-:Y:S02]  /*36d0*/  I2FP.F32.S32 R212, R212 ;  /* 0x000000d400d47245 */ /* 0x000fe40000201400 */
[----:B------:R-:W-:Y:S04]  /*36e0*/  IABS R211, R211 ;  /* 0x000000d300d37213 */ /* 0x000fe80000000000 */
[----:B------:R-:W-:Y:S01]  /*36f0*/  I2FP.F32.S32 R211, R211 ;  /* 0x000000d300d37245 */ /* 0x000fe20000201400 */
[----:B------:R-:W4:Y:S08]  /*3700*/  LDSM.16.M88.4 R116, [R162+0x6800] ;  /* 0x00680000a274783b */ /* 0x000f300000000200 */
[----:B------:R-:W4:Y:S01]  /*3710*/  LDSM.16.M88.4 R120, [R162+0x6c00] ;  /* 0x006c0000a278783b */ /* 0x000f220000000200 */
[-C--:B-1----:R-:W-:Y:S08]  /*3720*/  HMMA.16816.F32 R4, R100, R104.reuse, RZ ;  /* 0x000000686404723c */ /* 0x082ff000000018ff */
[C---:B--2---:R-:W-:Y:S08]  /*3730*/  HMMA.16816.F32 R8, R108.reuse, R104, RZ ;  /* 0x000000686c08723c */ /* 0x044ff000000018ff */
[-C--:B------:R-:W-:Y:S08]  /*3740*/  HMMA.16816.F32 R12, R108, R106.reuse, RZ ;  /* 0x0000006a6c0c723c */ /* 0x080ff000000018ff */
[C---:B------:R-:W-:Y:S08]  /*3750*/  HMMA.16816.F32 R16, R100.reuse, R106, RZ ;  /* 0x0000006a6410723c */ /* 0x040ff000000018ff */
[-C--:B---3--:R-:W-:Y:S08]  /*3760*/  HMMA.16816.F32 R20, R100, R112.reuse, RZ ;  /* 0x000000706414723c */ /* 0x088ff000000018ff */
[C---:B------:R-:W-:Y:S08]  /*3770*/  HMMA.16816.F32 R24, R108.reuse, R112, RZ ;  /* 0x000000706c18723c */ /* 0x040ff000000018ff */
[-C--:B------:R-:W-:Y:S08]  /*3780*/  HMMA.16816.F32 R28, R108, R114.reuse, RZ ;  /* 0x000000726c1c723c */ /* 0x080ff000000018ff */
[C---:B------:R-:W-:Y:S01]  /*3790*/  HMMA.16816.F32 R32, R100.reuse, R114, RZ ;  /* 0x000000726420723c */ /* 0x040fe200000018ff */
[----:B------:R-:W-:Y:S07]  /*37a0*/  LDSM.16.M88.4 R112, [R0+0x6000] ;  /* 0x006000000070783b */ /* 0x000fee0000000200 */
[-C--:B----4-:R-:W-:Y:S08]  /*37b0*/  HMMA.16816.F32 R36, R100, R116.reuse, RZ ;  /* 0x000000746424723c */ /* 0x090ff000000018ff */
[C---:B------:R-:W-:Y:S02]  /*37c0*/  HMMA.16816.F32 R40, R108.reuse, R116, RZ ;  /* 0x000000746c28723c */ /* 0x040fe400000018ff */
[----:B------:R-:W-:Y:S05]  /*37d0*/  IMAD.IADD R116, R160, 0x1, R157 ;  /* 0x00000001a0747824 */ /* 0x000fea00078e029d */
[----:B------:R-:W1:Y:S01]  /*37e0*/  LDSM.16.M88.4 R104, [R116] ;  /* 0x000000007468783b */ /* 0x000e620000000200 */
[-C--:B------:R-:W-:Y:S08]  /*37f0*/  HMMA.16816.F32 R44, R108, R118.reuse, RZ ;  /* 0x000000766c2c723c */ /* 0x080ff000000018ff */
[C---:B------:R-:W-:Y:S01]  /*3800*/  HMMA.16816.F32 R48, R100.reuse, R118, RZ ;  /* 0x000000766430723c */ /* 0x040fe200000018ff */
[----:B------:R-:W2:Y:S07]  /*3810*/  LDSM.16.M88.4 R116, [R116+0x1000] ;  /* 0x001000007474783b */ /* 0x000eae0000000200 */
[-C--:B------:R-:W-:Y:S08]  /*3820*/  HMMA.16816.F32 R52, R100, R120.reuse, RZ ;  /* 0x000000786434723c */ /* 0x080ff000000018ff */
[C---:B------:R-:W-:Y:S08]  /*3830*/  HMMA.16816.F32 R56, R108.reuse, R120, RZ ;  /* 0x000000786c38723c */ /* 0x040ff000000018ff */
[-C--:B------:R-:W-:Y:S01]  /*3840*/  HMMA.16816.F32 R60, R108, R122.reuse, RZ ;  /* 0x0000007a6c3c723c */ /* 0x080fe200000018ff */
[----:B------:R-:W-:Y:S07]  /*3850*/  SHF.R.U32.HI R108, RZ, 0x1, R3 ;  /* 0x00000001ff6c7819 */ /* 0x000fee0000011603 */
[----:B------:R-:W-:Y:S01]  /*3860*/  HMMA.16816.F32 R64, R100, R122, RZ ;  /* 0x0000007a6440723c */ /* 0x000fe200000018ff */
[----:B------:R-:W3:Y:S07]  /*3870*/  LDSM.16.M88.4 R100, [R0+0x6400] ;  /* 0x006400000064783b */ /* 0x000eee0000000200 */
[-C--:B-1----:R-:W-:Y:S08]  /*3880*/  HMMA.16816.F32 R4, R104, R112.reuse, R4 ;  /* 0x000000706804723c */ /* 0x082ff00000001804 */
[C---:B--2---:R-:W-:Y:S08]  /*3890*/  HMMA.16816.F32 R8, R116.reuse, R112, R8 ;  /* 0x000000707408723c */ /* 0x044ff00000001808 */
[-C--:B------:R-:W-:Y:S03]  /*38a0*/  HMMA.16816.F32 R12, R116, R114.reuse, R12 ;  /* 0x00000072740c723c */ /* 0x080fe6000000180c */
[----:B------:R-:W-:Y:S01]  /*38b0*/  FFMA.FTZ R4, R203, -UR30, R4 ;  /* 0x8000001ecb047c23 */ /* 0x000fe20008010004 */
[----:B------:R-:W-:Y:S01]  /*38c0*/  FFMA.FTZ R6, R165, -UR30, R6 ;  /* 0x8000001ea5067c23 */ /* 0x000fe20008010006 */
[----:B------:R-:W-:Y:S01]  /*38d0*/  FFMA.FTZ R5, R210, -UR30, R5 ;  /* 0x8000001ed2057c23 */ /* 0x000fe20008010005 */
[----:B------:R-:W-:Y:S02]  /*38e0*/  FFMA.FTZ R7, R202, -UR30, R7 ;  /* 0x8000001eca077c23 */ /* 0x000fe40008010007 */
[----:B------:R-:W-:Y:S01]  /*38f0*/  @P0 FSEL R4, R4, -INF , !P2 ;  /* 0xff80000004040808 */ /* 0x000fe20005000000 */
[C---:B------:R-:W-:Y:S01]  /*3900*/  HMMA.16816.F32 R16, R104.reuse, R114, R16 ;  /* 0x000000726810723c */ /* 0x040fe20000001810 */
[----:B------:R-:W-:Y:S03]  /*3910*/  PLOP3.LUT P0, PT, PT, PT, UP1, 0x80, 0x8 ;  /* 0x000000000008781c */ /* 0x000fe60003f0f018 */
[----:B------:R-:W-:Y:S01]  /*3920*/  @P3 FSEL R6, R6, -INF , !P2 ;  /* 0xff80000006063808 */ /* 0x000fe20005000000 */
[----:B------:R-:W-:Y:S01]  /*3930*/  FFMA.FTZ R10, R209, -UR30, R10 ;  /* 0x8000001ed10a7c23 */ /* 0x000fe2000801000a */
[----:B------:R-:W-:Y:S01]  /*3940*/  PLOP3.LUT P3, PT, PT, PT, UP1, 0x80, 0x8 ;  /* 0x000000000008781c */ /* 0x000fe20003f6f018 */
[----:B------:R-:W-:Y:S01]  /*3950*/  FFMA.FTZ R8, R207, -UR30, R8 ;  /* 0x8000001ecf087c23 */ /* 0x000fe20008010008 */
[-C--:B---3--:R-:W-:Y:S03]  /*3960*/  HMMA.16816.F32 R20, R104, R100.reuse, R20 ;  /* 0x000000646814723c */ /* 0x088fe60000001814 */
[----:B------:R-:W-:Y:S01]  /*3970*/  IMAD.WIDE.U32 R208, R208, -0x2daee0ad, RZ ;  /* 0xd2511f53d0d07825 */ /* 0x000fe200078e00ff */
[----:B------:R-:W-:Y:S02]  /*3980*/  @P6 FSEL R8, R8, -INF , !P2 ;  /* 0xff80000008086808 */ /* 0x000fe40005000000 */
[----:B------:R-:W-:Y:S01]  /*3990*/  @P0 FSEL R10, R10, -INF , !P2 ;  /* 0xff8000000a0a0808 */ /* 0x000fe20005000000 */
[----:B------:R-:W-:Y:S01]  /*39a0*/  FFMA.FTZ R9, R214, -UR30, R9 ;  /* 0x8000001ed6097c23 */ /* 0x000fe20008010009 */
[----:B------:R-:W-:Y:S01]  /*39b0*/  LOP3.LUT R200, R220, UR31, R209, 0x96, !PT ;  /* 0x0000001fdcc87c12 */ /* 0x000fe2000f8e96d1 */
[C---:B------:R-:W-:Y:S01]  /*39c0*/  HMMA.16816.F32 R24, R116.reuse, R100, R24 ;  /* 0x000000647418723c */ /* 0x040fe20000001818 */
[----:B------:R-:W-:Y:S02]  /*39d0*/  PLOP3.LUT P6, PT, PT, PT, UP1, 0x80, 0x8 ;  /* 0x000000000008781c */ /* 0x000fe40003fcf018 */
[----:B------:R-:W-:Y:S01]  /*39e0*/  PLOP3.LUT P0, PT, PT, PT, UP1, 0x80, 0x8 ;  /* 0x000000000008781c */ /* 0x000fe20003f0f018 */
[----:B------:R-:W-:Y:S01]  /*39f0*/  IMAD.WIDE.U32 R234, R200, -0x326172a9, RZ ;  /* 0xcd9e8d57c8ea7825 */ /* 0x000fe200078e00ff */
[----:B------:R-:W-:Y:S01]  /*3a00*/  PLOP3.LUT P2, PT, PT, PT, UP1, 0x80, 0x8 ;  /* 0x000000000008781c */ /* 0x000fe20003f4f018 */
[----:B------:R-:W2:Y:S01]  /*3a10*/  LDG.E R200, desc[UR28][R204.64] ;  /* 0x0000001cccc87981 */ /* 0x000ea2000c1e1900 */
[----:B------:R-:W-:Y:S01]  /*3a20*/  @P3 FSEL R5, R5, -INF , !P4 ;  /* 0xff80000005053808 */ /* 0x000fe20006000000 */
[----:B------:R-:W-:Y:S01]  /*3a30*/  FFMA.FTZ R11, R212, -UR30, R11 ;  /* 0x8000001ed40b7c23 */ /* 0x000fe2000801000b */
[----:B------:R-:W-:Y:S01]  /*3a40*/  PLOP3.LUT P3, PT, PT, PT, UP1, 0x80, 0x8 ;  /* 0x000000000008781c */ /* 0x000fe20003f6f018 */
[-C--:B------:R-:W-:Y:S03]  /*3a50*/  HMMA.16816.F32 R28, R116, R102.reuse, R28 ;  /* 0x00000066741c723c */ /* 0x080fe6000000181c */
[----:B------:R-:W-:Y:S01]  /*3a60*/  FFMA.FTZ R18, R203, -UR30, R18 ;  /* 0x8000001ecb127c23 */ /* 0x000fe20008010012 */
[----:B------:R-:W-:Y:S01]  /*3a70*/  LOP3.LUT R203, R196, UR15, R221, 0x96, !PT ;  /* 0x0000000fc4cb7c12 */ /* 0x000fe2000f8e96dd */
[----:B------:R-:W-:Y:S01]  /*3a80*/  FFMA.FTZ R12, R211, -UR30, R12 ;  /* 0x8000001ed30c7c23 */ /* 0x000fe2000801000c */
[----:B------:R-:W-:Y:S01]  /*3a90*/  @P6 FSEL R7, R7, -INF , !P4 ;  /* 0xff80000007076808 */ /* 0x000fe20006000000 */
[----:B------:R-:W-:Y:S01]  /*3aa0*/  FFMA.FTZ R15, R214, -UR30, R15 ;  /* 0x8000001ed60f7c23 */ /* 0x000fe2000801000f */
[----:B------:R-:W-:Y:S01]  /*3ab0*/  I2FP.F32.S32 R214, R219 ;  /* 0x000000db00d67245 */ /* 0x000fe20000201400 */
[C---:B------:R-:W-:Y:S01]  /*3ac0*/  HMMA.16816.F32 R32, R104.reuse, R102, R32 ;  /* 0x000000666820723c */ /* 0x040fe20000001820 */
[----:B------:R-:W-:Y:S01]  /*3ad0*/  PLOP3.LUT P6, PT, PT, PT, UP1, 0x80, 0x8 ;  /* 0x000000000008781c */ /* 0x000fe20003fcf018 */
[----:B------:R-:W1:Y:S02]  /*3ae0*/  LDSM.16.M88.4 R100, [R0+0x6800] ;  /* 0x006800000064783b */ /* 0x000e640000000200 */
[----:B------:R-:W-:Y:S01]  /*3af0*/  @P0 FSEL R9, R9, -INF , !P4 ;  /* 0xff80000009090808 */ /* 0x000fe20006000000 */
[C---:B------:R-:W-:Y:S01]  /*3b00*/  FFMA.FTZ R17, R214.reuse, -UR30, R17 ;  /* 0x8000001ed6117c23 */ /* 0x040fe20008010011 */
        /* <DEDUP_REMOVED lines=8> */
[----:B------:R-:W-:Y:S01]  /*3b90*/  @P3 FSEL R12, R12, -INF , !P5 ;  /* 0xff8000000c0c3808 */ /* 0x000fe20006800000 */
[----:B------:R-:W-:Y:S01]  /*3ba0*/  FFMA.FTZ R19, R210, -UR30, R19 ;  /* 0x8000001ed2137c23 */ /* 0x000fe20008010013 */
[----:B------:R-:W-:Y:S01]  /*3bb0*/  PLOP3.LUT P3, PT, PT, PT, UP1, 0x80, 0x8 ;  /* 0x000000000008781c */ /* 0x000fe20003f6f018 */
[----:B------:R-:W-:Y:S01]  /*3bc0*/  FFMA.FTZ R22, R213, -UR30, R22 ;  /* 0x8000001ed5167c23 */ /* 0x000fe20008010016 */
[----:B------:R-:W-:Y:S01]  /*3bd0*/  @P6 FSEL R14, R14, -INF , !P5 ;  /* 0xff8000000e0e6808 */ /* 0x000fe20006800000 */
[----:B------:R-:W-:Y:S01]  /*3be0*/  VIADD R213, R169, 0x8 ;  /* 0x00000008a9d57836 */ /* 0x000fe20000000000 */
[----:B------:R-:W-:Y:S01]  /*3bf0*/  IABS R212, R212 ;  /* 0x000000d400d47213 */ /* 0x000fe20000000000 */
[----:B------:R-:W-:Y:S01]  /*3c00*/  FFMA.FTZ R26, R211, -UR30, R26 ;  /* 0x8000001ed31a7c23 */ /* 0x000fe2000801001a */
[----:B------:R-:W-:Y:S01]  /*3c10*/  @P0 FSEL R16, R16, -INF , !P5 ;  /* 0xff80000010100808 */ /* 0x000fe20006800000 */
[----:B------:R-:W-:Y:S01]  /*3c20*/  IMAD.WIDE.U32 R206, R206, -0x2daee0ad, RZ ;  /* 0xd2511f53cece7825 */ /* 0x000fe200078e00ff */
[----:B------:R-:W-:Y:S02]  /*3c30*/  PLOP3.LUT P0, PT, PT, PT, UP1, 0x80, 0x8 ;  /* 0x000000000008781c */ /* 0x000fe40003f0f018 */
[----:B------:R-:W-:Y:S01]  /*3c40*/  @P4 FSEL R18, R18, -INF , !P5 ;  /* 0xff80000012124808 */ /* 0x000fe20006800000 */
[C---:B------:R-:W-:Y:S01]  /*3c50*/  @P2 VIADD R217, R201.reuse, 0x9 ;  /* 0x00000009c9d92836 */ /* 0x040fe20000000000 */
[----:B------:R-:W-:Y:S01]  /*3c60*/  I2FP.F32.S32 R212, R212 ;  /* 0x000000d400d47245 */ /* 0x000fe20000201400 */
[----:B------:R-:W-:Y:S01]  /*3c70*/  @P3 VIADD R218, R201, 0x10 ;  /* 0x00000010c9da3836 */ /* 0x000fe20000000000 */
[----:B------:R-:W-:Y:S01]  /*3c80*/  PLOP3.LUT P5, PT, PT, PT, UP1, 0x80, 0x8 ;  /* 0x000000000008781c */ /* 0x000fe20003faf018 */
[----:B------:R-:W-:Y:S01]  /*3c90*/  VIADD R210, R169, 0xffffffc8 ;  /* 0xffffffc8a9d27836 */ /* 0x000fe20000000000 */
[----:B------:R-:W-:Y:S01]  /*3ca0*/  PLOP3.LUT P4, PT, PT, PT, UP1, 0x80, 0x8 ;  /* 0x000000000008781c */ /* 0x000fe20003f8f018 */
[C---:B------:R-:W-:Y:S01]  /*3cb0*/  FFMA.FTZ R13, R212.reuse, -UR30, R13 ;  /* 0x8000001ed40d7c23 */ /* 0x040fe2000801000d */
[----:B------:R-:W-:Y:S01]  /*3cc0*/  PLOP3.LUT P2, PT, PT, PT, UP1, 0x80, 0x8 ;  /* 0x000000000008781c */ /* 0x000fe20003f4f018 */
[----:B------:R-:W-:Y:S01]  /*3cd0*/  FFMA.FTZ R27, R212, -UR30, R27 ;  /* 0x8000001ed41b7c23 */ /* 0x000fe2000801001b */
[----:B------:R-:W-:Y:S01]  /*3ce0*/  PLOP3.LUT P6, PT, PT, PT, UP1, 0x80, 0x8 ;  /* 0x000000000008781c */ /* 0x000fe20003fcf018 */
[----:B------:R-:W-:Y:S01]  /*3cf0*/  @P0 VIADD R216, R201, 0x18 ;  /* 0x00000018c9d80836 */ /* 0x000fe20000000000 */
[----:B------:R-:W-:Y:S01]  /*3d00*/  PLOP3.LUT P0, PT, PT, PT, UP1, 0x80, 0x8 ;  /* 0x000000000008781c */ /* 0x000fe20003f0f018 */
[C---:B------:R-:W-:Y:S01]  /*3d10*/  VIADD R211, R169.reuse, 0xffffffc1 ;  /* 0xffffffc1a9d37836 */ /* 0x040fe20000000000 */
[----:B------:R-:W-:Y:S01]  /*3d20*/  PLOP3.LUT P3, PT, PT, PT, UP1, 0x80, 0x8 ;  /* 0x000000000008781c */ /* 0x000fe20003f6f018 */
[----:B------:R-:W-:Y:S01]  /*3d30*/  VIADD R209, R169, 0xffffffc9 ;  /* 0xffffffc9a9d17836 */ /* 0x000fe20000000000 */
[----:B------:R-:W-:Y:S01]  /*3d40*/  IABS R210, R210 ;  /* 0x000000d200d27213 */ /* 0x000fe20000000000 */
[-C--:B-1----:R-:W-:Y:S03]  /*3d50*/  HMMA.16816.F32 R36, R104, R100.reuse, R36 ;  /* 0x000000646824723c */ /* 0x082fe60000001824 */
[----:B------:R-:W-:Y:S01]  /*3d60*/  @P4 ISETP.GE.AND P4, PT, R218, UR23, PT ;  /* 0x00000017da004c0c */ /* 0x000fe2000bf86270 */
[----:B------:R-:W-:Y:S01]  /*3d70*/  IMAD.WIDE.U32 R218, R199, -0x2daee0ad, RZ ;  /* 0xd2511f53c7da7825 */ /* 0x000fe200078e00ff */
[----:B------:R-:W-:Y:S02]  /*3d80*/  @P5 ISETP.GE.AND P5, PT, R217, UR23, PT ;  /* 0x00000017d9005c0c */ /* 0x000fe4000bfa6270 */
[----:B------:R-:W-:Y:S01]  /*3d90*/  IABS R217, R209 ;  /* 0x000000d100d97213 */ /* 0x000fe20000000000 */
[C---:B------:R-:W-:Y:S04]  /*3da0*/  HMMA.16816.F32 R40, R116.reuse, R100, R40 ;  /* 0x000000647428723c */ /* 0x040fe80000001828 */
[----:B------:R-:W-:Y:S01]  /*3db0*/  @P2 FSEL R13, R13, -INF , !P5 ;  /* 0xff8000000d0d2808 */ /* 0x000fe20006800000 */
[----:B------:R-:W-:Y:S01]  /*3dc0*/  @P6 VIADD R215, R201, 0x11 ;  /* 0x00000011c9d76836 */ /* 0x000fe20000000000 */
[----:B------:R-:W-:Y:S01]  /*3dd0*/  I2FP.F32.S32 R217, R217 ;  /* 0x000000d900d97245 */ /* 0x000fe20000201400 */
[----:B------:R-:W-:Y:S01]  /*3de0*/  VIADD R209, R169, 0x9 ;  /* 0x00000009a9d17836 */ /* 0x000fe20000000000 */
[----:B------:R-:W-:Y:S01]  /*3df0*/  PLOP3.LUT P2, PT, PT, PT, UP1, 0x80, 0x8 ;  /* 0x000000000008781c */ /* 0x000fe20003f4f018 */
[-C--:B------:R-:W-:Y:S01]  /*3e00*/  HMMA.16816.F32 R44, R116, R102.reuse, R44 ;  /* 0x00000066742c723c */ /* 0x080fe2000000182c */
[----:B------:R-:W-:Y:S02]  /*3e10*/  PLOP3.LUT P6, PT, PT, PT, UP1, 0x80, 0x8 ;  /* 0x000000000008781c */ /* 0x000fe40003fcf018 */
[----:B------:R-:W-:Y:S01]  /*3e20*/  @P0 FSEL R15, R15, -INF , !P5 ;  /* 0xff8000000f0f0808 */ /* 0x000fe20006800000 */
[C---:B------:R-:W-:Y:S01]  /*3e30*/  FFMA.FTZ R20, R217.reuse, -UR30, R20 ;  /* 0x8000001ed9147c23 */ /* 0x040fe20008010014 */
[----:B------:R-:W-:Y:S01]  /*3e40*/  IABS R213, R213 ;  /* 0x000000d500d57213 */ /* 0x000fe20000000000 */
[----:B------:R-:W-:Y:S01]  /*3e50*/  FFMA.FTZ R34, R217, -UR30, R34 ;  /* 0x8000001ed9227c23 */ /* 0x000fe20008010022 */
[----:B------:R-:W-:Y:S01]  /*3e60*/  PLOP3.LUT P0, PT, PT, PT, UP1, 0x80, 0x8 ;  /* 0x000000000008781c */ /* 0x000fe20003f0f018 */
[C---:B------:R-:W-:Y:S01]  /*3e70*/  HMMA.16816.F32 R48, R104.reuse, R102, R48 ;  /* 0x000000666830723c */ /* 0x040fe20000001830 */
[----:B------:R-:W1:Y:S03]  /*3e80*/  LDSM.16.M88.4 R100, [R0+0x6c00] ;  /* 0x006c00000064783b */ /* 0x000e660000000200 */
[----:B------:R-:W-:Y:S01]  /*3e90*/  @P3 ISETP.GE.AND P3, PT, R215, UR23, PT ;  /* 0x00000017d7003c0c */ /* 0x000fe2000bf66270 */
[----:B------:R-:W-:Y:S01]  /*3ea0*/  IMAD.WIDE.U32 R214, R198, -0x2daee0ad, RZ ;  /* 0xd2511f53c6d67825 */ /* 0x000fe200078e00ff */
[----:B------:R-:W-:Y:S02]  /*3eb0*/  @P2 FSEL R17, R17, -INF , !P5 ;  /* 0xff80000011112808 */ /* 0x000fe40006800000 */
[----:B------:R-:W-:Y:S02]  /*3ec0*/  @P6 ISETP.GE.AND P6, PT, R216, UR23, PT ;  /* 0x00000017d8006c0c */ /* 0x000fe4000bfc6270 */
[----:B------:R-:W-:Y:S02]  /*3ed0*/  PLOP3.LUT P2, PT, PT, PT, UP1, 0x80, 0x8 ;  /* 0x000000000008781c */ /* 0x000fe40003f4f018 */
[----:B------:R-:W-:Y:S01]  /*3ee0*/  I2FP.F32.S32 R216, R213 ;  /* 0x000000d500d87245 */ /* 0x000fe20000201400 */
[----:B------:R-:W-:Y:S01]  /*3ef0*/  IMAD.WIDE.U32 R212, R191, -0x2daee0ad, RZ ;  /* 0xd2511f53bfd47825 */ /* 0x000fe200078e00ff */
[----:B------:R-:W-:Y:S02]  /*3f00*/  @P0 FSEL R19, R19, -INF , !P5 ;  /* 0xff80000013130808 */ /* 0x000fe40006800000 */
[----:B------:R-:W-:Y:S01]  /*3f10*/  LOP3.LUT R191, R218, UR31, R215, 0x96, !PT ;  /* 0x0000001fdabf7c12 */ /* 0x000fe2000f8e96d7 */
[C---:B------:R-:W-:Y:S01]  /*3f20*/  FFMA.FTZ R25, R216.reuse, -UR30, R25 ;  /* 0x8000001ed8197c23 */ /* 0x040fe20008010019 */
[----:B------:R-:W-:Y:S01]  /*3f30*/  IABS R209, R209 ;  /* 0x000000d100d17213 */ /* 0x000fe20000000000 */
[----:B------:R-:W-:Y:S01]  /*3f40*/  FFMA.FTZ R31, R216, -UR30, R31 ;  /* 0x8000001ed81f7c23 */ /* 0x000fe2000801001f */
[----:B------:R-:W-:Y:S01]  /*3f50*/  LOP3.LUT R199, R218, UR31, R213, 0x96, !PT ;  /* 0x0000001fdac77c12 */ /* 0x000fe2000f8e96d5 */
[----:B------:R-:W-:Y:S01]  /*3f60*/  VIADD R218, R169, 0xffffffc0 ;  /* 0xffffffc0a9da7836 */ /* 0x000fe20000000000 */
[----:B------:R-:W-:Y:S02]  /*3f70*/  PLOP3.LUT P0, PT, PT, PT, UP1, 0x80, 0x8 ;  /* 0x000000000008781c */ /* 0x000fe40003f0f018 */
[----:B------:R-:W-:Y:S01]  /*3f80*/  IABS R213, R169 ;  /* 0x000000a900d57213 */ /* 0x000fe20000000000 */
[----:B------:R-:W-:Y:S01]  /*3f90*/  IMAD.WIDE.U32 R236, R199, -0x326172a9, RZ ;  /* 0xcd9e8d57c7ec7825 */ /* 0x000fe200078e00ff */
[----:B------:R-:W-:Y:S01]  /*3fa0*/  @P2 FSEL R20, R20, -INF , !P4 ;  /* 0xff80000014142808 */ /* 0x000fe20006000000 */
[----:B------:R-:W3:Y:S01]  /*3fb0*/  LDG.E R199, desc[UR28][R204.64+0x20] ;  /* 0x0000201cccc77981 */ /* 0x000ee2000c1e1900 */
[----:B------:R-:W-:Y:S01]  /*3fc0*/  LOP3.LUT R198, R196, UR15, R219, 0x96, !PT ;  /* 0x0000000fc4c67c12 */ /* 0x000fe2000f8e96db */
[----:B------:R-:W-:Y:S01]  /*3fd0*/  UIADD3 UR15, UPT, UPT, UR32, -0x255992d5, URZ ;  /* 0xdaa66d2b200f7890 */ /* 0x000fe2000fffe0ff */
[----:B------:R-:W-:Y:S01]  /*3fe0*/  PLOP3.LUT P5, PT, PT, PT, UP1, 0x80, 0x8 ;  /* 0x000000000008781c */ /* 0x000fe20003faf018 */
[----:B------:R-:W-:Y:S01]  /*3ff0*/  IMAD.MOV.U32 R219, RZ, RZ, R213 ;  /* 0x000000ffffdb7224 */ /* 0x000fe200078e00d5 */
[----:B------:R-:W-:Y:S01]  /*4000*/  LOP3.LUT R207, R220, UR31, R207, 0x96, !PT ;  /* 0x0000001fdccf7c12 */ /* 0x000fe2000f8e96cf */
[----:B------:R-:W-:Y:S01]  /*4010*/  IMAD.WIDE.U32 R226, R198, -0x326172a9, RZ ;  /* 0xcd9e8d57c6e27825 */ /* 0x000fe200078e00ff */
[----:B------:R-:W-:Y:S01]  /*4020*/  PLOP3.LUT P2, PT, PT, PT, UP1, 0x80, 0x8 ;  /* 0x000000000008781c */ /* 0x000fe20003f4f018 */
[----:B-----5:R-:W5:Y:S01]  /*4030*/  LDG.E R198, desc[UR28][R204.64+0x100] ;  /* 0x0001001cccc67981 */ /* 0x020f62000c1e1900 */
[----:B------:R-:W-:Y:S01]  /*4040*/  I2FP.F32.S32 R209, R209 ;  /* 0x000000d100d17245 */ /* 0x000fe20000201400 */
[----:B------:R-:W-:Y:S01]  /*4050*/  UIADD3 UR31, UPT, UPT, UR32, 0x3c6ef372, URZ ;  /* 0x3c6ef372201f7890 */ /* 0x000fe2000fffe0ff */
[----:B------:R-:W-:Y:S01]  /*4060*/  I2FP.F32.S32 R210, R210 ;  /* 0x000000d200d27245 */ /* 0x000fe20000201400 */
[----:B------:R-:W-:Y:S01]  /*4070*/  IMAD.WIDE.U32 R232, R207, -0x326172a9, RZ ;  /* 0xcd9e8d57cfe87825 */ /* 0x000fe200078e00ff */
[----:B------:R-:W-:Y:S01]  /*4080*/  IABS R211, R211 ;  /* 0x000000d300d37213 */ /* 0x000fe20000000000 */
[-C--:B-1----:R-:W-:Y:S03]  /*4090*/  HMMA.16816.F32 R52, R104, R100.reuse, R52 ;  /* 0x000000646834723c */ /* 0x082fe60000001834 */
[----:B------:R-:W-:Y:S01]  /*40a0*/  @P5 FSEL R22, R22, -INF , !P4 ;  /* 0xff80000016165808 */ /* 0x000fe20006000000 */
[C---:B------:R-:W-:Y:S01]  /*40b0*/  FFMA.FTZ R24, R209.reuse, -UR30, R24 ;  /* 0x8000001ed1187c23 */ /* 0x040fe20008010018 */
[----:B------:R-:W-:Y:S01]  /*40c0*/  PLOP3.LUT P5, PT, PT, PT, UP1, 0x80, 0x8 ;  /* 0x000000000008781c */ /* 0x000fe20003faf018 */
[----:B------:R-:W-:Y:S01]  /*40d0*/  FFMA.FTZ R30, R209, -UR30, R30 ;  /* 0x8000001ed11e7c23 */ /* 0x000fe2000801001e */
[----:B------:R-:W-:Y:S01]  /*40e0*/  @P2 FSEL R26, R26, -INF , !P4 ;  /* 0xff8000001a1a2808 */ /* 0x000fe20006000000 */
[C---:B------:R-:W-:Y:S01]  /*40f0*/  HMMA.16816.F32 R56, R116.reuse, R100, R56 ;  /* 0x000000647438723c */ /* 0x040fe20000001838 */
[----:B------:R-:W-:Y:S03]  /*4100*/  PLOP3.LUT P2, PT, PT, PT, UP1, 0x80, 0x8 ;  /* 0x000000000008781c */ /* 0x000fe60003f4f018 */
[----:B------:R-:W-:Y:S01]  /*4110*/  @P0 FSEL R24, R24, -INF , !P4 ;  /* 0xff80000018180808 */ /* 0x000fe20006000000 */
[C---:B------:R-:W-:Y:S01]  /*4120*/  FFMA.FTZ R21, R210.reuse, -UR30, R21 ;  /* 0x8000001ed2157c23 */ /* 0x040fe20008010015 */
[----:B------:R-:W-:Y:S01]  /*4130*/  PLOP3.LUT P0, PT, PT, PT, UP1, 0x80, 0x8 ;  /* 0x000000000008781c */ /* 0x000fe20003f0f018 */
[----:B------:R-:W-:Y:S01]  /*4140*/  FFMA.FTZ R35, R210, -UR30, R35 ;  /* 0x8000001ed2237c23 */ /* 0x000fe20008010023 */
[----:B------:R-:W-:Y:S01]  /*4150*/  PLOP3.LUT P4, PT, PT, PT, UP1, 0x80, 0x8 ;  /* 0x000000000008781c */ /* 0x000fe20003f8f018 */
[-C--:B------:R-:W-:Y:S03]  /*4160*/  HMMA.16816.F32 R60, R116, R102.reuse, R60 ;  /* 0x00000066743c723c */ /* 0x080fe6000000183c */
[----:B------:R-:W-:Y:S01]  /*4170*/  I2FP.F32.S32 R211, R211 ;  /* 0x000000d300d37245 */ /* 0x000fe20000201400 */
[----:B------:R-:W-:Y:S01]  /*4180*/  VIADD R210, R169, 0xffffffb9 ;  /* 0xffffffb9a9d27836 */ /* 0x000fe20000000000 */
[----:B------:R-:W-:Y:S01]  /*4190*/  @P5 FSEL R21, R21, -INF , !P3 ;  /* 0xff80000015155808 */ /* 0x000fe20005800000 */
[----:B------:R-:W-:Y:S01]  /*41a0*/  VIADD R209, R169, 0x1 ;  /* 0x00000001a9d17836 */ /* 0x000fe20000000000 */
[----:B------:R-:W-:Y:S01]  /*41b0*/  PLOP3.LUT P5, PT, PT, PT, UP1, 0x80, 0x8 ;  /* 0x000000000008781c */ /* 0x000fe20003faf018 */
[----:B------:R-:W-:Y:S04]  /*41c0*/  HMMA.16816.F32 R64, R104, R102, R64 ;  /* 0x000000666840723c */ /* 0x000fe80000001840 */
[----:B------:R-:W-:Y:S01]  /*41d0*/  IABS R209, R209 ;  /* 0x000000d100d17213 */ /* 0x000fe20000000000 */
[----:B------:R-:W-:Y:S01]  /*41e0*/  FFMA.FTZ R32, R211, -UR30, R32 ;  /* 0x8000001ed3207c23 */ /* 0x000fe20008010020 */
[----:B------:R-:W-:Y:S01]  /*41f0*/  @P0 FSEL R23, R23, -INF , !P3 ;  /* 0xff80000017170808 */ /* 0x000fe20005800000 */
[----:B------:R-:W-:Y:S01]  /*4200*/  FFMA.FTZ R38, R211, -UR30, R38 ;  /* 0x8000001ed3267c23 */ /* 0x000fe20008010026 */
[----:B------:R-:W-:Y:S02]  /*4210*/  I2FP.F32.S32 R209, R209 ;  /* 0x000000d100d17245 */ /* 0x000fe40000201400 */
[----:B------:R-:W-:Y:S01]  /*4220*/  PLOP3.LUT P0, PT, PT, PT, UP1, 0x80, 0x8 ;  /* 0x000000000008781c */ /* 0x000fe20003f0f018 */
[----:B------:R-:W-:Y:S01]  /*4230*/  FFMA.FTZ R61, R202, -UR30, R61 ;  /* 0x8000001eca3d7c23 */ /* 0x000fe2000801003d */
        /* <DEDUP_REMOVED lines=8> */
[----:B------:R-:W-:Y:S02]  /*42c0*/  PLOP3.LUT P2, PT, PT, PT, UP1, 0x80, 0x8 ;  /* 0x000000000008781c */ /* 0x000fe40003f4f018 */
[----:B------:R-:W-:Y:S02]  /*42d0*/  @P5 FSEL R28, R28, -INF , !P6 ;  /* 0xff8000001c1c5808 */ /* 0x000fe40007000000 */
[----:B------:R-:W-:Y:S02]  /*42e0*/  IABS R209, R209 ;  /* 0x000000d100d17213 */ /* 0x000fe40000000000 */
[----:B------:R-:W-:Y:S02]  /*42f0*/  @P0 FSEL R30, R30, -INF , !P6 ;  /* 0xff8000001e1e0808 */ /* 0x000fe40007000000 */
[----:B------:R-:W-:Y:S02]  /*4300*/  PLOP3.LUT P0, PT, PT, PT, UP1, 0x80, 0x8 ;  /* 0x000000000008781c */ /* 0x000fe40003f0f018 */
[----:B------:R-:W-:Y:S01]  /*4310*/  @P4 FSEL R32, R32, -INF , !P6 ;  /* 0xff80000020204808 */ /* 0x000fe20007000000 */
[C---:B------:R-:W-:Y:S01]  /*4320*/  @P3 VIADD R217, R201.reuse, 0x19 ;  /* 0x00000019c9d93836 */ /* 0x040fe20000000000 */
[----:B------:R-:W-:Y:S02]  /*4330*/  PLOP3.LUT P4, PT, PT, PT, UP1, 0x80, 0x8 ;  /* 0x000000000008781c */ /* 0x000fe40003f8f018 */
[----:B------:R-:W-:Y:S02]  /*4340*/  PLOP3.LUT P5, PT, PT, PT, UP1, 0x80, 0x8 ;  /* 0x000000000008781c */ /* 0x000fe40003faf018 */
[----:B------:R-:W-:Y:S02]  /*4350*/  @P2 FSEL R34, R34, -INF , !P6 ;  /* 0xff80000022222808 */ /* 0x000fe40007000000 */
[----:B------:R-:W-:Y:S02]  /*4360*/  PLOP3.LUT P6, PT, PT, PT, UP1, 0x80, 0x8 ;  /* 0x000000000008781c */ /* 0x000fe40003fcf018 */
[----:B------:R-:W-:Y:S01]  /*4370*/  PLOP3.LUT P2, PT, PT, PT, UP1, 0x80, 0x8 ;  /* 0x000000000008781c */ /* 0x000fe20003f4f018 */
[----:B------:R-:W-:Y:S01]  /*4380*/  @P0 VIADD R213, R201, 0x21 ;  /* 0x00000021c9d50836 */ /* 0x000fe20000000000 */
[----:B------:R-:W-:Y:S02]  /*4390*/  PLOP3.LUT P0, PT, PT, PT, UP1, 0x80, 0x8 ;  /* 0x000000000008781c */ /* 0x000fe40003f0f018 */
[----:B------:R-:W-:Y:S02]  /*43a0*/  PLOP3.LUT P3, PT, PT, PT, UP1, 0x80, 0x8 ;  /* 0x000000000008781c */ /* 0x000fe40003f6f018 */
[----:B------:R-:W-:Y:S01]  /*43b0*/  @P4 ISETP.GE.AND P4, PT, R217, UR23, PT ;  /* 0x00000017d9004c0c */ /* 0x000fe2000bf86270 */
[----:B------:R-:W-:Y:S01]  /*43c0*/  @P5 VIADD R215, R201, 0x20 ;  /* 0x00000020c9d75836 */ /* 0x000fe20000000000 */
[----:B------:R-:W-:Y:S01]  /*43d0*/  IABS R211, R210 ;  /* 0x000000d200d37213 */ /* 0x000fe20000000000 */
[----:B------:R-:W-:Y:S01]  /*43e0*/  VIADD R210, R169, 0xfffffff8 ;  /* 0xfffffff8a9d27836 */ /* 0x000fe20000000000 */
[----:B------:R-:W-:Y:S02]  /*43f0*/  IABS R217, R218 ;  /* 0x000000da00d97213 */ /* 0x000fe40000000000 */
[----:B------:R-:W-:Y:S01]  /*4400*/  @P6 ISETP.GE.AND P6, PT, R215, UR23, PT ;  /* 0x00000017d7006c0c */ /* 0x000fe2000bfc6270 */
[----:B------:R-:W-:Y:S01]  /*4410*/  @P2 VIADD R215, R201, 0x28 ;  /* 0x00000028c9d72836 */ /* 0x000fe20000000000 */
[----:B------:R-:W-:Y:S02]  /*4420*/  I2FP.F32.S32 R218, R219 ;  /* 0x000000db00da7245 */ /* 0x000fe40000201400 */
[----:B------:R-:W-:Y:S02]  /*4430*/  PLOP3.LUT P2, PT, PT, PT, UP1, 0x80, 0x8 ;  /* 0x000000000008781c */ /* 0x000fe40003f4f018 */
[----:B------:R-:W-:Y:S01]  /*4440*/  I2FP.F32.S32 R220, R217 ;  /* 0x000000d900dc7245 */ /* 0x000fe20000201400 */
[C---:B------:R-:W-:Y:S01]  /*4450*/  FFMA.FTZ R29, R218.reuse, -UR30, R29 ;  /* 0x8000001eda1d7c23 */ /* 0x040fe2000801001d */
[----:B------:R-:W-:Y:S01]  /*4460*/  I2FP.F32.S32 R211, R211 ;  /* 0x000000d300d37245 */ /* 0x000fe20000201400 */
[----:B------:R-:W-:Y:S01]  /*4470*/  IMAD.WIDE.U32 R216, R203, -0x326172a9, RZ ;  /* 0xcd9e8d57cbd87825 */ /* 0x000fe200078e00ff */
[----:B------:R-:W-:Y:S02]  /*4480*/  @P3 ISETP.GE.AND P3, PT, R213, UR23, PT ;  /* 0x00000017d5003c0c */ /* 0x000fe4000bf66270 */
[----:B------:R-:W-:Y:S01]  /*4490*/  @P0 FSEL R29, R29, -INF , !P4 ;  /* 0xff8000001d1d0808 */ /* 0x000fe20006000000 */
[----:B------:R-:W-:Y:S01]  /*44a0*/  FFMA.FTZ R43, R218, -UR30, R43 ;  /* 0x8000001eda2b7c23 */ /* 0x000fe2000801002b */
[----:B------:R-:W-:Y:S01]  /*44b0*/  LOP3.LUT R218, R194, UR31, R217, 0x96, !PT ;  /* 0x0000001fc2da7c12 */ /* 0x000fe2000f8e96d9 */
[----:B------:R-:W-:Y:S01]  /*44c0*/  FFMA.FTZ R33, R220, -UR30, R33 ;  /* 0x8000001edc217c23 */ /* 0x000fe20008010021 */
[----:B------:R-:W-:Y:S01]  /*44d0*/  PLOP3.LUT P0, PT, PT, PT, UP1, 0x80, 0x8 ;  /* 0x000000000008781c */ /* 0x000fe20003f0f018 */
[----:B------:R-:W-:Y:S01]  /*44e0*/  FFMA.FTZ R36, R211, -UR30, R36 ;  /* 0x8000001ed3247c23 */ /* 0x000fe20008010024 */
[----:B------:R-:W-:Y:S01]  /*44f0*/  LOP3.LUT R230, R216, UR15, R235, 0x96, !PT ;  /* 0x0000000fd8e67c12 */ /* 0x000fe2000f8e96eb */
[----:B------:R-:W-:Y:S01]  /*4500*/  FFMA.FTZ R39, R220, -UR30, R39 ;  /* 0x8000001edc277c23 */ /* 0x000fe20008010027 */
[----:B------:R-:W-:Y:S01]  /*4510*/  @P2 FSEL R31, R31, -INF , !P4 ;  /* 0xff8000001f1f2808 */ /* 0x000fe20006000000 */
[----:B------:R-:W-:Y:S01]  /*4520*/  FFMA.FTZ R50, R211, -UR30, R50 ;  /* 0x8000001ed3327c23 */ /* 0x000fe20008010032 */
[----:B------:R-:W-:Y:S01]  /*4530*/  LOP3.LUT R207, R216, UR15, R233, 0x96, !PT ;  /* 0x0000000fd8cf7c12 */ /* 0x000fe2000f8e96e9 */
[----:B------:R-:W-:Y:S01]  /*4540*/  IMAD.WIDE.U32 R230, R230, -0x2daee0ad, RZ ;  /* 0xd2511f53e6e67825 */ /* 0x000fe200078e00ff */
[----:B------:R-:W-:Y:S02]  /*4550*/  PLOP3.LUT P2, PT, PT, PT, UP1, 0x80, 0x8 ;  /* 0x000000000008781c */ /* 0x000fe40003f4f018 */
[----:B------:R-:W-:Y:S01]  /*4560*/  IABS R210, R210 ;  /* 0x000000d200d27213 */ /* 0x000fe20000000000 */
[C---:B------:R-:W-:Y:S01]  /*4570*/  VIADD R213, R169.reuse, 0xfffffff9 ;  /* 0xfffffff9a9d57836 */ /* 0x040fe20000000000 */
[----:B------:R-:W-:Y:S01]  /*4580*/  PLOP3.LUT P5, PT, PT, PT, UP1, 0x80, 0x8 ;  /* 0x000000000008781c */ /* 0x000fe20003faf018 */
[----:B------:R-:W-:Y:S01]  /*4590*/  VIADD R220, R169, 0xffffffb8 ;  /* 0xffffffb8a9dc7836 */ /* 0x000fe20000000000 */
[----:B------:R-:W-:Y:S01]  /*45a0*/  @P0 FSEL R33, R33, -INF , !P4 ;  /* 0xff80000021210808 */ /* 0x000fe20006000000 */
[----:B------:R-:W-:Y:S01]  /*45b0*/  VIADD R211, R169, 0xffffffb1 ;  /* 0xffffffb1a9d37836 */ /* 0x000fe20000000000 */
[----:B------:R-:W-:Y:S02]  /*45c0*/  IABS R213, R213 ;  /* 0x000000d500d57213 */ /* 0x000fe40000000000 */
[----:B------:R-:W-:Y:S02]  /*45d0*/  PLOP3.LUT P0, PT, PT, PT, UP1, 0x80, 0x8 ;  /* 0x000000000008781c */ /* 0x000fe40003f0f018 */
[----:B------:R-:W-:Y:S02]  /*45e0*/  I2FP.F32.S32 R213, R213 ;  /* 0x000000d500d57245 */ /* 0x000fe40000201400 */
[----:B------:R-:W-:Y:S02]  /*45f0*/  @P2 FSEL R35, R35, -INF , !P4 ;  /* 0xff80000023232808 */ /* 0x000fe40006000000 */
[----:B------:R-:W-:Y:S01]  /*4600*/  PLOP3.LUT P4, PT, PT, PT, UP1, 0x80, 0x8 ;  /* 0x000000000008781c */ /* 0x000fe20003f8f018 */
[C---:B------:R-:W-:Y:S01]  /*4610*/  FFMA.FTZ R40, R213.reuse, -UR30, R40 ;  /* 0x8000001ed5287c23 */ /* 0x040fe20008010028 */
[----:B------:R-:W-:Y:S01]  /*4620*/  PLOP3.LUT P2, PT, PT, PT, UP1, 0x80, 0x8 ;  /* 0x000000000008781c */ /* 0x000fe20003f4f018 */
[----:B------:R-:W-:Y:S01]  /*4630*/  FFMA.FTZ R46, R213, -UR30, R46 ;  /* 0x8000001ed52e7c23 */ /* 0x000fe2000801002e */
[----:B------:R-:W-:Y:S02]  /*4640*/  I2FP.F32.S32 R213, R209 ;  /* 0x000000d100d57245 */ /* 0x000fe40000201400 */
[----:B------:R-:W-:Y:S02]  /*4650*/  I2FP.F32.S32 R210, R210 ;  /* 0x000000d200d27245 */ /* 0x000fe40000201400 */
[----:B------:R-:W-:Y:S01]  /*4660*/  LOP3.LUT R209, R192, UR31, R217, 0x96, !PT ;  /* 0x0000001fc0d17c12 */ /* 0x000fe2000f8e96d9 */
[----:B------:R-:W-:Y:S01]  /*4670*/  IMAD.WIDE.U32 R216, R191, -0x326172a9, RZ ;  /* 0xcd9e8d57bfd87825 */ /* 0x000fe200078e00ff */
[----:B------:R-:W-:Y:S01]  /*4680*/  @P0 FSEL R36, R36, -INF , !P6 ;  /* 0xff80000024240808 */ /* 0x000fe20007000000 */
[----:B------:R1:W5:Y:S01]  /*4690*/  LDG.E R191, desc[UR28][R204.64+0x120] ;  /* 0x0001201cccbf7981 */ /* 0x000362000c1e1900 */
[----:B------:R-:W-:Y:S01]  /*46a0*/  PLOP3.LUT P0, PT, PT, PT, UP1, 0x80, 0x8 ;  /* 0x000000000008781c */ /* 0x000fe20003f0f018 */
[----:B------:R-:W-:Y:S01]  /*46b0*/  FFMA.FTZ R41, R210, -UR30, R41 ;  /* 0x8000001ed2297c23 */ /* 0x000fe20008010029 */
[----:B------:R-:W-:Y:S01]  /*46c0*/  @P4 FSEL R38, R38, -INF , !P6 ;  /* 0xff80000026264808 */ /* 0x000fe20007000000 */
[C---:B------:R-:W-:Y:S01]  /*46d0*/  FFMA.FTZ R44, R213.reuse, -UR30, R44 ;  /* 0x8000001ed52c7c23 */ /* 0x040fe2000801002c */
[----:B------:R-:W-:Y:S01]  /*46e0*/  @P2 FSEL R40, R40, -INF , !P6 ;  /* 0xff80000028282808 */ /* 0x000fe20007000000 */
[----:B------:R-:W-:Y:S01]  /*46f0*/  FFMA.FTZ R47, R210, -UR30, R47 ;  /* 0x8000001ed22f7c23 */ /* 0x000fe2000801002f */
[----:B------:R-:W-:Y:S01]  /*4700*/  IABS R220, R220 ;  /* 0x000000dc00dc7213 */ /* 0x000fe20000000000 */
[----:B------:R-:W-:Y:S01]  /*4710*/  FFMA.FTZ R58, R213, -UR30, R58 ;  /* 0x8000001ed53a7c23 */ /* 0x000fe2000801003a */
[----:B------:R-:W-:Y:S01]  /*4720*/  PLOP3.LUT P4, PT, PT, PT, UP1, 0x80, 0x8 ;  /* 0x000000000008781c */ /* 0x000fe20003f8f018 */
[----:B------:R-:W-:Y:S01]  /*4730*/  IMAD.WIDE.U32 R238, R209, -0x2daee0ad, RZ ;  /* 0xd2511f53d1ee7825 */ /* 0x000fe200078e00ff */
[----:B------:R-:W-:Y:S02]  /*4740*/  PLOP3.LUT P2, PT, PT, PT, UP1, 0x80, 0x8 ;  /* 0x000000000008781c */ /* 0x000fe40003f4f018 */
[----:B------:R-:W-:Y:S01]  /*4750*/  I2FP.F32.S32 R220, R220 ;  /* 0x000000dc00dc7245 */ /* 0x000fe20000201400 */
[C---:B------:R-:W-:Y:S01]  /*4760*/  VIADD R213, R169.reuse, 0xffffffe8 ;  /* 0xffffffe8a9d57836 */ /* 0x040fe20000000000 */
[----:B------:R-:W-:Y:S01]  /*4770*/  @P0 FSEL R42, R42, -INF , !P6 ;  /* 0xff8000002a2a0808 */ /* 0x000fe20007000000 */
[----:B------:R-:W-:Y:S01]  /*4780*/  VIADD R209, R169, 0xffffffb0 ;  /* 0xffffffb0a9d17836 */ /* 0x000fe20000000000 */
[----:B------:R-:W-:Y:S01]  /*4790*/  PLOP3.LUT P6, PT, PT, PT, UP1, 0x80, 0x8 ;  /* 0x000000000008781c */ /* 0x000fe20003fcf018 */
[C---:B------:R-:W-:Y:S01]  /*47a0*/  FFMA.FTZ R37, R220.reuse, -UR30, R37 ;  /* 0x8000001edc257c23 */ /* 0x040fe20008010025 */
[----:B------:R-:W-:Y:S01]  /*47b0*/  PLOP3.LUT P0, PT, PT, PT, UP1, 0x80, 0x8 ;  /* 0x000000000008781c */ /* 0x000fe20003f0f018 */
[----:B------:R-:W-:Y:S01]  /*47c0*/  FFMA.FTZ R51, R220, -UR30, R51 ;  /* 0x8000001edc337c23 */ /* 0x000fe20008010033 */
[----:B------:R-:W-:Y:S02]  /*47d0*/  IABS R211, R211 ;  /* 0x000000d300d37213 */ /* 0x000fe40000000000 */
[----:B------:R-:W-:Y:S02]  /*47e0*/  @P4 FSEL R37, R37, -INF , !P3 ;  /* 0xff80000025254808 */ /* 0x000fe40005800000 */
[----:B------:R-:W-:Y:S01]  /*47f0*/  I2FP.F32.S32 R211, R211 ;  /* 0x000000d300d37245 */ /* 0x000fe20000201400 */
[----:B-1----:R-:W-:Y:S01]  /*4800*/  IMAD.WIDE.U32 R204, R207, -0x2daee0ad, RZ ;  /* 0xd2511f53cfcc7825 */ /* 0x002fe200078e00ff */
[----:B------:R-:W-:Y:S02]  /*4810*/  @P2 FSEL R39, R39, -INF , !P3 ;  /* 0xff80000027272808 */ /* 0x000fe40005800000 */
[----:B------:R-:W-:Y:S01]  /*4820*/  PLOP3.LUT P4, PT, PT, PT, UP1, 0x80, 0x8 ;  /* 0x000000000008781c */ /* 0x000fe20003f8f018 */
[----:B------:R-:W-:Y:S01]  /*4830*/  FFMA.FTZ R48, R211, -UR30, R48 ;  /* 0x8000001ed3307c23 */ /* 0x000fe20008010030 */
[----:B------:R-:W-:Y:S01]  /*4840*/  @P6 FSEL R41, R41, -INF , !P3 ;  /* 0xff80000029296808 */ /* 0x000fe20005800000 */
[----:B------:R-:W-:Y:S01]  /*4850*/  FFMA.FTZ R54, R211, -UR30, R54 ;  /* 0x8000001ed3367c23 */ /* 0x000fe20008010036 */
[----:B------:R-:W-:Y:S02]  /*4860*/  PLOP3.LUT P6, PT, PT, PT, UP1, 0x80, 0x8 ;  /* 0x000000000008781c */ /* 0x000fe40003fcf018 */
[----:B------:R-:W-:Y:S02]  /*4870*/  PLOP3.LUT P2, PT, PT, PT, UP1, 0x80, 0x8 ;  /* 0x000000000008781c */ /* 0x000fe40003f4f018 */
[----:B------:R-:W-:Y:S02]  /*4880*/  @P0 FSEL R43, R43, -INF , !P3 ;  /* 0xff8000002b2b0808 */ /* 0x000fe40005800000 */
[----:B------:R-:W-:Y:S02]  /*4890*/  @P5 ISETP.GE.AND P5, PT, R215, UR23, PT ;  /* 0x00000017d7005c0c */ /* 0x000fe4000bfa6270 */
        /* <DEDUP_REMOVED lines=8> */
[----:B------:R-:W-:Y:S01]  /*4920*/  @P0 FSEL R50, R50, -INF , !P5 ;  /* 0xff80000032320808 */ /* 0x000fe20006800000 */
[C---:B------:R-:W-:Y:S01]  /*4930*/  @P3 VIADD R219, R201.reuse, 0x29 ;  /* 0x00000029c9db3836 */ /* 0x040fe20000000000 */
[----:B------:R-:W-:Y:S02]  /*4940*/  PLOP3.LUT P0, PT, PT, PT, UP1, 0x80, 0x8 ;  /* 0x000000000008781c */ /* 0x000fe40003f0f018 */
[--C-:B------:R-:W-:Y:S01]  /*4950*/  LOP3.LUT R215, R194, UR31, R227.reuse, 0x96, !PT ;  /* 0x0000001fc2d77c12 */ /* 0x100fe2000f8e96e3 */
[C---:B------:R-:W-:Y:S01]  /*4960*/  @P6 VIADD R225, R201.reuse, 0x38 ;  /* 0x00000038c9e16836 */ /* 0x040fe20000000000 */
[----:B------:R-:W-:Y:S02]  /*4970*/  PLOP3.LUT P6, PT, PT, PT, UP1, 0x80, 0x8 ;  /* 0x000000000008781c */ /* 0x000fe40003fcf018 */
[----:B------:R-:W-:Y:S01]  /*4980*/  LOP3.LUT R203, R192, UR31, R227, 0x96, !PT ;  /* 0x0000001fc0cb7c12 */ /* 0x000fe2000f8e96e3 */
[C---:B------:R-:W-:Y:S01]  /*4990*/  @P4 VIADD R221, R201.reuse, 0x30 ;  /* 0x00000030c9dd4836 */ /* 0x040fe20000000000 */
[C---:B------:R-:W-:Y:S01]  /*49a0*/  LOP3.LUT R224, R226.reuse, UR15, R217, 0x96, !PT ;  /* 0x0000000fe2e07c12 */ /* 0x040fe2000f8e96d9 */
[C---:B------:R-:W-:Y:S01]  /*49b0*/  @P2 VIADD R223, R201.reuse, 0x31 ;  /* 0x00000031c9df2836 */ /* 0x040fe20000000000 */
[----:B------:R-:W-:Y:S01]  /*49c0*/  LOP3.LUT R222, R226, UR15, R237, 0x96, !PT ;  /* 0x0000000fe2de7c12 */ /* 0x000fe2000f8e96ed */
[----:B------:R-:W-:Y:S01]  /*49d0*/  UIADD3 UR31, UPT, UPT, UR33, 0x32370b8f, URZ ;  /* 0x32370b8f211f7890 */ /* 0x000fe2000fffe0ff */
[----:B------:R-:W-:Y:S01]  /*49e0*/  PLOP3.LUT P5, PT, PT, PT, UP1, 0x80, 0x8 ;  /* 0x000000000008781c */ /* 0x000fe20003faf018 */
[----:B------:R-:W-:Y:S01]  /*49f0*/  @P0 VIADD R201, R201, 0x39 ;  /* 0x00000039c9c90836 */ /* 0x000fe20000000000 */
[----:B------:R-:W-:Y:S01]  /*4a00*/  PLOP3.LUT P0, PT, PT, PT, UP1, 0x80, 0x8 ;  /* 0x000000000008781c */ /* 0x000fe20003f0f018 */
[----:B------:R-:W-:Y:S01]  /*4a10*/  IMAD.WIDE.U32 R240, R203, -0x2daee0ad, RZ ;  /* 0xd2511f53cbf07825 */ /* 0x000fe200078e00ff */
[----:B------:R-:W-:Y:S01]  /*4a20*/  PLOP3.LUT P4, PT, PT, PT, UP1, 0x80, 0x8 ;  /* 0x000000000008781c */ /* 0x000fe20003f8f018 */
[----:B------:R-:W-:Y:S01]  /*4a30*/  UIADD3 UR15, UPT, UPT, UR33, -0x126145ec, URZ ;  /* 0xed9eba14210f7890 */ /* 0x000fe2000fffe0ff */
[----:B------:R-:W-:Y:S01]  /*4a40*/  @P6 ISETP.GE.AND P6, PT, R201, UR23, PT ;  /* 0x00000017c9006c0c */ /* 0x000fe2000bfc6270 */
[----:B------:R-:W-:Y:S01]  /*4a50*/  VIADD R201, R169, 0xfffffff0 ;  /* 0xfffffff0a9c97836 */ /* 0x000fe20000000000 */
[----:B------:R-:W-:Y:S01]  /*4a60*/  LOP3.LUT R206, R206, UR31, R239, 0x96, !PT ;  /* 0x0000001fcece7c12 */ /* 0x000fe2000f8e96ef */
[----:B------:R-:W-:Y:S01]  /*4a70*/  IMAD.WIDE.U32 R226, R215, -0x2daee0ad, RZ ;  /* 0xd2511f53d7e27825 */ /* 0x000fe200078e00ff */
[----:B------:R-:W-:Y:S02]  /*4a80*/  PLOP3.LUT P2, PT, PT, PT, UP1, 0x80, 0x8 ;  /* 0x000000000008781c */ /* 0x000fe40003f4f018 */
[----:B------:R-:W-:Y:S02]  /*4a90*/  IABS R201, R201 ;  /* 0x000000c900c97213 */ /* 0x000fe40000000000 */
[----:B------:R-:W-:Y:S02]  /*4aa0*/  LOP3.LUT R215, R214, UR31, R227, 0x96, !PT ;  /* 0x0000001fd6d77c12 */ /* 0x000fe4000f8e96e3 */
[----:B------:R-:W-:Y:S01]  /*4ab0*/  @P5 ISETP.GE.AND P5, PT, R219, UR23, PT ;  /* 0x00000017db005c0c */ /* 0x000fe2000bfa6270 */
[----:B------:R-:W-:Y:S01]  /*4ac0*/  IMAD.MOV.U32 R214, RZ, RZ, R201 ;  /* 0x000000ffffd67224 */ /* 0x000fe200078e00c9 */
[----:B------:R-:W-:Y:S01]  /*4ad0*/  @P4 ISETP.GE.AND P4, PT, R223, UR23, PT ;  /* 0x00000017df004c0c */ /* 0x000fe2000bf86270 */
[----:B------:R-:W-:Y:S01]  /*4ae0*/  IMAD.WIDE.U32 R218, R218, -0x2daee0ad, RZ ;  /* 0xd2511f53dada7825 */ /* 0x000fe200078e00ff */
[----:B------:R-:W-:Y:S02]  /*4af0*/  IABS R209, R209 ;  /* 0x000000d100d17213 */ /* 0x000fe40000000000 */
[----:B------:R-:W-:Y:S01]  /*4b00*/  I2FP.F32.S32 R214, R214 ;  /* 0x000000d600d67245 */ /* 0x000fe20000201400 */
[----:B------:R-:W-:Y:S01]  /*4b10*/  IMAD.WIDE.U32 R222, R222, -0x2daee0ad, RZ ;  /* 0xd2511f53dede7825 */ /* 0x000fe200078e00ff */
[----:B------:R-:W-:Y:S02]  /*4b20*/  LOP3.LUT R208, R208, UR31, R219, 0x96, !PT ;  /* 0x0000001fd0d07c12 */ /* 0x000fe4000f8e96db */
[----:B------:R-:W-:Y:S01]  /*4b30*/  LOP3.LUT R228, R218, UR15, R231, 0x96, !PT ;  /* 0x0000000fdae47c12 */ /* 0x000fe2000f8e96e7 */
[----:B------:R-:W-:Y:S01]  /*4b40*/  FFMA.FTZ R45, R214, -UR30, R45 ;  /* 0x8000001ed62d7c23 */ /* 0x000fe2000801002d */
[----:B------:R-:W-:Y:S01]  /*4b50*/  LOP3.LUT R218, R238, UR15, R205, 0x96, !PT ;  /* 0x0000000feeda7c12 */ /* 0x000fe2000f8e96cd */
[----:B------:R-:W-:Y:S01]  /*4b60*/  FFMA.FTZ R59, R214, -UR30, R59 ;  /* 0x8000001ed63b7c23 */ /* 0x000fe2000801003b */
[----:B------:R-:W-:Y:S01]  /*4b70*/  @P2 ISETP.GE.AND P2, PT, R225, UR23, PT ;  /* 0x00000017e1002c0c */ /* 0x000fe2000bf46270 */
[----:B------:R-:W-:Y:S01]  /*4b80*/  IMAD.WIDE.U32 R224, R224, -0x2daee0ad, RZ ;  /* 0xd2511f53e0e07825 */ /* 0x000fe200078e00ff */
[----:B------:R-:W-:Y:S02]  /*4b90*/  @P0 FSEL R45, R45, -INF , !P5 ;  /* 0xff8000002d2d0808 */ /* 0x000fe40006800000 */
[----:B------:R-:W-:Y:S01]  /*4ba0*/  PLOP3.LUT P0, PT, PT, PT, UP1, 0x80, 0x8 ;  /* 0x000000000008781c */ /* 0x000fe20003f0f018 */
[----:B------:R-:W-:Y:S01]  /*4bb0*/  IMAD.WIDE.U32 R238, R208, -0x326172a9, RZ ;  /* 0xcd9e8d57d0ee7825 */ /* 0x000fe200078e00ff */
[----:B------:R-:W-:Y:S02]  /*4bc0*/  LOP3.LUT R208, R240, UR15, R223, 0x96, !PT ;  /* 0x0000000ff0d07c12 */ /* 0x000fe4000f8e96df */
[----:B------:R-:W-:Y:S01]  /*4bd0*/  LOP3.LUT R226, R226, UR15, R225, 0x96, !PT ;  /* 0x0000000fe2e27c12 */ /* 0x000fe2000f8e96e1 */
[----:B------:R-:W-:Y:S01]  /*4be0*/  IMAD.WIDE.U32 R218, R218, -0x326172a9, RZ ;  /* 0xcd9e8d57dada7825 */ /* 0x000fe200078e00ff */
[----:B------:R-:W-:Y:S01]  /*4bf0*/  LOP3.LUT R205, R234, UR38, R239, 0x96, !PT ;  /* 0x00000026eacd7c12 */ /* 0x000fe2000f8e96ef */
[----:B------:R-:W-:Y:S01]  /*4c00*/  UIADD3 UR15, UPT, UPT, UR33, -0x56f99767, URZ ;  /* 0xa9066899210f7890 */ /* 0x000fe2000fffe0ff */
[----:B------:R-:W-:Y:S01]  /*4c10*/  LOP3.LUT R207, R212, UR31, R241, 0x96, !PT ;  /* 0x0000001fd4cf7c12 */ /* 0x000fe2000f8e96f1 */
[----:B------:R-:W-:Y:S01]  /*4c20*/  IMAD.WIDE.U32 R234, R215, -0x326172a9, RZ ;  /* 0xcd9e8d57d7ea7825 */ /* 0x000fe200078e00ff */
[----:B------:R-:W-:Y:S01]  /*4c30*/  PLOP3.LUT P3, PT, PT, PT, UP1, 0x80, 0x8 ;  /* 0x000000000008781c */ /* 0x000fe20003f6f018 */
[----:B------:R-:W-:Y:S01]  /*4c40*/  UIADD3 UR31, UPT, UPT, UR33, 0x646e171e, URZ ;  /* 0x646e171e211f7890 */ /* 0x000fe2000fffe0ff */
[----:B------:R-:W-:Y:S01]  /*4c50*/  IABS R213, R213 ;  /* 0x000000d500d57213 */ /* 0x000fe20000000000 */
[----:B------:R-:W-:Y:S01]  /*4c60*/  IMAD.WIDE.U32 R228, R228, -0x326172a9, RZ ;  /* 0xcd9e8d57e4e47825 */ /* 0x000fe200078e00ff */
[----:B------:R-:W-:Y:S02]  /*4c70*/  @P0 FSEL R47, R47, -INF , !P5 ;  /* 0xff8000002f2f0808 */ /* 0x000fe40006800000 */
[----:B------:R-:W-:Y:S01]  /*4c80*/  PLOP3.LUT P0, PT, PT, PT, UP1, 0x80, 0x8 ;  /* 0x000000000008781c */ /* 0x000fe20003f0f018 */
[----:B------:R-:W-:Y:S01]  /*4c90*/  IMAD.WIDE.U32 R240, R206, -0x326172a9, RZ ;  /* 0xcd9e8d57cef07825 */ /* 0x000fe200078e00ff */
[----:B------:R-:W-:Y:S02]  /*4ca0*/  LOP3.LUT R223, R216, UR38, R235, 0x96, !PT ;  /* 0x00000026d8df7c12 */ /* 0x000fe4000f8e96eb */
[----:B------:R-:W-:Y:S01]  /*4cb0*/  I2FP.F32.S32 R216, R209 ;  /* 0x000000d100d87245 */ /* 0x000fe20000201400 */
[----:B------:R-:W-:Y:S01]  /*4cc0*/  IMAD.WIDE.U32 R208, R208, -0x326172a9, RZ ;  /* 0xcd9e8d57d0d07825 */ /* 0x000fe200078e00ff */
[----:B------:R-:W-:Y:S02]  /*4cd0*/  LOP3.LUT R201, R238, UR34, R229, 0x96, !PT ;  /* 0x00000022eec97c12 */ /* 0x000fe4000f8e96e5 */
[----:B------:R-:W-:Y:S01]  /*4ce0*/  LOP3.LUT R206, R232, UR38, R241, 0x96, !PT ;  /* 0x00000026e8ce7c12 */ /* 0x000fe2000f8e96f1 */
[----:B------:R-:W-:Y:S01]  /*4cf0*/  FFMA.FTZ R49, R216, -UR30, R49 ;  /* 0x8000001ed8317c23 */ /* 0x000fe20008010031 */
[----:B------:R-:W-:Y:S01]  /*4d00*/  LOP3.LUT R203, R240, UR34, R219, 0x96, !PT ;  /* 0x00000022f0cb7c12 */ /* 0x000fe2000f8e96db */
[----:B------:R-:W-:Y:S01]  /*4d10*/  IMAD.WIDE.U32 R232, R201, -0x2daee0ad, RZ ;  /* 0xd2511f53c9e87825 */ /* 0x000fe200078e00ff */
[----:B------:R-:W-:Y:S02]  /*4d20*/  @P3 ISETP.GE.AND P3, PT, R221, UR23, PT ;  /* 0x00000017dd003c0c */ /* 0x000fe4000bf66270 */
[----:B------:R-:W-:Y:S01]  /*4d30*/  @P0 FSEL R49, R49, -INF , !P5 ;  /* 0xff80000031310808 */ /* 0x000fe20006800000 */
[----:B------:R-:W-:Y:S01]  /*4d40*/  VIADD R201, R169, 0xffffffa9 ;  /* 0xffffffa9a9c97836 */ /* 0x000fe20000000000 */
[----:B------:R-:W-:Y:S01]  /*4d50*/  PLOP3.LUT P0, PT, PT, PT, UP1, 0x80, 0x8 ;  /* 0x000000000008781c */ /* 0x000fe20003f0f018 */
[----:B------:R-:W-:Y:S01]  /*4d60*/  IMAD.WIDE.U32 R226, R226, -0x326172a9, RZ ;  /* 0xcd9e8d57e2e27825 */ /* 0x000fe200078e00ff */
[----:B------:R-:W-:Y:S02]  /*4d70*/  PRMT R217, R232, 0x7770, RZ ;  /* 0x00007770e8d97816 */ /* 0x000fe400000000ff */
[----:B------:R-:W-:Y:S01]  /*4d80*/  IABS R215, R201 ;  /* 0x000000c900d77213 */ /* 0x000fe20000000000 */
[----:B------:R-:W-:Y:S01]  /*4d90*/  IMAD.WIDE.U32 R238, R205, -0x2daee0ad, RZ ;  /* 0xd2511f53cdee7825 */ /* 0x000fe200078e00ff */
[----:B------:R-:W-:Y:S02]  /*4da0*/  LOP3.LUT R212, R234, UR34, R227, 0x96, !PT ;  /* 0x00000022ead47c12 */ /* 0x000fe4000f8e96e3 */
[----:B------:R-:W-:Y:S01]  /*4db0*/  I2FP.F32.S32 R215, R215 ;  /* 0x000000d700d77245 */ /* 0x000fe20000201400 */
[----:B------:R-:W-:Y:S01]  /*4dc0*/  IMAD.WIDE.U32 R234, R207, -0x326172a9, RZ ;  /* 0xcd9e8d57cfea7825 */ /* 0x000fe200078e00ff */
[----:B------:R-:W-:Y:S02]  /*4dd0*/  LOP3.LUT R227, R230, UR15, R239, 0x96, !PT ;  /* 0x0000000fe6e37c12 */ /* 0x000fe4000f8e96ef */
[----:B------:R-:W-:Y:S01]  /*4de0*/  LOP3.LUT R210, R238, UR31, R233, 0x96, !PT ;  /* 0x0000001feed27c12 */ /* 0x000fe2000f8e96e9 */
[----:B------:R-:W-:Y:S01]  /*4df0*/  IMAD.WIDE.U32 R230, R203, -0x2daee0ad, RZ ;  /* 0xd2511f53cbe67825 */ /* 0x000fe200078e00ff */
[----:B------:R-:W-:Y:S02]  /*4e00*/  LOP3.LUT R236, R236, UR38, R235, 0x96, !PT ;  /* 0x00000026ecec7c12 */ /* 0x000fe4000f8e96eb */
[----:B------:R-:W-:Y:S01]  /*4e10*/  LOP3.LUT R205, R234, UR34, R209, 0x96, !PT ;  /* 0x00000022eacd7c12 */ /* 0x000fe2000f8e96d1 */
[----:B------:R-:W-:Y:S01]  /*4e20*/  FFMA.FTZ R66, R215, -UR30, R66 ;  /* 0x8000001ed7427c23 */ /* 0x000fe20008010042 */
[----:B------:R-:W-:Y:S01]  /*4e30*/  @P0 FSEL R51, R51, -INF , !P5 ;  /* 0xff80000033330808 */ /* 0x000fe20006800000 */
[----:B------:R-:W-:Y:S01]  /*4e40*/  FFMA.FTZ R52, R215, -UR30, R52 ;  /* 0x8000001ed7347c23 */ /* 0x000fe20008010034 */
[----:B------:R-:W-:Y:S01]  /*4e50*/  PLOP3.LUT P5, PT, PT, PT, UP1, 0x80, 0x8 ;  /* 0x000000000008781c */ /* 0x000fe20003faf018 */
[----:B------:R-:W-:Y:S01]  /*4e60*/  FFMA.FTZ R55, R216, -UR30, R55 ;  /* 0x8000001ed8377c23 */ /* 0x000fe20008010037 */
[----:B------:R-:W-:Y:S01]  /*4e70*/  PLOP3.LUT P0, PT, PT, PT, UP1, 0x80, 0x8 ;  /* 0x000000000008781c */ /* 0x000fe20003f0f018 */
[----:B------:R-:W-:Y:S01]  /*4e80*/  IMAD.WIDE.U32 R234, R206, -0x2daee0ad, RZ ;  /* 0xd2511f53ceea7825 */ /* 0x000fe200078e00ff */
[C---:B------:R-:W-:Y:S02]  /*4e90*/  PRMT R209, R230.reuse, 0x7770, RZ ;  /* 0x00007770e6d17816 */ /* 0x040fe400000000ff */
[----:B------:R-:W-:Y:S01]  /*4ea0*/  PRMT R207, R230, 0x7771, RZ ;  /* 0x00007771e6cf7816 */ /* 0x000fe200000000ff */
[----:B------:R-:W-:Y:S01]  /*4eb0*/  IMAD.WIDE.U32 R236, R236, -0x2daee0ad, RZ ;  /* 0xd2511f53ecec7825 */ /* 0x000fe200078e00ff */
[----:B------:R-:W-:Y:S02]  /*4ec0*/  LOP3.LUT R219, R204, UR15, R235, 0x96, !PT ;  /* 0x0000000fccdb7c12 */ /* 0x000fe4000f8e96eb */
[----:B------:R-:W-:Y:S01]  /*4ed0*/  LOP3.LUT R204, R234, UR31, R231, 0x96, !PT ;  /* 0x0000001feacc7c12 */ /* 0x000fe2000f8e96e7 */
[----:B------:R-:W-:Y:S01]  /*4ee0*/  IMAD.WIDE.U32 R234, R227, -0x326172a9, RZ ;  /* 0xcd9e8d57e3ea7825 */ /* 0x000fe200078e00ff */
[C---:B------:R-:W-:Y:S02]  /*4ef0*/  PRMT R203, R230.reuse, 0x7772, RZ ;  /* 0x00007772e6cb7816 */ /* 0x040fe400000000ff */
[----:B------:R-:W-:Y:S01]  /*4f00*/  PRMT R201, R230, 0x7773, RZ ;  /* 0x00007773e6c97816 */ /* 0x000fe200000000ff */
[----:B------:R-:W-:Y:S01]  /*4f10*/  IMAD.WIDE.U32 R230, R223, -0x2daee0ad, RZ ;  /* 0xd2511f53dfe67825 */ /* 0x000fe200078e00ff */
[----:B------:R-:W-:Y:S02]  /*4f20*/  @P5 FSEL R52, R52, -INF , !P3 ;  /* 0xff80000034345808 */ /* 0x000fe40005800000 */
[----:B------:R-:W-:Y:S01]  /*4f30*/  @P0 FSEL R54, R54, -INF , !P3 ;  /* 0xff80000036360808 */ /* 0x000fe20005800000 */
[----:B------:R-:W-:Y:S01]  /*4f40*/  VIADD R223, R169, 0xffffffe9 ;  /* 0xffffffe9a9df7836 */ /* 0x000fe20000000000 */
[----:B------:R-:W-:Y:S02]  /*4f50*/  PLOP3.LUT P5, PT, PT, PT, UP1, 0x80, 0x8 ;  /* 0x000000000008781c */ /* 0x000fe40003faf018 */
[----:B------:R-:W-:Y:S02]  /*4f60*/  PLOP3.LUT P0, PT, PT, PT, UP1, 0x80, 0x8 ;  /* 0x000000000008781c */ /* 0x000fe40003f0f018 */
[----:B------:R-:W-:Y:S02]  /*4f70*/  IABS R223, R223 ;  /* 0x000000df00df7213 */ /* 0x000fe40000000000 */
[----:B------:R-:W-:Y:S02]  /*4f80*/  LOP3.LUT R229, R224, UR15, R231, 0x96, !PT ;  /* 0x0000000fe0e57c12 */ /* 0x000fe4000f8e96e7 */
[----:B------:R-:W-:Y:S02]  /*4f90*/  I2FP.F32.S32 R231, R223 ;  /* 0x000000df00e77245 */ /* 0x000fe40000201400 */
[C---:B------:R-:W-:Y:S01]  /*4fa0*/  PRMT R206, R232.reuse, 0x7771, RZ ;  /* 0x00007771e8ce7816 */ /* 0x040fe200000000ff */
[----:B------:R-:W-:Y:S01]  /*4fb0*/  IMAD.WIDE.U32 R238, R229, -0x326172a9, RZ ;  /* 0xcd9e8d57e5ee7825 */ /* 0x000fe200078e00ff */
[C---:B------:R-:W-:Y:S02]  /*4fc0*/  PRMT R221, R232.reuse, 0x7772, RZ ;  /* 0x00007772e8dd7816 */ /* 0x040fe400000000ff */
[----:B------:R-:W-:Y:S01]  /*4fd0*/  PRMT R220, R232, 0x7773, RZ ;  /* 0x00007773e8dc7816 */ /* 0x000fe200000000ff */
[C---:B------:R-:W-:Y:S01]  /*4fe0*/  FFMA.FTZ R56, R231.reuse, -UR30, R56 ;  /* 0x8000001ee7387c23 */ /* 0x040fe20008010038 */
[----:B------:R-:W-:Y:S01]  /*4ff0*/  @P0 FSEL R58, R58, -INF , !P3 ;  /* 0xff8000003a3a0808 */ /* 0x000fe20005800000 */
[----:B------:R-:W-:Y:S01]  /*5000*/  IMAD.WIDE.U32 R232, R212, -0x2daee0ad, RZ ;  /* 0xd2511f53d4e87825 */ /* 0x000fe200078e00ff */
[----:B------:R-:W-:Y:S02]  /*5010*/  PLOP3.LUT P0, PT, PT, PT, UP1, 0x80, 0x8 ;  /* 0x000000000008781c */ /* 0x000fe40003f0f018 */
[----:B------:R-:W-:Y:S01]  /*5020*/  @P5 FSEL R56, R56, -INF , !P3 ;  /* 0xff80000038385808 */ /* 0x000fe20005800000 */
[----:B------:R-:W-:Y:S01]  /*5030*/  FFMA.FTZ R62, R231, -UR30, R62 ;  /* 0x8000001ee73e7c23 */ /* 0x000fe2000801003e */
[----:B------:R-:W-:Y:S01]  /*5040*/  LOP3.LUT R212, R230, UR31, R233, 0x96, !PT ;  /* 0x0000001fe6d47c12 */ /* 0x000fe2000f8e96e9 */
[----:B------:R-:W-:Y:S01]  /*5050*/  VIADD R230, R169, 0xffffffa8 ;  /* 0xffffffa8a9e67836 */ /* 0x000fe20000000000 */
[----:B------:R-:W-:Y:S02]  /*5060*/  PLOP3.LUT P3, PT, PT, PT, UP1, 0x80, 0x8 ;  /* 0x000000000008781c */ /* 0x000fe40003f6f018 */
[C---:B------:R-:W-:Y:S02]  /*5070*/  PRMT R225, R232.reuse, 0x7770, RZ ;  /* 0x00007770e8e17816 */ /* 0x040fe400000000ff */
[C---:B------:R-:W-:Y:S02]  /*5080*/  PRMT R224, R232.reuse, 0x7771, RZ ;  /* 0x00007771e8e07816 */ /* 0x040fe400000000ff */
[C---:B------:R-:W-:Y:S02]  /*5090*/  PRMT R211, R232.reuse, 0x7772, RZ ;  /* 0x00007772e8d37816 */ /* 0x040fe400000000ff */
[----:B------:R-:W-:Y:S02]  /*50a0*/  PRMT R223, R232, 0x7773, RZ ;  /* 0x00007773e8df7816 */ /* 0x000fe400000000ff */
[----:B------:R-:W-:Y:S02]  /*50b0*/  IABS R230, R230 ;  /* 0x000000e600e67213 */ /* 0x000fe40000000000 */
[----:B------:R-:W-:Y:S02]  /*50c0*/  I2FP.F32.S32 R232, R213 ;  /* 0x000000d500e87245 */ /* 0x000fe40000201400 */
[----:B------:R-:W-:Y:S02]  /*50d0*/  PLOP3.LUT P5, PT, PT, PT, UP1, 0x80, 0x8 ;  /* 0x000000000008781c */ /* 0x000fe40003faf018 */
[----:B------:R-:W-:Y:S01]  /*50e0*/  I2FP.F32.S32 R230, R230 ;  /* 0x000000e600e67245 */ /* 0x000fe20000201400 */
[C---:B------:R-:W-:Y:S01]  /*50f0*/  FFMA.FTZ R57, R232.reuse, -UR30, R57 ;  /* 0x8000001ee8397c23 */ /* 0x040fe20008010039 */
[----:B------:R-:W-:Y:S01]  /*5100*/  @P3 FSEL R55, R55, -INF , !P4 ;  /* 0xff80000037373808 */ /* 0x000fe20006000000 */
[----:B------:R-:W-:Y:S01]  /*5110*/  FFMA.FTZ R63, R232, -UR30, R63 ;  /* 0x8000001ee83f7c23 */ /* 0x000fe2000801003f */
[----:B------:R-:W-:Y:S01]  /*5120*/  PLOP3.LUT P3, PT, PT, PT, UP1, 0x80, 0x8 ;  /* 0x000000000008781c */ /* 0x000fe20003f6f018 */
[C---:B------:R-:W-:Y:S01]  /*5130*/  FFMA.FTZ R53, R230.reuse, -UR30, R53 ;  /* 0x8000001ee6357c23 */ /* 0x040fe20008010035 */
[----:B------:R-:W-:Y:S01]  /*5140*/  @P0 FSEL R57, R57, -INF , !P4 ;  /* 0xff80000039390808 */ /* 0x000fe20006000000 */
[----:B------:R-:W-:Y:S01]  /*5150*/  FFMA.FTZ R67, R230, -UR30, R67 ;  /* 0x8000001ee6437c23 */ /* 0x000fe20008010043 */
[----:B------:R-:W-:Y:S02]  /*5160*/  PLOP3.LUT P0, PT, PT, PT, UP1, 0x80, 0x8 ;  /* 0x000000000008781c */ /* 0x000fe40003f0f018 */
[----:B------:R-:W-:Y:S01]  /*5170*/  LOP3.LUT R222, R222, UR15, R237, 0x96, !PT ;  /* 0x0000000fdede7c12 */ /* 0x000fe2000f8e96ed */
[----:B------:R-:W-:Y:S01]  /*5180*/  UIADD3 UR15, UPT, UPT, UR32, -0x4ab325aa, URZ ;  /* 0xb54cda56200f7890 */ /* 0x000fe2000fffe0ff */
[----:B------:R-:W-:Y:S02]  /*5190*/  @P5 FSEL R53, R53, -INF , !P4 ;  /* 0xff80000035355808 */ /* 0x000fe40006000000 */
[----:B------:R-:W-:Y:S01]  /*51a0*/  ISETP.LE.U32.AND P5, PT, R217, UR13, PT ;  /* 0x0000000dd9007c0c */ /* 0x000fe2000bfa3070 */
[----:B------:R-:W-:Y:S01]  /*51b0*/  VIADD R217, R169, 0xffffffa1 ;  /* 0xffffffa1a9d97836 */ /* 0x000fe20000000000 */
[----:B------:R-:W-:Y:S02]  /*51c0*/  PRMT R229, R234, 0x7770, RZ ;  /* 0x00007770eae57816 */ /* 0x000fe400000000ff */
[----:B------:R-:W-:Y:S02]  /*51d0*/  @P3 FSEL R59, R59, -INF , !P4 ;  /* 0xff8000003b3b3808 */ /* 0x000fe40006000000 */
[----:B------:R-:W-:Y:S02]  /*51e0*/  IABS R217, R217 ;  /* 0x000000d900d97213 */ /* 0x000fe40000000000 */
[----:B------:R-:W-:Y:S02]  /*51f0*/  PLOP3.LUT P4, PT, PT, PT, UP1, 0x80, 0x8 ;  /* 0x000000000008781c */ /* 0x000fe40003f8f018 */
[----:B------:R-:W-:Y:S02]  /*5200*/  @P0 FSEL R60, R60, -INF , !P2 ;  /* 0xff8000003c3c0808 */ /* 0x000fe40005000000 */
[----:B------:R-:W-:Y:S02]  /*5210*/  PLOP3.LUT P0, PT, PT, PT, UP1, 0x80, 0x8 ;  /* 0x000000000008781c */ /* 0x000fe40003f0f018 */
[----:B------:R-:W-:Y:S02]  /*5220*/  I2FP.F32.S32 R231, R217 ;  /* 0x000000d900e77245 */ /* 0x000fe40000201400 */
[----:B------:R-:W-:Y:S02]  /*5230*/  PLOP3.LUT P3, PT, PT, PT, UP1, 0x80, 0x8 ;  /* 0x000000000008781c */ /* 0x000fe40003f6f018 */
[----:B------:R-:W-:Y:S01]  /*5240*/  LOP3.LUT R216, R228, UR15, R235, 0x96, !PT ;  /* 0x0000000fe4d87c12 */ /* 0x000fe2000f8e96eb */
[----:B------:R-:W-:Y:S01]  /*5250*/  FFMA.FTZ R64, R231, -UR30, R64 ;  /* 0x8000001ee7407c23 */ /* 0x000fe20008010040 */
[----:B------:R-:W-:Y:S01]  /*5260*/  PRMT R228, R234, 0x7771, RZ ;  /* 0x00007771eae47816 */ /* 0x000fe200000000ff */
[----:B------:R-:W-:Y:S01]  /*5270*/  VIADD R231, R169, 0xffffffa0 ;  /* 0xffffffa0a9e77836 */ /* 0x000fe20000000000 */
[----:B------:R-:W-:Y:S01]  /*5280*/  SHF.R.U32.HI R202, RZ, 0x18, R216 ;  /* 0x00000018ffca7819 */ /* 0x000fe200000116d8 */
[----:B------:R-:W-:Y:S01]  /*5290*/  FMUL.FTZ R235, R173, 1.4426950216293334961 ;  /* 0x3fb8aa3badeb7820 */ /* 0x000fe20000410000 */
[----:B------:R-:W-:Y:S02]  /*52a0*/  @P4 FSEL R64, R64, -INF , !P2 ;  /* 0xff80000040404808 */ /* 0x000fe40005000000 */
[----:B------:R-:W-:Y:S02]  /*52b0*/  PLOP3.LUT P4, PT, PT, PT, UP1, 0x80, 0x8 ;  /* 0x000000000008781c */ /* 0x000fe40003f8f018 */
[----:B------:R-:W-:Y:S02]  /*52c0*/  IABS R231, R231 ;  /* 0x000000e700e77213 */ /* 0x000fe40000000000 */
[----:B------:R-:W-:Y:S02]  /*52d0*/  @P0 FSEL R66, R66, -INF , !P2 ;  /* 0xff80000042420808 */ /* 0x000fe40005000000 */
[----:B------:R-:W-:Y:S02]  /*52e0*/  PLOP3.LUT P0, PT, PT, PT, UP1, 0x80, 0x8 ;  /* 0x000000000008781c */ /* 0x000fe40003f0f018 */
[----:B------:R-:W-:Y:S02]  /*52f0*/  @P3 FSEL R62, R62, -INF , !P2 ;  /* 0xff8000003e3e3808 */ /* 0x000fe40005000000 */
[----:B------:R-:W-:Y:S02]  /*5300*/  PLOP3.LUT P3, PT, PT, PT, UP1, 0x80, 0x8 ;  /* 0x000000000008781c */ /* 0x000fe40003f6f018 */
[----:B------:R-:W-:Y:S02]  /*5310*/  I2FP.F32.S32 R232, R231 ;  /* 0x000000e700e87245 */ /* 0x000fe40000201400 */
[----:B------:R-:W-:Y:S02]  /*5320*/  PLOP3.LUT P2, PT, PT, PT, UP1, 0x80, 0x8 ;  /* 0x000000000008781c */ /* 0x000fe40003f4f018 */
[----:B------:R-:W-:Y:S01]  /*5330*/  @P4 FSEL R63, R63, -INF , !P6 ;  /* 0xff8000003f3f4808 */ /* 0x000fe20007000000 */
[----:B------:R-:W-:Y:S01]  /*5340*/  FFMA.FTZ R65, R232, -UR30, R65 ;  /* 0x8000001ee8417c23 */ /* 0x000fe20008010041 */
[----:B------:R-:W-:Y:S02]  /*5350*/  ISETP.LE.U32.AND P4, PT, R202, UR13, PT ;  /* 0x0000000dca007c0c */ /* 0x000fe4000bf83070 */
[----:B------:R-:W-:Y:S02]  /*5360*/  PRMT R202, R216, 0x7632, R202 ;  /* 0x00007632d8ca7816 */ /* 0x000fe400000000ca */
[----:B------:R-:W-:Y:S02]  /*5370*/  @P0 FSEL R65, R65, -INF , !P6 ;  /* 0xff80000041410808 */ /* 0x000fe40007000000 */
[----:B------:R-:W-:Y:S02]  /*5380*/  FSETP.NEU.FTZ.AND P0, PT, R173, -INF , PT ;  /* 0xff800000ad00780b */ /* 0x000fe40003f1d000 */
[C---:B------:R-:W-:Y:S02]  /*5390*/  PRMT R227, R234.reuse, 0x7772, RZ ;  /* 0x00007772eae37816 */ /* 0x040fe400000000ff */
[----:B------:R-:W-:Y:S01]  /*53a0*/  PRMT R213, R234, 0x7773, RZ ;  /* 0x00007773ead57816 */ /* 0x000fe200000000ff */
[----:B------:R-:W-:Y:S01]  /*53b0*/  FMUL.FTZ R234, R172, 1.4426950216293334961 ;  /* 0x3fb8aa3bacea7820 */ /* 0x000fe20000410000 */
[----:B------:R-:W-:Y:S02]  /*53c0*/  @P3 FSEL R61, R61, -INF , !P6 ;  /* 0xff8000003d3d3808 */ /* 0x000fe40007000000 */
[----:B------:R-:W-:Y:S02]  /*53d0*/  LOP3.LUT R202, R202, 0xff, RZ, 0xc0, !PT ;  /* 0x000000ffcaca7812 */ /* 0x000fe400078ec0ff */
[----:B------:R-:W-:Y:S02]  /*53e0*/  @P2 FSEL R67, R67, -INF , !P6 ;  /* 0xff80000043432808 */ /* 0x000fe40007000000 */
[----:B------:R-:W-:Y:S02]  /*53f0*/  FSETP.NEU.FTZ.AND P6, PT, R172, -INF , PT ;  /* 0xff800000ac00780b */ /* 0x000fe40003fdd000 */
[----:B------:R-:W-:Y:S02]  /*5400*/  FSEL R235, R235, RZ, P0 ;  /* 0x000000ffebeb7208 */ /* 0x000fe40000000000 */
[----:B------:R-:W-:Y:S02]  /*5410*/  LOP3.LUT R215, R216, 0xff, RZ, 0xc0, !PT ;  /* 0x000000ffd8d77812 */ /* 0x000fe400078ec0ff */
[----:B------:R-:W-:Y:S01]  /*5420*/  ISETP.LE.U32.AND P0, PT, R202, UR13, PT ;  /* 0x0000000dca007c0c */ /* 0x000fe2000bf03070 */
[--C-:B------:R-:W-:Y:S01]  /*5430*/  FFMA.FTZ R64, R64, UR12, -R235.reuse ;  /* 0x0000000c40407c23 */ /* 0x100fe200080108eb */
[----:B------:R-:W-:Y:S01]  /*5440*/  LOP3.LUT R216, R216, 0xffff, RZ, 0xc0, !PT ;  /* 0x0000ffffd8d87812 */ /* 0x000fe200078ec0ff */
[--C-:B------:R-:W-:Y:S01]  /*5450*/  FFMA.FTZ R230, R4, UR12, -R235.reuse ;  /* 0x0000000c04e67c23 */ /* 0x100fe200080108eb */
[----:B------:R-:W-:Y:S01]  /*5460*/  PRMT R217, R238, 0x7770, RZ ;  /* 0x00007770eed97816 */ /* 0x000fe200000000ff */
[----:B------:R-:W-:Y:S01]  /*5470*/  MUFU.EX2 R250, R64 ;  /* 0x0000004000fa7308 */ /* 0x000fe20000000800 */
[----:B------:R-:W-:Y:S01]  /*5480*/  FSEL R234, R234, RZ, P6 ;  /* 0x000000ffeaea7208 */ /* 0x000fe20003000000 */
[C---:B------:R-:W-:Y:S01]  /*5490*/  FMUL.FTZ R202, R171.reuse, 1.4426950216293334961 ;  /* 0x3fb8aa3babca7820 */ /* 0x040fe20000410000 */
[----:B------:R-:W-:Y:S01]  /*54a0*/  FSETP.NEU.FTZ.AND P6, PT, R171, -INF , PT ;  /* 0xff800000ab00780b */ /* 0x000fe20003fdd000 */
[--C-:B------:R-:W-:Y:S01]  /*54b0*/  FFMA.FTZ R36, R36, UR12, -R235.reuse ;  /* 0x0000000c24247c23 */ /* 0x100fe200080108eb */
[----:B------:R-:W-:Y:S01]  /*54c0*/  SHF.R.U32.HI R216, RZ, 0x8, R216 ;  /* 0x00000008ffd87819 */ /* 0x000fe200000116d8 */
[--C-:B------:R-:W-:Y:S01]  /*54d0*/  FFMA.FTZ R66, R66, UR12, -R234.reuse ;  /* 0x0000000c42427c23 */ /* 0x100fe200080108ea */
[----:B------:R-:W-:Y:S01]  /*54e0*/  ISETP.LE.U32.AND P3, PT, R215, UR13, PT ;  /* 0x0000000dd7007c0c */ /* 0x000fe2000bf63070 */
[----:B------:R-:W-:Y:S01]  /*54f0*/  FFMA.FTZ R248, R7, UR12, -R234 ;  /* 0x0000000c07f87c23 */ /* 0x000fe200080108ea */
[----:B------:R-:W-:Y:S01]  /*5500*/  ISETP.LE.U32.AND P2, PT, R217, UR13, PT ;  /* 0x0000000dd9007c0c */ /* 0x000fe2000bf43070 */
[----:B------:R-:W-:Y:S01]  /*5510*/  FFMA.FTZ R217, R5, UR12, -R235 ;  /* 0x0000000c05d97c23 */ /* 0x000fe200080108eb */
[----:B------:R-:W-:Y:S01]  /*5520*/  FSEL R202, R202, RZ, P6 ;  /* 0x000000ffcaca7208 */ /* 0x000fe20003000000 */
[C---:B------:R-:W-:Y:S01]  /*5530*/  FMUL.FTZ R215, R170.reuse, 1.4426950216293334961 ;  /* 0x3fb8aa3baad77820 */ /* 0x040fe20000410000 */
[----:B------:R-:W-:Y:S01]  /*5540*/  FSETP.NEU.FTZ.AND P6, PT, R170, -INF , PT ;  /* 0xff800000aa00780b */ /* 0x000fe20003fdd000 */
[----:B------:R-:W1:Y:S01]  /*5550*/  MUFU.EX2 R109, R230 ;  /* 0x000000e6006d7308 */ /* 0x000e620000000800 */
[----:B------:R-:W-:Y:S01]  /*5560*/  LOP3.LUT R216, R216, 0xffff, RZ, 0xc0, !PT ;  /* 0x0000ffffd8d87812 */ /* 0x000fe200078ec0ff */
[----:B------:R-:W-:Y:S01]  /*5570*/  FFMA.FTZ R60, R60, UR12, -R202 ;  /* 0x0000000c3c3c7c23 */ /* 0x000fe200080108ca */
[----:B------:R-:W-:Y:S01]  /*5580*/  LOP3.LUT R226, R226, UR15, R239, 0x96, !PT ;  /* 0x0000000fe2e27c12 */ /* 0x000fe2000f8e96ef */
[----:B------:R-:W-:Y:S01]  /*5590*/  FFMA.FTZ R249, R6, UR12, -R234 ;  /* 0x0000000c06f97c23 */ /* 0x000fe200080108ea */
[----:B------:R-:W-:Y:S05]  /*55a0*/  FSEL R5, R215, RZ, P6 ;  /* 0x000000ffd7057208 */ /* 0x000fea0003000000 */
[----:B------:R4:W2:Y:S01]  /*55b0*/  MUFU.EX2 R120, R217 ;  /* 0x000000d900787308 */ /* 0x0008a20000000800 */
[----:B------:R-:W-:Y:S01]  /*55c0*/  ISETP.LE.U32.AND P6, PT, R216, UR13, PT ;  /* 0x0000000dd8007c0c */ /* 0x000fe2000bfc3070 */
[--C-:B------:R-:W-:Y:S01]  /*55d0*/  FFMA.FTZ R233, R8, UR12, -R202.reuse ;  /* 0x0000000c08e97c23 */ /* 0x100fe200080108ca */
[C---:B------:R-:W-:Y:S07]  /*55e0*/  LOP3.LUT R215, R226.reuse, 0xffff, RZ, 0xc0, !PT ;  /* 0x0000ffffe2d77812 */ /* 0x040fee00078ec0ff */
[----:B------:R-:W3:Y:S01]  /*55f0*/  MUFU.EX2 R248, R248 ;  /* 0x000000f800f87308 */ /* 0x000ee20000000800 */
[----:B------:R-:W-:Y:S01]  /*5600*/  LOP3.LUT R216, R226, 0xff, RZ, 0xc0, !PT ;  /* 0x000000ffe2d87812 */ /* 0x000fe200078ec0ff */
[----:B------:R-:W-:Y:S01]  /*5610*/  FFMA.FTZ R62, R62, UR12, -R5 ;  /* 0x0000000c3e3e7c23 */ /* 0x000fe20008010805 */
[----:B------:R-:W-:Y:S07]  /*5620*/  SHF.R.U32.HI R215, RZ, 0x8, R215 ;  /* 0x00000008ffd77819 */ /* 0x000fee00000116d7 */
[----:B------:R-:W3:Y:S01]  /*5630*/  MUFU.EX2 R249, R249 ;  /* 0x000000f900f97308 */ /* 0x000ee20000000800 */
[----:B------:R-:W-:Y:S01]  /*5640*/  PRMT R237, R238, 0x7771, RZ ;  /* 0x00007771eeed7816 */ /* 0x000fe200000000ff */
[----:B------:R-:W-:Y:S01]  /*5650*/  FFMA.FTZ R232, R9, UR12, -R202 ;  /* 0x0000000c09e87c23 */ /* 0x000fe200080108ca */
[----:B------:R-:W-:Y:S01]  /*5660*/  LOP3.LUT R215, R215, 0xffff, RZ, 0xc0, !PT ;  /* 0x0000ffffd7d77812 */ /* 0x000fe200078ec0ff */
[----:B-1----:R-:W-:Y:S01]  /*5670*/  @!P3 FADD.FTZ R109, -R109, -RZ ;  /* 0x800000ff6d6db221 */ /* 0x002fe20000010100 */
[----:B------:R-:W-:Y:S01]  /*5680*/  ISETP.LE.U32.AND P3, PT, R216, UR13, PT ;  /* 0x0000000dd8007c0c */ /* 0x000fe2000bf63070 */
[--C-:B----4-:R-:W-:Y:S01]  /*5690*/  FFMA.FTZ R217, R10, UR12, -R5.reuse ;  /* 0x0000000c0ad97c23 */ /* 0x110fe20008010805 */
[----:B------:R-:W-:Y:S03]  /*56a0*/  PRMT R216, R226, 0x7632, R216 ;  /* 0x00007632e2d87816 */ /* 0x000fe600000000d8 */
[----:B------:R-:W1:Y:S01]  /*56b0*/  MUFU.EX2 R233, R233 ;  /* 0x000000e900e97308 */ /* 0x000e620000000800 */
[----:B------:R-:W-:Y:S01]  /*56c0*/  PRMT R214, R238, 0x7772, RZ ;  /* 0x00007772eed67816 */ /* 0x000fe200000000ff */
[----:B--2---:R-:W-:Y:S01]  /*56d0*/  @!P6 FADD.FTZ R120, -R120, -RZ ;  /* 0x800000ff7878e221 */ /* 0x004fe20000010100 */
[----:B------:R-:W-:Y:S01]  /*56e0*/  PRMT R165, R238, 0x7773, RZ ;  /* 0x00007773eea57816 */ /* 0x000fe200000000ff */
[--C-:B------:R-:W-:Y:S01]  /*56f0*/  FFMA.FTZ R238, R11, UR12, -R5.reuse ;  /* 0x0000000c0bee7c23 */ /* 0x100fe20008010805 */
[----:B------:R-:W-:Y:S05]  /*5700*/  ISETP.LE.U32.AND P6, PT, R215, UR13, PT ;  /* 0x0000000dd7007c0c */ /* 0x000fea000bfc3070 */
[----:B------:R-:W2:Y:S01]  /*5710*/  MUFU.EX2 R232, R232 ;  /* 0x000000e800e87308 */ /* 0x000ea20000000800 */
[----:B------:R-:W-:Y:S01]  /*5720*/  SHF.R.U32.HI R226, RZ, 0x18, R226 ;  /* 0x00000018ffe27819 */ /* 0x000fe200000116e2 */
[----:B---3--:R-:W-:Y:S01]  /*5730*/  @!P4 FADD.FTZ R248, -R248, -RZ ;  /* 0x800000fff8f8c221 */ /* 0x008fe20000010100 */
[----:B------:R-:W-:Y:S01]  /*5740*/  LOP3.LUT R215, R216, 0xff, RZ, 0xc0, !PT ;  /* 0x000000ffd8d77812 */ /* 0x000fe200078ec0ff */
[----:B------:R-:W-:Y:S01]  /*5750*/  @!P0 FADD.FTZ R249, -R249, -RZ ;  /* 0x800000fff9f98221 */ /* 0x000fe20000010100 */
[----:B------:R-:W-:Y:S05]  /*5760*/  ISETP.LE.U32.AND P4, PT, R226, UR13, PT ;  /* 0x0000000de2007c0c */ /* 0x000fea000bf83070 */
[----:B------:R-:W3:Y:S01]  /*5770*/  MUFU.EX2 R216, R238 ;  /* 0x000000ee00d87308 */ /* 0x000ee20000000800 */
[----:B------:R-:W-:Y:S01]  /*5780*/  ISETP.LE.U32.AND P0, PT, R215, UR13, PT ;  /* 0x0000000dd7007c0c */ /* 0x000fe2000bf03070 */
[----:B------:R-:W-:Y:S01]  /*5790*/  FFMA.FTZ R215, R14, UR12, -R5 ;  /* 0x0000000c0ed77c23 */ /* 0x000fe20008010805 */
[----:B------:R-:W-:Y:S07]  /*57a0*/  FFMA.FTZ R230, R13, UR12, -R202 ;  /* 0x0000000c0de67c23 */ /* 0x000fee00080108ca */
[----:B------:R-:W4:Y:S01]  /*57b0*/  MUFU.EX2 R217, R217 ;  /* 0x000000d900d97308 */ /* 0x000f220000000800 */
[----:B-1----:R-:W-:Y:S01]  /*57c0*/  @!P3 FADD.FTZ R233, -R233, -RZ ;  /* 0x800000ffe9e9b221 */ /* 0x002fe20000010100 */
[----:B------:R-:W-:Y:S01]  /*57d0*/  ISETP.GT.U32.AND P3, PT, R237, UR13, PT ;  /* 0x0000000ded007c0c */ /* 0x000fe2000bf64070 */
[----:B------:R-:W-:Y:S01]  /*57e0*/  FFMA.FTZ R237, R16, UR12, -R235 ;  /* 0x0000000c10ed7c23 */ /* 0x000fe200080108eb */
[----:B--2---:R-:W-:Y:S01]  /*57f0*/  @!P6 FADD.FTZ R232, -R232, -RZ ;  /* 0x800000ffe8e8e221 */ /* 0x004fe20000010100 */
[----:B------:R-:W-:Y:S05]  /*5800*/  ISETP.GT.U32.AND P6, PT, R214, UR13, PT ;  /* 0x0000000dd6007c0c */ /* 0x000fea000bfc4070 */
[----:B------:R-:W1:Y:S01]  /*5810*/  MUFU.EX2 R215, R215 ;  /* 0x000000d700d77308 */ /* 0x000e620000000800 */
[----:B------:R-:W-:Y:S01]  /*5820*/  FFMA.FTZ R226, R15, UR12, -R5 ;  /* 0x0000000c0fe27c23 */ /* 0x000fe20008010805 */
[--C-:B------:R-:W-:Y:S01]  /*5830*/  FFMA.FTZ R246, R19, UR12, -R234.reuse ;  /* 0x0000000c13f67c23 */ /* 0x100fe200080108ea */
[----:B------:R-:W-:Y:S01]  /*5840*/  FFMA.FTZ R247, R18, UR12, -R234 ;  /* 0x0000000c12f77c23 */ /* 0x000fe200080108ea */
[----:B---3--:R-:W-:Y:S01]  /*5850*/  @!P4 FADD.FTZ R216, -R216, -RZ ;  /* 0x800000ffd8d8c221 */ /* 0x008fe20000010100 */
[----:B------:R-:W-:Y:S05]  /*5860*/  ISETP.LE.U32.AND P4, PT, R229, UR13, PT ;  /* 0x0000000de5007c0c */ /* 0x000fea000bf83070 */
[----:B------:R-:W2:Y:S01]  /*5870*/  MUFU.EX2 R230, R230 ;  /* 0x000000e600e67308 */ /* 0x000ea20000000800 */
[----:B------:R-:W-:Y:S01]  /*5880*/  LOP3.LUT R229, R210, 0xff, RZ, 0xc0, !PT ;  /* 0x000000ffd2e57812 */ /* 0x000fe200078ec0ff */
[----:B----4-:R-:W-:Y:S01]  /*5890*/  @!P0 FADD.FTZ R217, -R217, -RZ ;  /* 0x800000ffd9d98221 */ /* 0x010fe20000010100 */
[----:B------:R-:W-:Y:S07]  /*58a0*/  ISETP.GT.U32.AND P0, PT, R165, UR13, PT ;  /* 0x0000000da5007c0c */ /* 0x000fee000bf04070 */
[----:B------:R-:W3:Y:S01]  /*58b0*/  MUFU.EX2 R116, R237 ;  /* 0x000000ed00747308 */ /* 0x000ee20000000800 */
[----:B------:R-:W-:Y:S01]  /*58c0*/  SHF.R.U32.HI R165, RZ, 0x18, R210 ;  /* 0x00000018ffa57819 */ /* 0x000fe200000116d2 */
[----:B------:R-:W-:Y:S01]  /*58d0*/  FFMA.FTZ R238, R17, UR12, -R235 ;  /* 0x0000000c11ee7c23 */ /* 0x000fe200080108eb */
[----:B------:R-:W-:Y:S07]  /*58e0*/  FFMA.FTZ R231, R12, UR12, -R202 ;  /* 0x0000000c0ce77c23 */ /* 0x000fee00080108ca */
[----:B------:R-:W4:Y:S01]  /*58f0*/  MUFU.EX2 R214, R226 ;  /* 0x000000e200d67308 */ /* 0x000f220000000800 */
[----:B-1----:R-:W-:Y:S01]  /*5900*/  @P6 FADD.FTZ R215, -R215, -RZ ;  /* 0x800000ffd7d76221 */ /* 0x002fe20000010100 */
[----:B------:R-:W-:Y:S01]  /*5910*/  ISETP.GT.U32.AND P6, PT, R228, UR13, PT ;  /* 0x0000000de4007c0c */ /* 0x000fe2000bfc4070 */
[----:B------:R-:W-:Y:S07]  /*5920*/  FFMA.FTZ R245, R22, UR12, -R234 ;  /* 0x0000000c16f57c23 */ /* 0x000fee00080108ea */
[----:B------:R-:W1:Y:S01]  /*5930*/  MUFU.EX2 R115, R238 ;  /* 0x000000ee00737308 */ /* 0x000e620000000800 */
[----:B------:R-:W-:Y:S01]  /*5940*/  FFMA.FTZ R228, R25, UR12, -R202 ;  /* 0x0000000c19e47c23 */ /* 0x000fe200080108ca */
[----:B--2---:R-:W-:Y:S01]  /*5950*/  @P3 FADD.FTZ R230, -R230, -RZ ;  /* 0x800000ffe6e63221 */ /* 0x004fe20000010100 */
[----:B------:R-:W-:Y:S07]  /*5960*/  ISETP.LE.U32.AND P3, PT, R165, UR13, PT ;  /* 0x0000000da5007c0c */ /* 0x000fee000bf63070 */
[----:B------:R-:W2:Y:S01]  /*5970*/  MUFU.EX2 R246, R246 ;  /* 0x000000f600f67308 */ /* 0x000ea20000000800 */
[----:B------:R-:W-:Y:S01]  /*5980*/  PRMT R165, R210, 0x7632, R165 ;  /* 0x00007632d2a57816 */ /* 0x000fe200000000a5 */
[----:B---3--:R-:W-:Y:S01]  /*5990*/  @!P4 FADD.FTZ R116, -R116, -RZ ;  /* 0x800000ff7474c221 */ /* 0x008fe20000010100 */
[----:B------:R-:W-:Y:S07]  /*59a0*/  ISETP.GT.U32.AND P4, PT, R213, UR13, PT ;  /* 0x0000000dd5007c0c */ /* 0x000fee000bf84070 */
[----:B------:R-:W3:Y:S01]  /*59b0*/  MUFU.EX2 R247, R247 ;  /* 0x000000f700f77308 */ /* 0x000ee20000000800 */
[----:B------:R-:W-:Y:S01]  /*59c0*/  LOP3.LUT R210, R210, 0xffff, RZ, 0xc0, !PT ;  /* 0x0000ffffd2d27812 */ /* 0x000fe200078ec0ff */
[----:B----4-:R-:W-:Y:S01]  /*59d0*/  @P0 FADD.FTZ R214, -R214, -RZ ;  /* 0x800000ffd6d60221 */ /* 0x010fe20000010100 */
[----:B------:R-:W-:Y:S01]  /*59e0*/  ISETP.GT.U32.AND P0, PT, R227, UR13, PT ;  /* 0x0000000de3007c0c */ /* 0x000fe2000bf04070 */
[--C-:B------:R-:W-:Y:S01]  /*59f0*/  FFMA.FTZ R226, R21, UR12, -R235.reuse ;  /* 0x0000000c15e27c23 */ /* 0x100fe200080108eb */
[----:B------:R-:W-:Y:S01]  /*5a00*/  LOP3.LUT R165, R165, 0xff, RZ, 0xc0, !PT ;  /* 0x000000ffa5a57812 */ /* 0x000fe200078ec0ff */
[----:B-1----:R-:W-:Y:S01]  /*5a10*/  @P6 FADD.FTZ R115, -R115, -RZ ;  /* 0x800000ff73736221 */ /* 0x002fe20000010100 */
[----:B------:R-:W-:Y:S01]  /*5a20*/  SHF.R.U32.HI R210, RZ, 0x8, R210 ;  /* 0x00000008ffd27819 */ /* 0x000fe200000116d2 */
[----:B------:R-:W-:Y:S01]  /*5a30*/  FFMA.FTZ R244, R23, UR12, -R234 ;  /* 0x0000000c17f47c23 */ /* 0x000fe200080108ea */
[----:B------:R-:W-:Y:S01]  /*5a40*/  ISETP.LE.U32.AND P6, PT, R165, UR13, PT ;  /* 0x0000000da5007c0c */ /* 0x000fe2000bfc3070 */
[----:B------:R-:W-:Y:S01]  /*5a50*/  FFMA.FTZ R213, R20, UR12, -R235 ;  /* 0x0000000c14d57c23 */ /* 0x000fe200080108eb */
[----:B------:R-:W-:Y:S01]  /*5a60*/  LOP3.LUT R210, R210, 0xffff, RZ, 0xc0, !PT ;  /* 0x0000ffffd2d27812 */ /* 0x000fe200078ec0ff */
[----:B--2---:R-:W-:Y:S01]  /*5a70*/  @P4 FADD.FTZ R246, -R246, -RZ ;  /* 0x800000fff6f64221 */ /* 0x004fe20000010100 */
[----:B------:R-:W-:Y:S01]  /*5a80*/  LOP3.LUT R165, R212, 0xff, RZ, 0xc0, !PT ;  /* 0x000000ffd4a57812 */ /* 0x000fe200078ec0ff */
[----:B------:R-:W1:Y:S01]  /*5a90*/  MUFU.EX2 R231, R231 ;  /* 0x000000e700e77308 */ /* 0x000e620000000800 */
[----:B------:R-:W-:Y:S01]  /*5aa0*/  ISETP.LE.U32.AND P4, PT, R210, UR13, PT ;  /* 0x0000000dd2007c0c */ /* 0x000fe2000bf83070 */
[----:B---3--:R-:W-:Y:S01]  /*5ab0*/  @P0 FADD.FTZ R247, -R247, -RZ ;  /* 0x800000fff7f70221 */ /* 0x008fe20000010100 */
[----:B------:R-:W-:Y:S07]  /*5ac0*/  ISETP.LE.U32.AND P0, PT, R165, UR13, PT ;  /* 0x0000000da5007c0c */ /* 0x000fee000bf03070 */
[----:B------:R-:W2:Y:S01]  /*5ad0*/  MUFU.EX2 R113, R226 ;  /* 0x000000e200717308 */ /* 0x000ea20000000800 */
[----:B------:R-:W-:Y:S01]  /*5ae0*/  LOP3.LUT R165, R212, 0xffff, RZ, 0xc0, !PT ;  /* 0x0000ffffd4a57812 */ /* 0x000fe200078ec0ff */
[----:B------:R-:W-:Y:S01]  /*5af0*/  FFMA.FTZ R227, R28, UR12, -R202 ;  /* 0x0000000c1ce37c23 */ /* 0x000fe200080108ca */
[----:B------:R-:W-:Y:S01]  /*5b00*/  SHF.R.U32.HI R210, RZ, 0x18, R212 ;  /* 0x00000018ffd27819 */ /* 0x000fe200000116d4 */
[--C-:B------:R-:W-:Y:S01]  /*5b10*/  FFMA.FTZ R242, R35, UR12, -R234.reuse ;  /* 0x0000000c23f27c23 */ /* 0x100fe200080108ea */
[----:B------:R-:W-:Y:S01]  /*5b20*/  SHF.R.U32.HI R165, RZ, 0x8, R165 ;  /* 0x00000008ffa57819 */ /* 0x000fe200000116a5 */
[----:B------:R-:W-:Y:S01]  /*5b30*/  FFMA.FTZ R243, R34, UR12, -R234 ;  /* 0x0000000c22f37c23 */ /* 0x000fe200080108ea */
[----:B------:R-:W-:Y:S01]  /*5b40*/  PRMT R212, R212, 0x7632, R212 ;  /* 0x00007632d4d47816 */ /* 0x000fe200000000d4 */
[----:B------:R-:W-:Y:S01]  /*5b50*/  FFMA.FTZ R39, R39, UR12, -R234 ;  /* 0x0000000c27277c23 */ /* 0x000fe200080108ea */
[----:B------:R-:W-:Y:S01]  /*5b60*/  LOP3.LUT R165, R165, 0xffff, RZ, 0xc0, !PT ;  /* 0x0000ffffa5a57812 */ /* 0x000fe200078ec0ff */
[----:B------:R-:W3:Y:S01]  /*5b70*/  MUFU.EX2 R245, R245 ;  /* 0x000000f500f57308 */ /* 0x000ee20000000800 */
[----:B-1----:R-:W-:Y:S01]  /*5b80*/  @!P2 FADD.FTZ R231, -R231, -RZ ;  /* 0x800000ffe7e7a221 */ /* 0x002fe20000010100 */
[----:B------:R-:W-:Y:S01]  /*5b90*/  ISETP.LE.U32.AND P2, PT, R229, UR13, PT ;  /* 0x0000000de5007c0c */ /* 0x000fe2000bf43070 */
[--C-:B------:R-:W-:Y:S01]  /*5ba0*/  FFMA.FTZ R229, R24, UR12, -R202.reuse ;  /* 0x0000000c18e57c23 */ /* 0x100fe200080108ca */
[----:B--2---:R-:W-:Y:S01]  /*5bb0*/  @!P4 FADD.FTZ R113, -R113, -RZ ;  /* 0x800000ff7171c221 */ /* 0x004fe20000010100 */
[----:B------:R-:W-:Y:S05]  /*5bc0*/  ISETP.LE.U32.AND P4, PT, R165, UR13, PT ;  /* 0x0000000da5007c0c */ /* 0x000fea000bf83070 */
[----:B------:R-:W1:Y:S01]  /*5bd0*/  MUFU.EX2 R228, R228 ;  /* 0x000000e400e47308 */ /* 0x000e620000000800 */
[----:B------:R-:W-:Y:S01]  /*5be0*/  LOP3.LUT R165, R212, 0xff, RZ, 0xc0, !PT ;  /* 0x000000ffd4a57812 */ /* 0x000fe200078ec0ff */
[----:B------:R-:W-:Y:S01]  /*5bf0*/  FFMA.FTZ R226, R29, UR12, -R202 ;  /* 0x0000000c1de27c23 */ /* 0x000fe200080108ca */
[----:B------:R-:W-:Y:S07]  /*5c00*/  FFMA.FTZ R38, R38, UR12, -R234 ;  /* 0x0000000c26267c23 */ /* 0x000fee00080108ea */
[----:B------:R-:W2:Y:S01]  /*5c10*/  MUFU.EX2 R244, R244 ;  /* 0x000000f400f47308 */ /* 0x000ea20000000800 */
[--C-:B------:R-:W-:Y:S01]  /*5c20*/  FFMA.FTZ R40, R40, UR12, -R202.reuse ;  /* 0x0000000c28287c23 */ /* 0x100fe200080108ca */
[--C-:B------:R-:W-:Y:S01]  /*5c30*/  FFMA.FTZ R41, R41, UR12, -R202.reuse ;  /* 0x0000000c29297c23 */ /* 0x100fe200080108ca */
[--C-:B------:R-:W-:Y:S07]  /*5c40*/  FFMA.FTZ R43, R43, UR12, -R5.reuse ;  /* 0x0000000c2b2b7c23 */ /* 0x100fee0008010805 */
[----:B------:R-:W4:Y:S01]  /*5c50*/  MUFU.EX2 R229, R229 ;  /* 0x000000e500e57308 */ /* 0x000f220000000800 */
[----:B---3--:R-:W-:Y:S01]  /*5c60*/  @!P6 FADD.FTZ R245, -R245, -RZ ;  /* 0x800000fff5f5e221 */ /* 0x008fe20000010100 */
[----:B------:R-:W-:Y:S01]  /*5c70*/  ISETP.LE.U32.AND P6, PT, R165, UR13, PT ;  /* 0x0000000da5007c0c */ /* 0x000fe2000bfc3070 */
[--C-:B------:R-:W-:Y:S07]  /*5c80*/  FFMA.FTZ R165, R30, UR12, -R5.reuse ;  /* 0x0000000c1ea57c23 */ /* 0x100fee0008010805 */
[----:B------:R3:W3:Y:S01]  /*5c90*/  MUFU.EX2 R114, R213 ;  /* 0x000000d500727308 */ /* 0x0006e20000000800 */
[----:B------:R-:W-:Y:S01]  /*5ca0*/  FFMA.FTZ R42, R42, UR12, -R5 ;  /* 0x0000000c2a2a7c23 */ /* 0x000fe20008010805 */
[----:B-1----:R-:W-:Y:S01]  /*5cb0*/  @!P4 FADD.FTZ R228, -R228, -RZ ;  /* 0x800000ffe4e4c221 */ /* 0x002fe20000010100 */
[----:B------:R-:W-:Y:S07]  /*5cc0*/  ISETP.GT.U32.AND P4, PT, R211, UR13, PT ;  /* 0x0000000dd3007c0c */ /* 0x000fee000bf84070 */
[----:B------:R-:W1:Y:S01]  /*5cd0*/  MUFU.EX2 R227, R227 ;  /* 0x000000e300e37308 */ /* 0x000e620000000800 */
[--C-:B------:R-:W-:Y:S01]  /*5ce0*/  FFMA.FTZ R44, R44, UR12, -R202.reuse ;  /* 0x0000000c2c2c7c23 */ /* 0x100fe200080108ca */
[----:B--2---:R-:W-:Y:S01]  /*5cf0*/  @!P3 FADD.FTZ R244, -R244, -RZ ;  /* 0x800000fff4f4b221 */ /* 0x004fe20000010100 */
[----:B------:R-:W-:Y:S07]  /*5d00*/  ISETP.LE.U32.AND P3, PT, R225, UR13, PT ;  /* 0x0000000de1007c0c */ /* 0x000fee000bf63070 */
[----:B------:R2:W2:Y:S01]  /*5d10*/  MUFU.EX2 R211, R165 ;  /* 0x000000a500d37308 */ /* 0x0004a20000000800 */
[----:B------:R-:W-:Y:S01]  /*5d20*/  FFMA.FTZ R45, R45, UR12, -R202 ;  /* 0x0000000c2d2d7c23 */ /* 0x000fe200080108ca */
[----:B----4-:R-:W-:Y:S01]  /*5d30*/  @!P0 FADD.FTZ R229, -R229, -RZ ;  /* 0x800000ffe5e58221 */ /* 0x010fe20000010100 */
[----:B------:R-:W-:Y:S07]  /*5d40*/  ISETP.GT.U32.AND P0, PT, R224, UR13, PT ;  /* 0x0000000de0007c0c */ /* 0x000fee000bf04070 */
[----:B------:R-:W4:Y:S01]  /*5d50*/  MUFU.EX2 R226, R226 ;  /* 0x000000e200e27308 */ /* 0x000f220000000800 */
[----:B------:R-:W-:Y:S01]  /*5d60*/  FFMA.FTZ R224, R33, UR12, -R235 ;  /* 0x0000000c21e07c23 */ /* 0x000fe200080108eb */
[--C-:B---3--:R-:W-:Y:S01]  /*5d70*/  FFMA.FTZ R213, R26, UR12, -R5.reuse ;  /* 0x0000000c1ad57c23 */ /* 0x108fe20008010805 */
[----:B------:R-:W-:Y:S01]  /*5d80*/  @!P2 FADD.FTZ R114, -R114, -RZ ;  /* 0x800000ff7272a221 */ /* 0x000fe20000010100 */
[----:B------:R-:W-:Y:S01]  /*5d90*/  ISETP.LE.U32.AND P2, PT, R210, UR13, PT ;  /* 0x0000000dd2007c0c */ /* 0x000fe2000bf43070 */
[--C-:B------:R-:W-:Y:S05]  /*5da0*/  FFMA.FTZ R210, R27, UR12, -R5.reuse ;  /* 0x0000000c1bd27c23 */ /* 0x100fea0008010805 */
[----:B------:R-:W-:Y:S01]  /*5db0*/  MUFU.EX2 R121, R224 ;  /* 0x000000e000797308 */ /* 0x000fe20000000800 */
[----:B------:R-:W-:Y:S01]  /*5dc0*/  FFMA.FTZ R46, R46, UR12, -R5 ;  /* 0x0000000c2e2e7c23 */ /* 0x000fe20008010805 */
[----:B-1----:R-:W-:Y:S01]  /*5dd0*/  @!P3 FADD.FTZ R227, -R227, -RZ ;  /* 0x800000ffe3e3b221 */ /* 0x002fe20000010100 */
[----:B------:R-:W-:Y:S07]  /*5de0*/  ISETP.GT.U32.AND P3, PT, R221, UR13, PT ;  /* 0x0000000ddd007c0c */ /* 0x000fee000bf64070 */
[----:B------:R-:W1:Y:S01]  /*5df0*/  MUFU.EX2 R213, R213 ;  /* 0x000000d500d57308 */ /* 0x000e620000000800 */
[----:B--2---:R-:W-:Y:S01]  /*5e00*/  FFMA.FTZ R165, R32, UR12, -R235 ;  /* 0x0000000c20a57c23 */ /* 0x004fe200080108eb */
[----:B------:R-:W-:Y:S01]  /*5e10*/  @P4 FADD.FTZ R211, -R211, -RZ ;  /* 0x800000ffd3d34221 */ /* 0x000fe20000010100 */
[----:B------:R-:W-:Y:S01]  /*5e20*/  ISETP.LE.U32.AND P4, PT, R209, UR13, PT ;  /* 0x0000000dd1007c0c */ /* 0x000fe2000bf83070 */
[----:B----4-:R-:W-:Y:S01]  /*5e30*/  @P0 FADD.FTZ R226, -R226, -RZ ;  /* 0x800000ffe2e20221 */ /* 0x010fe20000010100 */
[----:B------:R-:W-:Y:S05]  /*5e40*/  ISETP.GT.U32.AND P0, PT, R220, UR13, PT ;  /* 0x0000000ddc007c0c */ /* 0x000fea000bf04070 */
[----:B------:R-:W2:Y:S01]  /*5e50*/  MUFU.EX2 R123, R165 ;  /* 0x000000a5007b7308 */ /* 0x000ea20000000800 */
[----:B------:R-:W-:Y:S04]  /*5e60*/  IMAD.WIDE.U32 R220, R219, -0x326172a9, RZ ;  /* 0xcd9e8d57dbdc7825 */ /* 0x000fe800078e00ff */
[----:B------:R-:W-:Y:S05]  /*5e70*/  FFMA.FTZ R47, R47, UR12, -R5 ;  /* 0x0000000c2f2f7c23 */ /* 0x000fea0008010805 */
[----:B------:R-:W3:Y:S01]  /*5e80*/  MUFU.EX2 R212, R210 ;  /* 0x000000d200d47308 */ /* 0x000ee20000000800 */
[----:B------:R-:W-:Y:S01]  /*5e90*/  FFMA.FTZ R48, R48, UR12, -R235 ;  /* 0x0000000c30307c23 */ /* 0x000fe200080108eb */
[----:B------:R-:W-:Y:S01]  /*5ea0*/  LOP3.LUT R219, R218, UR15, R221, 0x96, !PT ;  /* 0x0000000fdadb7c12 */ /* 0x000fe2000f8e96dd */
[----:B------:R-:W-:Y:S01]  /*5eb0*/  FFMA.FTZ R50, R50, UR12, -R234 ;  /* 0x0000000c32327c23 */ /* 0x000fe200080108ea */
[----:B-1----:R-:W-:Y:S01]  /*5ec0*/  @!P6 FADD.FTZ R213, -R213, -RZ ;  /* 0x800000ffd5d5e221 */ /* 0x002fe20000010100 */
[----:B------:R-:W-:Y:S05]  /*5ed0*/  ISETP.GT.U32.AND P6, PT, R206, UR13, PT ;  /* 0x0000000dce007c0c */ /* 0x000fea000bfc4070 */
[----:B------:R-:W-:Y:S01]  /*5ee0*/  MUFU.EX2 R225, R40 ;  /* 0x0000002800e17308 */ /* 0x000fe20000000800 */
[----:B------:R-:W-:Y:S01]  /*5ef0*/  LOP3.LUT R209, R219, 0xff, RZ, 0xc0, !PT ;  /* 0x000000ffdbd17812 */ /* 0x000fe200078ec0ff */
[----:B------:R-:W-:Y:S01]  /*5f00*/  FFMA.FTZ R49, R49, UR12, -R235 ;  /* 0x0000000c31317c23 */ /* 0x000fe200080108eb */
[----:B------:R-:W-:Y:S07]  /*5f10*/  PRMT R221, R219, 0x7632, R221 ;  /* 0x00007632dbdd7816 */ /* 0x000fee00000000dd */
[----:B------:R-:W1:Y:S01]  /*5f20*/  MUFU.EX2 R242, R242 ;  /* 0x000000f200f27308 */ /* 0x000e620000000800 */
[----:B--2---:R-:W-:Y:S01]  /*5f30*/  @!P5 FADD.FTZ R123, -R123, -RZ ;  /* 0x800000ff7b7bd221 */ /* 0x004fe20000010100 */
[----:B------:R-:W-:Y:S01]  /*5f40*/  ISETP.LE.U32.AND P5, PT, R209, UR13, PT ;  /* 0x0000000dd1007c0c */ /* 0x000fe2000bfa3070 */
[----:B------:R-:W-:Y:S01]  /*5f50*/  FFMA.FTZ R53, R53, UR12, -R235 ;  /* 0x0000000c35357c23 */ /* 0x000fe200080108eb */
[----:B------:R-:W-:Y:S06]  /*5f60*/  LOP3.LUT R209, R219, 0xffff, RZ, 0xc0, !PT ;  /* 0x0000ffffdbd17812 */ /* 0x000fec00078ec0ff */
[----:B------:R2:W4:Y:S01]  /*5f70*/  MUFU.EX2 R122, R36 ;  /* 0x00000024007a7308 */ /* 0x0005220000000800 */
[----:B------:R-:W-:Y:S01]  /*5f80*/  SHF.R.U32.HI R219, RZ, 0x18, R219 ;  /* 0x00000018ffdb7819 */ /* 0x000fe200000116db */
[----:B---3--:R-:W-:Y:S01]  /*5f90*/  @!P2 FADD.FTZ R212, -R212, -RZ ;  /* 0x800000ffd4d4a221 */ /* 0x008fe20000010100 */
[----:B------:R-:W-:Y:S01]  /*5fa0*/  ISETP.GT.U32.AND P2, PT, R223, UR13, PT ;  /* 0x0000000ddf007c0c */ /* 0x000fe2000bf44070 */
[----:B------:R-:W-:Y:S01]  /*5fb0*/  @P6 FADD.FTZ R121, -R121, -RZ ;  /* 0x800000ff79796221 */ /* 0x000fe20000010100 */
[----:B------:R-:W-:Y:S01]  /*5fc0*/  SHF.R.U32.HI R209, RZ, 0x8, R209 ;  /* 0x00000008ffd17819 */ /* 0x000fe200000116d1 */
[----:B------:R-:W-:Y:S01]  /*5fd0*/  IMAD.WIDE.U32 R222, R222, -0x326172a9, RZ ;  /* 0xcd9e8d57dede7825 */ /* 0x000fe200078e00ff */
[----:B------:R-:W-:Y:S03]  /*5fe0*/  ISETP.LE.U32.AND P6, PT, R219, UR13, PT ;  /* 0x0000000ddb007c0c */ /* 0x000fe6000bfc3070 */
[----:B------:R-:W3:Y:S01]  /*5ff0*/  MUFU.EX2 R243, R243 ;  /* 0x000000f300f37308 */ /* 0x000ee20000000800 */
[----:B------:R-:W-:Y:S01]  /*6000*/  LOP3.LUT R209, R209, 0xffff, RZ, 0xc0, !PT ;  /* 0x0000ffffd1d17812 */ /* 0x000fe200078ec0ff */
[----:B------:R-:W-:Y:S01]  /*6010*/  FFMA.FTZ R219, R37, UR12, -R235 ;  /* 0x0000000c25db7c23 */ /* 0x000fe200080108eb */
[----:B------:R-:W-:Y:S01]  /*6020*/  LOP3.LUT R208, R208, UR15, R223, 0x96, !PT ;  /* 0x0000000fd0d07c12 */ /* 0x000fe2000f8e96df */
[----:B-1----:R-:W-:Y:S01]  /*6030*/  @P0 FADD.FTZ R242, -R242, -RZ ;  /* 0x800000fff2f20221 */ /* 0x002fe20000010100 */
[----:B------:R-:W-:Y:S05]  /*6040*/  ISETP.LE.U32.AND P0, PT, R209, UR13, PT ;  /* 0x0000000dd1007c0c */ /* 0x000fea000bf03070 */
[----:B------:R-:W1:Y:S01]  /*6050*/  MUFU.EX2 R119, R219 ;  /* 0x000000db00777308 */ /* 0x000e620000000800 */
[C---:B--2---:R-:W-:Y:S01]  /*6060*/  LOP3.LUT R36, R208.reuse, 0xffff, RZ, 0xc0, !PT ;  /* 0x0000ffffd0247812 */ /* 0x044fe200078ec0ff */
[----:B------:R-:W-:Y:S01]  /*6070*/  FFMA.FTZ R210, R31, UR12, -R5 ;  /* 0x0000000c1fd27c23 */ /* 0x000fe20008010805 */
[----:B------:R-:W-:Y:S07]  /*6080*/  LOP3.LUT R221, R221, 0xff, RZ, 0xc0, !PT ;  /* 0x000000ffdddd7812 */ /* 0x000fee00078ec0ff */
[----:B------:R-:W2:Y:S01]  /*6090*/  MUFU.EX2 R240, R39 ;  /* 0x0000002700f07308 */ /* 0x000ea20000000800 */
[----:B------:R-:W-:Y:S01]  /*60a0*/  LOP3.LUT R37, R208, 0xff, RZ, 0xc0, !PT ;  /* 0x000000ffd0257812 */ /* 0x000fe200078ec0ff */
[----:B----4-:R-:W-:Y:S01]  /*60b0*/  @!P5 FADD.FTZ R122, -R122, -RZ ;  /* 0x800000ff7a7ad221 */ /* 0x010fe20000010100 */
[----:B------:R-:W-:Y:S01]  /*60c0*/  SHF.R.U32.HI R36, RZ, 0x8, R36 ;  /* 0x00000008ff247819 */ /* 0x000fe20000011624 */
[----:B---3--:R-:W-:Y:S01]  /*60d0*/  @P3 FADD.FTZ R243, -R243, -RZ ;  /* 0x800000fff3f33221 */ /* 0x008fe20000010100 */
[----:B------:R-:W-:Y:S05]  /*60e0*/  ISETP.LE.U32.AND P3, PT, R221, UR13, PT ;  /* 0x0000000ddd007c0c */ /* 0x000fea000bf63070 */
[----:B------:R-:W3:Y:S01]  /*60f0*/  MUFU.EX2 R210, R210 ;  /* 0x000000d200d27308 */ /* 0x000ee20000000800 */
[----:B------:R-:W-:Y:S01]  /*6100*/  ISETP.LE.U32.AND P5, PT, R37, UR13, PT ;  /* 0x0000000d25007c0c */ /* 0x000fe2000bfa3070 */
[----:B------:R-:W-:Y:S01]  /*6110*/  FFMA.FTZ R52, R52, UR12, -R235 ;  /* 0x0000000c34347c23 */ /* 0x000fe200080108eb */
[----:B------:R-:W-:Y:S07]  /*6120*/  LOP3.LUT R36, R36, 0xffff, RZ, 0xc0, !PT ;  /* 0x0000ffff24247812 */ /* 0x000fee00078ec0ff */
[----:B------:R-:W4:Y:S01]  /*6130*/  MUFU.EX2 R241, R38 ;  /* 0x0000002600f17308 */ /* 0x000f220000000800 */
[----:B------:R-:W-:Y:S01]  /*6140*/  PRMT R37, R208, 0x7632, R37 ;  /* 0x00007632d0257816 */ /* 0x000fe20000000025 */
[----:B------:R-:W-:Y:S01]  /*6150*/  FFMA.FTZ R235, R65, UR12, -R235 ;  /* 0x0000000c41eb7c23 */ /* 0x000fe200080108eb */
[----:B------:R-:W-:Y:S01]  /*6160*/  SHF.R.U32.HI R208, RZ, 0x18, R208 ;  /* 0x00000018ffd07819 */ /* 0x000fe200000116d0 */
[----:B-1----:R-:W-:Y:S01]  /*6170*/  @!P0 FADD.FTZ R119, -R119, -RZ ;  /* 0x800000ff77778221 */ /* 0x002fe20000010100 */
[----:B------:R-:W-:Y:S05]  /*6180*/  ISETP.LE.U32.AND P0, PT, R36, UR13, PT ;  /* 0x0000000d24007c0c */ /* 0x000fea000bf03070 */
[----:B------:R-:W1:Y:S01]  /*6190*/  MUFU.EX2 R224, R41 ;  /* 0x0000002900e07308 */ /* 0x000e620000000800 */
[----:B------:R-:W-:Y:S01]  /*61a0*/  PRMT R218, R222, 0x7770, RZ ;  /* 0x00007770deda7816 */ /* 0x000fe200000000ff */
[----:B--2---:R-:W-:Y:S01]  /*61b0*/  @!P6 FADD.FTZ R240, -R240, -RZ ;  /* 0x800000fff0f0e221 */ /* 0x004fe20000010100 */
[----:B------:R-:W-:Y:S01]  /*61c0*/  ISETP.LE.U32.AND P6, PT, R208, UR13, PT ;  /* 0x0000000dd0007c0c */ /* 0x000fe2000bfc3070 */
[----:B---3--:R-:W-:Y:S01]  /*61d0*/  @P2 FADD.FTZ R210, -R210, -RZ ;  /* 0x800000ffd2d22221 */ /* 0x008fe20000010100 */
[----:B------:R-:W-:Y:S05]  /*61e0*/  LOP3.LUT R37, R37, 0xff, RZ, 0xc0, !PT ;  /* 0x000000ff25257812 */ /* 0x000fea00078ec0ff */
[----:B------:R-:W2:Y:S01]  /*61f0*/  MUFU.EX2 R208, R43 ;  /* 0x0000002b00d07308 */ /* 0x000ea20000000800 */
[----:B------:R-:W-:Y:S01]  /*6200*/  ISETP.GT.U32.AND P2, PT, R207, UR13, PT ;  /* 0x0000000dcf007c0c */ /* 0x000fe2000bf44070 */
[----:B----4-:R-:W-:Y:S01]  /*6210*/  @!P3 FADD.FTZ R241, -R241, -RZ ;  /* 0x800000fff1f1b221 */ /* 0x010fe20000010100 */
[----:B------:R-:W-:Y:S07]  /*6220*/  ISETP.LE.U32.AND P3, PT, R37, UR13, PT ;  /* 0x0000000d25007c0c */ /* 0x000fee000bf63070 */
[----:B------:R-:W3:Y:S01]  /*6230*/  MUFU.EX2 R209, R42 ;  /* 0x0000002a00d17308 */ /* 0x000ee20000000800 */
[----:B------:R-:W-:Y:S01]  /*6240*/  @!P5 FADD.FTZ R225, -R225, -RZ ;  /* 0x800000ffe1e1d221 */ /* 0x000fe20000010100 */
[----:B------:R-:W-:Y:S01]  /*6250*/  ISETP.LE.U32.AND P5, PT, R218, UR13, PT ;  /* 0x0000000dda007c0c */ /* 0x000fe2000bfa3070 */
[----:B------:R-:W-:Y:S07]  /*6260*/  IMAD.WIDE.U32 R6, R205, -0x2daee0ad, RZ ;  /* 0xd2511f53cd067825 */ /* 0x000fee00078e00ff */
[----:B------:R-:W4:Y:S01]  /*6270*/  MUFU.EX2 R223, R44 ;  /* 0x0000002c00df7308 */ /* 0x000f220000000800 */
[----:B------:R-:W-:Y:S01]  /*6280*/  PRMT R207, R222, 0x7771, RZ ;  /* 0x00007771decf7816 */ /* 0x000fe200000000ff */
[----:B-1----:R-:W-:Y:S01]  /*6290*/  @!P0 FADD.FTZ R224, -R224, -RZ ;  /* 0x800000ffe0e08221 */ /* 0x002fe20000010100 */
[C---:B------:R-:W-:Y:S07]  /*62a0*/  PRMT R206, R222.reuse, 0x7772, RZ ;  /* 0x00007772dece7816 */ /* 0x040fee00000000ff */
[----:B------:R-:W-:Y:S01]  /*62b0*/  MUFU.EX2 R118, R48 ;  /* 0x0000003000767308 */ /* 0x000fe20000000800 */
[----:B------:R-:W-:Y:S01]  /*62c0*/  PRMT R165, R222, 0x7773, RZ ;  /* 0x00007773dea57816 */ /* 0x000fe200000000ff */
[----:B--2---:R-:W-:Y:S01]  /*62d0*/  @!P6 FADD.FTZ R208, -R208, -RZ ;  /* 0x800000ffd0d0e221 */ /* 0x004fe20000010100 */
[----:B------:R-:W-:Y:S07]  /*62e0*/  ISETP.GT.U32.AND P0, PT, R207, UR13, PT ;  /* 0x0000000dcf007c0c */ /* 0x000fee000bf04070 */
[----:B------:R-:W1:Y:S01]  /*62f0*/  MUFU.EX2 R222, R45 ;  /* 0x0000002d00de7308 */ /* 0x000e620000000800 */
[----:B------:R-:W-:Y:S01]  /*6300*/  ISETP.GT.U32.AND P6, PT, R206, UR13, PT ;  /* 0x0000000dce007c0c */ /* 0x000fe2000bfc4070 */
[----:B---3--:R-:W-:Y:S01]  /*6310*/  @!P3 FADD.FTZ R209, -R209, -RZ ;  /* 0x800000ffd1d1b221 */ /* 0x008fe20000010100 */
[----:B------:R-:W-:Y:S07]  /*6320*/  PRMT R36, R220, 0x7770, RZ ;  /* 0x00007770dc247816 */ /* 0x000fee00000000ff */
[----:B------:R-:W2:Y:S01]  /*6330*/  MUFU.EX2 R207, R46 ;  /* 0x0000002e00cf7308 */ /* 0x000ea20000000800 */
[----:B----4-:R-:W-:Y:S01]  /*6340*/  @!P5 FADD.FTZ R223, -R223, -RZ ;  /* 0x800000ffdfdfd221 */ /* 0x010fe20000010100 */
[----:B------:R-:W-:Y:S01]  /*6350*/  ISETP.GT.U32.AND P5, PT, R165, UR13, PT ;  /* 0x0000000da5007c0c */ /* 0x000fe2000bfa4070 */
[----:B------:R-:W-:Y:S07]  /*6360*/  FFMA.FTZ R57, R57, UR12, -R202 ;  /* 0x0000000c39397c23 */ /* 0x000fee00080108ca */
[----:B------:R-:W3:Y:S01]  /*6370*/  MUFU.EX2 R206, R47 ;  /* 0x0000002f00ce7308 */ /* 0x000ee20000000800 */
[----:B------:R-:W-:Y:S01]  /*6380*/  ISETP.LE.U32.AND P3, PT, R36, UR13, PT ;  /* 0x0000000d24007c0c */ /* 0x000fe2000bf63070 */
[----:B------:R-:W-:Y:S01]  /*6390*/  FFMA.FTZ R51, R51, UR12, -R234 ;  /* 0x0000000c33337c23 */ /* 0x000fe200080108ea */
[C---:B------:R-:W-:Y:S07]  /*63a0*/  PRMT R36, R220.reuse, 0x7771, RZ ;  /* 0x00007771dc247816 */ /* 0x040fee00000000ff */
[----:B------:R-:W-:Y:S01]  /*63b0*/  MUFU.EX2 R239, R50 ;  /* 0x0000003200ef7308 */ /* 0x000fe20000000800 */
[----:B------:R-:W-:Y:S01]  /*63c0*/  PRMT R37, R220, 0x7772, RZ ;  /* 0x00007772dc257816 */ /* 0x000fe200000000ff */
[----:B-1----:R-:W-:Y:S01]  /*63d0*/  @P0 FADD.FTZ R222, -R222, -RZ ;  /* 0x800000ffdede0221 */ /* 0x002fe20000010100 */
[----:B------:R-:W-:Y:S07]  /*63e0*/  ISETP.GT.U32.AND P0, PT, R36, UR13, PT ;  /* 0x0000000d24007c0c */ /* 0x000fee000bf04070 */
[----:B------:R-:W1:Y:S01]  /*63f0*/  MUFU.EX2 R117, R49 ;  /* 0x0000003100757308 */ /* 0x000e620000000800 */
[----:B------:R-:W-:Y:S01]  /*6400*/  LOP3.LUT R36, R204, 0xff, RZ, 0xc0, !PT ;  /* 0x000000ffcc247812 */ /* 0x000fe200078ec0ff */
[----:B--2---:R-:W-:Y:S01]  /*6410*/  @P6 FADD.FTZ R207, -R207, -RZ ;  /* 0x800000ffcfcf6221 */ /* 0x004fe20000010100 */
[----:B------:R-:W-:Y:S07]  /*6420*/  LOP3.LUT R205, R236, UR31, R7, 0x96, !PT ;  /* 0x0000001feccd7c12 */ /* 0x000fee000f8e9607 */
[----:B------:R-:W-:Y:S01]  /*6430*/  MUFU.EX2 R165, R53 ;  /* 0x0000003500a57308 */ /* 0x000fe20000000800 */
[----:B------:R-:W-:Y:S01]  /*6440*/  ISETP.LE.U32.AND P6, PT, R36, UR13, PT ;  /* 0x0000000d24007c0c */ /* 0x000fe2000bfc3070 */
[----:B---3--:R-:W-:Y:S01]  /*6450*/  @P5 FADD.FTZ R206, -R206, -RZ ;  /* 0x800000ffcece5221 */ /* 0x008fe20000010100 */
[----:B------:R-:W-:Y:S01]  /*6460*/  SHF.R.U32.HI R36, RZ, 0x18, R204 ;  /* 0x00000018ff247819 */ /* 0x000fe200000116cc */
[----:B------:R-:W-:Y:S01]  /*6470*/  @!P3 FADD.FTZ R118, -R118, -RZ ;  /* 0x800000ff7676b221 */ /* 0x000fe20000010100 */
[----:B------:R-:W-:Y:S05]  /*6480*/  ISETP.GT.U32.AND P5, PT, R37, UR13, PT ;  /* 0x0000000d25007c0c */ /* 0x000fea000bfa4070 */
[----:B------:R-:W2:Y:S01]  /*6490*/  MUFU.EX2 R252, R52 ;  /* 0x0000003400fc7308 */ /* 0x000ea20000000800 */
[----:B------:R-:W-:Y:S01]  /*64a0*/  ISETP.LE.U32.AND P3, PT, R36, UR13, PT ;  /* 0x0000000d24007c0c */ /* 0x000fe2000bf63070 */
[----:B------:R-:W-:Y:S01]  /*64b0*/  FFMA.FTZ R55, R55, UR12, -R234 ;  /* 0x0000000c37377c23 */ /* 0x000fe200080108ea */
[----:B------:R-:W-:Y:S01]  /*64c0*/  LOP3.LUT R36, R204, 0xffff, RZ, 0xc0, !PT ;  /* 0x0000ffffcc247812 */ /* 0x000fe200078ec0ff */
[----:B-1----:R-:W-:Y:S01]  /*64d0*/  @P0 FADD.FTZ R117, -R117, -RZ ;  /* 0x800000ff75750221 */ /* 0x002fe20000010100 */
[----:B------:R-:W-:Y:S05]  /*64e0*/  PRMT R220, R220, 0x7773, RZ ;  /* 0x00007773dcdc7816 */ /* 0x000fea00000000ff */
[----:B------:R-:W1:Y:S01]  /*64f0*/  MUFU.EX2 R251, R235 ;  /* 0x000000eb00fb7308 */ /* 0x000e620000000800 */
[----:B------:R-:W-:Y:S01]  /*6500*/  SHF.R.U32.HI R36, RZ, 0x8, R36 ;  /* 0x00000008ff247819 */ /* 0x000fe20000011624 */
[----:B------:R-:W-:Y:S01]  /*6510*/  FFMA.FTZ R56, R56, UR12, -R202 ;  /* 0x0000000c38387c23 */ /* 0x000fe200080108ca */
[----:B------:R-:W-:Y:S07]  /*6520*/  F2FP.RELU.F16.F32.PACK_AB R41, R120, R109 ;  /* 0x0000006d7829723e */ /* 0x000fee00000008ff */
[----:B------:R-:W-:Y:S01]  /*6530*/  MUFU.EX2 R238, R51 ;  /* 0x0000003300ee7308 */ /* 0x000fe20000000800 */
[----:B------:R-:W-:Y:S01]  /*6540*/  LOP3.LUT R36, R36, 0xffff, RZ, 0xc0, !PT ;  /* 0x0000ffff24247812 */ /* 0x000fe200078ec0ff */
[----:B------:R-:W-:Y:S01]  /*6550*/  @P5 FADD.FTZ R239, -R239, -RZ ;  /* 0x800000ffefef5221 */ /* 0x000fe20000010100 */
[----:B------:R-:W-:Y:S01]  /*6560*/  ISETP.GT.U32.AND P0, PT, R220, UR13, PT ;  /* 0x0000000ddc007c0c */ /* 0x000fe2000bf04070 */
[----:B------:R3:W-:Y:S01]  /*6570*/  STS [R178+0x10000], R41 ;  /* 0x01000029b2007388 */ /* 0x0007e20000000800 */
[----:B------:R-:W-:Y:S05]  /*6580*/  ISETP.LE.U32.AND P5, PT, R36, UR13, PT ;  /* 0x0000000d24007c0c */ /* 0x000fea000bfa3070 */
[----:B------:R-:W-:Y:S01]  /*6590*/  MUFU.EX2 R220, R57 ;  /* 0x0000003900dc7308 */ /* 0x000fe20000000800 */
[C---:B------:R-:W-:Y:S01]  /*65a0*/  LOP3.LUT R36, R205.reuse, 0xffff, RZ, 0xc0, !PT ;  /* 0x0000ffffcd247812 */ /* 0x040fe200078ec0ff */
[----:B--2---:R-:W-:Y:S01]  /*65b0*/  @!P6 FADD.FTZ R252, -R252, -RZ ;  /* 0x800000fffcfce221 */ /* 0x004fe20000010100 */
[----:B------:R-:W-:Y:S01]  /*65c0*/  LOP3.LUT R37, R205, 0xff, RZ, 0xc0, !PT ;  /* 0x000000ffcd257812 */ /* 0x000fe200078ec0ff */
[----:B-1----:R-:W-:Y:S01]  /*65d0*/  @P2 FADD.FTZ R251, -R251, -RZ ;  /* 0x800000fffbfb2221 */ /* 0x002fe20000010100 */
[----:B------:R-:W-:Y:S05]  /*65e0*/  SHF.R.U32.HI R36, RZ, 0x8, R36 ;  /* 0x00000008ff247819 */ /* 0x000fea0000011624 */
[----:B------:R-:W1:Y:S01]  /*65f0*/  MUFU.EX2 R236, R55 ;  /* 0x0000003700ec7308 */ /* 0x000e620000000800 */
[----:B------:R-:W-:Y:S01]  /*6600*/  ISETP.LE.U32.AND P6, PT, R37, UR13, PT ;  /* 0x0000000d25007c0c */ /* 0x000fe2000bfc3070 */
[--C-:B------:R-:W-:Y:S01]  /*6610*/  FFMA.FTZ R54, R54, UR12, -R234.reuse ;  /* 0x0000000c36367c23 */ /* 0x100fe200080108ea */
[----:B------:R-:W-:Y:S01]  /*6620*/  LOP3.LUT R36, R36, 0xffff, RZ, 0xc0, !PT ;  /* 0x0000ffff24247812 */ /* 0x000fe200078ec0ff */
[----:B------:R-:W-:Y:S01]  /*6630*/  FFMA.FTZ R234, R67, UR12, -R234 ;  /* 0x0000000c43ea7c23 */ /* 0x000fe200080108ea */
[----:B------:R-:W-:Y:S01]  /*6640*/  PRMT R37, R6, 0x7771, RZ ;  /* 0x0000777106257816 */ /* 0x000fe200000000ff */
[----:B------:R-:W-:Y:S01]  /*6650*/  @!P5 FADD.FTZ R165, -R165, -RZ ;  /* 0x800000ffa5a5d221 */ /* 0x000fe20000010100 */
[----:B------:R-:W-:Y:S03]  /*6660*/  ISETP.LE.U32.AND P5, PT, R36, UR13, PT ;  /* 0x0000000d24007c0c */ /* 0x000fe6000bfa3070 */
[----:B------:R-:W2:Y:S01]  /*6670*/  MUFU.EX2 R221, R56 ;  /* 0x0000003800dd7308 */ /* 0x000ea20000000800 */
[----:B------:R-:W-:Y:S01]  /*6680*/  PRMT R39, R6, 0x7773, RZ ;  /* 0x0000777306277816 */ /* 0x000fe200000000ff */
[----:B------:R-:W-:Y:S01]  /*6690*/  @!P4 FADD.FTZ R250, -R250, -RZ ;  /* 0x800000fffafac221 */ /* 0x000fe20000010100 */
[----:B------:R-:W-:Y:S07]  /*66a0*/  F2FP.RELU.F16.F32.PACK_AB R53, R248, R249 ;  /* 0x000000f9f835723e */ /* 0x000fee00000008ff */
[----:B------:R-:W4:Y:S01]  /*66b0*/  MUFU.EX2 R234, R234 ;  /* 0x000000ea00ea7308 */ /* 0x000f220000000800 */
[----:B------:R-:W-:Y:S01]  /*66c0*/  ISETP.GT.U32.AND P2, PT, R39, UR13, PT ;  /* 0x0000000d27007c0c */ /* 0x000fe2000bf44070 */
[----:B-1----:R-:W-:Y:S01]  /*66d0*/  @!P3 FADD.FTZ R236, -R236, -RZ ;  /* 0x800000ffececb221 */ /* 0x002fe20000010100 */
[----:B------:R-:W-:Y:S01]  /*66e0*/  F2FP.RELU.F16.F32.PACK_AB R39, R115, R116 ;  /* 0x000000747327723e */ /* 0x000fe200000008ff */
[----:B------:R-:W-:Y:S01]  /*66f0*/  STS [R178+0x10400], R53 ;  /* 0x01040035b2007388 */ /* 0x000fe20000000800 */
[----:B------:R-:W-:Y:S01]  /*6700*/  F2FP.RELU.F16.F32.PACK_AB R51, R232, R233 ;  /* 0x000000e9e833723e */ /* 0x000fe200000008ff */
[----:B------:R-:W-:Y:S01]  /*6710*/  @P0 FADD.FTZ R238, -R238, -RZ ;  /* 0x800000ffeeee0221 */ /* 0x000fe20000010100 */
[----:B------:R-:W-:Y:S01]  /*6720*/  F2FP.RELU.F16.F32.PACK_AB R49, R216, R217 ;  /* 0x000000d9d831723e */ /* 0x000fe200000008ff */
[----:B------:R-:W-:Y:S01]  /*6730*/  @!P5 FADD.FTZ R220, -R220, -RZ ;  /* 0x800000ffdcdcd221 */ /* 0x000fe20000010100 */
[----:B------:R-:W-:Y:S01]  /*6740*/  ISETP.GT.U32.AND P5, PT, R37, UR13, PT ;  /* 0x0000000d25007c0c */ /* 0x000fe2000bfa4070 */
[----:B------:R1:W-:Y:S01]  /*6750*/  STS [R190+0x10000], R39 ;  /* 0x01000027be007388 */ /* 0x0003e20000000800 */
[----:B------:R-:W-:Y:S01]  /*6760*/  F2FP.RELU.F16.F32.PACK_AB R37, R246, R247 ;  /* 0x000000f7f625723e */ /* 0x000fe200000008ff */
[----:B--2---:R-:W-:Y:S01]  /*6770*/  @!P6 FADD.FTZ R221, -R221, -RZ ;  /* 0x800000ffdddde221 */ /* 0x004fe20000010100 */
[----:B------:R-:W-:Y:S01]  /*6780*/  F2FP.RELU.F16.F32.PACK_AB R47, R230, R231 ;  /* 0x000000e7e62f723e */ /* 0x000fe200000008ff */
[----:B------:R-:W-:Y:S01]  /*6790*/  MUFU.EX2 R237, R54 ;  /* 0x0000003600ed7308 */ /* 0x000fe20000000800 */
[----:B------:R-:W-:Y:S01]  /*67a0*/  F2FP.RELU.F16.F32.PACK_AB R45, R214, R215 ;  /* 0x000000d7d62d723e */ /* 0x000fe200000008ff */
[----:B------:R2:W-:Y:S01]  /*67b0*/  STS [R190+0x10400], R37 ;  /* 0x01040025be007388 */ /* 0x0005e20000000800 */
[----:B------:R-:W-:Y:S07]  /*67c0*/  F2FP.RELU.F16.F32.PACK_AB R43, R113, R114 ;  /* 0x00000072712b723e */ /* 0x000fee00000008ff */
[----:B------:R-:W-:Y:S01]  /*67d0*/  MUFU.EX2 R235, R66 ;  /* 0x0000004200eb7308 */ /* 0x000fe20000000800 */
[----:B---3--:R-:W-:Y:S01]  /*67e0*/  F2FP.RELU.F16.F32.PACK_AB R41, R244, R245 ;  /* 0x000000f5f429723e */ /* 0x008fe200000008ff */
[----:B------:R-:W-:Y:S01]  /*67f0*/  STS [R178+0x12000], R51 ;  /* 0x01200033b2007388 */ /* 0x000fe20000000800 */
[----:B------:R-:W-:Y:S01]  /*6800*/  F2FP.RELU.F16.F32.PACK_AB R40, R242, R243 ;  /* 0x000000f3f228723e */ /* 0x000fe200000008ff */
[----:B------:R-:W-:Y:S01]  /*6810*/  FFMA.FTZ R58, R58, UR12, -R5 ;  /* 0x0000000c3a3a7c23 */ /* 0x000fe20008010805 */
[----:B------:R-:W-:Y:S01]  /*6820*/  ISETP.GT.U32.AND P3, PT, R201, UR13, PT ;  /* 0x0000000dc9007c0c */ /* 0x000fe2000bf64070 */
[----:B------:R-:W-:Y:S01]  /*6830*/  STS [R178+0x12400], R49 ;  /* 0x01240031b2007388 */ /* 0x000fe20000000800 */
[----:B------:R-:W-:Y:S01]  /*6840*/  PRMT R36, R6, 0x7772, RZ ;  /* 0x0000777206247816 */ /* 0x000fe200000000ff */
[----:B------:R-:W-:Y:S01]  /*6850*/  IMAD.IADD R201, R176, 0x1, R187 ;  /* 0x00000001b0c97824 */ /* 0x000fe200078e02bb */
[----:B------:R-:W-:Y:S01]  /*6860*/  F2FP.RELU.F16.F32.PACK_AB R42, R121, R123 ;  /* 0x0000007b792a723e */ /* 0x000fe200000008ff */
[----:B------:R-:W-:Y:S01]  /*6870*/  STS [R190+0x12000], R47 ;  /* 0x0120002fbe007388 */ /* 0x000fe20000000800 */
[----:B------:R-:W-:Y:S01]  /*6880*/  ISETP.GT.U32.AND P4, PT, R36, UR13, PT ;  /* 0x0000000d24007c0c */ /* 0x000fe2000bf84070 */
[--C-:B------:R-:W-:Y:S01]  /*6890*/  FFMA.FTZ R59, R59, UR12, -R5.reuse ;  /* 0x0000000c3b3b7c23 */ /* 0x100fe20008010805 */
[----:B------:R-:W-:Y:S01]  /*68a0*/  PRMT R38, R6, 0x7770, RZ ;  /* 0x0000777006267816 */ /* 0x000fe200000000ff */
[----:B------:R-:W-:Y:S01]  /*68b0*/  STS [R190+0x12400], R45 ;  /* 0x0124002dbe007388 */ /* 0x000fe20000000800 */
[----:B------:R-:W-:Y:S01]  /*68c0*/  PRMT R36, R205, 0x7632, R36 ;  /* 0x00007632cd247816 */ /* 0x000fe20000000024 */
[----:B------:R-:W-:Y:S01]  /*68d0*/  FFMA.FTZ R202, R61, UR12, -R202 ;  /* 0x0000000c3dca7c23 */ /* 0x000fe200080108ca */
[----:B-1----:R-:W-:Y:S01]  /*68e0*/  F2FP.RELU.F16.F32.PACK_AB R39, R228, R229 ;  /* 0x000000e5e427723e */ /* 0x002fe200000008ff */
[----:B------:R1:W-:Y:S01]  /*68f0*/  STS [R168+0x10000], R43 ;  /* 0x0100002ba8007388 */ /* 0x0003e20000000800 */
[----:B------:R-:W-:Y:S01]  /*6900*/  LOP3.LUT R36, R36, 0xff, RZ, 0xc0, !PT ;  /* 0x000000ff24247812 */ /* 0x000fe200078ec0ff */
[----:B----4-:R-:W-:Y:S01]  /*6910*/  @P3 FADD.FTZ R234, -R234, -RZ ;  /* 0x800000ffeaea3221 */ /* 0x010fe20000010100 */
[----:B------:R-:W-:Y:S01]  /*6920*/  ISETP.LE.U32.AND P6, PT, R38, UR13, PT ;  /* 0x0000000d26007c0c */ /* 0x000fe2000bfc3070 */
[----:B------:R3:W-:Y:S01]  /*6930*/  STS [R168+0x10400], R41 ;  /* 0x01040029a8007388 */ /* 0x0007e20000000800 */
[----:B--2---:R-:W-:Y:S01]  /*6940*/  F2FP.RELU.F16.F32.PACK_AB R37, R212, R213 ;  /* 0x000000d5d425723e */ /* 0x004fe200000008ff */
[----:B------:R-:W-:Y:S01]  /*6950*/  FFMA.FTZ R5, R63, UR12, -R5 ;  /* 0x0000000c3f057c23 */ /* 0x000fe20008010805 */
[----:B------:R-:W-:Y:S01]  /*6960*/  F2FP.RELU.F16.F32.PACK_AB R38, R226, R227 ;  /* 0x000000e3e226723e */ /* 0x000fe200000008ff */
[----:B------:R2:W-:Y:S01]  /*6970*/  STS [R189+0x10400], R40 ;  /* 0x01040028bd007388 */ /* 0x0005e20000000800 */
[----:B------:R-:W-:Y:S01]  /*6980*/  ISETP.LE.U32.AND P3, PT, R36, UR13, PT ;  /* 0x0000000d24007c0c */ /* 0x000fe2000bf63070 */
[----:B------:R-:W4:Y:S01]  /*6990*/  MUFU.EX2 R219, R202 ;  /* 0x000000ca00db7308 */ /* 0x000f220000000800 */
[----:B------:R-:W-:Y:S01]  /*69a0*/  F2FP.RELU.F16.F32.PACK_AB R36, R210, R211 ;  /* 0x000000d3d224723e */ /* 0x000fe200000008ff */
[----:B------:R2:W-:Y:S01]  /*69b0*/  STS [R189+0x10000], R42 ;  /* 0x0100002abd007388 */ /* 0x0005e20000000800 */
[----:B------:R-:W-:Y:S07]  /*69c0*/  PRMT R204, R204, 0x7632, R204 ;  /* 0x00007632cccc7816 */ /* 0x000fee00000000cc */
[----:B------:R-:W3:Y:S01]  /*69d0*/  MUFU.EX2 R218, R60 ;  /* 0x0000003c00da7308 */ /* 0x000ee20000000800 */
[----:B------:R-:W-:Y:S01]  /*69e0*/  F2FP.RELU.F16.F32.PACK_AB R44, R206, R207 ;  /* 0x000000cfce2c723e */ /* 0x000fe200000008ff */
[----:B------:R2:W-:Y:S01]  /*69f0*/  STS [R168+0x12000], R39 ;  /* 0x01200027a8007388 */ /* 0x0005e20000000800 */
[----:B------:R-:W-:Y:S07]  /*6a00*/  LOP3.LUT R204, R204, 0xff, RZ, 0xc0, !PT ;  /* 0x000000ffcccc7812 */ /* 0x000fee00078ec0ff */
[----:B------:R-:W2:Y:S01]  /*6a10*/  MUFU.EX2 R202, R5 ;  /* 0x0000000500ca7308 */ /* 0x000ea20000000800 */
[----:B------:R-:W-:Y:S01]  /*6a20*/  SHF.R.U32.HI R205, RZ, 0x18, R205 ;  /* 0x00000018ffcd7819 */ /* 0x000fe200000116cd */
[----:B------:R2:W-:Y:S01]  /*6a30*/  STS [R168+0x12400], R37 ;  /* 0x01240025a8007388 */ /* 0x0005e20000000800 */
[----:B------:R-:W-:Y:S07]  /*6a40*/  ISETP.LE.U32.AND P0, PT, R204, UR13, PT ;  /* 0x0000000dcc007c0c */ /* 0x000fee000bf03070 */
[----:B------:R-:W-:Y:S01]  /*6a50*/  MUFU.EX2 R204, R59 ;  /* 0x0000003b00cc7308 */ /* 0x000fe20000000800 */
[----:B------:R2:W-:Y:S01]  /*6a60*/  STS [R189+0x12000], R38 ;  /* 0x01200026bd007388 */ /* 0x0005e20000000800 */
[----:B-1----:R-:W-:Y:S01]  /*6a70*/  F2FP.RELU.F16.F32.PACK_AB R43, R119, R122 ;  /* 0x0000007a772b723e */ /* 0x002fe200000008ff */
[----:B----4-:R-:W-:Y:S01]  /*6a80*/  @P5 FADD.FTZ R219, -R219, -RZ ;  /* 0x800000ffdbdb5221 */ /* 0x010fe20000010100 */
[----:B------:R-:W-:Y:S01]  /*6a90*/  FSETP.GE.FTZ.AND P5, PT, R120, RZ, PT ;  /* 0x000000ff7800720b */ /* 0x000fe20003fb6000 */
[----:B------:R1:W-:Y:S01]  /*6aa0*/  STS [R189+0x12400], R36 ;  /* 0x01240024bd007388 */ /* 0x0003e20000000800 */
[----:B---3--:R-:W-:Y:S01]  /*6ab0*/  F2FP.RELU.F16.F32.PACK_AB R41, R240, R241 ;  /* 0x000000f1f029723e */ /* 0x008fe200000008ff */
[----:B------:R-:W-:Y:S02]  /*6ac0*/  @!P6 FADD.FTZ R218, -R218, -RZ ;  /* 0x800000ffdadae221 */ /* 0x000fe40000010100 */
[----:B------:R-:W-:Y:S01]  /*6ad0*/  STS [R176], R43 ;  /* 0x0000002bb0007388 */ /* 0x000fe20000000800 */
[----:B--2---:R-:W-:Y:S01]  /*6ae0*/  F2FP.RELU.F16.F32.PACK_AB R40, R117, R118 ;  /* 0x000000767528723e */ /* 0x004fe200000008ff */
[----:B------:R-:W-:Y:S01]  /*6af0*/  @!P0 FADD.FTZ R237, -R237, -RZ ;  /* 0x800000ffeded8221 */ /* 0x000fe20000010100 */
[----:B------:R-:W-:Y:S01]  /*6b00*/  ISETP.GT.U32.AND P0, PT, R203, UR13, PT ;  /* 0x0000000dcb007c0c */ /* 0x000fe2000bf04070 */
[----:B------:R2:W-:Y:S01]  /*6b10*/  STS [R176+0x400], R41 ;  /* 0x00040029b0007388 */ /* 0x0005e20000000800 */
[----:B------:R-:W-:Y:S01]  /*6b20*/  F2FP.RELU.F16.F32.PACK_AB R42, R165, R252 ;  /* 0x000000fca52a723e */ /* 0x000fe200000008ff */
[----:B------:R-:W3:Y:S01]  /*6b30*/  MUFU.EX2 R203, R62 ;  /* 0x0000003e00cb7308 */ /* 0x000ee20000000800 */
[----:B------:R-:W-:Y:S01]  /*6b40*/  @P2 FADD.FTZ R202, -R202, -RZ ;  /* 0x800000ffcaca2221 */ /* 0x000fe20000010100 */
[----:B------:R4:W-:Y:S01]  /*6b50*/  STS [R201], R40 ;  /* 0x00000028c9007388 */ /* 0x0009e20000000800 */
[----:B------:R-:W-:Y:S02]  /*6b60*/  F2FP.RELU.F16.F32.PACK_AB R39, R208, R209 ;  /* 0x000000d1d027723e */ /* 0x000fe400000008ff */
[----:B------:R-:W-:Y:S02]  /*6b70*/  FSETP.GE.FTZ.AND P2, PT, R114, RZ, PT ;  /* 0x000000ff7200720b */ /* 0x000fe40003f56000 */
[----:B------:R-:W-:Y:S03]  /*6b80*/  F2FP.RELU.F16.F32.PACK_AB R37, R224, R225 ;  /* 0x000000e1e025723e */ /* 0x000fe600000008ff */
[----:B------:R-:W-:Y:S01]  /*6b90*/  @P0 FADD.FTZ R235, -R235, -RZ ;  /* 0x800000ffebeb0221 */ /* 0x000fe20000010100 */
[----:B------:R-:W-:Y:S02]  /*6ba0*/  F2FP.RELU.F16.F32.PACK_AB R38, R238, R239 ;  /* 0x000000efee26723e */ /* 0x000fe400000008ff */
[----:B------:R-:W-:Y:S01]  /*6bb0*/  ISETP.LE.U32.AND P0, PT, R205, UR13, PT ;  /* 0x0000000dcd007c0c */ /* 0x000fe2000bf03070 */
[----:B---3--:R-:W-:Y:S01]  /*6bc0*/  @P4 FADD.FTZ R203, -R203, -RZ ;  /* 0x800000ffcbcb4221 */ /* 0x008fe20000010100 */
[----:B-1----:R-:W-:Y:S01]  /*6bd0*/  F2FP.RELU.F16.F32.PACK_AB R36, R222, R223 ;  /* 0x000000dfde24723e */ /* 0x002fe200000008ff */
[----:B------:R1:W-:Y:S01]  /*6be0*/  STS [R201+0x400], R38 ;  /* 0x00040026c9007388 */ /* 0x0003e20000000800 */
[----:B------:R-:W3:Y:S01]  /*6bf0*/  MUFU.EX2 R205, R58 ;  /* 0x0000003a00cd7308 */ /* 0x000ee20000000800 */
[----:B------:R-:W-:Y:S02]  /*6c00*/  FSETP.GE.FTZ.AND P4, PT, R116, RZ, PT ;  /* 0x000000ff7400720b */ /* 0x000fe40003f96000 */
[----:B------:R1:W-:Y:S01]  /*6c10*/  STS [R176+0x2000], R37 ;  /* 0x00200025b0007388 */ /* 0x0003e20000000800 */
[----:B--2---:R-:W-:Y:S03]  /*6c20*/  F2FP.RELU.F16.F32.PACK_AB R41, R251, R250 ;  /* 0x000000fafb29723e */ /* 0x004fe600000008ff */
[----:B------:R2:W-:Y:S02]  /*6c30*/  STS [R176+0x2400], R39 ;  /* 0x00240027b0007388 */ /* 0x0005e40000000800 */
[----:B------:R-:W-:Y:S01]  /*6c40*/  @!P0 FADD.FTZ R204, -R204, -RZ ;  /* 0x800000ffcccc8221 */ /* 0x000fe20000010100 */
[----:B----4-:R-:W-:Y:S01]  /*6c50*/  F2FP.RELU.F16.F32.PACK_AB R40, R236, R237 ;  /* 0x000000edec28723e */ /* 0x010fe200000008ff */
[----:B------:R4:W-:Y:S01]  /*6c60*/  STS [R201+0x2000], R36 ;  /* 0x00200024c9007388 */ /* 0x0009e20000000800 */
[----:B------:R-:W-:Y:S01]  /*6c70*/  FSETP.GE.FTZ.AND P0, PT, R109, RZ, PT ;  /* 0x000000ff6d00720b */ /* 0x000fe20003f16000 */
[----:B---3--:R-:W-:Y:S02]  /*6c80*/  @!P3 FADD.FTZ R205, -R205, -RZ ;  /* 0x800000ffcdcdb221 */ /* 0x008fe40000010100 */
[----:B------:R3:W-:Y:S01]  /*6c90*/  STS [R201+0x2400], R44 ;  /* 0x0024002cc9007388 */ /* 0x0007e20000000800 */
[----:B------:R-:W-:Y:S03]  /*6ca0*/  FSETP.GE.FTZ.AND P3, PT, R115, RZ, PT ;  /* 0x000000ff7300720b */ /* 0x000fe60003f76000 */
[----:B------:R-:W-:Y:S04]  /*6cb0*/  STS [R161], R42 ;  /* 0x0000002aa1007388 */ /* 0x000fe80000000800 */
[----:B------:R3:W-:Y:S01]  /*6cc0*/  STS [R161+0x400], R40 ;  /* 0x00040028a1007388 */ /* 0x0007e20000000800 */
[----:B-1----:R-:W-:Y:S03]  /*6cd0*/  F2FP.RELU.F16.F32.PACK_AB R38, R204, R205 ;  /* 0x000000cdcc26723e */ /* 0x002fe600000008ff */
[----:B------:R1:W-:Y:S01]  /*6ce0*/  STS [R188], R41 ;  /* 0x00000029bc007388 */ /* 0x0003e20000000800 */
[----:B------:R-:W-:Y:S02]  /*6cf0*/  F2FP.RELU.F16.F32.PACK_AB R37, R234, R235 ;  /* 0x000000ebea25723e */ /* 0x000fe400000008ff */
[----:B--2---:R-:W-:Y:S03]  /*6d00*/  F2FP.RELU.F16.F32.PACK_AB R39, R202, R203 ;  /* 0x000000cbca27723e */ /* 0x004fe600000008ff */
[----:B------:R2:W-:Y:S01]  /*6d10*/  STS [R188+0x400], R37 ;  /* 0x00040025bc007388 */ /* 0x0005e20000000800 */
[----:B----4-:R-:W-:Y:S03]  /*6d20*/  LEA R36, R2, UR4, 0x1 ;  /* 0x0000000402247c11 */ /* 0x010fe6000f8e08ff */
[----:B------:R-:W-:Y:S02]  /*6d30*/  STS [R161+0x2400], R38 ;  /* 0x00240026a1007388 */ /* 0x000fe40000000800 */
[----:B---3--:R-:W-:Y:S01]  /*6d40*/  VIADD R44, R36, 0x4020 ;  /* 0x00004020242c7836 */ /* 0x008fe20000000000 */
[----:B------:R-:W-:Y:S02]  /*6d50*/  F2FP.RELU.F16.F32.PACK_AB R40, R220, R221 ;  /* 0x000000dddc28723e */ /* 0x000fe400000008ff */
[----:B-1----:R-:W-:Y:S03]  /*6d60*/  F2FP.RELU.F16.F32.PACK_AB R41, R219, R218 ;  /* 0x000000dadb29723e */ /* 0x002fe600000008ff */
[----:B------:R-:W-:Y:S04]  /*6d70*/  STS [R161+0x2000], R40 ;  /* 0x00200028a1007388 */ /* 0x000fe80000000800 */
[----:B------:R-:W-:Y:S01]  /*6d80*/  STS [R188+0x2000], R41 ;  /* 0x00200029bc007388 */ /* 0x000fe20000000800 */
[----:B--2---:R-:W-:Y:S03]  /*6d90*/  VIADD R37, R36, 0x4000 ;  /* 0x0000400024257836 */ /* 0x004fe60000000000 */
[----:B------:R-:W-:Y:S01]  /*6da0*/  STS [R188+0x2400], R39 ;  /* 0x00240027bc007388 */ /* 0x000fe20000000800 */
[----:B------:R-:W-:Y:S03]  /*6db0*/  @P1 VIADD R44, R37, 0xffffffe0 ;  /* 0xffffffe0252c1836 */ /* 0x000fe60000000000 */
        /* <DEDUP_REMOVED lines=22> */
[-C--:B------:R-:W-:Y:S03]  /*6f20*/  HMMA.16816.F32 R12, R104, R142.reuse, R12 ;  /* 0x0000008e680c723c */ /* 0x080fe6000000180c */
[C---:B------:R-:W-:Y:S01]  /*6f30*/  FADD.FTZ R4, -R200.reuse, R4 ;  /* 0x00000004c8047221 */ /* 0x040fe20000010100 */
[----:B------:R-:W-:Y:S04]  /*6f40*/  FADD.FTZ R5, -R200, R5 ;  /* 0x00000005c8057221 */ /* 0x000fe80000010100 */
[C---:B------:R-:W-:Y:S04]  /*6f50*/  HMMA.16816.F32 R16, R100.reuse, R142, R16 ;  /* 0x0000008e6410723c */ /* 0x040fe80000001810 */
[-C--:B------:R-:W-:Y:S02]  /*6f60*/  FSEL R4, R4, R200.reuse, P0 ;  /* 0x000000c804047208 */ /* 0x080fe40000000000 */
[-C--:B------:R-:W-:Y:S02]  /*6f70*/  FSEL R5, R5, R200.reuse, P5 ;  /* 0x000000c805057208 */ /* 0x080fe40002800000 */
[-C--:B------:R-:W-:Y:S03]  /*6f80*/  HMMA.16816.F32 R20, R100, R144.reuse, R20 ;  /* 0x000000906414723c */ /* 0x080fe60000001814 */
[----:B------:R-:W-:Y:S01]  /*6f90*/  FSETP.GE.FTZ.AND P0, PT, R113, RZ, PT ;  /* 0x000000ff7100720b */ /* 0x000fe20003f16000 */
[----:B------:R-:W-:Y:S01]  /*6fa0*/  FMUL.FTZ R5, R120, R5 ;  /* 0x0000000578057220 */ /* 0x000fe20000410000 */
[----:B------:R-:W-:Y:S03]  /*6fb0*/  FSETP.GE.FTZ.AND P5, PT, R118, RZ, PT ;  /* 0x000000ff7600720b */ /* 0x000fe60003fb6000 */
[C---:B------:R-:W-:Y:S08]  /*6fc0*/  HMMA.16816.F32 R24, R104.reuse, R144, R24 ;  /* 0x000000906818723c */ /* 0x040ff00000001818 */
[-C--:B------:R-:W-:Y:S03]  /*6fd0*/  HMMA.16816.F32 R28, R104, R146.reuse, R28 ;  /* 0x00000092681c723c */ /* 0x080fe6000000181c */
[C---:B------:R-:W-:Y:S05]  /*6fe0*/  FADD.FTZ R21, -R200.reuse, R21 ;  /* 0x00000015c8157221 */ /* 0x040fea0000010100 */
[-C--:B------:R-:W-:Y:S01]  /*6ff0*/  FSEL R21, R21, R200.reuse, P0 ;  /* 0x000000c815157208 */ /* 0x080fe20000000000 */
[C---:B------:R-:W-:Y:S04]  /*7000*/  HMMA.16816.F32 R32, R100.reuse, R146, R32 ;  /* 0x000000926420723c */ /* 0x040fe80000001820 */
[----:B------:R-:W-:Y:S01]  /*7010*/  FSETP.GE.FTZ.AND P0, PT, R119, RZ, PT ;  /* 0x000000ff7700720b */ /* 0x000fe20003f16000 */
[----:B------:R-:W-:Y:S03]  /*7020*/  FMUL.FTZ R21, R113, R21 ;  /* 0x0000001571157220 */ /* 0x000fe60000410000 */
[-C--:B------:R-:W-:Y:S08]  /*7030*/  HMMA.16816.F32 R36, R100, R148.reuse, R36 ;  /* 0x000000946424723c */ /* 0x080ff00000001824 */
[C---:B------:R-:W-:Y:S04]  /*7040*/  HMMA.16816.F32 R40, R104.reuse, R148, R40 ;  /* 0x000000946828723c */ /* 0x040fe80000001828 */
[C---:B------:R-:W-:Y:S04]  /*7050*/  FADD.FTZ R33, -R200.reuse, R33 ;  /* 0x00000021c8217221 */ /* 0x040fe80000010100 */
[-C--:B------:R-:W-:Y:S03]  /*7060*/  HMMA.16816.F32 R44, R104, R150.reuse, R44 ;  /* 0x00000096682c723c */ /* 0x080fe6000000182c */
[C---:B------:R-:W-:Y:S01]  /*7070*/  FADD.FTZ R36, -R200.reuse, R36 ;  /* 0x00000024c8247221 */ /* 0x040fe20000010100 */
[C---:B------:R-:W-:Y:S04]  /*7080*/  FADD.FTZ R37, -R200.reuse, R37 ;  /* 0x00000025c8257221 */ /* 0x040fe80000010100 */
[C---:B------:R-:W-:Y:S04]  /*7090*/  HMMA.16816.F32 R48, R100.reuse, R150, R48 ;  /* 0x000000966430723c */ /* 0x040fe80000001830 */
[-C--:B------:R-:W-:Y:S02]  /*70a0*/  FSEL R37, R37, R200.reuse, P0 ;  /* 0x000000c825257208 */ /* 0x080fe40000000000 */
[----:B------:R-:W-:Y:S02]  /*70b0*/  FSETP.GE.FTZ.AND P0, PT, R251, RZ, PT ;  /* 0x000000fffb00720b */ /* 0x000fe40003f16000 */
[-C--:B------:R-:W-:Y:S03]  /*70c0*/  HMMA.16816.F32 R52, R100, R152.reuse, R52 ;  /* 0x000000986434723c */ /* 0x080fe60000001834 */
[----:B------:R-:W-:Y:S05]  /*70d0*/  FMUL.FTZ R37, R119, R37 ;  /* 0x0000002577257220 */ /* 0x000fea0000410000 */
[C---:B------:R-:W-:Y:S04]  /*70e0*/  HMMA.16816.F32 R56, R104.reuse, R152, R56 ;  /* 0x000000986838723c */ /* 0x040fe80000001838 */
[C---:B------:R-:W-:Y:S01]  /*70f0*/  FADD.FTZ R48, -R200.reuse, R48 ;  /* 0x00000030c8307221 */ /* 0x040fe20000010100 */
[----:B------:R-:W-:Y:S03]  /*7100*/  FADD.FTZ R49, -R200, R49 ;  /* 0x00000031c8317221 */ /* 0x000fe60000010100 */
[-C--:B------:R-:W-:Y:S03]  /*7110*/  HMMA.16816.F32 R60, R104, R154.reuse, R60 ;  /* 0x0000009a683c723c */ /* 0x080fe6000000183c */
[----:B------:R-:W-:Y:S01]  /*7120*/  LOP3.LUT R104, R108, 0x30, RZ, 0xc0, !PT ;  /* 0x000000306c687812 */ /* 0x000fe200078ec0ff */
[C---:B------:R-:W-:Y:S01]  /*7130*/  IMAD.SHL.U32 R106, R3.reuse, 0x40, RZ ;  /* 0x00000040036a7824 */ /* 0x040fe200078e00ff */
[----:B------:R-:W-:Y:S01]  /*7140*/  FSEL R48, R48, R200, P5 ;  /* 0x000000c830307208 */ /* 0x000fe20002800000 */
[----:B------:R-:W-:Y:S01]  /*7150*/  FADD.FTZ R53, -R200, R53 ;  /* 0x00000035c8357221 */ /* 0x000fe20000010100 */
[----:B------:R-:W-:Y:S01]  /*7160*/  LOP3.LUT R105, R104, 0x8, R3, 0xf8, !PT ;  /* 0x0000000868697812 */ /* 0x000fe200078ef803 */
[----:B------:R-:W-:Y:S01]  /*7170*/  IMAD.SHL.U32 R104, R3, 0x8, RZ ;  /* 0x0000000803687824 */ /* 0x000fe200078e00ff */
[----:B------:R-:W-:Y:S01]  /*7180*/  LOP3.LUT R107, R106, 0x400, RZ, 0xc0, !PT ;  /* 0x000004006a6b7812 */ /* 0x000fe200078ec0ff */
[----:B------:R-:W-:Y:S04]  /*7190*/  HMMA.16816.F32 R64, R100, R154, R64 ;  /* 0x0000009a6440723c */ /* 0x000fe80000001840 */
[----:B------:R-:W-:Y:S01]  /*71a0*/  LOP3.LUT R105, R105, 0x1c0, R106, 0xf8, !PT ;  /* 0x000001c069697812 */ /* 0x000fe200078ef86a */
[----:B------:R-:W-:Y:S01]  /*71b0*/  FADD.FTZ R52, -R200, R52 ;  /* 0x00000034c8347221 */ /* 0x000fe20000010100 */
[----:B------:R-:W-:Y:S02]  /*71c0*/  FMUL.FTZ R48, R118, R48 ;  /* 0x0000003076307220 */ /* 0x000fe40000410000 */
[----:B------:R-:W-:Y:S05]  /*71d0*/  LOP3.LUT R110, R105, 0x38, R104, 0x78, !PT ;  /* 0x00000038696e7812 */ /* 0x000fea00078e7868 */
[----:B------:R-:W-:Y:S02]  /*71e0*/  IMAD R105, R110, 0x2, R107 ;  /* 0x000000026e697824 */ /* 0x000fe400078e026b */
[----:B------:R-:W-:Y:S01]  /*71f0*/  FMUL.FTZ R107, R109, R4 ;  /* 0x000000046d6b7220 */ /* 0x000fe20000410000 */
[C---:B------:R-:W-:Y:S01]  /*7200*/  FADD.FTZ R4, -R200.reuse, R16 ;  /* 0x00000010c8047221 */ /* 0x040fe20000010100 */
[C---:B------:R-:W-:Y:S03]  /*7210*/  FADD.FTZ R16, -R200.reuse, R17 ;  /* 0x00000011c8107221 */ /* 0x040fe60000010100 */
[----:B------:R-:W-:Y:S01]  /*7220*/  F2FP.F16.F32.PACK_AB R5, R5, R107 ;  /* 0x0000006b0505723e */ /* 0x000fe200000000ff */
[----:B------:R-:W-:Y:S01]  /*7230*/  FADD.FTZ R107, -R200, R32 ;  /* 0x00000020c86b7221 */ /* 0x000fe20000010100 */
[-C--:B------:R-:W-:Y:S01]  /*7240*/  FSEL R17, R4, R200.reuse, P4 ;  /* 0x000000c804117208 */ /* 0x080fe20002000000 */
[----:B------:R-:W-:Y:S01]  /*7250*/  FADD.FTZ R4, -R200, R20 ;  /* 0x00000014c8047221 */ /* 0x000fe20000010100 */
[-C--:B------:R-:W-:Y:S02]  /*7260*/  FSEL R16, R16, R200.reuse, P3 ;  /* 0x000000c810107208 */ /* 0x080fe40001800000 */
[----:B------:R-:W-:Y:S01]  /*7270*/  FSETP.GE.FTZ.AND P3, PT, R121, RZ, PT ;  /* 0x000000ff7900720b */ /* 0x000fe20003f76000 */
[----:B------:R-:W-:Y:S01]  /*7280*/  FMUL.FTZ R17, R116, R17 ;  /* 0x0000001174117220 */ /* 0x000fe20000410000 */
[----:B------:R-:W-:Y:S01]  /*7290*/  FSEL R4, R4, R200, P2 ;  /* 0x000000c804047208 */ /* 0x000fe20001000000 */
[----:B------:R-:W-:Y:S01]  /*72a0*/  FMUL.FTZ R115, R115, R16 ;  /* 0x0000001073737220 */ /* 0x000fe20000410000 */
[----:B------:R-:W-:Y:S02]  /*72b0*/  FSETP.GE.FTZ.AND P2, PT, R122, RZ, PT ;  /* 0x000000ff7a00720b */ /* 0x000fe40003f56000 */
[----:B------:R-:W-:Y:S01]  /*72c0*/  FSETP.GE.FTZ.AND P4, PT, R123, RZ, PT ;  /* 0x000000ff7b00720b */ /* 0x000fe20003f96000 */
[----:B------:R-:W-:Y:S01]  /*72d0*/  FMUL.FTZ R114, R114, R4 ;  /* 0x0000000472727220 */ /* 0x000fe20000410000 */
[-C--:B------:R-:W-:Y:S02]  /*72e0*/  FSEL R36, R36, R200.reuse, P2 ;  /* 0x000000c824247208 */ /* 0x080fe40001000000 */
[----:B------:R-:W-:Y:S02]  /*72f0*/  FSETP.GE.FTZ.AND P2, PT, R165, RZ, PT ;  /* 0x000000ffa500720b */ /* 0x000fe40003f56000 */
[----:B------:R-:W-:Y:S01]  /*7300*/  FSEL R33, R33, R200, P3 ;  /* 0x000000c821217208 */ /* 0x000fe20001800000 */
[----:B------:R-:W-:Y:S01]  /*7310*/  FMUL.FTZ R36, R122, R36 ;  /* 0x000000247a247220 */ /* 0x000fe20000410000 */
[-C--:B------:R-:W-:Y:S02]  /*7320*/  FSEL R53, R53, R200.reuse, P2 ;  /* 0x000000c835357208 */ /* 0x080fe40001000000 */
[-C--:B------:R-:W-:Y:S01]  /*7330*/  FSEL R107, R107, R200.reuse, P4 ;  /* 0x000000c86b6b7208 */ /* 0x080fe20002000000 */
[----:B------:R-:W-:Y:S01]  /*7340*/  FMUL.FTZ R33, R121, R33 ;  /* 0x0000002179217220 */ /* 0x000fe20000410000 */
[----:B------:R-:W-:Y:S01]  /*7350*/  FSETP.GE.FTZ.AND P3, PT, R252, RZ, PT ;  /* 0x000000fffc00720b */ /* 0x000fe20003f76000 */
[----:B------:R-:W-:Y:S01]  /*7360*/  FMUL.FTZ R53, R165, R53 ;  /* 0x00000035a5357220 */ /* 0x000fe20000410000 */
[----:B------:R-:W-:Y:S01]  /*7370*/  FSETP.GE.FTZ.AND P4, PT, R117, RZ, PT ;  /* 0x000000ff7500720b */ /* 0x000fe20003f96000 */
[----:B------:R-:W-:Y:S01]  /*7380*/  FADD.FTZ R165, -R200, R64 ;  /* 0x00000040c8a57221 */ /* 0x000fe20000010100 */
[-C--:B------:R-:W-:Y:S01]  /*7390*/  FSEL R52, R52, R200.reuse, P3 ;  /* 0x000000c834347208 */ /* 0x080fe20001800000 */
[----:B------:R-:W-:Y:S01]  /*73a0*/  FMUL.FTZ R123, R123, R107 ;  /* 0x0000006b7b7b7220 */ /* 0x000fe20000410000 */
[----:B------:R-:W-:Y:S01]  /*73b0*/  FSEL R49, R49, R200, P4 ;  /* 0x000000c831317208 */ /* 0x000fe20002000000 */
[----:B------:R-:W-:Y:S01]  /*73c0*/  FADD.FTZ R64, -R199, R7 ;  /* 0x00000007c7407221 */ /* 0x000fe20000010100 */
[----:B------:R-:W-:Y:S01]  /*73d0*/  FSETP.GE.FTZ.AND P2, PT, R250, RZ, PT ;  /* 0x000000fffa00720b */ /* 0x000fe20003f56000 */
[----:B------:R-:W-:Y:S01]  /*73e0*/  FMUL.FTZ R52, R252, R52 ;  /* 0x00000034fc347220 */ /* 0x000fe20000410000 */
[----:B------:R-:W-:Y:S01]  /*73f0*/  F2FP.F16.F32.PACK_AB R37, R37, R36 ;  /* 0x000000242525723e */ /* 0x000fe200000000ff */
[----:B------:R-:W-:Y:S01]  /*7400*/  FMUL.FTZ R49, R117, R49 ;  /* 0x0000003175317220 */ /* 0x000fe20000410000 */
[----:B------:R-:W-:Y:S01]  /*7410*/  FSEL R165, R165, R200, P2 ;  /* 0x000000c8a5a57208 */ /* 0x000fe20001000000 */
[----:B------:R-:W-:Y:S01]  /*7420*/  @P0 FADD.FTZ R200, -R200, R65 ;  /* 0x00000041c8c80221 */ /* 0x000fe20000010100 */
[----:B------:R-:W-:Y:S01]  /*7430*/  FSETP.GE.FTZ.AND P2, PT, R249, RZ, PT ;  /* 0x000000fff900720b */ /* 0x000fe20003f56000 */
[----:B------:R-:W-:Y:S01]  /*7440*/  FADD.FTZ R36, -R199, R6 ;  /* 0x00000006c7247221 */ /* 0x000fe20000010100 */
[----:B------:R-:W-:Y:S01]  /*7450*/  FSETP.GE.FTZ.AND P0, PT, R248, RZ, PT ;  /* 0x000000fff800720b */ /* 0x000fe20003f16000 */
[----:B------:R-:W-:Y:S01]  /*7460*/  FMUL.FTZ R250, R250, R165 ;  /* 0x000000a5fafa7220 */ /* 0x000fe20000410000 */
[----:B------:R-:W-:Y:S02]  /*7470*/  F2FP.F16.F32.PACK_AB R52, R53, R52 ;  /* 0x000000343534723e */ /* 0x000fe400000000ff */
        /* <DEDUP_REMOVED lines=8> */
[----:B------:R-:W-:Y:S01]  /*7500*/  ISETP.GE.AND P0, PT, R180, UR8, PT ;  /* 0x00000008b4007c0c */ /* 0x000fe2000bf06270 */
[----:B------:R-:W-:Y:S01]  /*7510*/  ULOP3.LUT UR5, UR35, 0x1, URZ, 0xc0, !UPT ;  /* 0x0000000123057892 */ /* 0x000fe2000f8ec0ff */
[----:B------:R-:W-:Y:S03]  /*7520*/  IADD3 R49, P2, PT, RZ, -UR21, RZ ;  /* 0x80000015ff317c10 */ /* 0x000fe6000ff5e0ff */
[----:B------:R-:W-:Y:S04]  /*7530*/  UISETP.NE.U32.AND UP0, UPT, UR5, 0x1, UPT ;  /* 0x000000010500788c */ /* 0x000fe8000bf05070 */
[----:B------:R-:W-:Y:S04]  /*7540*/  USEL UR5, UR20, 0x2000, !UP0 ;  /* 0x0000200014057887 */ /* 0x000fe8000c000000 */
[----:B------:R-:W2:Y:S02]  /*7550*/  @!P0 LDC R4, c[0x0][0x3b4] ;  /* 0x0000ed00ff048b82 */ /* 0x000ea40000000800 */
[----:B------:R-:W-:Y:S02]  /*7560*/  VIADD R185, R185, UR5 ;  /* 0x00000005b9b97c36 */ /* 0x000fe40008000000 */
[----:B------:R-:W-:Y:S02]  /*7570*/  VIADD R174, R174, UR5 ;  /* 0x00000005aeae7c36 */ /* 0x000fe40008000000 */
[----:B------:R-:W-:Y:S02]  /*7580*/  VIADD R160, R160, UR5 ;  /* 0x00000005a0a07c36 */ /* 0x000fe40008000000 */
[----:B-1----:R-:W-:Y:S04]  /*7590*/  IMAD.SHL.U32 R6, R7, 0x80, RZ ;  /* 0x0000008007067824 */ /* 0x002fe800078e00ff */
[----:B------:R-:W-:Y:S01]  /*75a0*/  IMAD.X R6, RZ, RZ, ~R6, P2 ;  /* 0x000000ffff067224 */ /* 0x000fe200010e0e06 */
[----:B------:R-:W-:Y:S04]  /*75b0*/  ISETP.GE.AND P2, PT, R180, UR8, PT ;  /* 0x00000008b4007c0c */ /* 0x000fe8000bf46270 */
[----:B------:R-:W-:Y:S04]  /*75c0*/  SHF.R.S64 R49, R49, 0x1f, R6 ;  /* 0x0000001f31317819 */ /* 0x000fe80000001006 */
[----:B------:R-:W-:Y:S04]  /*75d0*/  IADD3 R164, P3, PT, R49, R164, RZ ;  /* 0x000000a431a47210 */ /* 0x000fe80007f7e0ff */
[----:B------:R-:W-:Y:S02]  /*75e0*/  LEA.HI.X.SX32 R163, R6, R163, 0x1, P3 ;  /* 0x000000a306a37211 */ /* 0x000fe400018f0eff */
[C---:B------:R-:W-:Y:S03]  /*75f0*/  @!P0 LEA R6, P3, R7.reuse, R164, 0x7 ;  /* 0x000000a407068211 */ /* 0x040fe600078638ff */
[----:B------:R-:W-:Y:S01]  /*7600*/  @!P2 IMAD.MOV.U32 R165, RZ, RZ, R163 ;  /* 0x000000ffffa5a224 */ /* 0x000fe200078e00a3 */
[----:B--2---:R-:W-:Y:S04]  /*7610*/  @!P0 LEA.HI.X R7, R7, R163, R4, 0x7, P3 ;  /* 0x000000a307078211 */ /* 0x004fe800018f3c04 */
        /* <DEDUP_REMOVED lines=13> */
.L_x_677:
[----:B------:R-:W-:Y:S01]  /*76f0*/  FSETP.GE.FTZ.AND P2, PT, R246, RZ, PT ;  /* 0x000000fff600720b */ /* 0x000fe20003f56000 */
[----:B------:R2:W-:Y:S01]  /*7700*/  STS [R178+0x8000], R5 ;  /* 0x00800005b2007388 */ /* 0x0005e20000000800 */
[C---:B------:R-:W-:Y:S01]  /*7710*/  FADD.FTZ R4, -R199.reuse, R19 ;  /* 0x00000013c7047221 */ /* 0x040fe20000010100 */
[----:B------:R-:W-:Y:S01]  /*7720*/  FADD.FTZ R22, -R199, R22 ;  /* 0x00000016c7167221 */ /* 0x000fe20000010100 */
[----:B------:R-:W-:Y:S01]  /*7730*/  FSETP.GE.FTZ.AND P0, PT, R245, RZ, PT ;  /* 0x000000fff500720b */ /* 0x000fe20003f16000 */
[C---:B------:R-:W-:Y:S01]  /*7740*/  FADD.FTZ R18, -R199.reuse, R18 ;  /* 0x00000012c7127221 */ /* 0x040fe20000010100 */
[----:B------:R-:W-:Y:S01]  /*7750*/  FADD.FTZ R34, -R199, R34 ;  /* 0x00000022c7227221 */ /* 0x000fe20000010100 */
[----:B------:R-:W-:Y:S01]  /*7760*/  FSETP.GE.FTZ.AND P3, PT, R247, RZ, PT ;  /* 0x000000fff700720b */ /* 0x000fe20003f76000 */
[C---:B------:R-:W-:Y:S01]  /*7770*/  FADD.FTZ R38, -R199.reuse, R38 ;  /* 0x00000026c7267221 */ /* 0x040fe20000010100 */
[-C--:B------:R-:W-:Y:S01]  /*7780*/  FSEL R22, R22, R199.reuse, P0 ;  /* 0x000000c716167208 */ /* 0x080fe20000000000 */
[----:B------:R-:W-:Y:S01]  /*7790*/  FADD.FTZ R16, -R199, R39 ;  /* 0x00000027c7107221 */ /* 0x000fe20000010100 */
[----:B------:R-:W-:Y:S01]  /*77a0*/  FSETP.GE.FTZ.AND P0, PT, R243, RZ, PT ;  /* 0x000000fff300720b */ /* 0x000fe20003f16000 */
[----:B-1----:R-:W-:Y:S01]  /*77b0*/  FADD.FTZ R6, -R199, R35 ;  /* 0x00000023c7067221 */ /* 0x002fe20000010100 */
[-C--:B------:R-:W-:Y:S01]  /*77c0*/  FSEL R18, R18, R199.reuse, P3 ;  /* 0x000000c712127208 */ /* 0x080fe20001800000 */
[----:B------:R-:W-:Y:S01]  /*77d0*/  FMUL.FTZ R36, R249, R36 ;  /* 0x00000024f9247220 */ /* 0x000fe20000410000 */
[----:B------:R-:W-:Y:S01]  /*77e0*/  FSEL R34, R34, R199, P0 ;  /* 0x000000c722227208 */ /* 0x000fe20000000000 */
[----:B------:R-:W-:Y:S01]  /*77f0*/  FMUL.FTZ R53, R248, R53 ;  /* 0x00000035f8357220 */ /* 0x000fe20000410000 */
[----:B------:R-:W-:Y:S01]  /*7800*/  FSETP.GE.FTZ.AND P3, PT, R242, RZ, PT ;  /* 0x000000fff200720b */ /* 0x000fe20003f76000 */
[----:B------:R-:W-:Y:S01]  /*7810*/  FMUL.FTZ R18, R247, R18 ;  /* 0x00000012f7127220 */ /* 0x000fe20000410000 */
[----:B------:R-:W-:Y:S01]  /*7820*/  FSETP.GE.FTZ.AND P0, PT, R240, RZ, PT ;  /* 0x000000fff000720b */ /* 0x000fe20003f16000 */
[C---:B------:R-:W-:Y:S01]  /*7830*/  FADD.FTZ R50, -R199.reuse, R50 ;  /* 0x00000032c7327221 */ /* 0x040fe20000010100 */
[-C--:B------:R-:W-:Y:S01]  /*7840*/  FSEL R19, R6, R199.reuse, P3 ;  /* 0x000000c706137208 */ /* 0x080fe20001800000 */
[C---:B------:R-:W-:Y:S01]  /*7850*/  FADD.FTZ R6, -R199.reuse, R55 ;  /* 0x00000037c7067221 */ /* 0x040fe20000010100 */
[----:B------:R-:W-:Y:S01]  /*7860*/  FSETP.GE.FTZ.AND P3, PT, R238, RZ, PT ;  /* 0x000000ffee00720b */ /* 0x000fe20003f76000 */
[----:B------:R-:W-:Y:S01]  /*7870*/  FADD.FTZ R66, -R199, R66 ;  /* 0x00000042c7427221 */ /* 0x000fe20000010100 */
[----:B------:R-:W-:Y:S01]  /*7880*/  F2FP.F16.F32.PACK_AB R53, R53, R36 ;  /* 0x000000243535723e */ /* 0x000fe200000000ff */
[C---:B------:R-:W-:Y:S01]  /*7890*/  FADD.FTZ R54, -R199.reuse, R54 ;  /* 0x00000036c7367221 */ /* 0x040fe20000010100 */
[-C--:B--2---:R-:W-:Y:S01]  /*78a0*/  FSEL R5, R4, R199.reuse, P2 ;  /* 0x000000c704057208 */ /* 0x084fe20001000000 */
[C---:B------:R-:W-:Y:S01]  /*78b0*/  FADD.FTZ R4, -R199.reuse, R23 ;  /* 0x00000017c7047221 */ /* 0x040fe20000010100 */
[----:B------:R-:W-:Y:S01]  /*78c0*/  FSETP.GE.FTZ.AND P2, PT, R244, RZ, PT ;  /* 0x000000fff400720b */ /* 0x000fe20003f56000 */
[----:B------:R-:W-:Y:S01]  /*78d0*/  STS [R178+0x8400], R53 ;  /* 0x00840035b2007388 */ /* 0x000fe20000000800 */
[----:B------:R-:W-:Y:S01]  /*78e0*/  FSEL R23, R16, R199, P0 ;  /* 0x000000c710177208 */ /* 0x000fe20000000000 */
[----:B------:R-:W-:Y:S01]  /*78f0*/  FMUL.FTZ R5, R246, R5 ;  /* 0x00000005f6057220 */ /* 0x000fe20000410000 */
[----:B------:R-:W-:Y:S01]  /*7900*/  FSEL R7, R4, R199, P2 ;  /* 0x000000c704077208 */ /* 0x000fe20001000000 */
[----:B------:R-:W-:Y:S01]  /*7910*/  FADD.FTZ R4, -R199, R51 ;  /* 0x00000033c7047221 */ /* 0x000fe20000010100 */
[----:B------:R-:W-:Y:S01]  /*7920*/  FSETP.GE.FTZ.AND P2, PT, R241, RZ, PT ;  /* 0x000000fff100720b */ /* 0x000fe20003f56000 */
[----:B------:R-:W-:Y:S01]  /*7930*/  FMUL.FTZ R23, R240, R23 ;  /* 0x00000017f0177220 */ /* 0x000fe20000410000 */
[----:B------:R-:W-:Y:S01]  /*7940*/  F2FP.F16.F32.PACK_AB R5, R5, R18 ;  /* 0x000000120505723e */ /* 0x000fe200000000ff */
[----:B-----5:R-:W-:Y:S01]  /*7950*/  FADD.FTZ R9, -R198, R9 ;  /* 0x00000009c6097221 */ /* 0x020fe20000010100 */
[-C--:B------:R-:W-:Y:S01]  /*7960*/  FSEL R38, R38, R199.reuse, P2 ;  /* 0x000000c726267208 */ /* 0x080fe20001000000 */
[----:B------:R-:W-:Y:S01]  /*7970*/  FADD.FTZ R13, -R198, R13 ;  /* 0x0000000dc60d7221 */ /* 0x000fe20000010100 */
[----:B------:R-:W-:Y:S01]  /*7980*/  FSEL R35, R4, R199, P3 ;  /* 0x000000c704237208 */ /* 0x000fe20001800000 */
[----:B------:R-:W-:Y:S01]  /*7990*/  IMAD.MOV.U32 R4, RZ, RZ, 0x10 ;  /* 0x00000010ff047424 */ /* 0x000fe200078e00ff */
[----:B------:R-:W-:Y:S01]  /*79a0*/  FSETP.GE.FTZ.AND P0, PT, R239, RZ, PT ;  /* 0x000000ffef00720b */ /* 0x000fe20003f16000 */
[----:B------:R-:W-:Y:S01]  /*79b0*/  FMUL.FTZ R38, R241, R38 ;  /* 0x00000026f1267220 */ /* 0x000fe20000410000 */
[----:B------:R-:W-:Y:S01]  /*79c0*/  FSETP.GE.FTZ.AND P2, PT, R237, RZ, PT ;  /* 0x000000ffed00720b */ /* 0x000fe20003f56000 */
[----:B------:R-:W-:Y:S01]  /*79d0*/  FMUL.FTZ R35, R238, R35 ;  /* 0x00000023ee237220 */ /* 0x000fe20000410000 */
[-C--:B------:R-:W-:Y:S01]  /*79e0*/  FSEL R50, R50, R199.reuse, P0 ;  /* 0x000000c732327208 */ /* 0x080fe20000000000 */
[C---:B------:R-:W-:Y:S01]  /*79f0*/  FADD.FTZ R25, -R198.reuse, R25 ;  /* 0x00000019c6197221 */ /* 0x040fe20000010100 */
[----:B------:R-:W-:Y:S01]  /*7a00*/  F2FP.F16.F32.PACK_AB R49, R23, R38 ;  /* 0x000000261731723e */ /* 0x000fe200000000ff */
[----:B------:R-:W-:Y:S01]  /*7a10*/  FADD.FTZ R29, -R198, R29 ;  /* 0x0000001dc61d7221 */ /* 0x000fe20000010100 */
[----:B------:R-:W-:Y:S01]  /*7a20*/  SEL R23, R4, 0xfffffff0, !P1 ;  /* 0xfffffff004177807 */ /* 0x000fe20004800000 */
[----:B------:R-:W-:Y:S01]  /*7a30*/  FMUL.FTZ R50, R239, R50 ;  /* 0x00000032ef327220 */ /* 0x000fe20000410000 */
[----:B------:R-:W-:Y:S01]  /*7a40*/  FSETP.GE.FTZ.AND P0, PT, R236, RZ, PT ;  /* 0x000000ffec00720b */ /* 0x000fe20003f16000 */
[----:B------:R-:W-:Y:S01]  /*7a50*/  FADD.FTZ R41, -R198, R41 ;  /* 0x00000029c6297221 */ /* 0x000fe20000010100 */
[-C--:B------:R-:W-:Y:S01]  /*7a60*/  FSEL R54, R54, R199.reuse, P2 ;  /* 0x000000c736367208 */ /* 0x080fe20001000000 */
[----:B------:R-:W-:Y:S01]  /*7a70*/  IMAD.IADD R4, R178, 0x1, R23 ;  /* 0x00000001b2047824 */ /* 0x000fe200078e0217 */
[-C--:B------:R-:W-:Y:S01]  /*7a80*/  FSEL R39, R6, R199.reuse, P0 ;  /* 0x000000c706277208 */ /* 0x080fe20000000000 */
[C---:B------:R-:W-:Y:S01]  /*7a90*/  FADD.FTZ R57, -R198.reuse, R57 ;  /* 0x00000039c6397221 */ /* 0x040fe20000010100 */
[----:B------:R-:W-:Y:S01]  /*7aa0*/  FSETP.GE.FTZ.AND P0, PT, R235, RZ, PT ;  /* 0x000000ffeb00720b */ /* 0x000fe20003f16000 */
[C---:B------:R-:W-:Y:S01]  /*7ab0*/  FADD.FTZ R45, -R198.reuse, R45 ;  /* 0x0000002dc62d7221 */ /* 0x040fe20000010100 */
[----:B------:R1:W-:Y:S01]  /*7ac0*/  STS [R4+0x8000], R17 ;  /* 0x0080001104007388 */ /* 0x0003e20000000800 */
[----:B------:R-:W-:Y:S01]  /*7ad0*/  F2FP.F16.F32.PACK_AB R50, R35, R50 ;  /* 0x000000322332723e */ /* 0x000fe200000000ff */
[----:B------:R-:W-:Y:S01]  /*7ae0*/  FADD.FTZ R35, -R198, R8 ;  /* 0x00000008c6237221 */ /* 0x000fe20000010100 */
[----:B------:R-:W-:Y:S01]  /*7af0*/  FSEL R66, R66, R199, P0 ;  /* 0x000000c742427208 */ /* 0x000fe20000000000 */
[----:B------:R2:W-:Y:S01]  /*7b00*/  STS [R4+0x8400], R5 ;  /* 0x0084000504007388 */ /* 0x0005e20000000800 */
[----:B------:R-:W-:Y:S01]  /*7b10*/  FSETP.GE.FTZ.AND P0, PT, R233, RZ, PT ;  /* 0x000000ffe900720b */ /* 0x000fe20003f16000 */
[C---:B------:R-:W-:Y:S01]  /*7b20*/  FADD.FTZ R10, -R191.reuse, R10 ;  /* 0x0000000abf0a7221 */ /* 0x040fe20000010100 */
[----:B------:R-:W-:Y:S01]  /*7b30*/  FSETP.GE.FTZ.AND P2, PT, R234, RZ, PT ;  /* 0x000000ffea00720b */ /* 0x000fe20003f56000 */
[----:B------:R-:W-:Y:S01]  /*7b40*/  FADD.FTZ R14, -R191, R14 ;  /* 0x0000000ebf0e7221 */ /* 0x000fe20000010100 */
[----:B------:R-:W-:Y:S01]  /*7b50*/  FSEL R6, R35, R198, P0 ;  /* 0x000000c623067208 */ /* 0x000fe20000000000 */
[----:B------:R-:W-:Y:S01]  /*7b60*/  FADD.FTZ R35, -R198, R12 ;  /* 0x0000000cc6237221 */ /* 0x000fe20000010100 */
[----:B------:R-:W-:Y:S01]  /*7b70*/  FSETP.GE.FTZ.AND P3, PT, R232, RZ, PT ;  /* 0x000000ffe800720b */ /* 0x000fe20003f76000 */
[----:B------:R-:W-:Y:S01]  /*7b80*/  FADD.FTZ R26, -R191, R26 ;  /* 0x0000001abf1a7221 */ /* 0x000fe20000010100 */
[----:B------:R-:W-:Y:S01]  /*7b90*/  FSETP.GE.FTZ.AND P0, PT, R230, RZ, PT ;  /* 0x000000ffe600720b */ /* 0x000fe20003f16000 */
[----:B------:R-:W-:Y:S01]  /*7ba0*/  FMUL.FTZ R6, R233, R6 ;  /* 0x00000006e9067220 */ /* 0x000fe20000410000 */
[----:B------:R-:W-:Y:S01]  /*7bb0*/  FSEL R9, R9, R198, P3 ;  /* 0x000000c609097208 */ /* 0x000fe20001800000 */
[----:B------:R-:W-:Y:S01]  /*7bc0*/  FMUL.FTZ R22, R245, R22 ;  /* 0x00000016f5167220 */ /* 0x000fe20000410000 */
[-C--:B------:R-:W-:Y:S01]  /*7bd0*/  FSEL R13, R13, R198.reuse, P0 ;  /* 0x000000c60d0d7208 */ /* 0x080fe20000000000 */
[----:B------:R-:W-:Y:S01]  /*7be0*/  FMUL.FTZ R7, R244, R7 ;  /* 0x00000007f4077220 */ /* 0x000fe20000410000 */
[----:B------:R-:W-:Y:S01]  /*7bf0*/  FSETP.GE.FTZ.AND P0, PT, R229, RZ, PT ;  /* 0x000000ffe500720b */ /* 0x000fe20003f16000 */
[----:B------:R-:W-:Y:S01]  /*7c00*/  FMUL.FTZ R9, R232, R9 ;  /* 0x00000009e8097220 */ /* 0x000fe20000410000 */
[----:B------:R-:W-:Y:S01]  /*7c10*/  FSETP.GE.FTZ.AND P5, PT, R228, RZ, PT ;  /* 0x000000ffe400720b */ /* 0x000fe20003fb6000 */
[----:B------:R-:W-:Y:S01]  /*7c20*/  @P2 FADD.FTZ R199, -R199, R67 ;  /* 0x00000043c7c72221 */ /* 0x000fe20000010100 */
[----:B------:R-:W-:Y:S01]  /*7c30*/  FSETP.GE.FTZ.AND P2, PT, R231, RZ, PT ;  /* 0x000000ffe700720b */ /* 0x000fe20003f56000 */
[----:B------:R-:W-:Y:S01]  /*7c40*/  FMUL.FTZ R13, R230, R13 ;  /* 0x0000000de60d7220 */ /* 0x000fe20000410000 */
[C---:B-1----:R-:W-:Y:S01]  /*7c50*/  FADD.FTZ R17, -R198.reuse, R24 ;  /* 0x00000018c6117221 */ /* 0x042fe20000010100 */
[-C--:B------:R-:W-:Y:S01]  /*7c60*/  FSEL R25, R25, R198.reuse, P5 ;  /* 0x000000c619197208 */ /* 0x080fe20002800000 */
[----:B------:R-:W-:Y:S01]  /*7c70*/  FADD.FTZ R30, -R191, R30 ;  /* 0x0000001ebf1e7221 */ /* 0x000fe20000010100 */
[----:B------:R-:W-:Y:S01]  /*7c80*/  FSETP.GE.FTZ.AND P4, PT, R227, RZ, PT ;  /* 0x000000ffe300720b */ /* 0x000fe20003f96000 */
[----:B--2---:R-:W-:Y:S01]  /*7c90*/  FADD.FTZ R5, -R198, R28 ;  /* 0x0000001cc6057221 */ /* 0x004fe20000010100 */
[----:B------:R-:W-:Y:S01]  /*7ca0*/  FSEL R12, R17, R198, P0 ;  /* 0x000000c6110c7208 */ /* 0x000fe20000000000 */
[----:B------:R-:W-:Y:S01]  /*7cb0*/  FMUL.FTZ R25, R228, R25 ;  /* 0x00000019e4197220 */ /* 0x000fe20000410000 */
[----:B------:R-:W-:Y:S01]  /*7cc0*/  F2FP.F16.F32.PACK_AB R9, R9, R6 ;  /* 0x000000060909723e */ /* 0x000fe200000000ff */
[C---:B------:R-:W-:Y:S01]  /*7cd0*/  FADD.FTZ R17, -R198.reuse, R40 ;  /* 0x00000028c6117221 */ /* 0x040fe20000010100 */
[----:B------:R-:W-:Y:S01]  /*7ce0*/  FSEL R8, R35, R198, P2 ;  /* 0x000000c623087208 */ /* 0x000fe20001000000 */
[----:B------:R-:W-:Y:S01]  /*7cf0*/  FMUL.FTZ R12, R229, R12 ;  /* 0x0000000ce50c7220 */ /* 0x000fe20000410000 */
[----:B------:R-:W-:Y:S01]  /*7d00*/  FSEL R6, R5, R198, P4 ;  /* 0x000000c605067208 */ /* 0x000fe20002000000 */
[----:B------:R-:W-:Y:S01]  /*7d10*/  FADD.FTZ R5, -R198, R44 ;  /* 0x0000002cc6057221 */ /* 0x000fe20000010100 */
[----:B------:R-:W-:Y:S01]  /*7d20*/  FSETP.GE.FTZ.AND P6, PT, R223, RZ, PT ;  /* 0x000000ffdf00720b */ /* 0x000fe20003fd6000 */
[----:B------:R-:W-:Y:S01]  /*7d30*/  FMUL.FTZ R8, R231, R8 ;  /* 0x00000008e7087220 */ /* 0x000fe20000410000 */
[----:B------:R-:W-:Y:S01]  /*7d40*/  FSETP.GE.FTZ.AND P3, PT, R226, RZ, PT ;  /* 0x000000ffe200720b */ /* 0x000fe20003f76000 */
[----:B------:R1:W-:Y:S01]  /*7d50*/  STS [R178+0xa000], R9 ;  /* 0x00a00009b2007388 */ /* 0x0003e20000000800 */
[----:B------:R-:W-:Y:S01]  /*7d60*/  F2FP.F16.F32.PACK_AB R25, R25, R12 ;  /* 0x0000000c1919723e */ /* 0x000fe200000000ff */
[----:B------:R-:W-:Y:S01]  /*7d70*/  FMUL.FTZ R34, R243, R34 ;  /* 0x00000022f3227220 */ /* 0x000fe20000410000 */
[----:B------:R-:W-:Y:S01]  /*7d80*/  FSETP.GE.FTZ.AND P0, PT, R224, RZ, PT ;  /* 0x000000ffe000720b */ /* 0x000fe20003f16000 */
[----:B------:R-:W-:Y:S01]  /*7d90*/  FMUL.FTZ R19, R242, R19 ;  /* 0x00000013f2137220 */ /* 0x000fe20000410000 */
[-C--:B------:R-:W-:Y:S01]  /*7da0*/  FSEL R12, R5, R198.reuse, P6 ;  /* 0x000000c6050c7208 */ /* 0x080fe20003000000 */
[----:B------:R-:W-:Y:S01]  /*7db0*/  FADD.FTZ R5, -R198, R56 ;  /* 0x00000038c6057221 */ /* 0x000fe20000010100 */
[----:B------:R-:W-:Y:S01]  /*7dc0*/  FSEL R29, R29, R198, P3 ;  /* 0x000000c61d1d7208 */ /* 0x000fe20001800000 */
[----:B------:R-:W-:Y:S01]  /*7dd0*/  FMUL.FTZ R6, R227, R6 ;  /* 0x00000006e3067220 */ /* 0x000fe20000410000 */
[----:B------:R-:W-:Y:S01]  /*7de0*/  FSETP.GE.FTZ.AND P2, PT, R225, RZ, PT ;  /* 0x000000ffe100720b */ /* 0x000fe20003f56000 */
[----:B------:R-:W-:Y:S01]  /*7df0*/  FADD.FTZ R42, -R191, R42 ;  /* 0x0000002abf2a7221 */ /* 0x000fe20000010100 */
[----:B------:R-:W-:Y:S01]  /*7e00*/  FSETP.GE.FTZ.AND P4, PT, R221, RZ, PT ;  /* 0x000000ffdd00720b */ /* 0x000fe20003f96000 */
[----:B------:R-:W-:Y:S01]  /*7e10*/  FMUL.FTZ R29, R226, R29 ;  /* 0x0000001de21d7220 */ /* 0x000fe20000410000 */
[----:B------:R-:W-:Y:S01]  /*7e20*/  FSETP.GE.FTZ.AND P3, PT, R220, RZ, PT ;  /* 0x000000ffdc00720b */ /* 0x000fe20003f76000 */
[----:B------:R-:W-:Y:S01]  /*7e30*/  FADD.FTZ R46, -R191, R46 ;  /* 0x0000002ebf2e7221 */ /* 0x000fe20000010100 */
[----:B------:R-:W-:Y:S01]  /*7e40*/  FSEL R41, R41, R198, P0 ;  /* 0x000000c629297208 */ /* 0x000fe20000000000 */
[----:B------:R-:W-:Y:S01]  /*7e50*/  FMUL.FTZ R12, R223, R12 ;  /* 0x0000000cdf0c7220 */ /* 0x000fe20000410000 */
[----:B------:R-:W-:Y:S01]  /*7e60*/  F2FP.F16.F32.PACK_AB R13, R13, R8 ;  /* 0x000000080d0d723e */ /* 0x000fe200000000ff */
[----:B------:R-:W-:Y:S01]  /*7e70*/  FADD.FTZ R58, -R191, R58 ;  /* 0x0000003abf3a7221 */ /* 0x000fe20000010100 */
[----:B------:R-:W-:Y:S01]  /*7e80*/  FSETP.GE.FTZ.AND P0, PT, R219, RZ, PT ;  /* 0x000000ffdb00720b */ /* 0x000fe20003f16000 */
[----:B------:R-:W-:Y:S01]  /*7e90*/  FMUL.FTZ R41, R224, R41 ;  /* 0x00000029e0297220 */ /* 0x000fe20000410000 */
[-C--:B------:R-:W-:Y:S01]  /*7ea0*/  FSEL R8, R17, R198.reuse, P2 ;  /* 0x000000c611087208 */ /* 0x080fe20001000000 */
        /* <DEDUP_REMOVED lines=11> */
[----:B------:R-:W-:Y:S01]  /*7f60*/  FSEL R45, R45, R198, P5 ;  /* 0x000000c62d2d7208 */ /* 0x000fe20002800000 */
[----:B------:R-:W-:Y:S01]  /*7f70*/  FMUL.FTZ R54, R237, R54 ;  /* 0x00000036ed367220 */ /* 0x000fe20000410000 */
[----:B------:R-:W-:Y:S01]  /*7f80*/  F2FP.F16.F32.PACK_AB R24, R57, R16 ;  /* 0x000000103918723e */ /* 0x000fe200000000ff */
[----:B------:R-:W-:Y:S01]  /*7f90*/  FADD.FTZ R16, -R191, R15 ;  /* 0x0000000fbf107221 */ /* 0x000fe20000010100 */
        /* <DEDUP_REMOVED lines=18> */
[-C--:B-1----:R-:W-:Y:S01]  /*80c0*/  FSEL R9, R8, R191.reuse, P0 ;  /* 0x000000bf08097208 */ /* 0x082fe20000000000 */
[----:B------:R-:W-:Y:S01]  /*80d0*/  FADD.FTZ R8, -R191, R31 ;  /* 0x0000001fbf087221 */ /* 0x000fe20000010100 */
[----:B------:R-:W-:Y:S01]  /*80e0*/  FSEL R14, R14, R191, P2 ;  /* 0x000000bf0e0e7208 */ /* 0x000fe20001000000 */
[----:B------:R-:W-:Y:S01]  /*80f0*/  FMUL.FTZ R10, R217, R10 ;  /* 0x0000000ad90a7220 */ /* 0x000fe20000410000 */
[----:B------:R-:W-:Y:S01]  /*8100*/  FSETP.GE.FTZ.AND P0, PT, R210, RZ, PT ;  /* 0x000000ffd200720b */ /* 0x000fe20003f16000 */
[----:B------:R-:W-:Y:S01]  /*8110*/  FMUL.FTZ R9, R212, R9 ;  /* 0x00000009d4097220 */ /* 0x000fe20000410000 */
[----:B------:R-:W-:Y:S01]  /*8120*/  FSETP.GE.FTZ.AND P2, PT, R213, RZ, PT ;  /* 0x000000ffd500720b */ /* 0x000fe20003f56000 */
[----:B------:R-:W-:Y:S01]  /*8130*/  FMUL.FTZ R14, R215, R14 ;  /* 0x0000000ed70e7220 */ /* 0x000fe20000410000 */
[----:B------:R-:W-:Y:S01]  /*8140*/  FSEL R15, R8, R191, P0 ;  /* 0x000000bf080f7208 */ /* 0x000fe20000000000 */
[----:B------:R-:W-:Y:S01]  /*8150*/  FADD.FTZ R8, -R191, R43 ;  /* 0x0000002bbf087221 */ /* 0x000fe20000010100 */
[----:B------:R-:W-:Y:S01]  /*8160*/  F2FP.F16.F32.PACK_AB R5, R5, R10 ;  /* 0x0000000a0505723e */ /* 0x000fe200000000ff */
[----:B------:R-:W-:Y:S01]  /*8170*/  FADD.FTZ R10, -R191, R59 ;  /* 0x0000003bbf0a7221 */ /* 0x000fe20000010100 */
[----:B------:R-:W-:Y:S01]  /*8180*/  FSETP.GE.FTZ.AND P0, PT, R208, RZ, PT ;  /* 0x000000ffd000720b */ /* 0x000fe20003f16000 */
[----:B------:R-:W-:Y:S01]  /*8190*/  FMUL.FTZ R15, R210, R15 ;  /* 0x0000000fd20f7220 */ /* 0x000fe20000410000 */
[----:B------:R-:W-:Y:S01]  /*81a0*/  F2FP.F16.F32.PACK_AB R198, R198, R17 ;  /* 0x00000011c6c6723e */ /* 0x000fe200000000ff */
[----:B------:R-:W-:Y:S01]  /*81b0*/  STS [R178+0xa400], R5 ;  /* 0x00a40005b2007388 */ /* 0x000fe20000000800 */
[----:B------:R-:W-:Y:S01]  /*81c0*/  F2FP.F16.F32.PACK_AB R11, R11, R14 ;  /* 0x0000000e0b0b723e */ /* 0x000fe200000000ff */
[----:B------:R-:W-:Y:S01]  /*81d0*/  FMUL.FTZ R66, R235, R66 ;  /* 0x00000042eb427220 */ /* 0x000fe20000410000 */
[-C--:B------:R-:W-:Y:S01]  /*81e0*/  FSEL R26, R26, R191.reuse, P2 ;  /* 0x000000bf1a1a7208 */ /* 0x080fe20001000000 */
[----:B------:R-:W-:Y:S01]  /*81f0*/  STS [R4+0xa000], R13 ;  /* 0x00a0000d04007388 */ /* 0x000fe20000000800 */
[-C--:B------:R-:W-:Y:S01]  /*8200*/  FSEL R17, R8, R191.reuse, P0 ;  /* 0x000000bf08117208 */ /* 0x080fe20000000000 */
[----:B------:R-:W-:Y:S01]  /*8210*/  FADD.FTZ R8, -R191, R47 ;  /* 0x0000002fbf087221 */ /* 0x000fe20000010100 */
[----:B------:R-:W-:Y:S01]  /*8220*/  FSETP.GE.FTZ.AND P2, PT, R211, RZ, PT ;  /* 0x000000ffd300720b */ /* 0x000fe20003f56000 */
[----:B------:R-:W-:Y:S01]  /*8230*/  STS [R4+0xa400], R11 ;  /* 0x00a4000b04007388 */ /* 0x000fe20000000800 */
[----:B------:R-:W-:Y:S01]  /*8240*/  FSETP.GE.FTZ.AND P5, PT, R206, RZ, PT ;  /* 0x000000ffce00720b */ /* 0x000fe20003fb6000 */
[----:B------:R-:W-:Y:S01]  /*8250*/  FMUL.FTZ R26, R213, R26 ;  /* 0x0000001ad51a7220 */ /* 0x000fe20000410000 */
[----:B------:R-:W-:Y:S01]  /*8260*/  F2FP.F16.F32.PACK_AB R7, R7, R22 ;  /* 0x000000160707723e */ /* 0x000fe200000000ff */
[----:B------:R-:W-:Y:S01]  /*8270*/  STS [R168+0x8000], R21 ;  /* 0x00800015a8007388 */ /* 0x000fe20000000800 */
[----:B------:R-:W-:Y:S01]  /*8280*/  FSEL R30, R30, R191, P2 ;  /* 0x000000bf1e1e7208 */ /* 0x000fe20001000000 */
[----:B------:R-:W-:Y:S01]  /*8290*/  FMUL.FTZ R17, R208, R17 ;  /* 0x00000011d0117220 */ /* 0x000fe20000410000 */
[----:B------:R-:W-:Y:S01]  /*82a0*/  FSEL R27, R8, R191, P5 ;  /* 0x000000bf081b7208 */ /* 0x000fe20002800000 */
[----:B------:R-:W-:Y:S01]  /*82b0*/  IMAD.IADD R8, R23, 0x1, R168 ;  /* 0x0000000117087824 */ /* 0x000fe200078e02a8 */
[----:B------:R-:W-:Y:S01]  /*82c0*/  F2FP.F16.F32.PACK_AB R19, R19, R34 ;  /* 0x000000221313723e */ /* 0x000fe200000000ff */
[----:B------:R-:W-:Y:S01]  /*82d0*/  STS [R168+0x8400], R7 ;  /* 0x00840007a8007388 */ /* 0x000fe20000000800 */
[----:B------:R-:W-:Y:S01]  /*82e0*/  FMUL.FTZ R30, R211, R30 ;  /* 0x0000001ed31e7220 */ /* 0x000fe20000410000 */
[----:B------:R-:W-:Y:S01]  /*82f0*/  F2FP.F16.F32.PACK_AB R9, R9, R26 ;  /* 0x0000001a0909723e */ /* 0x000fe200000000ff */
[----:B------:R-:W-:Y:S01]  /*8300*/  FMUL.FTZ R27, R206, R27 ;  /* 0x0000001bce1b7220 */ /* 0x000fe20000410000 */
[----:B------:R1:W-:Y:S01]  /*8310*/  STS [R8+0x8000], R33 ;  /* 0x0080002108007388 */ /* 0x0003e20000000800 */
[----:B------:R-:W-:Y:S01]  /*8320*/  FSETP.GE.FTZ.AND P2, PT, R209, RZ, PT ;  /* 0x000000ffd100720b */ /* 0x000fe20003f56000 */
[----:B------:R-:W-:Y:S01]  /*8330*/  FMUL.FTZ R199, R234, R199 ;  /* 0x000000c7eac77220 */ /* 0x000fe20000410000 */
[----:B------:R-:W-:Y:S01]  /*8340*/  F2FP.F16.F32.PACK_AB R6, R29, R6 ;  /* 0x000000061d06723e */ /* 0x000fe200000000ff */
[----:B------:R-:W-:Y:S01]  /*8350*/  STS [R8+0x8400], R19 ;  /* 0x0084001308007388 */ /* 0x000fe20000000800 */
[----:B------:R-:W-:Y:S01]  /*8360*/  F2FP.F16.F32.PACK_AB R15, R15, R30 ;  /* 0x0000001e0f0f723e */ /* 0x000fe200000000ff */
[----:B------:R-:W-:Y:S01]  /*8370*/  IMAD.SHL.U32 R40, R3, 0x20, RZ ;  /* 0x0000002003287824 */ /* 0x000fe200078e00ff */
[-C--:B------:R-:W-:Y:S01]  /*8380*/  FSEL R42, R42, R191.reuse, P2 ;  /* 0x000000bf2a2a7208 */ /* 0x080fe20001000000 */
[----:B------:R-:W-:Y:S01]  /*8390*/  STS [R168+0xa000], R25 ;  /* 0x00a00019a8007388 */ /* 0x000fe20000000800 */
[----:B------:R-:W-:Y:S01]  /*83a0*/  FSETP.GE.FTZ.AND P2, PT, R207, RZ, PT ;  /* 0x000000ffcf00720b */ /* 0x000fe20003f56000 */
[----:B------:R-:W-:Y:S01]  /*83b0*/  IMAD.SHL.U32 R56, R3, 0x4, RZ ;  /* 0x0000000403387824 */ /* 0x000fe200078e00ff */
[----:B------:R-:W-:Y:S01]  /*83c0*/  FSETP.GE.FTZ.AND P0, PT, R202, RZ, PT ;  /* 0x000000ffca00720b */ /* 0x000fe20003f16000 */
[----:B------:R-:W-:Y:S01]  /*83d0*/  STS [R168+0xa400], R9 ;  /* 0x00a40009a8007388 */ /* 0x000fe20000000800 */
[-C--:B------:R-:W-:Y:S01]  /*83e0*/  FSEL R46, R46, R191.reuse, P2 ;  /* 0x000000bf2e2e7208 */ /* 0x080fe20001000000 */
[----:B------:R-:W-:Y:S01]  /*83f0*/  FMUL.FTZ R42, R209, R42 ;  /* 0x0000002ad12a7220 */ /* 0x000fe20000410000 */
[----:B------:R-:W-:Y:S01]  /*8400*/  FSETP.GE.FTZ.AND P3, PT, R204, RZ, PT ;  /* 0x000000ffcc00720b */ /* 0x000fe20003f76000 */
[----:B------:R-:W-:Y:S01]  /*8410*/  STS [R8+0xa000], R6 ;  /* 0x00a0000608007388 */ /* 0x000fe20000000800 */
[----:B------:R-:W-:Y:S01]  /*8420*/  FSETP.GE.FTZ.AND P4, PT, R205, RZ, PT ;  /* 0x000000ffcd00720b */ /* 0x000fe20003f96000 */
[----:B------:R-:W-:Y:S01]  /*8430*/  FMUL.FTZ R46, R207, R46 ;  /* 0x0000002ecf2e7220 */ /* 0x000fe20000410000 */
[----:B------:R-:W-:Y:S01]  /*8440*/  F2FP.F16.F32.PACK_AB R17, R17, R42 ;  /* 0x0000002a1111723e */ /* 0x000fe200000000ff */
[----:B------:R-:W-:Y:S01]  /*8450*/  STS [R8+0xa400], R15 ;  /* 0x00a4000f08007388 */ /* 0x000fe20000000800 */
[----:B------:R-:W-:Y:S01]  /*8460*/  F2FP.F16.F32.PACK_AB R12, R45, R12 ;  /* 0x0000000c2d0c723e */ /* 0x000fe200000000ff */
[----:B------:R-:W-:Y:S01]  /*8470*/  UIADD3 UR5, UPT, UPT, UR35, 0x1, URZ ;  /* 0x0000000123057890 */ /* 0x000fe2000fffe0ff */
[----:B------:R-:W-:Y:S01]  /*8480*/  F2FP.F16.F32.PACK_AB R46, R27, R46 ;  /* 0x0000002e1b2e723e */ /* 0x000fe200000000ff */
[----:B------:R-:W-:Y:S01]  /*8490*/  STS [R176+-0x8000], R37 ;  /* 0xff800025b0007388 */ /* 0x000fe20000000800 */
[-C--:B------:R-:W-:Y:S01]  /*84a0*/  FSEL R29, R10, R191.reuse, P3 ;  /* 0x000000bf0a1d7208 */ /* 0x080fe20001800000 */
[----:B-1----:R-:W-:Y:S01]  /*84b0*/  IMAD.IADD R33, R161, 0x1, R23 ;  /* 0x00000001a1217824 */ /* 0x002fe200078e0217 */
        /* <DEDUP_REMOVED lines=12> */
[----:B------:R-:W-:Y:S01]  /*8580*/  F2FP.F16.F32.PACK_AB R66, R199, R66 ;  /* 0x00000042c742723e */ /* 0x000fe200000000ff */
[----:B------:R-:W-:Y:S01]  /*8590*/  STS [R176+-0x6000], R41 ;  /* 0xffa00029b0007388 */ /* 0x000fe20000000800 */
[----:B------:R-:W-:Y:S01]  /*85a0*/  FMUL.FTZ R191, R202, R191 ;  /* 0x000000bfcabf7220 */ /* 0x000fe20000410000 */
[----:B------:R-:W-:Y:S01]  /*85b0*/  F2FP.F16.F32.PACK_AB R28, R29, R58 ;  /* 0x0000003a1d1c723e */ /* 0x000fe200000000ff */
[----:B------:R-:W-:Y:S01]  /*85c0*/  UISETP.NE.AND UP0, UPT, UR5, 0x1, UPT ;  /* 0x000000010500788c */ /* 0x000fe2000bf05270 */
[----:B------:R-:W-:Y:S01]  /*85d0*/  STS [R176+-0x5c00], R17 ;  /* 0xffa40011b0007388 */ /* 0x000fe20000000800 */
[--C-:B------:R-:W-:Y:S02]  /*85e0*/  SHF.R.U32.HI R58, RZ, 0x4, R3.reuse ;  /* 0x00000004ff3a7819 */ /* 0x100fe40000011603 */
[----:B------:R-:W-:Y:S01]  /*85f0*/  F2FP.F16.F32.PACK_AB R62, R191, R62 ;  /* 0x0000003ebf3e723e */ /* 0x000fe200000000ff */
[----:B------:R-:W-:Y:S01]  /*8600*/  STS [R201+-0x6000], R12 ;  /* 0xffa0000cc9007388 */ /* 0x000fe20000000800 */
[----:B------:R-:W-:Y:S03]  /*8610*/  LOP3.LUT R58, R58, 0x8, RZ, 0xc0, !PT ;  /* 0x000000083a3a7812 */ /* 0x000fe600078ec0ff */
[----:B------:R-:W-:Y:S01]  /*8620*/  STS [R201+-0x5c00], R46 ;  /* 0xffa4002ec9007388 */ /* 0x000fe20000000800 */
[--C-:B------:R-:W-:Y:S03]  /*8630*/  LOP3.LUT R5, R58, 0x10, R3.reuse, 0xf8, !PT ;  /* 0x000000103a057812 */ /* 0x100fe600078ef803 */
        /* <DEDUP_REMOVED lines=11> */
[----:B------:R1:W-:Y:S01]  /*86f0*/  STS [R33+-0x5c00], R62 ;  /* 0xffa4003e21007388 */ /* 0x0003e20000000800 */
[----:B------:R-:W-:Y:S01]  /*8700*/  BAR.SYNC.DEFER_BLOCKING 0x0 ;  /* 0x0000000000007b1d */ /* 0x000fe20000010000 */
[----:B-1----:R-:W-:Y:S05]  /*8710*/  IMAD R62, R179, UR9, RZ ;  /* 0x00000009b33e7c24 */ /* 0x002fea000f8e02ff */
        /* <DEDUP_REMOVED lines=54> */
[----:B------:R-:W-:Y:S03]  /*8a80*/  IMAD.U32 R5, R62, -0x80, RZ ;  /* 0xffffff803e057824 */ /* 0x000fe600078e00ff */
[-C--:B--2---:R-:W-:Y:S05]  /*8a90*/  HMMA.16816.F32 R68, R16, R20.reuse, R68 ;  /* 0x000000141044723c */ /* 0x084fea0000001844 */
[----:B------:R-:W-:Y:S02]  /*8aa0*/  LOP3.LUT R65, R4, 0x18, R3, 0x78, !PT ;  /* 0x0000001804417812 */ /* 0x000fe400078e7803 */
[----:B------:R-:W-:Y:S01]  /*8ab0*/  LEA R182, P0, R5, R182, 0x2 ;  /* 0x000000b605b67211 */ /* 0x000fe200078010ff */
[C---:B------:R-:W-:Y:S04]  /*8ac0*/  HMMA.16816.F32 R72, R24.reuse, R20, R72 ;  /* 0x000000141848723c */ /* 0x040fe80000001848 */
[----:B------:R-:W-:Y:S02]  /*8ad0*/  LOP3.LUT R65, R65, 0x1f20, R104, 0xf8, !PT ;  /* 0x00001f2041417812 */ /* 0x000fe400078ef868 */
[----:B------:R-:W-:Y:S02]  /*8ae0*/  LEA.HI.X.SX32 R183, R5, R183, 0x2, P0 ;  /* 0x000000b705b77211 */ /* 0x000fe400000f16ff */
[-C--:B------:R-:W-:Y:S03]  /*8af0*/  HMMA.16816.F32 R76, R24, R22.reuse, R76 ;  /* 0x00000016184c723c */ /* 0x080fe6000000184c */
[----:B------:R-:W-:Y:S02]  /*8b00*/  LOP3.LUT R21, R106, 0x1c0, RZ, 0xc0, !PT ;  /* 0x000001c06a157812 */ /* 0x000fe400078ec0ff */
[----:B------:R-:W-:Y:S03]  /*8b10*/  LEA R65, R65, UR4, 0x1 ;  /* 0x0000000441417c11 */ /* 0x000fe6000f8e08ff */
[----:B------:R-:W-:Y:S01]  /*8b20*/  HMMA.16816.F32 R80, R16, R22, R80 ;  /* 0x000000161050723c */ /* 0x000fe20000001850 */
[----:B------:R-:W-:Y:S08]  /*8b30*/  @!UPT UIADD3 URZ, UPT, UPT, URZ, URZ, URZ ;  /* 0x000000fffffff290 */ /* 0x000ff0000fffe0ff */
[----:B------:R-:W-:Y:S11]  /*8b40*/  BRA.U !UP0, `(.L_x_678) ;  /* 0x00000001085c7547 */ /* 0x000ff6000b800000 */
        /* <DEDUP_REMOVED lines=23> */
.L_x_678:
[----:B------:R-:W-:Y:S01]  /*8cc0*/  LOP3.LUT R5, R106, 0x200, RZ, 0xc0, !PT ;  /* 0x000002006a057812 */ /* 0x000fe200078ec0ff */
[----:B------:R-:W-:Y:S01]  /*8cd0*/  LDSM.16.MT88.4 R28, [R57+0x6400] ;  /* 0x00640000391c783b */ /* 0x000fe20000004200 */
[----:B------:R-:W-:Y:S01]  /*8ce0*/  LOP3.LUT R21, R21, 0x38, R104, 0xf8, !PT ;  /* 0x0000003815157812 */ /* 0x000fe200078ef868 */
[----:B------:R-:W-:Y:S01]  /*8cf0*/  ULOP3.LUT UR5, UR35, 0x1, URZ, 0xc0, !UPT ;  /* 0x0000000123057892 */ /* 0x000fe2000f8ec0ff */
[----:B------:R-:W-:Y:S01]  /*8d00*/  LOP3.LUT R40, R5, 0xc00, R40, 0xf8, !PT ;  /* 0x00000c0005287812 */ /* 0x000fe200078ef828 */
[----:B------:R-:W-:Y:S01]  /*8d10*/  LDSM.16.MT88.4 R48, [R57+0x6c00] ;  /* 0x006c00003930783b */ /* 0x000fe20000004200 */
[----:B------:R-:W-:Y:S01]  /*8d20*/  LOP3.LUT R21, R21, 0x8, R108, 0x78, !PT ;  /* 0x0000000815157812 */ /* 0x000fe200078e786c */
[----:B------:R-:W-:Y:S01]  /*8d30*/  UISETP.NE.U32.AND UP2, UPT, UR5, 0x1, UPT ;  /* 0x000000010500788c */ /* 0x000fe2000bf45070 */
[----:B------:R-:W-:Y:S01]  /*8d40*/  PLOP3.LUT P2, PT, PT, PT, UP0, 0x80, 0x8 ;  /* 0x000000000008781c */ /* 0x000fe20003f4f008 */
[----:B------:R-:W-:Y:S01]  /*8d50*/  @UP0 UIADD3 UR15, UP3, UPT, UR16, -0x200, URZ ;  /* 0xfffffe00100f0890 */ /* 0x000fe2000ff7e0ff */
[----:B------:R-:W-:Y:S01]  /*8d60*/  LOP3.LUT R21, R40, R21, RZ, 0xfc, !PT ;  /* 0x0000001528157212 */ /* 0x000fe200078efcff */
[----:B------:R-:W-:Y:S01]  /*8d70*/  UIADD3 UR31, UPT, UPT, UR35, -0x1, URZ ;  /* 0xffffffff231f7890 */ /* 0x000fe2000fffe0ff */
[----:B------:R-:W-:Y:S01]  /*8d80*/  LDSM.16.MT88.4 R40, [R57+0x6800] ;  /* 0x006800003928783b */ /* 0x000fe20000004200 */
[----:B------:R-:W-:Y:S01]  /*8d90*/  @UP0 UIADD3.X UR5, UPT, UPT, UR17, -0x1, URZ, UP3, !UPT ;  /* 0xffffffff11050890 */ /* 0x000fe20009ffe4ff */
[----:B------:R-:W-:Y:S01]  /*8da0*/  LEA R63, R21, UR4, 0x1 ;  /* 0x00000004153f7c11 */ /* 0x000fe2000f8e08ff */
[----:B------:R-:W-:Y:S01]  /*8db0*/  VIADD R169, R169, 0xffffff80 ;  /* 0xffffff80a9a97836 */ /* 0x000fe20000000000 */
[----:B------:R-:W-:Y:S01]  /*8dc0*/  LDSM.16.MT88.4 R20, [R57+0x6000] ;  /* 0x006000003914783b */ /* 0x000fe20000004200 */
[----:B------:R-:W-:Y:S02]  /*8dd0*/  VIADD R186, R186, 0xfffffff8 ;  /* 0xfffffff8baba7836 */ /* 0x000fe40000000000 */
[C---:B------:R-:W-:Y:S01]  /*8de0*/  IMAD.IADD R60, R63.reuse, 0x1, R156 ;  /* 0x000000013f3c7824 */ /* 0x040fe200078e029c */
[----:B------:R-:W2:Y:S01]  /*8df0*/  LDSM.16.M88.4 R16, [R63+0x8000] ;  /* 0x008000003f10783b */ /* 0x000ea20000000200 */
[C---:B-1----:R-:W-:Y:S02]  /*8e00*/  VIADD R8, R63.reuse, 0x8000 ;  /* 0x000080003f087836 */ /* 0x042fe40000000000 */
[----:B------:R-:W-:Y:S01]  /*8e10*/  VIADD R61, R63, 0x8040 ;  /* 0x000080403f3d7836 */ /* 0x000fe20000000000 */
[----:B------:R-:W1:Y:S01]  /*8e20*/  LDSM.16.M88.4 R12, [R63+0xa000] ;  /* 0x00a000003f0c783b */ /* 0x000e620000000200 */
[----:B------:R-:W-:Y:S03]  /*8e30*/  @P1 VIADD R61, R8, 0xffffffc0 ;  /* 0xffffffc0083d1836 */ /* 0x000fe60000000000 */
[----:B------:R-:W3:Y:S01]  /*8e40*/  LDSM.16.M88.4 R24, [R60+0x8000] ;  /* 0x008000003c18783b */ /* 0x000ee20000000200 */
[----:B------:R-:W-:Y:S03]  /*8e50*/  IMAD.IADD R59, R156, 0x1, R61 ;  /* 0x000000019c3b7824 */ /* 0x000fe600078e023d */
        /* <DEDUP_REMOVED lines=19> */
[----:B------:R-:W-:Y:S07]  /*8f90*/  IMAD.U32 R45, RZ, RZ, UR36 ;  /* 0x00000024ff2d7e24 */ /* 0x000fee000f8e00ff */
[----:B------:R-:W-:Y:S01]  /*8fa0*/  HMMA.16816.F32 R16, R36, R42, R16 ;  /* 0x0000002a2410723c */ /* 0x000fe20000001810 */
[----:B------:R-:W-:Y:S04]  /*8fb0*/  LDSM.16.MT88.4 R40, [R57+0x7400] ;  /* 0x007400003928783b */ /* 0x000fe80000004200 */
[----:B------:R-:W3:Y:S03]  /*8fc0*/  LDSM.16.M88.4 R36, [R60+0xc000] ;  /* 0x00c000003c24783b */ /* 0x000ee60000000200 */
[-C--:B-1----:R-:W-:Y:S08]  /*8fd0*/  HMMA.16816.F32 R4, R20, R48.reuse, R4 ;  /* 0x000000301404723c */ /* 0x082ff00000001804 */
[C---:B------:R-:W-:Y:S01]  /*8fe0*/  HMMA.16816.F32 R8, R52.reuse, R48, R8 ;  /* 0x000000303408723c */ /* 0x040fe20000001808 */
[----:B------:R-:W-:Y:S05]  /*8ff0*/  IMAD.U32 R49, RZ, RZ, UR36 ;  /* 0x00000024ff317e24 */ /* 0x000fea000f8e00ff */
[----:B------:R-:W-:Y:S02]  /*9000*/  LEA R48, P0, R49, R182, 0x2 ;  /* 0x000000b631307211 */ /* 0x000fe400078010ff */
[-C--:B------:R-:W-:Y:S03]  /*9010*/  HMMA.16816.F32 R12, R52, R50.reuse, R12 ;  /* 0x00000032340c723c */ /* 0x080fe6000000180c */
[----:B------:R-:W-:Y:S02]  /*9020*/  LEA.HI.X.SX32 R49, R45, R183, 0x2, P0 ;  /* 0x000000b72d317211 */ /* 0x000fe400000f16ff */
[----:B------:R-:W-:Y:S03]  /*9030*/  LDSM.16.MT88.4 R44, [R57+0x7800] ;  /* 0x00780000392c783b */ /* 0x000fe60000004200 */
        /* <DEDUP_REMOVED lines=140> */
[----:B------:R-:W1:Y:S01]  /*9900*/  LDCU UR5, c[0x0][0x500] ;  /* 0x0000a000ff0577ac */ /* 0x000e620008000800 */
[C---:B------:R-:W-:Y:S02]  /*9910*/  SHF.L.U32 R0, R3.reuse, 0x4, RZ ;  /* 0x0000000403007819 */ /* 0x040fe400000006ff */
[----:B------:R-:W-:Y:S01]  /*9920*/  SHF.L.U32 R2, R3, 0x1, RZ ;  /* 0x0000000103027819 */ /* 0x000fe200000006ff */
[----:B------:R-:W2:Y:S01]  /*9930*/  LDCU UR8, c[0x0][0x4fc] ;  /* 0x00009f80ff0877ac */ /* 0x000ea20008000800 */
[----:B------:R-:W-:Y:S02]  /*9940*/  LOP3.LUT R5, R0, 0x600, RZ, 0xc0, !PT ;  /* 0x0000060000057812 */ /* 0x000fe400078ec0ff */
[----:B------:R-:W-:Y:S02]  /*9950*/  LOP3.LUT R0, R104, 0xc0, RZ, 0xc0, !PT ;  /* 0x000000c068007812 */ /* 0x000fe400078ec0ff */
[----:B------:R-:W-:Y:S02]  /*9960*/  LOP3.LUT R5, R5, 0x6, R2, 0xf8, !PT ;  /* 0x0000000605057812 */ /* 0x000fe400078ef802 */
[----:B------:R-:W-:-:S02]  /*9970*/  LOP3.LUT R0, R0, 0x18, R3, 0xf8, !PT ;  /* 0x0000001800007812 */ /* 0x000fc400078ef803 */
[----:B------:R-:W-:Y:S02]  /*9980*/  LOP3.LUT R5, R5, 0x20, R104, 0xf8, !PT ;  /* 0x0000002005057812 */ /* 0x000fe400078ef868 */
[----:B------:R-:W-:Y:S02]  /*9990*/  LOP3.LUT R56, R56, 0x40, RZ, 0xc0, !PT ;  /* 0x0000004038387812 */ /* 0x000fe400078ec0ff */
        /* <DEDUP_REMOVED lines=15> */
[----:B------:R-:W-:Y:S01]  /*9a90*/  FMUL.FTZ R93, R93, UR5 ;  /* 0x000000055d5d7c20 */ /* 0x000fe20008410000 */
[----:B------:R-:W-:Y:S01]  /*9aa0*/  FMUL.FTZ R94, R94, UR5 ;  /* 0x000000055e5e7c20 */ /* 0x000fe20008410000 */
[----:B------:R-:W-:Y:S01]  /*9ab0*/  FMUL.FTZ R95, R95, UR5 ;  /* 0x000000055f5f7c20 */ /* 0x000fe20008410000 */
        /* <DEDUP_REMOVED lines=9> */
[----:B------:R-:W-:Y:S01]  /*9b50*/  BAR.SYNC.DEFER_BLOCKING 0x0 ;  /* 0x0000000000007b1d */ /* 0x000fe20000010000 */
[----:B------:R-:W-:Y:S01]  /*9b60*/  F2FP.F16.F32.PACK_AB R86, R87, R86 ;  /* 0x000000565756723e */ /* 0x000fe200000000ff */
        /* <DEDUP_REMOVED lines=8> */
[----:B------:R-:W-:Y:S01]  /*9bf0*/  IADD3 R7, PT, PT, -R56, 0x6000, R5 ;  /* 0x0000600038077810 */ /* 0x000fe20007ffe105 */
[----:B------:R-:W-:Y:S01]  /*9c00*/  FMUL.FTZ R78, R78, UR8 ;  /* 0x000000084e4e7c20 */ /* 0x000fe20008410000 */
[----:B------:R-:W-:Y:S01]  /*9c10*/  FMUL.FTZ R79, R79, UR8 ;  /* 0x000000084f4f7c20 */ /* 0x000fe20008410000 */
        /* <DEDUP_REMOVED lines=15> */
[----:B------:R1:W-:Y:S01]  /*9d10*/  STS [R7+0x220], R98 ;  /* 0x0002206207007388 */ /* 0x0003e20000000800 */
[----:B------:R-:W-:-:S03]  /*9d20*/  ISETP.NE.AND P0, PT, R175, -0x1, PT ;  /* 0xffffffffaf00780c */ /* 0x000fc60003f05270 */
        /* <DEDUP_REMOVED lines=15> */
[----:B------:R-:W-:-:S04]  /*9e20*/  MOV R7, UR25 ;  /* 0x0000001900077c02 */ /* 0x000fc80008000f00 */
[----:B------:R-:W-:Y:S02]  /*9e30*/  SHF.R.S32.HI R7, RZ, 0x1f, R7 ;  /* 0x0000001fff077819 */ /* 0x000fe40000011407 */
[----:B--2---:R-:W-:-:S03]  /*9e40*/  MOV R2, UR8 ;  /* 0x0000000800027c02 */ /* 0x004fc60008000f00 */
[----:B------:R-:W-:Y:S01]  /*9e50*/  IMAD R7, R7, UR8, RZ ;  /* 0x0000000807077c24 */ /* 0x000fe2000f8e02ff */
[----:B------:R-:W-:Y:S01]  /*9e60*/  MOV R0, UR9 ;  /* 0x0000000900007c02 */ /* 0x000fe20008000f00 */
[----:B------:R-:W-:-:S04]  /*9e70*/  IMAD.WIDE.U32 R8, R2, UR25, RZ ;  /* 0x0000001902087c25 */ /* 0x000fc8000f8e00ff */
[----:B------:R-:W-:-:S05]  /*9e80*/  IMAD R7, R0, UR25, R7 ;  /* 0x0000001900077c24 */ /* 0x000fca000f8e0207 */
[----:B------:R-:W-:-:S03]  /*9e90*/  IADD3 R9, PT, PT, R9, R7, RZ ;  /* 0x0000000709097210 */ /* 0x000fc60007ffe0ff */
[----:B-1----:R-:W-:-:S04]  /*9ea0*/  IMAD.WIDE.U32 R20, R4, UR18, R8 ;  /* 0x0000001204147c25 */ /* 0x002fc8000f8e0008 */
[----:B------:R-:W-:Y:S01]  /*9eb0*/  IMAD R12, R5, UR18, R21 ;  /* 0x00000012050c7c24 */ /* 0x000fe2000f8e0215 */
[----:B------:R-:W-:Y:S05]  /*9ec0*/  BRA `(.L_x_681) ;  /* 0x0000000000147947 */ /* 0x000fea0003800000 */
.L_x_680:
[----:B------:R-:W2:Y:S01]  /*9ed0*/  LDCU.64 UR8, c[0x0][0x5c0] ;  /* 0x0000b800ff0877ac */ /* 0x000ea20008000a00 */
[----:B------:R-:W-:-:S05]  /*9ee0*/  IADD3 R20, PT, PT, R175, UR25, RZ ;  /* 0x00000019af147c10 */ /* 0x000fca000fffe0ff */
[C---:B--2---:R-:W-:Y:S02]  /*9ef0*/  IMAD R12, R20.reuse, UR9, RZ ;  /* 0x00000009140c7c24 */ /* 0x044fe4000f8e02ff */
[----:B------:R-:W-:-:S05]  /*9f00*/  IMAD.WIDE.U32 R20, R20, UR8, RZ ;  /* 0x0000000814147c25 */ /* 0x000fca000f8e00ff */
[----:B------:R-:W-:Y:S02]  /*9f10*/  IADD3 R12, PT, PT, R21, R12, RZ ;  /* 0x0000000c150c7210 */ /* 0x000fe40007ffe0ff */
.L_x_681:
        /* <DEDUP_REMOVED lines=13> */
[----:B------:R-:W-:Y:S01]  /*9ff0*/  MOV R2, R6 ;  /* 0x0000000600027202 */ /* 0x000fe20000000f00 */
[----:B------:R-:W-:Y:S06]  /*a000*/  BRA `(.L_x_683) ;  /* 0x0000000000187947 */ /* 0x000fec0003800000 */
.L_x_682:
[----:B------:R-:W2:Y:S01]  /*a010*/  LDCU.64 UR4, c[0x0][0x5c8] ;  /* 0x0000b900ff0477ac */ /* 0x000ea20008000a00 */
[----:B------:R-:W-:-:S05]  /*a020*/  IADD3 R4, PT, PT, R175, UR25, RZ ;  /* 0x00000019af047c10 */ /* 0x000fca000fffe0ff */
[C---:B--2---:R-:W-:Y:S02]  /*a030*/  IMAD R0, R4.reuse, UR5, RZ ;  /* 0x0000000504007c24 */ /* 0x044fe4000f8e02ff */
[----:B-1----:R-:W-:-:S05]  /*a040*/  IMAD.WIDE.U32 R4, R4, UR4, RZ ;  /* 0x0000000404047c25 */ /* 0x002fca000f8e00ff */
[----:B------:R-:W-:Y:S02]  /*a050*/  IADD3 R0, PT, PT, R5, R0, RZ ;  /* 0x0000000005007210 */ /* 0x000fe40007ffe0ff */
[----:B------:R-:W-:-:S07]  /*a060*/  MOV R2, R4 ;  /* 0x0000000400027202 */ /* 0x000fce0000000f00 */
.L_x_683:
[----:B------:R-:W-:Y:S01]  /*a070*/  BAR.SYNC.DEFER_BLOCKING 0x0 ;  /* 0x0000000000007b1d */ /* 0x000fe20000010000 */
[----:B------:R-:W-:Y:S01]  /*a080*/  USHF.L.U32 UR12, UR26, 0x7, URZ ;  /* 0x000000071a0c7899 */ /* 0x000fe200080006ff */
[----:B------:R-:W-:Y:S01]  /*a090*/  LEA.HI R13, R3, 0x40, RZ, 0x1e ;  /* 0x00000040030d7811 */ /* 0x000fe200078ff0ff */
[----:B------:R-:W-:Y:S02]  /*a0a0*/  IMAD.U32 R18, RZ, RZ, UR4 ;  /* 0x00000004ff127e24 */ /* 0x000fe4000f8e00ff */
[----:B------:R-:W-:-:S03]  /*a0b0*/  UIMAD.WIDE.U32 UR14, UR12, UR8, URZ ;  /* 0x000000080c0e72a5 */ /* 0x000fc6000f8e00ff */
[----:B------:R-:W1:Y:S01]  /*a0c0*/  LDC.64 R6, c[0x0][0x5d8] ;  /* 0x00017600ff067b82 */ /* 0x000e620000000a00 */
[----:B------:R-:W2:Y:S01]  /*a0d0*/  LDCU UR10, c[0x0][0x440] ;  /* 0x00008800ff0a77ac */ /* 0x000ea20008000800 */
[----:B------:R-:W3:Y:S01]  /*a0e0*/  S2R R16, SR_TID.X ;  /* 0x0000000000107919 */ /* 0x000ee20000002100 */
[----:B------:R-:W-:Y:S01]  /*a0f0*/  IMAD.MOV.U32 R181, RZ, RZ, RZ ;  /* 0x000000ffffb57224 */ /* 0x000fe200078e00ff */
[----:B------:R-:W-:Y:S01]  /*a100*/  BSSY.RECONVERGENT B0, `(.L_x_684) ;  /* 0x000001f000007945 */ /* 0x000fe20003800200 */
[----:B------:R-:W-:Y:S01]  /*a110*/  USHF.R.S32.HI UR13, URZ, 0x1f, UR12 ;  /* 0x0000001fff0d7899 */ /* 0x000fe2000801140c */
[----:B------:R-:W-:Y:S01]  /*a120*/  LOP3.LUT R21, R180, UR14, RZ, 0xfc, !PT ;  /* 0x0000000eb4157c12 */ /* 0x000fe2000f8efcff */
[----:B------:R-:W-:Y:S01]  /*a130*/  USHF.L.U32 UR14, UR26, 0x7, URZ ;  /* 0x000000071a0e7899 */ /* 0x000fe200080006ff */
[----:B------:R-:W4:Y:S01]  /*a140*/  LDC.64 R4, c[0x0][0x5e0] ;  /* 0x00017800ff047b82 */ /* 0x000f220000000a00 */
[----:B------:R-:W-:Y:S01]  /*a150*/  UIMAD UR11, UR13, UR8, URZ ;  /* 0x000000080d0b72a4 */ /* 0x000fe2000f8e02ff */
[----:B------:R-:W-:Y:S01]  /*a160*/  IADD3 R20, P0, PT, R20, R21, RZ ;  /* 0x0000001514147210 */ /* 0x000fe20007f1e0ff */
[----:B------:R-:W-:Y:S01]  /*a170*/  UIADD3 UR23, UPT, UPT, -UR14, UR23, URZ ;  /* 0x000000170e177290 */ /* 0x000fe2000fffe1ff */
[----:B------:R-:W-:Y:S01]  /*a180*/  IMAD.WIDE.U32 R18, R18, UR12, R180 ;  /* 0x0000000c12127c25 */ /* 0x000fe2000f8e00b4 */
[----:B------:R-:W-:Y:S01]  /*a190*/  UIMAD UR11, UR12, UR9, UR11 ;  /* 0x000000090c0b72a4 */ /* 0x000fe2000f8e020b */
[----:B------:R1:W4:Y:S01]  /*a1a0*/  LDS.128 R8, [R65+0x7000] ;  /* 0x0070000041087984 */ /* 0x0003220000000c00 */
[----:B--2---:R-:W-:-:S04]  /*a1b0*/  ISETP.GE.AND P2, PT, R180, UR10, PT ;  /* 0x0000000ab4007c0c */ /* 0x004fc8000bf46270 */
[----:B------:R-:W-:Y:S01]  /*a1c0*/  IMAD.U32 R3, RZ, RZ, UR11 ;  /* 0x0000000bff037e24 */ /* 0x000fe2000f8e00ff */
[----:B------:R-:W-:-:S04]  /*a1d0*/  ISETP.GE.OR P1, PT, R13, UR23, P2 ;  /* 0x000000170d007c0c */ /* 0x000fc80009726670 */
[----:B------:R-:W-:-:S03]  /*a1e0*/  IADD3.X R21, PT, PT, R12, UR15, R3, P0, !PT ;  /* 0x0000000f0c157c10 */ /* 0x000fc600087fe403 */
[----:B-1----:R-:W-:Y:S01]  /*a1f0*/  IMAD.WIDE.U32 R20, R6, UR7, R20 ;  /* 0x0000000706147c25 */ /* 0x002fe2000f8e0014 */
[----:B---3--:R-:W-:-:S03]  /*a200*/  SHF.R.U32.HI R16, RZ, 0x2, R16 ;  /* 0x00000002ff107819 */ /* 0x008fc60000011610 */
[----:B------:R-:W-:Y:S01]  /*a210*/  IMAD R7, R7, UR7, R21 ;  /* 0x0000000707077c24 */ /* 0x000fe2000f8e0215 */
[C---:B------:R-:W-:Y:S02]  /*a220*/  ISETP.GE.OR P2, PT, R16.reuse, UR23, P2 ;  /* 0x0000001710007c0c */ /* 0x040fe40009746670 */
[----:B------:R-:W-:-:S05]  /*a230*/  IADD3 R17, P0, PT, R16, 0x40, RZ ;  /* 0x0000004010117810 */ /* 0x000fca0007f1e0ff */
[----:B------:R-:W-:-:S06]  /*a240*/  IMAD.X R6, RZ, RZ, RZ, P0 ;  /* 0x000000ffff067224 */ /* 0x000fcc00000e06ff */
[----:B----4-:R-:W-:Y:S05]  /*a250*/  @P2 BRA `(.L_x_685) ;  /* 0x0000000000242947 */ /* 0x010fea0003800000 */
        /* <DEDUP_REMOVED lines=9> */
.L_x_685:
[----:B------:R-:W-:Y:S05]  /*a2f0*/  BSYNC.RECONVERGENT B0 ;  /* 0x0000000000007941 */ /* 0x000fea0003800200 */
.L_x_684:
        /* <DEDUP_REMOVED lines=12> */
.L_x_687:
[----:B------:R-:W-:Y:S05]  /*a3c0*/  BSYNC.RECONVERGENT B0 ;  /* 0x0000000000007941 */ /* 0x000fea0003800200 */
.L_x_686:
[----:B--2---:R-:W2:Y:S01]  /*a3d0*/  LDS.128 R8, [R65+0x8000] ;  /* 0x0080000041087984 */ /* 0x004ea20000000c00 */
[----:B------:R-:W-:Y:S01]  /*a3e0*/  UIMAD UR13, UR13, UR4, URZ ;  /* 0x000000040d0d72a4 */ /* 0x000fe2000f8e02ff */
[----:B------:R-:W-:Y:S02]  /*a3f0*/  IADD3 R18, P0, PT, R2, R18, RZ ;  /* 0x0000001202127210 */ /* 0x000fe40007f1e0ff */
[----:B------:R-:W3:Y:S01]  /*a400*/  @!P2 LDC.64 R2, c[0x0][0x568] ;  /* 0x00015a00ff02ab82 */ /* 0x000ee20000000a00 */
[----:B------:R-:W-:Y:S01]  /*a410*/  UIMAD UR13, UR12, UR5, UR13 ;  /* 0x000000050c0d72a4 */ /* 0x000fe2000f8e020d */
[----:B-1----:R1:W4:Y:S05]  /*a420*/  LDS.128 R12, [R65+0x9000] ;  /* 0x00900000410c7984 */ /* 0x00232a0000000c00 */
        /* <DEDUP_REMOVED lines=20> */
.L_x_652:
[----:B------:R-:W-:Y:S05]  /*a570*/  BSYNC.RECONVERGENT B1 ;  /* 0x0000000000017941 */ /* 0x000fea0003800200 */
.L_x_634:
[----:B------:R-:W3:Y:S01]  /*a580*/  LDCU UR5, c[0x0][0x438] ;  /* 0x00008700ff0577ac */ /* 0x000ee20008000800 */
[----:B-1----:R-:W1:Y:S01]  /*a590*/  LDC R10, c[0x0][0x438] ;  /* 0x00010e00ff0a7b82 */ /* 0x002e620000000800 */
        /* <DEDUP_REMOVED lines=9> */
.L_x_689:
        /* <DEDUP_REMOVED lines=13> */
.L_x_1593:


//--------------------- .text._ZN5flash44flash_bwd_dq_dk_dv_loop_seqk_parallel_kernelI23Flash_bwd_kernel_traitsILi32ELi128ELi128ELi8ELi4ELi4ELi4ELb1ELb0EN7cutlass6half_tE19Flash_kernel_traitsILi32ELi128ELi128ELi8ES3_EELb0ELb0ELb0ELb1ELb0ELb0ELb1EEEvNS_16Flash_bwd_paramsE --------------------------
	.section	.text._ZN5flash44flash_bwd_dq_dk_dv_loop_seqk_parallel_kernelI23Flash_bwd_kernel_traitsILi32ELi128ELi128ELi8ELi4ELi4ELi4ELb1ELb0EN7cutlass6half_tE19Flash_kernel_traitsILi32ELi128ELi128ELi8ES3_EELb0ELb0ELb0ELb1ELb0ELb0ELb1EEEvNS_16Flash_bwd_paramsE,"ax",@progbits
	.align	128
        .global         _ZN5flash44flash_bwd_dq_dk_dv_loop_seqk_parallel_kernelI23Flash_bwd_kernel_traitsILi32ELi128ELi128ELi8ELi4ELi4ELi4ELb1ELb0EN7cutlass6half_tE19Flash_kernel_traitsILi32ELi128ELi128ELi8ES3_EELb0ELb0ELb0ELb1ELb0ELb0ELb1EEEvNS_16Flash_bwd_paramsE
        .type           _ZN5flash44flash_bwd_dq_dk_dv_loop_seqk_parallel_kernelI23Flash_bwd_kernel_traitsILi32ELi128ELi128ELi8ELi4ELi4ELi4ELb1ELb0EN7cutlass6half_tE19Flash_kernel_traitsILi32ELi128ELi128ELi8ES3_EELb0ELb0ELb0ELb1ELb0ELb0ELb1EEEvNS_16Flash_bwd_paramsE,@function
        .size           _ZN5flash44flash_bwd_dq_dk_dv_loop_seqk_parallel_kernelI23Flash_bwd_kernel_traitsILi32ELi128ELi128ELi8ELi4ELi4ELi4ELb1ELb0EN7cutlass6half_tE19Flash_kernel_traitsILi32ELi128ELi128ELi8ES3_EELb0ELb0ELb0ELb1ELb0ELb0ELb1EEEvNS_16Flash_bwd_paramsE,(.L_x_1594 - _ZN5flash44flash_bwd_dq_dk_dv_loop_seqk_parallel_kernelI23Flash_bwd_kernel_traitsILi32ELi128ELi128ELi8ELi4ELi4ELi4ELb1ELb0EN7cutlass6half_tE19Flash_kernel_traitsILi32ELi128ELi128ELi8ES3_EELb0ELb0ELb0ELb1ELb0ELb0ELb1EEEvNS_16Flash_bwd_paramsE)
        .other          _ZN5flash44flash_bwd_dq_dk_dv_loop_seqk_parallel_kernelI23Flash_bwd_kernel_traitsILi32ELi128ELi128ELi8ELi4ELi4ELi4ELb1ELb0EN7cutlass6half_tE19Flash_kernel_traitsILi32ELi128ELi128ELi8ES3_EELb0ELb0ELb0ELb1ELb0ELb0ELb1EEEvNS_16Flash_bwd_paramsE,@"STO_CUDA_ENTRY STV_DEFAULT"
_ZN5flash44flash_bwd_dq_dk_dv_loop_seqk_parallel_kernelI23Flash_bwd_kernel_traitsILi32ELi128ELi128ELi8ELi4ELi4ELi4ELb1ELb0EN7cutlass6half_tE19Flash_kernel_traitsILi32ELi128ELi128ELi8ES3_EELb0ELb0ELb0ELb1ELb0ELb0ELb1EEEvNS_16Flash_bwd_paramsE:
.text._ZN5flash44flash_bwd_dq_dk_dv_loop_seqk_parallel_kernelI23Flash_bwd_kernel_traitsILi32ELi128ELi128ELi8ELi4ELi4ELi4ELb1ELb0EN7cutlass6half_tE19Flash_kernel_traitsILi32ELi128ELi128ELi8ES3_EELb0ELb0ELb0ELb1ELb0ELb0ELb1EEEvNS_16Flash_bwd_paramsE:
        /* <DEDUP_REMOVED lines=41> */
.L_x_745:
        /* <DEDUP_REMOVED lines=54> */
.L_x_690:
        /* <DEDUP_REMOVED lines=37> */
.L_x_692:
[----:B------:R-:W2:Y:S01]  /*0840*/  LDCU.64 UR16, c[0x0][0x3b8] ;  /* 0x00007700ff1077ac */ /* 0x000ea20008000a00 */
[----:B------:R-:W-:-:S05]  /*0850*/  IADD3 R2, PT, PT, R30, UR37, RZ ;  /* 0x000000251e027c10 */ /* 0x000fca000fffe0ff */
[C---:B--2---:R-:W-:Y:S02]  /*0860*/  IMAD R0, R2.reuse, UR17, RZ ;  /* 0x0000001102007c24 */ /* 0x044fe4000f8e02ff */
[----:B------:R-:W-:-:S05]  /*0870*/  IMAD.WIDE.U32 R2, R2, UR16, RZ ;  /* 0x0000001002027c25 */ /* 0x000fca000f8e00ff */
[----:B------:R-:W-:Y:S02]  /*0880*/  IADD3 R22, PT, PT, R3, R0, RZ ;  /* 0x0000000003167210 */ /* 0x000fe40007ffe0ff */
[----:B------:R-:W-:-:S07]  /*0890*/  MOV R21, R2 ;  /* 0x0000000200157202 */ /* 0x000fce0000000f00 */
.L_x_693:
        /* <DEDUP_REMOVED lines=47> */
.L_x_694:
[----:B------:R-:W2:Y:S01]  /*0b90*/  LDCU.64 UR14, c[0x0][0x3c0] ;  /* 0x00007800ff0e77ac */ /* 0x000ea20008000a00 */
[----:B------:R-:W-:-:S05]  /*0ba0*/  IADD3 R0, PT, PT, R30, UR37, RZ ;  /* 0x000000251e007c10 */ /* 0x000fca000fffe0ff */
[C---:B--2---:R-:W-:Y:S02]  /*0bb0*/  IMAD R4, R0.reuse, UR15, RZ ;  /* 0x0000000f00047c24 */ /* 0x044fe4000f8e02ff */
[----:B------:R-:W-:-:S05]  /*0bc0*/  IMAD.WIDE.U32 R2, R0, UR14, RZ ;  /* 0x0000000e00027c25 */ /* 0x000fca000f8e00ff */
[----:B------:R-:W-:Y:S02]  /*0bd0*/  IADD3 R19, PT, PT, R3, R4, RZ ;  /* 0x0000000403137210 */ /* 0x000fe40007ffe0ff */
[----:B------:R-:W-:Y:S02]  /*0be0*/  MOV R18, R2 ;  /* 0x0000000200127202 */ /* 0x000fe40000000f00 */
.L_x_695:
        /* <DEDUP_REMOVED lines=27> */
.L_x_696:
[----:B------:R-:W-:Y:S02]  /*0da0*/  UIMAD.WIDE.U32 UR54, UR58, UR21, URZ ;  /* 0x000000153a3672a5 */ /* 0x000fe4000f8e00ff */
[----:B------:R-:W-:-:S04]  /*0db0*/  UIMAD UR49, UR59, UR21, URZ ;  /* 0x000000153b3172a4 */ /* 0x000fc8000f8e02ff */
[----:B------:R-:W-:-:S12]  /*0dc0*/  UIADD3 UR49, UPT, UPT, UR55, UR49, URZ ;  /* 0x0000003137317290 */ /* 0x000fd8000fffe0ff */
.L_x_697:
        /* <DEDUP_REMOVED lines=20> */
.L_x_698:
[----:B------:R-:W2:Y:S01]  /*0f10*/  LDCU UR47, c[0x0][0x434] ;  /* 0x00008680ff2f77ac */ /* 0x000ea20008000800 */
[----:B------:R-:W-:-:S04]  /*0f20*/  UIMAD UR8, UR29, UR22, UR28 ;  /* 0x000000161d0872a4 */ /* 0x000fc8000f8e021c */
[----:B--2---:R-:W-:Y:S02]  /*0f30*/  UIMAD UR47, UR8, UR47, URZ ;  /* 0x0000002f082f72a4 */ /* 0x004fe4000f8e02ff */
.L_x_699:
        /* <DEDUP_REMOVED lines=11> */
.L_x_700:
[----:B------:R-:W2:Y:S01]  /*0ff0*/  LDCU UR45, c[0x0][0x444] ;  /* 0x00008880ff2d77ac */ /* 0x000ea20008000800 */
[----:B------:R-:W-:-:S04]  /*1000*/  UIMAD UR8, UR29, UR22, UR28 ;  /* 0x000000161d0872a4 */ /* 0x000fc8000f8e021c */
[----:B--2---:R-:W-:-:S12]  /*1010*/  UIMAD UR45, UR8, UR45, URZ ;  /* 0x0000002d082d72a4 */ /* 0x004fd8000f8e02ff */
.L_x_701:
[----:B------:R-:W2:Y:S01]  /*1020*/  S2R R23, SR_TID.X ;  /* 0x0000000000177919 */ /* 0x000ea20000002100 */
[----:B------:R-:W3:Y:S01]  /*1030*/  LDCU.128 UR8, c[0x0][0x590] ;  /* 0x0000b200ff0877ac */ /* 0x000ee20008000c00 */
[----:B------:R-:W4:Y:S01]  /*1040*/  LDC.64 R12, c[0x0][0x3b0] ;  /* 0x0000ec00ff0c7b82 */ /* 0x000f220000000a00 */
[----:B------:R-:W-:Y:S01]  /*1050*/  IMAD.MOV.U32 R11, RZ, RZ, RZ ;  /* 0x000000ffff0b7224 */ /* 0x000fe200078e00ff */
[----:B------:R-:W-:Y:S01]  /*1060*/  ISETP.NE.AND P2, PT, RZ, UR52, PT ;  /* 0x00000034ff007c0c */ /* 0x000fe2000bf45270 */
[----:B------:R-:W-:Y:S01]  /*1070*/  UIMAD UR42, UR22, UR42, URZ ;  /* 0x0000002a162a72a4 */ /* 0x000fe2000f8e02ff */
[----:B------:R-:W-:Y:S01]  /*1080*/  BSSY.RECONVERGENT B1, `(.L_x_691) ;  /* 0x0000942000017945 */ /* 0x000fe20003800200 */
[----:B------:R-:W-:Y:S02]  /*1090*/  UIADD3 UR54, UP1, UP0, UR56, UR54, UR55 ;  /* 0x0000003638367290 */ /* 0x000fe4000f83e037 */
[----:B------:R-:W-:Y:S01]  /*10a0*/  USHF.R.S32.HI UR53, URZ, 0x1f, UR55 ;  /* 0x0000001fff357899 */ /* 0x000fe20008011437 */
[----:B------:R-:W5:Y:S01]  /*10b0*/  LDC.64 R16, c[0x0][0x5f8] ;  /* 0x00017e00ff107b82 */ /* 0x000f620000000a00 */
[----:B------:R-:W-:-:S02]  /*10c0*/  ULEA UR45, UR43, UR45, 0x7 ;  /* 0x0000002d2b2d7291 */ /* 0x000fc4000f8e38ff */
[----:B------:R-:W-:Y:S02]  /*10d0*/  UIADD3.X UR48, UPT, UPT, UR48, UR49, UR53, UP1, UP0 ;  /* 0x0000003130307290 */ /* 0x000fe40008fe0435 */
[----:B------:R-:W-:Y:S02]  /*10e0*/  UISETP.GT.AND UP0, UPT, UR38, URZ, UPT ;  /* 0x000000ff2600728c */ /* 0x000fe4000bf04270 */
[----:B------:R-:W-:Y:S02]  /*10f0*/  ULEA UR47, UR43, UR47, 0x7 ;  /* 0x0000002f2b2f7291 */ /* 0x000fe4000f8e38ff */
[----:B---3--:R-:W-:Y:S01]  /*1100*/  UIMAD UR21, UR20, UR8, URZ ;  /* 0x00000008141572a4 */ /* 0x008fe2000f8e02ff */
[----:B------:R-:W-:Y:S01]  /*1110*/  IMAD.U32 R0, RZ, RZ, UR8 ;  /* 0x00000008ff007e24 */ /* 0x000fe2000f8e00ff */
[----:B------:R-:W-:Y:S01]  /*1120*/  MOV R6, UR11 ;  /* 0x0000000b00067c02 */ /* 0x000fe20008000f00 */
[----:B------:R-:W-:Y:S01]  /*1130*/  IMAD.U32 R4, RZ, RZ, UR10 ;  /* 0x0000000aff047e24 */ /* 0x000fe2000f8e00ff */
[----:B------:R-:W-:Y:S01]  /*1140*/  UIMAD UR21, UR18, UR9, UR21 ;  /* 0x00000009121572a4 */ /* 0x000fe2000f8e0215 */
[----:B------:R-:W3:Y:S01]  /*1150*/  LDCU.64 UR10, c[0x0][0x570] ;  /* 0x0000ae00ff0a77ac */ /* 0x000ee20008000a00 */
[----:B------:R-:W1:Y:S01]  /*1160*/  LDCU.64 UR52, c[0x0][0x5e8] ;  /* 0x0000bd00ff3477ac */ /* 0x000e620008000a00 */
[----:B--2---:R-:W-:Y:S01]  /*1170*/  IMAD.SHL.U32 R25, R23, 0x8, RZ ;  /* 0x0000000817197824 */ /* 0x004fe200078e00ff */
[----:B------:R-:W-:-:S02]  /*1180*/  SHF.R.U32.HI R9, RZ, 0x5, R23 ;  /* 0x00000005ff097819 */ /* 0x000fc40000011617 */
[----:B------:R-:W-:Y:S02]  /*1190*/  LOP3.LUT R8, R23, 0x1f, RZ, 0xc0, !PT ;  /* 0x0000001f17087812 */ /* 0x000fe400078ec0ff */
[----:B------:R-:W-:-:S03]  /*11a0*/  LOP3.LUT R10, R25, 0x18, RZ, 0xc0, !PT ;  /* 0x00000018190a7812 */ /* 0x000fc600078ec0ff */
[----:B------:R-:W-:Y:S01]  /*11b0*/  IMAD R8, R9, UR42, R8 ;  /* 0x0000002a09087c24 */ /* 0x000fe2000f8e0208 */
[----:B------:R-:W-:Y:S01]  /*11c0*/  IADD3 R2, P0, PT, R10, UR50, RZ ;  /* 0x000000320a027c10 */ /* 0x000fe2000ff1e0ff */
[----:B------:R-:W2:Y:S04]  /*11d0*/  LDCU.64 UR50, c[0x0][0x420] ;  /* 0x00008400ff3277ac */ /* 0x000ea80008000a00 */
[----:B------:R-:W-:Y:S01]  /*11e0*/  IMAD.X R3, RZ, RZ, UR23, P0 ;  /* 0x00000017ff037e24 */ /* 0x000fe200080e06ff */
[----:B------:R-:W3:Y:S01]  /*11f0*/  LDCU.64 UR22, c[0x0][0x3c8] ;  /* 0x00007900ff1677ac */ /* 0x000ee20008000a00 */
[----:B------:R-:W-:-:S04]  /*1200*/  IMAD.WIDE.U32 R2, R0, UR18, R2 ;  /* 0x0000001200027c25 */ /* 0x000fc8000f8e0002 */
[----:B----4-:R-:W-:Y:S01]  /*1210*/  IMAD R0, R12, UR20, RZ ;  /* 0x000000140c007c24 */ /* 0x010fe2000f8e02ff */
[----:B------:R-:W-:Y:S01]  /*1220*/  IADD3 R3, PT, PT, R3, UR21, RZ ;  /* 0x0000001503037c10 */ /* 0x000fe2000fffe0ff */
[----:B------:R-:W4:Y:S02]  /*1230*/  LDCU.64 UR20, c[0x0][0x380] ;  /* 0x00007000ff1477ac */ /* 0x000f240008000a00 */
[----:B------:R-:W-:Y:S02]  /*1240*/  IMAD R0, R13, UR18, R0 ;  /* 0x000000120d007c24 */ /* 0x000fe4000f8e0200 */
[----:B------:R-:W-:Y:S01]  /*1250*/  IMAD.WIDE.U32 R4, R4, UR28, R2 ;  /* 0x0000001c04047c25 */ /* 0x000fe2000f8e0002 */
[----:B--2---:R-:W-:-:S03]  /*1260*/  UIMAD.WIDE UR50, UR47, 0x4, UR50 ;  /* 0x000000042f3278a5 */ /* 0x004fc6000f8e0232 */
[----:B------:R-:W-:-:S04]  /*1270*/  IMAD.WIDE.U32 R2, R12, UR18, R10 ;  /* 0x000000120c027c25 */ /* 0x000fc8000f8e000a */
[----:B------:R-:W-:Y:S01]  /*1280*/  IMAD R7, R6, UR28, R5 ;  /* 0x0000001c06077c24 */ /* 0x000fe2000f8e0205 */
[----:B------:R-:W-:Y:S01]  /*1290*/  IADD3 R2, P0, PT, R2, UR46, RZ ;  /* 0x0000002e02027c10 */ /* 0x000fe2000ff1e0ff */
[----:B---3--:R-:W-:Y:S01]  /*12a0*/  IMAD.U32 R5, RZ, RZ, UR22 ;  /* 0x00000016ff057e24 */ /* 0x008fe2000f8e00ff */
[----:B------:R-:W-:Y:S01]  /*12b0*/  USHF.L.U64.HI UR22, UR8, 0x6, UR9 ;  /* 0x0000000608167899 */ /* 0x000fe20008010209 */
[----:B------:R-:W-:Y:S01]  /*12c0*/  IMAD.MOV.U32 R6, RZ, RZ, R4 ;  /* 0x000000ffff067224 */ /* 0x000fe200078e0004 */
[----:B------:R-:W-:Y:S01]  /*12d0*/  IADD3.X R3, PT, PT, R3, UR19, R0, P0, !PT ;  /* 0x0000001303037c10 */ /* 0x000fe200087fe400 */
[----:B------:R-:W2:Y:S01]  /*12e0*/  LDCU.64 UR18, c[0x0][0x550] ;  /* 0x0000aa00ff1277ac */ /* 0x000ea20008000a00 */
[----:B------:R-:W-:Y:S01]  /*12f0*/  MOV R0, UR23 ;  /* 0x0000001700007c02 */ /* 0x000fe20008000f00 */
[----:B------:R-:W-:Y:S01]  /*1300*/  IMAD.WIDE.U32 R4, R5, UR28, R2 ;  /* 0x0000001c05047c25 */ /* 0x000fe2000f8e0002 */
[----:B------:R-:W-:-:S03]  /*1310*/  USHF.L.U32 UR23, UR42, 0x7, URZ ;  /* 0x000000072a177899 */ /* 0x000fc600080006ff */
[----:B-----5:R-:W-:-:S04]  /*1320*/  IMAD.WIDE.U32 R2, R16, UR26, RZ ;  /* 0x0000001a10027c25 */ /* 0x020fc8000f8e00ff */
        /* <DEDUP_REMOVED lines=22> */
[----:B------:R-:W-:Y:S01]  /*1490*/  LEA R248, P0, R5, UR10, 0x2 ;  /* 0x0000000a05f87c11 */ /* 0x000fe2000f8010ff */
[----:B------:R-:W-:Y:S01]  /*14a0*/  VIADD R24, R17, 0x40 ;  /* 0x0000004011187836 */ /* 0x000fe20000000000 */
[----:B------:R-:W-:Y:S01]  /*14b0*/  LEA.HI.X R26, R2, UR21, R0, 0x1, P1 ;  /* 0x00000015021a7c11 */ /* 0x000fe200088f0c00 */
[----:B------:R2:W-:Y:S01]  /*14c0*/  STL [R1+0x34], R27 ;  /* 0x0000341b01007387 */ /* 0x0005e20000100800 */
[----:B------:R-:W-:Y:S01]  /*14d0*/  LEA.HI.X R249, R5, UR11, R4, 0x2, P0 ;  /* 0x0000000b05f97c11 */ /* 0x000fe200080f1404 */
[----:B-1----:R-:W-:Y:S01]  /*14e0*/  UIMAD.WIDE UR20, UR45, 0x4, UR52 ;  /* 0x000000042d1478a5 */ /* 0x002fe2000f8e0234 */
[----:B------:R-:W-:Y:S01]  /*14f0*/  IADD3 R14, P0, PT, R17, 0x40, RZ ;  /* 0x00000040110e7810 */ /* 0x000fe20007f1e0ff */
[----:B------:R2:W-:Y:S01]  /*1500*/  STL [R1+0x30], R26 ;  /* 0x0000301a01007387 */ /* 0x0005e20000100800 */
[----:B------:R-:W-:-:S02]  /*1510*/  SHF.L.U64.HI R13, R12, 0x6, R13 ;  /* 0x000000060c0d7819 */ /* 0x000fc4000001020d */
[----:B------:R-:W-:Y:S02]  /*1520*/  SHF.L.U32 R12, R12, 0x6, RZ ;  /* 0x000000060c0c7819 */ /* 0x000fe400000006ff */
[----:B------:R-:W-:Y:S01]  /*1530*/  IADD3.X R16, PT, PT, RZ, RZ, RZ, P0, !PT ;  /* 0x000000ffff107210 */ /* 0x000fe200007fe4ff */
[----:B------:R-:W-:Y:S01]  /*1540*/  UMOV UR19, UR21 ;  /* 0x0000001500137c82 */ /* 0x000fe20008000000 */
[----:B------:R-:W-:Y:S05]  /*1550*/  BRA.U UP0, `(.L_x_702) ;  /* 0x0000000500b87547 */ /* 0x000fea000b800000 */
[----:B------:R-:W-:Y:S05]  /*1560*/  @P3 BRA `(.L_x_703) ;  /* 0x0000000000403947 */ /* 0x000fea0003800000 */
[----:B------:R-:W1:Y:S01]  /*1570*/  LDCU.64 UR14, c[0x0][0x5c0] ;  /* 0x0000b800ff0e77ac */ /* 0x000e620008000a00 */
[----:B------:R-:W-:Y:S01]  /*1580*/  MOV R0, UR37 ;  /* 0x0000002500007c02 */ /* 0x000fe20008000f00 */
[----:B------:R-:W3:Y:S03]  /*1590*/  LDCU.64 UR8, c[0x0][0x5a8] ;  /* 0x0000b500ff0877ac */ /* 0x000ee60008000a00 */
[----:B------:R-:W-:Y:S02]  /*15a0*/  SHF.R.S32.HI R0, RZ, 0x1f, R0 ;  /* 0x0000001fff007819 */ /* 0x000fe40000011400 */
[----:B-1----:R-:W-:-:S03]  /*15b0*/  MOV R2, UR14 ;  /* 0x0000000e00027c02 */ /* 0x002fc60008000f00 */
        /* <DEDUP_REMOVED lines=11> */
.L_x_703:
[----:B------:R-:W1:Y:S01]  /*1670*/  LDCU.64 UR14, c[0x0][0x5c0] ;  /* 0x0000b800ff0e77ac */ /* 0x000e620008000a00 */
[----:B------:R-:W-:-:S05]  /*1680*/  IADD3 R0, PT, PT, R30, UR37, RZ ;  /* 0x000000251e007c10 */ /* 0x000fca000fffe0ff */
[C---:B-1----:R-:W-:Y:S02]  /*1690*/  IMAD R4, R0.reuse, UR15, RZ ;  /* 0x0000000f00047c24 */ /* 0x042fe4000f8e02ff */
[----:B------:R-:W-:-:S05]  /*16a0*/  IMAD.WIDE.U32 R2, R0, UR14, RZ ;  /* 0x0000000e00027c25 */ /* 0x000fca000f8e00ff */
[----:B------:R-:W-:Y:S02]  /*16b0*/  IADD3 R6, PT, PT, R3, R4, RZ ;  /* 0x0000000403067210 */ /* 0x000fe40007ffe0ff */
[----:B------:R-:W-:Y:S02]  /*16c0*/  MOV R5, R2 ;  /* 0x0000000200057202 */ /* 0x000fe40000000f00 */
.L_x_704:
        /* <DEDUP_REMOVED lines=17> */
.L_x_705:
[----:B------:R-:W1:Y:S01]  /*17e0*/  LDCU.64 UR10, c[0x0][0x5c8] ;  /* 0x0000b900ff0a77ac */ /* 0x000e620008000a00 */
[----:B------:R-:W-:-:S05]  /*17f0*/  IADD3 R0, PT, PT, R30, UR37, RZ ;  /* 0x000000251e007c10 */ /* 0x000fca000fffe0ff */
[C---:B-1----:R-:W-:Y:S02]  /*1800*/  IMAD R4, R0.reuse, UR11, RZ ;  /* 0x0000000b00047c24 */ /* 0x042fe4000f8e02ff */
[----:B------:R-:W-:-:S05]  /*1810*/  IMAD.WIDE.U32 R2, R0, UR10, RZ ;  /* 0x0000000a00027c25 */ /* 0x000fca000f8e00ff */
[----:B------:R-:W-:Y:S02]  /*1820*/  IADD3 R13, PT, PT, R3, R4, RZ ;  /* 0x00000004030d7210 */ /* 0x000fe40007ffe0ff */
[----:B------:R-:W-:-:S07]  /*1830*/  MOV R12, R2 ;  /* 0x00000002000c7202 */ /* 0x000fce0000000f00 */
.L_x_706:
[----:B------:R-:W1:Y:S01]  /*1840*/  LDCU UR5, c[0x0][0x440] ;  /* 0x00008800ff0577ac */ /* 0x000e620008000800 */
[----:B------:R-:W-:Y:S01]  /*1850*/  IMAD.U32 R2, RZ, RZ, UR14 ;  /* 0x0000000eff027e24 */ /* 0x000fe2000f8e00ff */
[----:B------:R-:W-:Y:S01]  /*1860*/  BSSY.RECONVERGENT B0, `(.L_x_707) ;  /* 0x0000020000007945 */ /* 0x000fe20003800200 */
[----:B------:R-:W-:Y:S02]  /*1870*/  UIADD3 UR36, UPT, UPT, -UR32, UR36, URZ ;  /* 0x0000002420247290 */ /* 0x000fe4000fffe1ff */
[----:B------:R-:W-:Y:S01]  /*1880*/  IMAD.WIDE.U32 R2, R2, UR32, R10 ;  /* 0x0000002002027c25 */ /* 0x000fe2000f8e000a */
[----:B------:R-:W3:Y:S02]  /*1890*/  LDCU.64 UR8, c[0x0][0x5d8] ;  /* 0x0000bb00ff0877ac */ /* 0x000ee40008000a00 */
[----:B------:R-:W-:Y:S02]  /*18a0*/  IADD3 R2, P2, PT, R5, R2, RZ ;  /* 0x0000000205027210 */ /* 0x000fe40007f5e0ff */
[----:B-1----:R-:W-:Y:S01]  /*18b0*/  ISETP.GE.AND P0, PT, R10, UR5, PT ;  /* 0x000000050a007c0c */ /* 0x002fe2000bf06270 */
[----:B------:R-:W-:-:S03]  /*18c0*/  UIMAD UR5, UR44, UR14, URZ ;  /* 0x0000000e2c0572a4 */ /* 0x000fc6000f8e02ff */
[----:B------:R-:W-:Y:S01]  /*18d0*/  ISETP.GE.OR P1, PT, R17, UR36, P0 ;  /* 0x0000002411007c0c */ /* 0x000fe20008726670 */
[----:B------:R-:W-:Y:S01]  /*18e0*/  UIMAD UR5, UR32, UR15, UR5 ;  /* 0x0000000f200572a4 */ /* 0x000fe2000f8e0205 */
[----:B---3--:R-:W-:Y:S01]  /*18f0*/  IMAD.U32 R4, RZ, RZ, UR8 ;  /* 0x00000008ff047e24 */ /* 0x008fe2000f8e00ff */
[----:B------:R-:W-:Y:S02]  /*1900*/  MOV R0, UR9 ;  /* 0x0000000900007c02 */ /* 0x000fe40008000f00 */
[----:B------:R-:W-:Y:S02]  /*1910*/  ISETP.GE.OR P0, PT, R24, UR36, P0 ;  /* 0x0000002418007c0c */ /* 0x000fe40008706670 */
[----:B------:R-:W-:-:S03]  /*1920*/  IADD3.X R3, PT, PT, R6, UR5, R3, P2, !PT ;  /* 0x0000000506037c10 */ /* 0x000fc600097fe403 */
[----:B------:R-:W-:-:S03]  /*1930*/  IMAD.WIDE.U32 R4, R4, UR28, R2 ;  /* 0x0000001c04047c25 */ /* 0x000fc6000f8e0002 */
[----:B------:R-:W1:Y:S01]  /*1940*/  @!P1 LDC.64 R8, c[0x0][0x560] ;  /* 0x00015800ff089b82 */ /* 0x000e620000000a00 */
[----:B------:R-:W-:Y:S02]  /*1950*/  IMAD R3, R0, UR28, R5 ;  /* 0x0000001c00037c24 */ /* 0x000fe4000f8e0205 */
[----:B------:R-:W-:-:S04]  /*1960*/  @!P1 IMAD.MOV.U32 R2, RZ, RZ, R4 ;  /* 0x000000ffff029224 */ /* 0x000fc800078e0004 */
[----:B------:R-:W-:-:S04]  /*1970*/  @!P1 IMAD.WIDE.U32 R6, R17, UR14, R2 ;  /* 0x0000000e11069c25 */ /* 0x000fc8000f8e0002 */
[----:B------:R-:W-:Y:S01]  /*1980*/  @!P1 IMAD R0, R17, UR15, R7 ;  /* 0x0000000f11009c24 */ /* 0x000fe2000f8e0207 */
[----:B-1----:R-:W-:-:S04]  /*1990*/  @!P1 LEA R8, P2, R6, R8, 0x1 ;  /* 0x0000000806089211 */ /* 0x002fc800078408ff */
        /* <DEDUP_REMOVED lines=12> */
.L_x_708:
[----:B------:R-:W-:Y:S05]  /*1a60*/  BSYNC.RECONVERGENT B0 ;  /* 0x0000000000007941 */ /* 0x000fea0003800200 */
.L_x_707:
[----:B------:R-:W3:Y:S01]  /*1a70*/  LDCU.64 UR8, c[0x0][0x5e0] ;  /* 0x0000bc00ff0877ac */ /* 0x000ee20008000a00 */
[----:B------:R-:W-:Y:S01]  /*1a80*/  MOV R2, UR10 ;  /* 0x0000000a00027c02 */ /* 0x000fe20008000f00 */
[----:B-1----:R-:W1:Y:S01]  /*1a90*/  @!P1 LDC.64 R8, c[0x0][0x568] ;  /* 0x00015a00ff089b82 */ /* 0x002e620000000a00 */
        /* <DEDUP_REMOVED lines=26> */
.L_x_702:
[----:B------:R-:W-:Y:S01]  /*1c40*/  IMAD.U32 R2, RZ, RZ, UR14 ;  /* 0x0000000eff027e24 */ /* 0x000fe2000f8e00ff */
[----:B------:R-:W-:Y:S01]  /*1c50*/  UIMAD UR10, UR44, UR14, URZ ;  /* 0x0000000e2c0a72a4 */ /* 0x000fe2000f8e02ff */
[----:B------:R-:W-:Y:S01]  /*1c60*/  LOP3.LUT R4, R25, 0xd8, RZ, 0xc0, !PT ;  /* 0x000000d819047812 */ /* 0x000fe200078ec0ff */
[----:B------:R-:W1:Y:S01]  /*1c70*/  LDCU.64 UR8, c[0x0][0x3d8] ;  /* 0x00007b00ff0877ac */ /* 0x000e620008000a00 */
[----:B------:R-:W-:Y:S01]  /*1c80*/  IMAD.WIDE.U32 R2, R2, UR32, R10 ;  /* 0x0000002002027c25 */ /* 0x000fe2000f8e000a */
[----:B------:R-:W-:Y:S01]  /*1c90*/  BSSY.RECONVERGENT B0, `(.L_x_710) ;  /* 0x0000024000007945 */ /* 0x000fe20003800200 */
[----:B------:R-:W-:Y:S01]  /*1ca0*/  LOP3.LUT R4, R4, 0x18, R23, 0x78, !PT ;  /* 0x0000001804047812 */ /* 0x000fe200078e7817 */
[----:B------:R-:W-:Y:S01]  /*1cb0*/  UIMAD UR10, UR32, UR15, UR10 ;  /* 0x0000000f200a72a4 */ /* 0x000fe2000f8e020a */
[----:B------:R-:W-:Y:S01]  /*1cc0*/  @P2 BAR.SYNC.DEFER_BLOCKING 0x0 ;  /* 0x0000000000002b1d */ /* 0x000fe20000010000 */
[----:B------:R-:W-:Y:S01]  /*1cd0*/  IADD3 R2, P0, PT, R18, R2, RZ ;  /* 0x0000000212027210 */ /* 0x000fe20007f1e0ff */
[----:B------:R-:W-:Y:S01]  /*1ce0*/  ULOP3.LUT UR11, UR43, 0x80000001, URZ, 0xc0, !UPT ;  /* 0x800000012b0b7892 */ /* 0x000fe2000f8ec0ff */
[----:B------:R-:W-:-:S02]  /*1cf0*/  LOP3.LUT R4, R4, 0x1f20, R25, 0xf8, !PT ;  /* 0x00001f2004047812 */ /* 0x000fc400078ef819 */
[----:B------:R-:W-:Y:S01]  /*1d00*/  IADD3.X R3, PT, PT, R19, UR10, R3, P0, !PT ;  /* 0x0000000a13037c10 */ /* 0x000fe200087fe403 */
[----:B------:R-:W-:Y:S01]  /*1d10*/  UIADD3 UR10, UPT, UPT, -UR32, UR36, URZ ;  /* 0x00000024200a7290 */ /* 0x000fe2000fffe1ff */
[----:B------:R-:W-:Y:S01]  /*1d20*/  LEA R8, R4, UR6, 0x1 ;  /* 0x0000000604087c11 */ /* 0x000fe2000f8e08ff */
[----:B------:R-:W-:-:S04]  /*1d30*/  UISETP.NE.AND UP0, UPT, UR11, 0x1, UPT ;  /* 0x000000010b00788c */ /* 0x000fc8000bf05270 */
[----:B------:R-:W-:Y:S01]  /*1d40*/  ISETP.GE.AND P6, PT, R17, UR10, PT ;  /* 0x0000000a11007c0c */ /* 0x000fe2000bfc6270 */
[----:B-1----:R-:W-:Y:S01]  /*1d50*/  IMAD R0, R20, UR8, RZ ;  /* 0x0000000814007c24 */ /* 0x002fe2000f8e02ff */
[----:B------:R-:W-:Y:S01]  /*1d60*/  USEL UR21, URZ, 0x2000, UP0 ;  /* 0x00002000ff157887 */ /* 0x000fe20008000000 */
[----:B------:R-:W-:-:S04]  /*1d70*/  IMAD.WIDE.U32 R2, R15, UR8, R2 ;  /* 0x000000080f027c25 */ /* 0x000fc8000f8e0002 */
[----:B------:R-:W-:-:S04]  /*1d80*/  IMAD R0, R15, UR9, R0 ;  /* 0x000000090f007c24 */ /* 0x000fc8000f8e0200 */
[----:B------:R-:W-:Y:S02]  /*1d90*/  IMAD.IADD R0, R3, 0x1, R0 ;  /* 0x0000000103007824 */ /* 0x000fe400078e0200 */
[----:B------:R-:W-:Y:S05]  /*1da0*/  @P6 BRA `(.L_x_711) ;  /* 0x0000000000446947 */ /* 0x000fea0003800000 */
        /* <DEDUP_REMOVED lines=15> */
.L_x_712:
[----:B------:R3:W-:Y:S01]  /*1ea0*/  STS.128 [R8+0x8000], RZ ;  /* 0x008000ff08007388 */ /* 0x0007e20000000c00 */
[----:B------:R-:W-:Y:S05]  /*1eb0*/  BRA `(.L_x_713) ;  /* 0x0000000000047947 */ /* 0x000fea0003800000 */
.L_x_711:
[----:B------:R4:W-:Y:S02]  /*1ec0*/  STS.128 [R8+0x8000], RZ ;  /* 0x008000ff08007388 */ /* 0x0009e40000000c00 */
.L_x_713:
[----:B------:R-:W-:Y:S05]  /*1ed0*/  BSYNC.RECONVERGENT B0 ;  /* 0x0000000000007941 */ /* 0x000fea0003800200 */
.L_x_710:
        /* <DEDUP_REMOVED lines=20> */
.L_x_715:
[----:B------:R-:W-:Y:S05]  /*2020*/  BSYNC.RECONVERGENT B0 ;  /* 0x0000000000007941 */ /* 0x000fea0003800200 */
.L_x_714:
        /* <DEDUP_REMOVED lines=15> */
.L_x_718:
[----:B------:R1:W-:Y:S01]  /*2120*/  STS.128 [R8+0x4000], RZ ;  /* 0x004000ff08007388 */ /* 0x0003e20000000c00 */
[----:B------:R-:W-:Y:S05]  /*2130*/  BRA `(.L_x_719) ;  /* 0x0000000000047947 */ /* 0x000fea0003800000 */
.L_x_717:
[----:B------:R1:W-:Y:S02]  /*2140*/  STS.128 [R8+0x4000], RZ ;  /* 0x004000ff08007388 */ /* 0x0003e40000000c00 */
.L_x_719:
[----:B------:R-:W-:Y:S05]  /*2150*/  BSYNC.RECONVERGENT B0 ;  /* 0x0000000000007941 */ /* 0x000fea0003800200 */
.L_x_716:
        /* <DEDUP_REMOVED lines=17> */
.L_x_721:
[----:B------:R-:W-:Y:S05]  /*2270*/  BSYNC.RECONVERGENT B0 ;  /* 0x0000000000007941 */ /* 0x000fea0003800200 */
.L_x_720:
[----:B------:R-:W-:Y:S01]  /*2280*/  BSSY.RECONVERGENT B0, `(.L_x_722) ;  /* 0x0000010000007945 */ /* 0x000fe20003800200 */
[----:B------:R-:W-:-:S03]  /*2290*/  IADD3 R241, PT, PT, R8, UR21, RZ ;  /* 0x0000001508f17c10 */ /* 0x000fc6000fffe0ff */
        /* <DEDUP_REMOVED lines=11> */
.L_x_724:
[----:B------:R1:W-:Y:S01]  /*2350*/  STS.128 [R241], RZ ;  /* 0x000000fff1007388 */ /* 0x0003e20000000c00 */
[----:B------:R-:W-:Y:S05]  /*2360*/  BRA `(.L_x_725) ;  /* 0x0000000000047947 */ /* 0x000fea0003800000 */
.L_x_723:
[----:B------:R1:W-:Y:S02]  /*2370*/  STS.128 [R241], RZ ;  /* 0x000000fff1007388 */ /* 0x0003e40000000c00 */
.L_x_725:
[----:B------:R-:W-:Y:S05]  /*2380*/  BSYNC.RECONVERGENT B0 ;  /* 0x0000000000007941 */ /* 0x000fea0003800200 */
.L_x_722:
[----:B------:R-:W-:Y:S01]  /*2390*/  SHF.R.U32.HI R18, RZ, 0x1, R23 ;  /* 0x00000001ff127819 */ /* 0x000fe20000011617 */
[----:B------:R-:W-:Y:S02]  /*23a0*/  IMAD.MOV.U32 R4, RZ, RZ, 0x7f800000 ;  /* 0x7f800000ff047424 */ /* 0x000fe400078e00ff */
[----:B------:R-:W-:Y:S01]  /*23b0*/  IMAD.MOV.U32 R5, RZ, RZ, 0x7f800000 ;  /* 0x7f800000ff057424 */ /* 0x000fe200078e00ff */
[----:B------:R-:W-:Y:S01]  /*23c0*/  LOP3.LUT R0, R18, 0x30, RZ, 0xc0, !PT ;  /* 0x0000003012007812 */ /* 0x000fe200078ec0ff */
[----:B-1----:R-:W-:Y:S02]  /*23d0*/  IMAD.MOV.U32 R6, RZ, RZ, 0x7f800000 ;  /* 0x7f800000ff067424 */ /* 0x002fe400078e00ff */
        /* <DEDUP_REMOVED lines=11> */
[----:B------:R-:W-:-:S06]  /*2490*/  IMAD.WIDE.U32 R2, R9, R2, UR50 ;  /* 0x0000003209027e25 */ /* 0x000fcc000f8e0002 */
[----:B------:R-:W5:Y:S04]  /*24a0*/  @!P3 LDG.E R7, desc[UR30][R2.64] ;  /* 0x0000001e0207b981 */ /* 0x000f68000c1e1900 */
[----:B------:R-:W2:Y:S04]  /*24b0*/  @!P0 LDG.E R4, desc[UR30][R2.64+0x120] ;  /* 0x0001201e02048981 */ /* 0x000ea8000c1e1900 */
[----:B------:R-:W3:Y:S04]  /*24c0*/  @!P1 LDG.E R5, desc[UR30][R2.64+0x100] ;  /* 0x0001001e02059981 */ /* 0x000ee8000c1e1900 */
[----:B------:R-:W4:Y:S04]  /*24d0*/  @!P2 LDG.E R6, desc[UR30][R2.64+0x20] ;  /* 0x0000201e0206a981 */ /* 0x000f28000c1e1900 */
[----:B------:R1:W-:Y:S01]  /*24e0*/  @P4 STS.128 [R241+0x1000], RZ ;  /* 0x001000fff1004388 */ /* 0x0003e20000000c00 */
[----:B------:R-:W-:Y:S03]  /*24f0*/  BSSY.RECONVERGENT B0, `(.L_x_726) ;  /* 0x0000010000007945 */ /* 0x000fe60003800200 */
[----:B--2---:R1:W-:Y:S04]  /*2500*/  STL [R1+0x40], R4 ;  /* 0x0000400401007387 */ /* 0x0043e80000100800 */
[----:B---3--:R1:W-:Y:S04]  /*2510*/  STL [R1+0x44], R5 ;  /* 0x0000440501007387 */ /* 0x0083e80000100800 */
        /* <DEDUP_REMOVED lines=13> */
.L_x_727:
[----:B------:R-:W-:Y:S05]  /*25f0*/  BSYNC.RECONVERGENT B0 ;  /* 0x0000000000007941 */ /* 0x000fea0003800200 */
.L_x_726:
[----:B------:R-:W4:Y:S01]  /*2600*/  LDCU.64 UR8, c[0x0][0x3d0] ;  /* 0x00007a00ff0877ac */ /* 0x000f220008000a00 */
[----:B---3--:R-:W-:Y:S01]  /*2610*/  MOV R2, UR16 ;  /* 0x0000001000027c02 */ /* 0x008fe20008000f00 */
[----:B------:R-:W-:Y:S01]  /*2620*/  BSSY.RECONVERGENT B0, `(.L_x_728) ;  /* 0x000001d000007945 */ /* 0x000fe20003800200 */
[----:B------:R-:W-:-:S03]  /*2630*/  UIMAD UR10, UR44, UR16, URZ ;  /* 0x000000102c0a72a4 */ /* 0x000fc6000f8e02ff */
[----:B------:R-:W-:Y:S01]  /*2640*/  IMAD.WIDE.U32 R2, R2, UR32, R10 ;  /* 0x0000002002027c25 */ /* 0x000fe2000f8e000a */
[----:B------:R-:W-:Y:S02]  /*2650*/  UIMAD UR10, UR32, UR17, UR10 ;  /* 0x00000011200a72a4 */ /* 0x000fe4000f8e020a */
[----:B------:R-:W-:-:S04]  /*2660*/  IADD3 R2, P0, PT, R21, R2, RZ ;  /* 0x0000000215027210 */ /* 0x000fc80007f1e0ff */
        /* <DEDUP_REMOVED lines=21> */
.L_x_730:
[----:B------:R3:W-:Y:S01]  /*27c0*/  STS.128 [R8+0x6000], RZ ;  /* 0x006000ff08007388 */ /* 0x0007e20000000c00 */
[----:B------:R-:W-:Y:S05]  /*27d0*/  BRA `(.L_x_731) ;  /* 0x0000000000047947 */ /* 0x000fea0003800000 */
.L_x_729:
[----:B------:R3:W-:Y:S02]  /*27e0*/  STS.128 [R8+0x6000], RZ ;  /* 0x006000ff08007388 */ /* 0x0007e40000000c00 */
.L_x_731:
[----:B------:R-:W-:Y:S05]  /*27f0*/  BSYNC.RECONVERGENT B0 ;  /* 0x0000000000007941 */ /* 0x000fea0003800200 */
.L_x_728:
[----:B------:R1:W-:Y:S01]  /*2800*/  @P5 STS.128 [R8+0x7000], RZ ;  /* 0x007000ff08005388 */ /* 0x0003e20000000c00 */
[----:B------:R-:W-:Y:S04]  /*2810*/  BSSY.RECONVERGENT B0, `(.L_x_732) ;  /* 0x0000012000007945 */ /* 0x000fe80003800200 */
[----:B------:R-:W-:Y:S05]  /*2820*/  @P5 BRA `(.L_x_733) ;  /* 0x0000000000405947 */ /* 0x000fea0003800000 */
[----:B------:R-:W5:Y:S02]  /*2830*/  LDCU UR8, c[0x0][0x440] ;  /* 0x00008800ff0877ac */ /* 0x000f640008000800 */
[----:B-----5:R-:W-:-:S13]  /*2840*/  ISETP.GE.AND P0, PT, R10, UR8, PT ;  /* 0x000000080a007c0c */ /* 0x020fda000bf06270 */
[----:B------:R1:W-:Y:S01]  /*2850*/  @P0 STS.128 [R8+0x7000], RZ ;  /* 0x007000ff08000388 */ /* 0x0003e20000000c00 */
[----:B------:R-:W-:Y:S05]  /*2860*/  @P0 BRA `(.L_x_733) ;  /* 0x0000000000300947 */ /* 0x000fea0003800000 */
[----:B------:R-:W5:Y:S01]  /*2870*/  LDCU.64 UR8, c[0x0][0x388] ;  /* 0x00007100ff0877ac */ /* 0x000f620008000a00 */
[----:B------:R-:W-:Y:S01]  /*2880*/  MOV R3, R0 ;  /* 0x0000000000037202 */ /* 0x000fe20000000f00 */
[----:B-1--4-:R-:W-:Y:S02]  /*2890*/  IMAD R6, R16, UR16, RZ ;  /* 0x0000001010067c24 */ /* 0x012fe4000f8e02ff */
        /* <DEDUP_REMOVED lines=9> */
.L_x_733:
[----:B------:R-:W-:Y:S05]  /*2930*/  BSYNC.RECONVERGENT B0 ;  /* 0x0000000000007941 */ /* 0x000fea0003800200 */
.L_x_732:
[----:B------:R-:W5:Y:S01]  /*2940*/  LDCU.64 UR10, c[0x0][0x538] ;  /* 0x0000a700ff0a77ac */ /* 0x000f620008000a00 */
[----:B------:R-:W0:Y:S01]  /*2950*/  LDGDEPBAR ;  /* 0x00000000000079af */ /* 0x000e220000000000 */
[----:B-----5:R-:W-:-:S04]  /*2960*/  UISETP.NE.U32.AND UP0, UPT, UR10, URZ, UPT ;  /* 0x000000ff0a00728c */ /* 0x020fc8000bf05070 */
[----:B------:R-:W-:Y:S01]  /*2970*/  UISETP.NE.AND.EX UP0, UPT, UR11, URZ, UPT, UP0 ;  /* 0x000000ff0b00728c */ /* 0x000fe2000bf05300 */
[----:B------:R-:W-:-:S05]  /*2980*/  DEPBAR.LE SB0, 0x1 ;  /* 0x000080400000791a */ /* 0x000fca0000000000 */
[----:B------:R-:W-:-:S05]  /*2990*/  PLOP3.LUT P1, PT, PT, PT, UP0, 0x80, 0x8 ;  /* 0x000000000008781c */ /* 0x000fca0003f2f008 */
[----:B------:R-:W5:Y:S01]  /*29a0*/  @UP0 LDCU.64 UR8, c[0x0][0x540] ;  /* 0x0000a800ff0807ac */ /* 0x000f620008000a00 */
[----:B------:R-:W-:Y:S01]  /*29b0*/  @UP0 UMOV UR14, UR28 ;  /* 0x0000001c000e0c82 */ /* 0x000fe20008000000 */
[----:B------:R-:W-:Y:S02]  /*29c0*/  @UP0 UMOV UR15, URZ ;  /* 0x000000ff000f0c82 */ /* 0x000fe40008000000 */
[----:B-----5:R-:W-:Y:S01]  /*29d0*/  @UP0 UIMAD.WIDE.U32 UR14, UR29, UR8, UR14 ;  /* 0x000000081d0e02a5 */ /* 0x020fe2000f8e000e */
[----:B------:R-:W5:Y:S01]  /*29e0*/  S2R R157, SR_TID.X ;  /* 0x00000000009d7919 */ /* 0x000f620000002100 */
[----:B-1----:R-:W-:Y:S02]  /*29f0*/  IMAD.SHL.U32 R4, R23, 0x2, RZ ;  /* 0x0000000217047824 */ /* 0x002fe400078e00ff */
[----:B------:R-:W-:Y:S01]  /*2a00*/  IMAD.U32 R0, RZ, RZ, UR5 ;  /* 0x00000005ff007e24 */ /* 0x000fe2000f8e00ff */
[----:B------:R-:W-:Y:S02]  /*2a10*/  @UP0 UIMAD UR9, UR29, UR9, UR15 ;  /* 0x000000091d0902a4 */ /* 0x000fe4000f8e020f */
[----:B------:R-:W-:Y:S01]  /*2a20*/  @UP0 ULEA UR10, UP1, UR14, UR10, 0x2 ;  /* 0x0000000a0e0a0291 */ /* 0x000fe2000f8210ff */
[----:B------:R-:W-:Y:S03]  /*2a30*/  BAR.SYNC.DEFER_BLOCKING 0x0 ;  /* 0x0000000000007b1d */ /* 0x000fe60000010000 */
[----:B------:R-:W-:-:S02]  /*2a40*/  @UP0 ULEA.HI.X UR11, UR14, UR11, UR9, 0x2, UP1 ;  /* 0x0000000b0e0b0291 */ /* 0x000fc400088f1409 */
[----:B------:R-:W-:Y:S01]  /*2a50*/  IMAD.U32 R2, RZ, RZ, UR10 ;  /* 0x0000000aff027e24 */ /* 0x000fe2000f8e00ff */
[----:B------:R-:W-:Y:S01]  /*2a60*/  LOP3.LUT R4, R4, 0x6, RZ, 0xc0, !PT ;  /* 0x0000000604047812 */ /* 0x000fe200078ec0ff */
[----:B------:R-:W1:Y:S02]  /*2a70*/  @UP0 LDCU UR5, c[0x0][0x458] ;  /* 0x00008b00ff0507ac */ /* 0x000e640008000800 */
[----:B------:R-:W-:Y:S01]  /*2a80*/  IMAD.U32 R3, RZ, RZ, UR11 ;  /* 0x0000000bff037e24 */ /* 0x000fe2000f8e00ff */
[----:B------:R-:W-:Y:S01]  /*2a90*/  LOP3.LUT R4, R4, 0x1c0, R18, 0xf8, !PT ;  /* 0x000001c004047812 */ /* 0x000fe200078ef812 */
[C---:B------:R-:W-:Y:S02]  /*2aa0*/  IMAD.SHL.U32 R12, R23.reuse, 0x20, RZ ;  /* 0x00000020170c7824 */ /* 0x040fe400078e00ff */
[C---:B------:R-:W-:Y:S02]  /*2ab0*/  IMAD.SHL.U32 R11, R23.reuse, 0x4, RZ ;  /* 0x00000004170b7824 */ /* 0x040fe400078e00ff */
[C---:B------:R-:W-:Y:S01]  /*2ac0*/  IMAD.SHL.U32 R5, R23.reuse, 0x10, RZ ;  /* 0x0000001017057824 */ /* 0x040fe200078e00ff */
[----:B------:R-:W-:Y:S01]  /*2ad0*/  LOP3.LUT P0, RZ, R23, 0x4, RZ, 0xc0, !PT ;  /* 0x0000000417ff7812 */ /* 0x000fe2000780c0ff */
[----:B------:R-:W-:Y:S01]  /*2ae0*/  IMAD.MOV.U32 R153, RZ, RZ, 0x20 ;  /* 0x00000020ff997424 */ /* 0x000fe200078e00ff */
[----:B------:R-:W2:Y:S01]  /*2af0*/  LDCU UR11, c[0x0][0x590] ;  /* 0x0000b200ff0b77ac */ /* 0x000ea20008000800 */
[----:B------:R-:W-:-:S02]  /*2b00*/  CS2R R94, SRZ ;  /* 0x00000000005e7805 */ /* 0x000fc4000001ff00 */
[----:B------:R-:W-:Y:S02]  /*2b10*/  CS2R R92, SRZ ;  /* 0x00000000005c7805 */ /* 0x000fe4000001ff00 */
[----:B------:R-:W-:Y:S02]  /*2b20*/  CS2R R98, SRZ ;  /* 0x0000000000627805 */ /* 0x000fe4000001ff00 */
[----:B------:R-:W-:Y:S02]  /*2b30*/  CS2R R96, SRZ ;  /* 0x0000000000607805 */ /* 0x000fe4000001ff00 */
[----:B------:R-:W-:Y:S01]  /*2b40*/  CS2R R90, SRZ ;  /* 0x00000000005a7805 */ /* 0x000fe2000001ff00 */
[----:B------:R2:W2:Y:S01]  /*2b50*/  @P1 LDG.E R10, desc[UR30][R2.64] ;  /* 0x0000001e020a1981 */ /* 0x0004a2000c1e1900 */
[C---:B-----5:R-:W-:Y:S01]  /*2b60*/  IMAD.SHL.U32 R159, R157.reuse, 0x20, RZ ;  /* 0x000000209d9f7824 */ /* 0x060fe200078e00ff */
[C---:B----4-:R-:W-:Y:S01]  /*2b70*/  LOP3.LUT R6, R12.reuse, 0x20, RZ, 0xc0, !PT ;  /* 0x000000200c067812 */ /* 0x050fe200078ec0ff */
[----:B------:R-:W-:Y:S01]  /*2b80*/  IMAD.SHL.U32 R14, R157, 0x2, RZ ;  /* 0x000000029d0e7824 */ /* 0x000fe200078e00ff */
[----:B------:R-:W-:Y:S01]  /*2b90*/  LOP3.LUT R11, R11, 0x18, RZ, 0xc0, !PT ;  /* 0x000000180b0b7812 */ /* 0x000fe200078ec0ff */
[----:B------:R-:W-:Y:S01]  /*2ba0*/  IMAD.SHL.U32 R158, R157, 0x40, RZ ;  /* 0x000000409d9e7824 */ /* 0x000fe200078e00ff */
[----:B------:R-:W-:Y:S01]  /*2bb0*/  LOP3.LUT R13, R159, 0x120, RZ, 0xc0, !PT ;  /* 0x000001209f0d7812 */ /* 0x000fe200078ec0ff */
[----:B-1----:R-:W1:Y:S01]  /*2bc0*/  @P1 MUFU.RCP R7, UR5 ;  /* 0x0000000500071d08 */ /* 0x002e620008001000 */
[----:B---3--:R-:W-:-:S02]  /*2bd0*/  LOP3.LUT R8, R12, 0x120, RZ, 0xc0, !PT ;  /* 0x000001200c087812 */ /* 0x008fc400078ec0ff */
[----:B------:R-:W-:Y:S02]  /*2be0*/  CS2R R88, SRZ ;  /* 0x0000000000587805 */ /* 0x000fe4000001ff00 */
[----:B------:R-:W-:Y:S02]  /*2bf0*/  SEL R153, R153, 0xffffffe0, !P0 ;  /* 0xffffffe099997807 */ /* 0x000fe40004000000 */
[----:B------:R-:W-:Y:S02]  /*2c00*/  CS2R R86, SRZ ;  /* 0x0000000000567805 */ /* 0x000fe4000001ff00 */
[----:B------:R-:W-:Y:S02]  /*2c10*/  LOP3.LUT R8, R8, 0x600, R5, 0xf8, !PT ;  /* 0x0000060008087812 */ /* 0x000fe400078ef805 */
[----:B------:R-:W-:Y:S02]  /*2c20*/  CS2R R84, SRZ ;  /* 0x0000000000547805 */ /* 0x000fe4000001ff00 */
[----:B------:R-:W-:-:S02]  /*2c30*/  LOP3.LUT R154, R158, 0x200, RZ, 0xc0, !PT ;  /* 0x000002009e9a7812 */ /* 0x000fc400078ec0ff */
[----:B------:R-:W-:Y:S02]  /*2c40*/  CS2R R78, SRZ ;  /* 0x00000000004e7805 */ /* 0x000fe4000001ff00 */
[----:B------:R-:W-:Y:S02]  /*2c50*/  CS2R R76, SRZ ;  /* 0x00000000004c7805 */ /* 0x000fe4000001ff00 */
[----:B------:R-:W-:Y:S02]  /*2c60*/  CS2R R82, SRZ ;  /* 0x0000000000527805 */ /* 0x000fe4000001ff00 */
[----:B------:R-:W-:Y:S02]  /*2c70*/  CS2R R80, SRZ ;  /* 0x0000000000507805 */ /* 0x000fe4000001ff00 */
[----:B------:R-:W-:Y:S02]  /*2c80*/  CS2R R74, SRZ ;  /* 0x00000000004a7805 */ /* 0x000fe4000001ff00 */
[----:B------:R-:W-:-:S02]  /*2c90*/  CS2R R72, SRZ ;  /* 0x0000000000487805 */ /* 0x000fc4000001ff00 */
[----:B------:R-:W-:Y:S02]  /*2ca0*/  CS2R R70, SRZ ;  /* 0x0000000000467805 */ /* 0x000fe4000001ff00 */
[----:B------:R-:W-:Y:S01]  /*2cb0*/  CS2R R68, SRZ ;  /* 0x0000000000447805 */ /* 0x000fe2000001ff00 */
[----:B------:R-:W-:Y:S01]  /*2cc0*/  IMAD.SHL.U32 R156, R157, 0x8, RZ ;  /* 0x000000089d9c7824 */ /* 0x000fe200078e00ff */
[----:B------:R-:W-:Y:S01]  /*2cd0*/  LOP3.LUT R154, R154, 0xc00, R159, 0xf8, !PT ;  /* 0x00000c009a9a7812 */ /* 0x000fe200078ef89f */
[----:B--2---:R-:W-:Y:S01]  /*2ce0*/  IMAD.U32 R2, RZ, RZ, UR32 ;  /* 0x00000020ff027e24 */ /* 0x004fe2000f8e00ff */
[----:B------:R-:W-:Y:S01]  /*2cf0*/  UIADD3 UR32, UPT, UPT, UR32, 0x80, URZ ;  /* 0x0000008020207890 */ /* 0x000fe2000fffe0ff */
[----:B------:R-:W-:Y:S01]  /*2d00*/  VIADD R3, R9, UR36 ;  /* 0x0000002409037c36 */ /* 0x000fe20008000000 */
[----:B------:R-:W-:Y:S01]  /*2d10*/  LOP3.LUT R9, R159, 0xc0, RZ, 0xc0, !PT ;  /* 0x000000c09f097812 */ /* 0x000fe200078ec0ff */
[----:B------:R-:W-:Y:S01]  /*2d20*/  UMOV UR15, URZ ;  /* 0x000000ff000f7c82 */ /* 0x000fe20008000000 */
[----:B------:R-:W-:Y:S01]  /*2d30*/  IADD3 R2, PT, PT, R4, UR38, R2 ;  /* 0x0000002604027c10 */ /* 0x000fe2000fffe002 */
[----:B------:R-:W-:Y:S01]  /*2d40*/  IMAD.SHL.U32 R4, R157, 0x4, RZ ;  /* 0x000000049d047824 */ /* 0x000fe200078e00ff */
[----:B------:R-:W2:Y:S01]  /*2d50*/  LDCU UR5, c[0x0][0x440] ;  /* 0x00008800ff0577ac */ /* 0x000ea20008000800 */
[----:B------:R-:W-:Y:S01]  /*2d60*/  IMAD R163, R0, 0x80, R3 ;  /* 0x0000008000a37824 */ /* 0x000fe200078e0203 */
[----:B------:R-:W-:-:S02]  /*2d70*/  LOP3.LUT R0, R6, 0x3800, R5, 0xf8, !PT ;  /* 0x0000380006007812 */ /* 0x000fc400078ef805 */
[----:B------:R-:W-:Y:S01]  /*2d80*/  LOP3.LUT R6, R11, 0xc0, R12, 0xf8, !PT ;  /* 0x000000c00b067812 */ /* 0x000fe200078ef80c */
[----:B------:R-:W3:Y:S01]  /*2d90*/  LDCU UR8, c[0x0][0x3e0] ;  /* 0x00007c00ff0877ac */ /* 0x000ee20008000800 */
[----:B------:R-:W-:Y:S01]  /*2da0*/  LOP3.LUT R9, R9, 0x18, R4, 0xf8, !PT ;  /* 0x0000001809097812 */ /* 0x000fe200078ef804 */
[----:B------:R-:W-:Y:S01]  /*2db0*/  IMAD.SHL.U32 R4, R157, 0x10, RZ ;  /* 0x000000109d047824 */ /* 0x000fe200078e00ff */
[----:B------:R-:W-:Y:S01]  /*2dc0*/  LOP3.LUT R3, R0, 0x100, R5, 0xf8, !PT ;  /* 0x0000010000037812 */ /* 0x000fe200078ef805 */
[----:B------:R-:W4:Y:S01]  /*2dd0*/  LDCU UR10, c[0x0][0x50c] ;  /* 0x0000a180ff0a77ac */ /* 0x000f220008000800 */
[----:B------:R-:W-:Y:S02]  /*2de0*/  LOP3.LUT R0, R6, 0x8, R23, 0x78, !PT ;  /* 0x0000000806007812 */ /* 0x000fe400078e7817 */
[----:B------:R-:W-:Y:S01]  /*2df0*/  IADD3 R163, PT, PT, R163, -0x59, -R2 ;  /* 0xffffffa7a3a37810 */ /* 0x000fe20007ffe802 */
[----:B------:R-:W1:Y:S01]  /*2e00*/  LDCU UR9, c[0x0][0x45c] ;  /* 0x00008b80ff0977ac */ /* 0x000e620008000800 */
[----:B------:R-:W-:-:S02]  /*2e10*/  LOP3.LUT R2, R13, 0x600, R4, 0xf8, !PT ;  /* 0x000006000d027812 */ /* 0x000fc400078ef804 */
[----:B------:R-:W-:Y:S01]  /*2e20*/  LOP3.LUT R13, R4, 0x1c0, RZ, 0xc0, !PT ;  /* 0x000001c0040d7812 */ /* 0x000fe200078ec0ff */
[----:B------:R-:W-:Y:S01]  /*2e30*/  USHF.L.U32 UR11, UR11, 0x7, URZ ;  /* 0x000000070b0b7899 */ /* 0x000fe200080006ff */
[----:B------:R-:W-:Y:S01]  /*2e40*/  LOP3.LUT R4, R14, 0xe006, R158, 0xc8, !PT ;  /* 0x0000e0060e047812 */ /* 0x000fe200078ec89e */
[----:B------:R-:W-:Y:S01]  /*2e50*/  USHF.L.U32 UR42, UR42, 0x3, URZ ;  /* 0x000000032a2a7899 */ /* 0x000fe200080006ff */
[----:B------:R-:W-:Y:S01]  /*2e60*/  LOP3.LUT R0, R3, R0, RZ, 0xfc, !PT ;  /* 0x0000000003007212 */ /* 0x000fe200078efcff */
[----:B------:R-:W-:Y:S01]  /*2e70*/  UISETP.GE.AND UP1, UPT, UR32, UR36, UPT ;  /* 0x000000242000728c */ /* 0x000fe2000bf26270 */
[----:B------:R-:W-:Y:S02]  /*2e80*/  LOP3.LUT R3, R13, 0x38, R14, 0xf8, !PT ;  /* 0x000000380d037812 */ /* 0x000fe400078ef80e */
[----:B------:R-:W-:Y:S02]  /*2e90*/  LOP3.LUT R4, R4, 0xc00, R159, 0xf8, !PT ;  /* 0x00000c0004047812 */ /* 0x000fe400078ef89f */
[----:B------:R-:W-:-:S02]  /*2ea0*/  LEA R150, R0, UR6, 0x1 ;  /* 0x0000000600967c11 */ /* 0x000fc4000f8e08ff */
[----:B------:R-:W-:Y:S02]  /*2eb0*/  LOP3.LUT R3, R4, R3, RZ, 0xfc, !PT ;  /* 0x0000000304037212 */ /* 0x000fe400078efcff */
[----:B------:R-:W-:Y:S01]  /*2ec0*/  LOP3.LUT R6, R6, 0x8, R18, 0x78, !PT ;  /* 0x0000000806067812 */ /* 0x000fe200078e7812 */
[C---:B------:R-:W-:Y:S01]  /*2ed0*/  VIADD R4, R150.reuse, 0x8000 ;  /* 0x0000800096047836 */ /* 0x040fe20000000000 */
[----:B------:R-:W1:Y:S01]  /*2ee0*/  LDSM.16.M88.4 R116, [R150+0x8000] ;  /* 0x008000009674783b */ /* 0x000e620000000200 */
[----:B------:R-:W-:Y:S01]  /*2ef0*/  VIADD R144, R150, 0x8020 ;  /* 0x0000802096907836 */ /* 0x000fe20000000000 */
[----:B------:R-:W-:Y:S01]  /*2f00*/  LOP3.LUT R6, R8, R6, RZ, 0xfc, !PT ;  /* 0x0000000608067212 */ /* 0x000fe200078efcff */
[----:B------:R-:W-:Y:S01]  /*2f10*/  @P0 VIADD R144, R4, 0xffffffe0 ;  /* 0xffffffe004900836 */ /* 0x000fe20000000000 */
[----:B------:R1:W-:Y:S01]  /*2f20*/  STL [R1+0x54], R3 ;  /* 0x0000540301007387 */ /* 0x0003e20000100800 */
[----:B------:R-:W-:Y:S01]  /*2f30*/  SHF.R.U32.HI R8, RZ, 0x1, R157 ;  /* 0x00000001ff087819 */ /* 0x000fe2000001169d */
[----:B------:R-:W-:Y:S01]  /*2f40*/  IMAD.IADD R151, R150, 0x1, R153 ;  /* 0x0000000196977824 */ /* 0x000fe200078e0299 */
[----:B------:R-:W-:Y:S01]  /*2f50*/  LOP3.LUT P0, RZ, R157, 0x2, RZ, 0xc0, !PT ;  /* 0x000000029dff7812 */ /* 0x000fe2000780c0ff */
[----:B------:R1:W1:Y:S01]  /*2f60*/  LDSM.16.M88.4 R132, [R144] ;  /* 0x000000009084783b */ /* 0x0002620000000200 */
[----:B------:R-:W-:-:S02]  /*2f70*/  LOP3.LUT R0, R9, 0x8, R8, 0x78, !PT ;  /* 0x0000000809007812 */ /* 0x000fc400078e7808 */
[----:B------:R-:W-:Y:S01]  /*2f80*/  SHF.R.U32.HI R5, RZ, 0x4, R23 ;  /* 0x00000004ff057819 */ /* 0x000fe20000011617 */
[----:B------:R1:W1:Y:S01]  /*2f90*/  LDSM.16.M88.4 R136, [R144+0x400] ;  /* 0x000400009088783b */ /* 0x0002620000000200 */
[----:B------:R-:W-:Y:S01]  /*2fa0*/  LOP3.LUT R155, R2, R0, RZ, 0xfc, !PT ;  /* 0x00000000029b7212 */ /* 0x000fe200078efcff */
[----:B------:R-:W-:Y:S01]  /*2fb0*/  IMAD.MOV.U32 R0, RZ, RZ, 0x20 ;  /* 0x00000020ff007424 */ /* 0x000fe200078e00ff */
[----:B------:R-:W-:Y:S01]  /*2fc0*/  LOP3.LUT R5, R5, 0x8, RZ, 0xc0, !PT ;  /* 0x0000000805057812 */ /* 0x000fe200078ec0ff */
[----:B------:R1:W1:Y:S01]  /*2fd0*/  LDSM.16.M88.4 R140, [R144+0x800] ;  /* 0x00080000908c783b */ /* 0x0002620000000200 */
[----:B------:R-:W-:Y:S01]  /*2fe0*/  IMAD.MOV.U32 R2, RZ, RZ, 0x10 ;  /* 0x00000010ff027424 */ /* 0x000fe200078e00ff */
[----:B------:R-:W-:Y:S02]  /*2ff0*/  LEA R149, R6, UR6, 0x1 ;  /* 0x0000000606957c11 */ /* 0x000fe4000f8e08ff */
[----:B------:R1:W1:Y:S01]  /*3000*/  LDSM.16.M88.4 R120, [R150+0x8400] ;  /* 0x008400009678783b */ /* 0x0002620000000200 */
[----:B------:R-:W-:-:S02]  /*3010*/  SEL R152, R0, 0xffffffe0, !P0 ;  /* 0xffffffe000987807 */ /* 0x000fc40004000000 */
[----:B------:R-:W-:Y:S01]  /*3020*/  LOP3.LUT R5, R5, 0x10, R23, 0xf8, !PT ;  /* 0x0000001005057812 */ /* 0x000fe200078ef817 */
[----:B------:R1:W1:Y:S01]  /*3030*/  LDSM.16.M88.4 R124, [R150+0x8800] ;  /* 0x00880000967c783b */ /* 0x0002620000000200 */
[----:B------:R-:W-:Y:S02]  /*3040*/  VIADD R149, R149, UR21 ;  /* 0x0000001595957c36 */ /* 0x000fe40008000000 */
[--C-:B------:R-:W-:Y:S01]  /*3050*/  LOP3.LUT R5, R5, 0xc0, R12.reuse, 0xf8, !PT ;  /* 0x000000c005057812 */ /* 0x100fe200078ef80c */
[----:B------:R1:W1:Y:S03]  /*3060*/  LDSM.16.M88.4 R128, [R150+0x8c00] ;  /* 0x008c00009680783b */ /* 0x0002660000000200 */
[----:B------:R-:W-:Y:S01]  /*3070*/  LOP3.LUT R5, R5, R11, RZ, 0x3c, !PT ;  /* 0x0000000b05057212 */ /* 0x000fe200078e3cff */
[----:B------:R-:W1:Y:S03]  /*3080*/  LDSM.16.M88.4 R144, [R144+0xc00] ;  /* 0x000c00009090783b */ /* 0x000e660000000200 */
[----:B------:R-:W-:Y:S01]  /*3090*/  LOP3.LUT R5, R5, 0x120, R12, 0xf8, !PT ;  /* 0x0000012005057812 */ /* 0x000fe200078ef80c */
[----:B------:R1:W-:Y:S03]  /*30a0*/  STL [R1+0x2c], R241 ;  /* 0x00002cf101007387 */ /* 0x0003e60000100800 */
[----:B------:R-:W-:-:S05]  /*30b0*/  LEA R148, R5, UR6, 0x1 ;  /* 0x0000000605947c11 */ /* 0x000fca000f8e08ff */
[----:B------:R-:W-:Y:S02]  /*30c0*/  VIADD R148, R148, UR21 ;  /* 0x0000001594947c36 */ /* 0x000fe40008000000 */
[----:B-1----:R-:W-:-:S05]  /*30d0*/  @P1 FMUL.FTZ R3, R10, R7 ;  /* 0x000000070a031220 */ /* 0x002fca0000410000 */
[----:B------:R-:W-:Y:S02]  /*30e0*/  @P1 R2UR UR14, R3 ;  /* 0x00000000030e12ca */ /* 0x000fe400000e0000 */
[----:B------:R-:W-:-:S04]  /*30f0*/  LOP3.LUT P1, RZ, R157, 0x4, RZ, 0xc0, !PT ;  /* 0x000000049dff7812 */ /* 0x000fc8000782c0ff */
[----:B------:R-:W-:Y:S02]  /*3100*/  R2P PR, R157, 0x18 ;  /* 0x000000189d007804 */ /* 0x000fe40000000000 */
[----:B------:R-:W-:-:S03]  /*3110*/  SEL R2, R2, 0xfffffff0, !P1 ;  /* 0xfffffff002027807 */ /* 0x000fc60004800000 */
[----:B------:R-:W-:Y:S02]  /*3120*/  SEL R0, R0, 0xffffffe0, !P3 ;  /* 0xffffffe000007807 */ /* 0x000fe40005800000 */
[----:B------:R-:W-:-:S03]  /*3130*/  @UP0 UMOV UR15, UR14 ;  /* 0x0000000e000f0c82 */ /* 0x000fc60008000000 */
[----:B--234-:R1:W-:Y:S03]  /*3140*/  STL [R1+0x50], R0 ;  /* 0x0000500001007387 */ /* 0x01c3e60000100800 */
.L_x_736:
[----:B------:R-:W0:Y:S01]  /*3150*/  LDGDEPBAR ;  /* 0x00000000000079af */ /* 0x000e220000000000 */
[----:B------:R-:W-:Y:S01]  /*3160*/  IMAD.IADD R112, R149, 0x1, R153 ;  /* 0x0000000195707824 */ /* 0x000fe200078e0299 */
[----:B------:R-:W-:Y:S01]  /*3170*/  PLOP3.LUT P5, PT, PT, PT, UP1, 0x80, 0x8 ;  /* 0x000000000008781c */ /* 0x000fe20003faf018 */
[----:B-1----:R-:W-:Y:S05]  /*3180*/  IMAD.SHL.U32 R0, R157, 0x2, RZ ;  /* 0x000000029d007824 */ /* 0x002fea00078e00ff */
[----:B------:R-:W2:Y:S01]  /*3190*/  LDL R159, [R1+0x28] ;  /* 0x00002800019f7983 */ /* 0x000ea20000100800 */
[----:B------:R-:W-:Y:S01]  /*31a0*/  PLOP3.LUT P3, PT, PT, PT, UP1, 0x80, 0x8 ;  /* 0x000000000008781c */ /* 0x000fe20003f6f018 */
[----:B------:R-:W-:Y:S01]  /*31b0*/  IMAD.U32 R2, RZ, RZ, UR20 ;  /* 0x00000014ff027e24 */ /* 0x000fe2000f8e00ff */
[----:B------:R-:W-:Y:S01]  /*31c0*/  PLOP3.LUT P2, PT, PT, PT, UP1, 0x80, 0x8 ;  /* 0x000000000008781c */ /* 0x000fe20003f4f018 */
[----:B------:R-:W-:Y:S01]  /*31d0*/  STL [R1+0xd0], R97 ;  /* 0x0000d06101007387 */ /* 0x000fe20000100800 */
[----:B------:R-:W-:Y:S01]  /*31e0*/  SHF.R.U32.HI R161, RZ, 0x1, R157 ;  /* 0x00000001ffa17819 */ /* 0x000fe2000001169d */
[----:B------:R-:W-:Y:S01]  /*31f0*/  IMAD.U32 R3, RZ, RZ, UR19 ;  /* 0x00000013ff037e24 */ /* 0x000fe2000f8e00ff */
[----:B------:R-:W-:Y:S01]  /*3200*/  PLOP3.LUT P0, PT, PT, PT, UP1, 0x80, 0x8 ;  /* 0x000000000008781c */ /* 0x000fe20003f0f018 */
[----:B------:R-:W-:Y:S01]  /*3210*/  STL [R1+0xcc], R96 ;  /* 0x0000cc6001007387 */ /* 0x000fe20000100800 */
[----:B------:R-:W-:Y:S01]  /*3220*/  PLOP3.LUT P6, PT, PT, PT, UP1, 0x80, 0x8 ;  /* 0x000000000008781c */ /* 0x000fe20003fcf018 */
[----:B------:R-:W-:Y:S01]  /*3230*/  UIADD3 UR14, UPT, UPT, UR43, 0x1, URZ ;  /* 0x000000012b0e7890 */ /* 0x000fe2000fffe0ff */
[----:B------:R-:W-:Y:S01]  /*3240*/  @P5 LOP3.LUT R0, R0, 0x6, RZ, 0xc0, !PT ;  /* 0x0000000600005812 */ /* 0x000fe200078ec0ff */
[----:B------:R-:W-:Y:S01]  /*3250*/  STL [R1+0xc8], R95 ;  /* 0x0000c85f01007387 */ /* 0x000fe20000100800 */
[----:B------:R-:W-:Y:S01]  /*3260*/  PLOP3.LUT P5, PT, PT, PT, UP1, 0x80, 0x8 ;  /* 0x000000000008781c */ /* 0x000fe20003faf018 */
[----:B------:R-:W-:Y:S01]  /*3270*/  UISETP.NE.AND UP0, UPT, UR14, 0x1, UPT ;  /* 0x000000010e00788c */ /* 0x000fe2000bf05270 */
[----:B------:R-:W-:Y:S01]  /*3280*/  @P3 LOP3.LUT R0, R0, 0x1c0, R161, 0xf8, !PT ;  /* 0x000001c000003812 */ /* 0x000fe200078ef8a1 */
        /* <DEDUP_REMOVED lines=32> */
[----:B------:R-:W3:Y:S08]  /*3490*/  LDSM.16.M88.4 R60, [R149+0x1000] ;  /* 0x00100000953c783b */ /* 0x000ef00000000200 */
[----:B------:R-:W4:Y:S08]  /*34a0*/  LDSM.16.M88.4 R32, [R150+0x6400] ;  /* 0x006400009620783b */ /* 0x000f300000000200 */
[----:B------:R-:W4:Y:S08]  /*34b0*/  LDSM.16.M88.4 R48, [R150+0x6800] ;  /* 0x006800009630783b */ /* 0x000f300000000200 */
[----:B------:R-:W4:Y:S01]  /*34c0*/  LDSM.16.M88.4 R100, [R150+0x6c00] ;  /* 0x006c00009664783b */ /* 0x000f220000000200 */
[-C--:B-1----:R-:W-:Y:S07]  /*34d0*/  HMMA.16816.F32 R4, R64, R16.reuse, RZ ;  /* 0x000000104004723c */ /* 0x082fee00000018ff */
[----:B------:R-:W-:Y:S01]  /*34e0*/  LDSM.16.M88.4 R104, [R112] ;  /* 0x000000007068783b */ /* 0x000fe20000000200 */
[C---:B---3--:R-:W-:Y:S07]  /*34f0*/  HMMA.16816.F32 R8, R60.reuse, R16, RZ ;  /* 0x000000103c08723c */ /* 0x048fee00000018ff */
[----:B------:R-:W1:Y:S01]  /*3500*/  LDSM.16.M88.4 R108, [R151+0x6000] ;  /* 0x00600000976c783b */ /* 0x000e620000000200 */
[-C--:B------:R-:W-:Y:S07]  /*3510*/  HMMA.16816.F32 R12, R60, R18.reuse, RZ ;  /* 0x000000123c0c723c */ /* 0x080fee00000018ff */
[----:B------:R-:W3:Y:S01]  /*3520*/  LDSM.16.M88.4 R112, [R112+0x1000] ;  /* 0x001000007070783b */ /* 0x000ee20000000200 */
        /* <DEDUP_REMOVED lines=16> */
[----:B------:R-:W-:Y:S01]  /*3630*/  FMUL.FTZ R5, R5, UR10 ;  /* 0x0000000a05057c20 */ /* 0x000fe20008410000 */
[----:B------:R-:W-:Y:S01]  /*3640*/  FMUL.FTZ R6, R6, UR10 ;  /* 0x0000000a06067c20 */ /* 0x000fe20008410000 */
[----:B------:R-:W-:Y:S01]  /*3650*/  FMUL.FTZ R7, R7, UR10 ;  /* 0x0000000a07077c20 */ /* 0x000fe20008410000 */
[----:B------:R-:W-:Y:S01]  /*3660*/  FMUL.FTZ R4, R4, UR10 ;  /* 0x0000000a04047c20 */ /* 0x000fe20008410000 */
[----:B------:R1:W-:Y:S01]  /*3670*/  MUFU.TANH R156, R5 ;  /* 0x00000005009c7308 */ /* 0x0003e20000002400 */
[C---:B------:R-:W-:Y:S04]  /*3680*/  HMMA.16816.F32 R16, R104.reuse, R110, R16 ;  /* 0x0000006e6810723c */ /* 0x040fe80000001810 */
[----:B------:R-:W-:Y:S01]  /*3690*/  FMUL.FTZ R10, R10, UR10 ;  /* 0x0000000a0a0a7c20 */ /* 0x000fe20008410000 */
[----:B------:R-:W-:Y:S01]  /*36a0*/  FMUL.FTZ R8, R8, UR10 ;  /* 0x0000000a08087c20 */ /* 0x000fe20008410000 */
[----:B------:R-:W-:Y:S03]  /*36b0*/  FMUL.FTZ R11, R11, UR10 ;  /* 0x0000000a0b0b7c20 */ /* 0x000fe60008410000 */
[----:B------:R3:W-:Y:S02]  /*36c0*/  MUFU.TANH R160, R4 ;  /* 0x0000000400a07308 */ /* 0x0007e40000002400 */
[----:B------:R-:W-:Y:S01]  /*36d0*/  FMUL.FTZ R12, R12, UR10 ;  /* 0x0000000a0c0c7c20 */ /* 0x000fe20008410000 */
[----:B------:R-:W-:Y:S01]  /*36e0*/  FMUL.FTZ R14, R14, UR10 ;  /* 0x0000000a0e0e7c20 */ /* 0x000fe20008410000 */
[----:B------:R-:W-:Y:S06]  /*36f0*/  FMUL.FTZ R13, R13, UR10 ;  /* 0x0000000a0d0d7c20 */ /* 0x000fec0008410000 */
[----:B------:R-:W4:Y:S01]  /*3700*/  MUFU.TANH R158, R10 ;  /* 0x0000000a009e7308 */ /* 0x000f220000002400 */
[----:B-1----:R-:W-:Y:S01]  /*3710*/  FMUL.FTZ R5, R9, UR10 ;  /* 0x0000000a09057c20 */ /* 0x002fe20008410000 */
[----:B------:R-:W-:Y:S01]  /*3720*/  FMUL.FTZ R17, R17, UR10 ;  /* 0x0000000a11117c20 */ /* 0x000fe20008410000 */
[----:B------:R-:W-:Y:S01]  /*3730*/  FMUL.FTZ R16, R16, UR10 ;  /* 0x0000000a10107c20 */ /* 0x000fe20008410000 */
[----:B------:R-:W-:Y:S01]  /*3740*/  FMUL.FTZ R18, R18, UR10 ;  /* 0x0000000a12127c20 */ /* 0x000fe20008410000 */
[----:B------:R-:W-:Y:S05]  /*3750*/  FMUL.FTZ R19, R19, UR10 ;  /* 0x0000000a13137c20 */ /* 0x000fea0008410000 */
[----:B------:R-:W-:Y:S01]  /*3760*/  MUFU.TANH R72, R12 ;  /* 0x0000000c00487308 */ /* 0x000fe20000002400 */
[----:B---3--:R-:W-:Y:S04]  /*3770*/  MOV R4, UR39 ;  /* 0x0000002700047c02 */ /* 0x008fe80008000f00 */
[----:B------:R-:W-:Y:S05]  /*3780*/  @P2 LEA R9, R4, R0, 0x7 ;  /* 0x0000000004092211 */ /* 0x000fea00078e38ff */
[----:B------:R1:W3:Y:S01]  /*3790*/  MUFU.TANH R10, R8 ;  /* 0x00000008000a7308 */ /* 0x0002e20000002400 */
[----:B--2---:R-:W-:Y:S01]  /*37a0*/  LEA R100, P2, R159, R2, 0x2 ;  /* 0x000000029f647211 */ /* 0x004fe200078410ff */
[----:B----4-:R-:W-:Y:S01]  /*37b0*/  STL [R1+0x24], R158 ;  /* 0x0000249e01007387 */ /* 0x010fe20000100800 */
[C---:B------:R-:W-:Y:S01]  /*37c0*/  @P0 VIADD R0, R9.reuse, 0x1 ;  /* 0x0000000109000836 */ /* 0x040fe20000000000 */
[----:B------:R-:W-:Y:S02]  /*37d0*/  @P5 ISETP.GE.AND P5, PT, R9, UR36, PT ;  /* 0x0000002409005c0c */ /* 0x000fe4000bfa6270 */
[----:B------:R-:W-:Y:S04]  /*37e0*/  LEA.HI.X R101, R159, R3, RZ, 0x2, P2 ;  /* 0x000000039f657211 */ /* 0x000fe800010f14ff */
[----:B------:R-:W-:Y:S01]  /*37f0*/  MUFU.TANH R91, R17 ;  /* 0x00000011005b7308 */ /* 0x000fe20000002400 */
[----:B------:R-:W-:Y:S01]  /*3800*/  @P6 ISETP.GE.AND P6, PT, R0, UR36, PT ;  /* 0x0000002400006c0c */ /* 0x000fe2000bfc6270 */
[C---:B------:R-:W-:Y:S01]  /*3810*/  VIADD R0, R163.reuse, 0xffffffd9 ;  /* 0xffffffd9a3007836 */ /* 0x040fe20000000000 */
[----:B------:R-:W2:Y:S01]  /*3820*/  LDG.E R111, desc[UR30][R100.64+0x20] ;  /* 0x0000201e646f7981 */ /* 0x000ea2000c1e1900 */
[----:B------:R-:W-:Y:S02]  /*3830*/  IADD3 R3, PT, PT, R163, -0x1f, RZ ;  /* 0xffffffe1a3037810 */ /* 0x000fe40007ffe0ff */
[----:B------:R-:W-:Y:S01]  /*3840*/  PLOP3.LUT P0, PT, PT, PT, UP1, 0x80, 0x8 ;  /* 0x000000000008781c */ /* 0x000fe20003f0f018 */
[----:B------:R-:W5:Y:S03]  /*3850*/  LDG.E R110, desc[UR30][R100.64+0x100] ;  /* 0x0001001e646e7981 */ /* 0x000f66000c1e1900 */
[----:B------:R-:W4:Y:S01]  /*3860*/  MUFU.TANH R74, R5 ;  /* 0x00000005004a7308 */ /* 0x000f220000002400 */
[----:B------:R-:W-:Y:S01]  /*3870*/  IABS R2, R0 ;  /* 0x0000000000027213 */ /* 0x000fe20000000000 */
[----:B-1----:R-:W-:Y:S01]  /*3880*/  FMUL.FTZ R8, R15, UR10 ;  /* 0x0000000a0f087c20 */ /* 0x002fe20008410000 */
[----:B---3--:R1:W-:Y:S01]  /*3890*/  STL [R1+0x10], R10 ;  /* 0x0000100a01007387 */ /* 0x0083e20000100800 */
[----:B------:R-:W-:Y:S01]  /*38a0*/  IABS R0, R3 ;  /* 0x0000000300007213 */ /* 0x000fe20000000000 */
[----:B------:R-:W-:Y:S01]  /*38b0*/  @P3 VIADD R3, R9, 0x8 ;  /* 0x0000000809033836 */ /* 0x000fe20000000000 */
[----:B------:R-:W-:Y:S01]  /*38c0*/  I2FP.F32.S32 R102, R2 ;  /* 0x0000000200667245 */ /* 0x000fe20000201400 */
[----:B------:R-:W5:Y:S03]  /*38d0*/  LDG.E R109, desc[UR30][R100.64+0x120] ;  /* 0x0001201e646d7981 */ /* 0x000f66000c1e1900 */
[----:B------:R-:W-:Y:S01]  /*38e0*/  MUFU.TANH R73, R8 ;  /* 0x0000000800497308 */ /* 0x000fe20000002400 */
[----:B------:R-:W-:Y:S01]  /*38f0*/  I2FP.F32.S32 R108, R0 ;  /* 0x00000000006c7245 */ /* 0x000fe20000201400 */
[C---:B------:R-:W-:Y:S02]  /*3900*/  VIADD R2, R163.reuse, 0x21 ;  /* 0x00000021a3027836 */ /* 0x040fe40000000000 */
[----:B------:R-:W-:Y:S01]  /*3910*/  FFMA.FTZ R12, R102, -UR15, R160 ;  /* 0x8000000f660c7c23 */ /* 0x000fe200080100a0 */
[----:B------:R-:W-:Y:S02]  /*3920*/  PLOP3.LUT P2, PT, PT, PT, UP1, 0x80, 0x8 ;  /* 0x000000000008781c */ /* 0x000fe40003f4f018 */
[----:B------:R-:W-:Y:S03]  /*3930*/  IADD3 R15, PT, PT, R163, 0x19, RZ ;  /* 0x00000019a30f7810 */ /* 0x000fe60007ffe0ff */
[----:B------:R-:W3:Y:S01]  /*3940*/  MUFU.TANH R70, R11 ;  /* 0x0000000b00467308 */ /* 0x000ee20000002400 */
[----:B------:R-:W-:Y:S01]  /*3950*/  @P0 FSEL R12, R12, -INF , !P5 ;  /* 0xff8000000c0c0808 */ /* 0x000fe20006800000 */
[----:B----4-:R-:W-:Y:S01]  /*3960*/  STL [R1+0x8], R74 ;  /* 0x0000084a01007387 */ /* 0x010fe20000100800 */
[----:B------:R-:W-:Y:S02]  /*3970*/  IABS R15, R15 ;  /* 0x0000000f000f7213 */ /* 0x000fe40000000000 */
[----:B------:R-:W-:Y:S01]  /*3980*/  PLOP3.LUT P0, PT, PT, PT, UP1, 0x80, 0x8 ;  /* 0x000000000008781c */ /* 0x000fe20003f0f018 */
[----:B------:R-:W4:Y:S01]  /*3990*/  LDL R76, [R1+0x4c] ;  /* 0x00004c00014c7983 */ /* 0x000f220000100800 */
[----:B------:R-:W-:Y:S03]  /*39a0*/  I2FP.F32.S32 R15, R15 ;  /* 0x0000000f000f7245 */ /* 0x000fe60000201400 */
[----:B------:R-:W-:Y:S01]  /*39b0*/  MUFU.TANH R233, R18 ;  /* 0x0000001200e97308 */ /* 0x000fe20000002400 */
[----:B------:R-:W-:Y:S01]  /*39c0*/  PLOP3.LUT P3, PT, PT, PT, UP1, 0x80, 0x8 ;  /* 0x000000000008781c */ /* 0x000fe20003f6f018 */
[----:B------:R-:W2:Y:S01]  /*39d0*/  LDL R75, [R1+0x48] ;  /* 0x00004800014b7983 */ /* 0x000ea20000100800 */
[----:B------:R-:W-:Y:S01]  /*39e0*/  IABS R0, R2 ;  /* 0x0000000200007213 */ /* 0x000fe20000000000 */
[----:B-1----:R-:W-:Y:S03]  /*39f0*/  FFMA.FTZ R10, R15, -UR15, R10 ;  /* 0x8000000f0f0a7c23 */ /* 0x002fe6000801000a */
[----:B------:R-:W-:Y:S03]  /*3a00*/  I2FP.F32.S32 R0, R0 ;  /* 0x0000000000007245 */ /* 0x000fe60000201400 */
[----:B------:R-:W1:Y:S01]  /*3a10*/  MUFU.TANH R71, R14 ;  /* 0x0000000e00477308 */ /* 0x000e620000002400 */
[----:B---3--:R-:W-:Y:S01]  /*3a20*/  STL [R1+0x20], R70 ;  /* 0x0000204601007387 */ /* 0x008fe20000100800 */
[----:B------:R-:W-:Y:S03]  /*3a30*/  @P0 FSEL R10, R10, -INF , !P5 ;  /* 0xff8000000a0a0808 */ /* 0x000fe60006800000 */
[----:B------:R-:W-:Y:S01]  /*3a40*/  STL [R1+0x4], R72 ;  /* 0x0000044801007387 */ /* 0x000fe20000100800 */
[----:B------:R-:W-:Y:S04]  /*3a50*/  @P3 ISETP.GE.AND P3, PT, R3, UR36, PT ;  /* 0x0000002403003c0c */ /* 0x000fe8000bf66270 */
[----:B------:R3:W-:Y:S10]  /*3a60*/  MUFU.TANH R92, R16 ;  /* 0x00000010005c7308 */ /* 0x0007f40000002400 */
[----:B------:R-:W3:Y:S01]  /*3a70*/  MUFU.TANH R69, R6 ;  /* 0x0000000600457308 */ /* 0x000ee20000002400 */
[----:B-1----:R-:W-:Y:S01]  /*3a80*/  STL [R1+0x1c], R71 ;  /* 0x00001c4701007387 */ /* 0x002fe20000100800 */
[----:B------:R-:W-:Y:S03]  /*3a90*/  VIADD R14, R163, 0x20 ;  /* 0x00000020a30e7836 */ /* 0x000fe60000000000 */
[----:B------:R-:W-:Y:S05]  /*3aa0*/  STL [R1+0x18], R73 ;  /* 0x0000184901007387 */ /* 0x000fea0000100800 */
[----:B------:R1:W1:Y:S01]  /*3ab0*/  MUFU.TANH R68, R7 ;  /* 0x0000000700447308 */ /* 0x0002620000002400 */
[----:B---3--:R-:W3:Y:S04]  /*3ac0*/  LDL R16, [R1+0x40] ;  /* 0x0000400001107983 */ /* 0x008ee80000100800 */
[----:B------:R-:W3:Y:S05]  /*3ad0*/  LDL R17, [R1+0x44] ;  /* 0x0000440001117983 */ /* 0x000eea0000100800 */
[----:B------:R1:W-:Y:S01]  /*3ae0*/  MUFU.TANH R252, R13 ;  /* 0x0000000d00fc7308 */ /* 0x0003e20000002400 */
[----:B------:R-:W-:Y:S05]  /*3af0*/  FFMA.FTZ R11, R108, -UR15, R69 ;  /* 0x8000000f6c0b7c23 */ /* 0x000fea0008010045 */
[----:B------:R-:W-:Y:S04]  /*3b00*/  @P2 FSEL R11, R11, -INF , !P5 ;  /* 0xff8000000b0b2808 */ /* 0x000fe80006800000 */
[----:B------:R1:W-:Y:S01]  /*3b10*/  MUFU.TANH R231, R19 ;  /* 0x0000001300e77308 */ /* 0x0003e20000002400 */
[----:B------:R-:W-:Y:S01]  /*3b20*/  PLOP3.LUT P2, PT, PT, PT, UP1, 0x80, 0x8 ;  /* 0x000000000008781c */ /* 0x000fe20003f4f018 */
[----:B-1----:R-:W1:Y:S01]  /*3b30*/  LDSM.16.M88.4 R4, [R151+0x6400] ;  /* 0x006400009704783b */ /* 0x002e620000000200 */
[----:B------:R-:W-:Y:S01]  /*3b40*/  FFMA.FTZ R13, R0, -UR15, R158 ;  /* 0x8000000f000d7c23 */ /* 0x000fe2000801009e */
[----:B------:R-:W-:Y:S10]  /*3b50*/  VIADD R0, R163, 0xffffffd8 ;  /* 0xffffffd8a3007836 */ /* 0x000ff40000000000 */
[----:B------:R-:W-:Y:S02]  /*3b60*/  @P2 FSEL R13, R13, -INF , !P5 ;  /* 0xff8000000d0d2808 */ /* 0x000fe40006800000 */
[----:B------:R-:W-:Y:S01]  /*3b70*/  IABS R0, R0 ;  /* 0x0000000000007213 */ /* 0x000fe20000000000 */
[C---:B------:R-:W-:Y:S01]  /*3b80*/  VIADD R19, R163.reuse, 0x10 ;  /* 0x00000010a3137836 */ /* 0x040fe20000000000 */
[----:B------:R-:W-:Y:S02]  /*3b90*/  PLOP3.LUT P5, PT, PT, PT, UP1, 0x80, 0x8 ;  /* 0x000000000008781c */ /* 0x000fe40003faf018 */
[----:B------:R-:W-:Y:S02]  /*3ba0*/  MOV R2, R0 ;  /* 0x0000000000027202 */ /* 0x000fe40000000f00 */
[----:B------:R-:W-:Y:S04]  /*3bb0*/  IABS R19, R19 ;  /* 0x0000001300137213 */ /* 0x000fe80000000000 */
[----:B------:R-:W-:Y:S01]  /*3bc0*/  I2FP.F32.S32 R19, R19 ;  /* 0x0000001300137245 */ /* 0x000fe20000201400 */
[-C--:B-1----:R-:W-:Y:S08]  /*3bd0*/  HMMA.16816.F32 R20, R104, R4.reuse, R20 ;  /* 0x000000046814723c */ /* 0x082ff00000001814 */
[C---:B------:R-:W-:Y:S04]  /*3be0*/  HMMA.16816.F32 R24, R112.reuse, R4, R24 ;  /* 0x000000047018723c */ /* 0x040fe80000001818 */
[----:B------:R-:W-:Y:S04]  /*3bf0*/  VIADD R4, R163, 0xffffffe0 ;  /* 0xffffffe0a3047836 */ /* 0x000fe80000000000 */
[-C--:B------:R-:W-:Y:S03]  /*3c00*/  HMMA.16816.F32 R28, R112, R6.reuse, R28 ;  /* 0x00000006701c723c */ /* 0x080fe6000000181c */
[----:B------:R-:W-:Y:S01]  /*3c10*/  FMUL.FTZ R5, R20, UR10 ;  /* 0x0000000a14057c20 */ /* 0x000fe20008410000 */
[----:B------:R-:W-:Y:S01]  /*3c20*/  FMUL.FTZ R21, R21, UR10 ;  /* 0x0000000a15157c20 */ /* 0x000fe20008410000 */
[----:B------:R-:W-:Y:S01]  /*3c30*/  FMUL.FTZ R23, R23, UR10 ;  /* 0x0000000a17177c20 */ /* 0x000fe20008410000 */
[----:B------:R-:W-:Y:S01]  /*3c40*/  IABS R0, R4 ;  /* 0x0000000400007213 */ /* 0x000fe20000000000 */
[----:B------:R1:W-:Y:S01]  /*3c50*/  MUFU.TANH R90, R5 ;  /* 0x00000005005a7308 */ /* 0x0003e20000002400 */
[----:B------:R-:W-:Y:S01]  /*3c60*/  I2FP.F32.S32 R20, R2 ;  /* 0x0000000200147245 */ /* 0x000fe20000201400 */
[C---:B------:R-:W-:Y:S02]  /*3c70*/  VIADD R4, R163.reuse, 0x18 ;  /* 0x00000018a3047836 */ /* 0x040fe40000000000 */
[----:B------:R-:W-:Y:S01]  /*3c80*/  FMUL.FTZ R22, R22, UR10 ;  /* 0x0000000a16167c20 */ /* 0x000fe20008410000 */
[C---:B------:R-:W-:Y:S05]  /*3c90*/  HMMA.16816.F32 R32, R104.reuse, R6, R32 ;  /* 0x000000066820723c */ /* 0x040fea0000001820 */
[----:B------:R1:W-:Y:S01]  /*3ca0*/  MUFU.TANH R229, R22 ;  /* 0x0000001600e57308 */ /* 0x0003e20000002400 */
[----:B------:R-:W-:Y:S01]  /*3cb0*/  FFMA.FTZ R2, R20, -UR15, R156 ;  /* 0x8000000f14027c23 */ /* 0x000fe2000801009c */
[----:B------:R-:W-:Y:S01]  /*3cc0*/  IABS R4, R4 ;  /* 0x0000000400047213 */ /* 0x000fe20000000000 */
[----:B------:R-:W-:Y:S01]  /*3cd0*/  FMUL.FTZ R26, R26, UR10 ;  /* 0x0000000a1a1a7c20 */ /* 0x000fe20008410000 */
[----:B------:R-:W-:Y:S02]  /*3ce0*/  VIADD R6, R163, 0x9 ;  /* 0x00000009a3067836 */ /* 0x000fe40000000000 */
[----:B------:R-:W-:Y:S01]  /*3cf0*/  FMUL.FTZ R27, R27, UR10 ;  /* 0x0000000a1b1b7c20 */ /* 0x000fe20008410000 */
[----:B------:R-:W-:Y:S01]  /*3d00*/  @P5 FSEL R2, R2, -INF , !P6 ;  /* 0xff80000002025808 */ /* 0x000fe20007000000 */
[----:B------:R-:W-:Y:S02]  /*3d10*/  FMUL.FTZ R30, R30, UR10 ;  /* 0x0000000a1e1e7c20 */ /* 0x000fe40008410000 */
[----:B------:R1:W-:Y:S01]  /*3d20*/  MUFU.TANH R89, R21 ;  /* 0x0000001500597308 */ /* 0x0003e20000002400 */
[----:B------:R-:W-:Y:S01]  /*3d30*/  PLOP3.LUT P5, PT, PT, PT, UP1, 0x80, 0x8 ;  /* 0x000000000008781c */ /* 0x000fe20003faf018 */
[----:B------:R-:W-:Y:S01]  /*3d40*/  FMUL.FTZ R24, R24, UR10 ;  /* 0x0000000a18187c20 */ /* 0x000fe20008410000 */
[----:B-1----:R-:W-:Y:S01]  /*3d50*/  MOV R5, R0 ;  /* 0x0000000000057202 */ /* 0x002fe20000000f00 */
[----:B------:R-:W-:Y:S01]  /*3d60*/  FMUL.FTZ R28, R28, UR10 ;  /* 0x0000000a1c1c7c20 */ /* 0x000fe20008410000 */
[----:B------:R-:W-:Y:S01]  /*3d70*/  IABS R0, R14 ;  /* 0x0000000e00007213 */ /* 0x000fe20000000000 */
[----:B------:R-:W-:Y:S01]  /*3d80*/  FMUL.FTZ R25, R25, UR10 ;  /* 0x0000000a19197c20 */ /* 0x000fe20008410000 */
[----:B------:R-:W-:Y:S03]  /*3d90*/  I2FP.F32.S32 R103, R5 ;  /* 0x0000000500677245 */ /* 0x000fe60000201400 */
[----:B------:R-:W1:Y:S01]  /*3da0*/  MUFU.TANH R26, R26 ;  /* 0x0000001a001a7308 */ /* 0x000e620000002400 */
[----:B------:R-:W-:Y:S01]  /*3db0*/  I2FP.F32.S32 R14, R4 ;  /* 0x00000004000e7245 */ /* 0x000fe20000201400 */
[----:B------:R-:W-:Y:S02]  /*3dc0*/  IMAD.MOV.U32 R5, RZ, RZ, R0 ;  /* 0x000000ffff057224 */ /* 0x000fe400078e0000 */
[----:B------:R-:W-:Y:S01]  /*3dd0*/  FMUL.FTZ R32, R32, UR10 ;  /* 0x0000000a20207c20 */ /* 0x000fe20008410000 */
[----:B------:R-:W-:Y:S01]  /*3de0*/  FFMA.FTZ R0, R103, -UR15, R68 ;  /* 0x8000000f67007c23 */ /* 0x000fe20008010044 */
[----:B------:R-:W-:Y:S02]  /*3df0*/  VIADD R22, R163, 0x11 ;  /* 0x00000011a3167836 */ /* 0x000fe40000000000 */
[----:B------:R-:W-:Y:S01]  /*3e00*/  FMUL.FTZ R33, R33, UR10 ;  /* 0x0000000a21217c20 */ /* 0x000fe20008410000 */
[----:B------:R-:W-:Y:S01]  /*3e10*/  I2FP.F32.S32 R4, R5 ;  /* 0x0000000500047245 */ /* 0x000fe20000201400 */
[----:B------:R-:W-:Y:S01]  /*3e20*/  MUFU.TANH R86, R32 ;  /* 0x0000002000567308 */ /* 0x000fe20000002400 */
[----:B------:R-:W-:Y:S01]  /*3e30*/  FFMA.FTZ R5, R14, -UR15, R74 ;  /* 0x8000000f0e057c23 */ /* 0x000fe2000801004a */
[----:B------:R-:W-:Y:S01]  /*3e40*/  IABS R22, R22 ;  /* 0x0000001600167213 */ /* 0x000fe20000000000 */
[----:B------:R-:W-:Y:S01]  /*3e50*/  FMUL.FTZ R29, R29, UR10 ;  /* 0x0000000a1d1d7c20 */ /* 0x000fe20008410000 */
[----:B------:R-:W-:Y:S01]  /*3e60*/  FFMA.FTZ R4, R4, -UR15, R70 ;  /* 0x8000000f04047c23 */ /* 0x000fe20008010046 */
[----:B------:R-:W-:Y:S01]  /*3e70*/  IADD3 R21, PT, PT, R163, -0x2f, RZ ;  /* 0xffffffd1a3157810 */ /* 0x000fe20007ffe0ff */
[----:B------:R-:W-:Y:S01]  /*3e80*/  FMUL.FTZ R31, R31, UR10 ;  /* 0x0000000a1f1f7c20 */ /* 0x000fe20008410000 */
[----:B------:R-:W-:Y:S03]  /*3e90*/  I2FP.F32.S32 R22, R22 ;  /* 0x0000001600167245 */ /* 0x000fe60000201400 */
[----:B------:R-:W-:Y:S01]  /*3ea0*/  MUFU.TANH R226, R23 ;  /* 0x0000001700e27308 */ /* 0x000fe20000002400 */
[----:B------:R-:W-:Y:S01]  /*3eb0*/  @P5 FSEL R4, R4, -INF , !P6 ;  /* 0xff80000004045808 */ /* 0x000fe20007000000 */
[----:B-1----:R1:W-:Y:S01]  /*3ec0*/  STL [R1+0x14], R26 ;  /* 0x0000141a01007387 */ /* 0x0023e20000100800 */
[----:B------:R-:W-:Y:S01]  /*3ed0*/  PLOP3.LUT P5, PT, PT, PT, UP1, 0x80, 0x8 ;  /* 0x000000000008781c */ /* 0x000fe20003faf018 */
[----:B------:R-:W-:Y:S01]  /*3ee0*/  FMUL.FTZ R35, R35, UR10 ;  /* 0x0000000a23237c20 */ /* 0x000fe20008410000 */
[----:B------:R-:W-:Y:S01]  /*3ef0*/  IABS R21, R21 ;  /* 0x0000001500157213 */ /* 0x000fe20000000000 */
[----:B------:R-:W-:Y:S04]  /*3f00*/  FMUL.FTZ R34, R34, UR10 ;  /* 0x0000000a22227c20 */ /* 0x000fe80008410000 */
[----:B------:R1:W-:Y:S01]  /*3f10*/  MUFU.TANH R244, R24 ;  /* 0x0000001800f47308 */ /* 0x0003e20000002400 */
[----:B------:R-:W-:Y:S09]  /*3f20*/  I2FP.F32.S32 R21, R21 ;  /* 0x0000001500157245 */ /* 0x000ff20000201400 */
[----:B------:R1:W-:Y:S10]  /*3f30*/  MUFU.TANH R243, R25 ;  /* 0x0000001900f37308 */ /* 0x0003f40000002400 */
[----:B------:R-:W-:Y:S01]  /*3f40*/  MUFU.TANH R236, R29 ;  /* 0x0000001d00ec7308 */ /* 0x000fe20000002400 */
[----:B-1----:R-:W-:Y:S09]  /*3f50*/  IABS R24, R6 ;  /* 0x0000000600187213 */ /* 0x002ff20000000000 */
[----:B------:R-:W-:Y:S01]  /*3f60*/  MUFU.TANH R238, R28 ;  /* 0x0000001c00ee7308 */ /* 0x000fe20000002400 */
[----:B------:R-:W-:Y:S04]  /*3f70*/  IADD3 R25, PT, PT, R163, -0x38, RZ ;  /* 0xffffffc8a3197810 */ /* 0x000fe80007ffe0ff */
[----:B------:R-:W-:Y:S05]  /*3f80*/  IABS R25, R25 ;  /* 0x0000001900197213 */ /* 0x000fea0000000000 */
[----:B------:R-:W-:Y:S01]  /*3f90*/  MUFU.TANH R85, R33 ;  /* 0x0000002100557308 */ /* 0x000fe20000002400 */
[----:B------:R-:W-:Y:S09]  /*3fa0*/  I2FP.F32.S32 R25, R25 ;  /* 0x0000001900197245 */ /* 0x000ff20000201400 */
[----:B------:R-:W-:Y:S10]  /*3fb0*/  MUFU.TANH R251, R31 ;  /* 0x0000001f00fb7308 */ /* 0x000ff40000002400 */
[----:B------:R-:W-:Y:S10]  /*3fc0*/  MUFU.TANH R214, R35 ;  /* 0x0000002300d67308 */ /* 0x000ff40000002400 */
[----:B------:R-:W-:Y:S01]  /*3fd0*/  MUFU.TANH R217, R34 ;  /* 0x0000002200d97308 */ /* 0x000fe20000002400 */
[C---:B----4-:R-:W-:Y:S01]  /*3fe0*/  FSETP.NEU.FTZ.AND P0, PT, R76.reuse, -INF , PT ;  /* 0xff8000004c00780b */ /* 0x050fe20003f1d000 */
[----:B------:R-:W-:Y:S01]  /*3ff0*/  FMUL.FTZ R8, R76, 1.4426950216293334961 ;  /* 0x3fb8aa3b4c087820 */ /* 0x000fe20000410000 */
[C---:B--2---:R-:W-:Y:S01]  /*4000*/  FSETP.NEU.FTZ.AND P2, PT, R75.reuse, -INF , PT ;  /* 0xff8000004b00780b */ /* 0x044fe20003f5d000 */
[----:B------:R-:W-:Y:S03]  /*4010*/  FMUL.FTZ R3, R75, 1.4426950216293334961 ;  /* 0x3fb8aa3b4b037820 */ /* 0x000fe60000410000 */
[----:B------:R-:W-:Y:S02]  /*4020*/  FSEL R8, R8, RZ, P0 ;  /* 0x000000ff08087208 */ /* 0x000fe40000000000 */
[----:B------:R-:W-:Y:S02]  /*4030*/  PLOP3.LUT P0, PT, PT, PT, UP1, 0x80, 0x8 ;  /* 0x000000000008781c */ /* 0x000fe40003f0f018 */
[----:B------:R-:W-:Y:S01]  /*4040*/  FSEL R3, R3, RZ, P2 ;  /* 0x000000ff03037208 */ /* 0x000fe20001000000 */
[--C-:B------:R-:W-:Y:S01]  /*4050*/  FFMA.FTZ R2, R2, UR9, -R8.reuse ;  /* 0x0000000902027c23 */ /* 0x100fe20008010808 */
[----:B------:R-:W-:Y:S01]  /*4060*/  PLOP3.LUT P2, PT, PT, PT, UP1, 0x80, 0x8 ;  /* 0x000000000008781c */ /* 0x000fe20003f4f018 */
[----:B------:R-:W-:Y:S02]  /*4070*/  FFMA.FTZ R12, R12, UR9, -R8 ;  /* 0x000000090c0c7c23 */ /* 0x000fe40008010808 */
[----:B------:R-:W-:Y:S01]  /*4080*/  MUFU.EX2 R97, R2 ;  /* 0x0000000200617308 */ /* 0x000fe20000000800 */
[--C-:B------:R-:W-:Y:S09]  /*4090*/  FFMA.FTZ R11, R11, UR9, -R3.reuse ;  /* 0x000000090b0b7c23 */ /* 0x100ff20008010803 */
[----:B------:R1:W2:Y:S01]  /*40a0*/  MUFU.EX2 R158, R12 ;  /* 0x0000000c009e7308 */ /* 0x0002a20000000800 */
[----:B------:R-:W-:Y:S09]  /*40b0*/  @P0 FSEL R0, R0, -INF , !P6 ;  /* 0xff80000000000808 */ /* 0x000ff20007000000 */
[----:B------:R4:W-:Y:S01]  /*40c0*/  MUFU.EX2 R70, R11 ;  /* 0x0000000b00467308 */ /* 0x0009e20000000800 */
[----:B------:R-:W-:Y:S01]  /*40d0*/  @P2 FSEL R5, R5, -INF , !P6 ;  /* 0xff80000005052808 */ /* 0x000fe20007000000 */
[----:B------:R-:W-:Y:S01]  /*40e0*/  FFMA.FTZ R0, R0, UR9, -R3 ;  /* 0x0000000900007c23 */ /* 0x000fe20008010803 */
[----:B------:R-:W-:Y:S07]  /*40f0*/  PLOP3.LUT P6, PT, PT, PT, UP1, 0x80, 0x8 ;  /* 0x000000000008781c */ /* 0x000fee0003fcf018 */
[----:B------:R2:W-:Y:S01]  /*4100*/  MUFU.EX2 R159, R0 ;  /* 0x00000000009f7308 */ /* 0x0005e20000000800 */
[----:B-1----:R-:W-:Y:S01]  /*4110*/  @P5 VIADD R12, R9, 0x9 ;  /* 0x00000009090c5836 */ /* 0x002fe20000000000 */
[----:B------:R-:W-:Y:S02]  /*4120*/  PLOP3.LUT P5, PT, PT, PT, UP1, 0x80, 0x8 ;  /* 0x000000000008781c */ /* 0x000fe40003faf018 */
[C---:B---3--:R-:W-:Y:S01]  /*4130*/  FSETP.NEU.FTZ.AND P2, PT, R16.reuse, -INF , PT ;  /* 0xff8000001000780b */ /* 0x048fe20003f5d000 */
[----:B----4-:R-:W-:Y:S01]  /*4140*/  FMUL.FTZ R11, R16, 1.4426950216293334961 ;  /* 0x3fb8aa3b100b7820 */ /* 0x010fe20000410000 */
[----:B------:R-:W-:Y:S01]  /*4150*/  FFMA.FTZ R16, R21, -UR15, R92 ;  /* 0x8000000f15107c23 */ /* 0x000fe2000801005c */
[C---:B------:R-:W-:Y:S01]  /*4160*/  FSETP.NEU.FTZ.AND P0, PT, R17.reuse, -INF , PT ;  /* 0xff8000001100780b */ /* 0x040fe20003f1d000 */
[----:B------:R-:W-:Y:S01]  /*4170*/  FMUL.FTZ R2, R17, 1.4426950216293334961 ;  /* 0x3fb8aa3b11027820 */ /* 0x000fe20000410000 */
[----:B------:R-:W-:Y:S01]  /*4180*/  @P6 ISETP.GE.AND P6, PT, R12, UR36, PT ;  /* 0x000000240c006c0c */ /* 0x000fe2000bfc6270 */
[----:B------:R-:W-:Y:S01]  /*4190*/  FFMA.FTZ R12, R15, -UR15, R71 ;  /* 0x8000000f0f0c7c23 */ /* 0x000fe20008010047 */
[----:B--2---:R-:W-:Y:S01]  /*41a0*/  FSEL R0, R11, RZ, P2 ;  /* 0x000000ff0b007208 */ /* 0x004fe20001000000 */
[----:B------:R-:W-:Y:S01]  /*41b0*/  FFMA.FTZ R11, R22, -UR15, R72 ;  /* 0x8000000f160b7c23 */ /* 0x000fe20008010048 */
[----:B------:R-:W-:Y:S01]  /*41c0*/  FSEL R2, R2, RZ, P0 ;  /* 0x000000ff02027208 */ /* 0x000fe20000000000 */
[----:B------:R-:W1:Y:S01]  /*41d0*/  MUFU.TANH R72, R27 ;  /* 0x0000001b00487308 */ /* 0x000e620000002400 */
[----:B------:R-:W-:Y:S01]  /*41e0*/  PLOP3.LUT P0, PT, PT, PT, UP1, 0x80, 0x8 ;  /* 0x000000000008781c */ /* 0x000fe20003f0f018 */
[----:B------:R-:W-:Y:S01]  /*41f0*/  FFMA.FTZ R17, R102, -UR15, R233 ;  /* 0x8000000f66117c23 */ /* 0x000fe200080100e9 */
[----:B------:R-:W-:Y:S01]  /*4200*/  PLOP3.LUT P2, PT, PT, PT, UP1, 0x80, 0x8 ;  /* 0x000000000008781c */ /* 0x000fe20003f4f018 */
[----:B------:R-:W-:Y:S01]  /*4210*/  IMAD.MOV.U32 R102, RZ, RZ, R160 ;  /* 0x000000ffff667224 */ /* 0x000fe200078e00a0 */
[----:B------:R-:W-:Y:S01]  /*4220*/  @P5 FSEL R16, R16, -INF , !P3 ;  /* 0xff80000010105808 */ /* 0x000fe20005800000 */
[----:B------:R2:W3:Y:S01]  /*4230*/  LDG.E R160, desc[UR30][R100.64] ;  /* 0x0000001e64a07981 */ /* 0x0004e2000c1e1900 */
[----:B------:R-:W-:Y:S03]  /*4240*/  PLOP3.LUT P5, PT, PT, PT, UP1, 0x80, 0x8 ;  /* 0x000000000008781c */ /* 0x000fe60003faf018 */
[----:B------:R-:W4:Y:S01]  /*4250*/  MUFU.TANH R71, R30 ;  /* 0x0000001e00477308 */ /* 0x000f220000002400 */
[----:B------:R-:W-:Y:S01]  /*4260*/  FFMA.FTZ R5, R5, UR9, -R2 ;  /* 0x0000000905057c23 */ /* 0x000fe20008010802 */
[----:B------:R-:W-:Y:S01]  /*4270*/  FFMA.FTZ R4, R4, UR9, -R0 ;  /* 0x0000000904047c23 */ /* 0x000fe20008010800 */
[----:B------:R-:W-:Y:S01]  /*4280*/  FFMA.FTZ R10, R10, UR9, -R2 ;  /* 0x000000090a0a7c23 */ /* 0x000fe20008010802 */
[----:B------:R-:W-:Y:S01]  /*4290*/  FFMA.FTZ R13, R13, UR9, -R0 ;  /* 0x000000090d0d7c23 */ /* 0x000fe20008010800 */
[----:B------:R-:W-:Y:S01]  /*42a0*/  FFMA.FTZ R22, R22, -UR15, R26 ;  /* 0x8000000f16167c23 */ /* 0x000fe2000801001a */
[----:B------:R-:W-:Y:S02]  /*42b0*/  @P0 FSEL R11, R11, -INF , !P3 ;  /* 0xff8000000b0b0808 */ /* 0x000fe40005800000 */
[----:B------:R-:W-:Y:S02]  /*42c0*/  PLOP3.LUT P0, PT, PT, PT, UP1, 0x80, 0x8 ;  /* 0x000000000008781c */ /* 0x000fe40003f0f018 */
[----:B------:R2:W-:Y:S01]  /*42d0*/  MUFU.EX2 R234, R5 ;  /* 0x0000000500ea7308 */ /* 0x0005e20000000800 */
[----:B------:R-:W-:Y:S01]  /*42e0*/  @P2 FSEL R12, R12, -INF , !P3 ;  /* 0xff8000000c0c2808 */ /* 0x000fe20005800000 */
[----:B-1----:R-:W-:Y:S01]  /*42f0*/  STL [R1+0xc], R72 ;  /* 0x00000c4801007387 */ /* 0x002fe20000100800 */
[----:B------:R-:W-:Y:S07]  /*4300*/  PLOP3.LUT P2, PT, PT, PT, UP1, 0x80, 0x8 ;  /* 0x000000000008781c */ /* 0x000fee0003f4f018 */
[----:B------:R1:W-:Y:S01]  /*4310*/  MUFU.EX2 R247, R4 ;  /* 0x0000000400f77308 */ /* 0x0003e20000000800 */
[----:B------:R-:W-:Y:S09]  /*4320*/  FFMA.FTZ R11, R11, UR9, -R2 ;  /* 0x000000090b0b7c23 */ /* 0x000ff20008010802 */
[----:B------:R1:W-:Y:S01]  /*4330*/  MUFU.EX2 R235, R10 ;  /* 0x0000000a00eb7308 */ /* 0x0003e20000000800 */
[----:B----4-:R-:W-:Y:S01]  /*4340*/  STL [R1], R71 ;  /* 0x0000004701007387 */ /* 0x010fe20000100800 */
[----:B------:R-:W-:Y:S03]  /*4350*/  @P0 FSEL R17, R17, -INF , !P3 ;  /* 0xff80000011110808 */ /* 0x000fe60005800000 */
[----:B------:R-:W4:Y:S01]  /*4360*/  LDL R32, [R1+0x54] ;  /* 0x0000540001207983 */ /* 0x000f220000100800 */
[----:B------:R-:W-:Y:S04]  /*4370*/  PLOP3.LUT P0, PT, PT, PT, UP1, 0x80, 0x8 ;  /* 0x000000000008781c */ /* 0x000fe80003f0f018 */
[----:B------:R-:W-:Y:S01]  /*4380*/  MUFU.EX2 R250, R13 ;  /* 0x0000000d00fa7308 */ /* 0x000fe20000000800 */
[----:B------:R-:W-:Y:S01]  /*4390*/  PLOP3.LUT P3, PT, PT, PT, UP1, 0x80, 0x8 ;  /* 0x000000000008781c */ /* 0x000fe20003f6f018 */
[----:B------:R-:W3:Y:S01]  /*43a0*/  LDL R33, [R1+0x50] ;  /* 0x0000500001217983 */ /* 0x000ee20000100800 */
[----:B--2---:R-:W-:Y:S07]  /*43b0*/  @P2 IADD3 R5, PT, PT, R9, 0x10, RZ ;  /* 0x0000001009052810 */ /* 0x004fee0007ffe0ff */
[----:B------:R2:W-:Y:S01]  /*43c0*/  MUFU.EX2 R228, R11 ;  /* 0x0000000b00e47308 */ /* 0x0005e20000000800 */
[----:B------:R-:W-:Y:S01]  /*43d0*/  PLOP3.LUT P2, PT, PT, PT, UP1, 0x80, 0x8 ;  /* 0x000000000008781c */ /* 0x000fe20003f4f018 */
[----:B-1----:R-:W-:Y:S01]  /*43e0*/  VIADD R4, R163, 0xffffffd0 ;  /* 0xffffffd0a3047836 */ /* 0x002fe20000000000 */
[----:B------:R-:W-:Y:S01]  /*43f0*/  @P5 ISETP.GE.AND P5, PT, R5, UR36, PT ;  /* 0x0000002405005c0c */ /* 0x000fe2000bfa6270 */
[----:B------:R-:W-:Y:S03]  /*4400*/  FFMA.FTZ R17, R17, UR9, -R3 ;  /* 0x0000000911117c23 */ /* 0x000fe60008010803 */
[----:B------:R-:W-:Y:S01]  /*4410*/  IABS R5, R4 ;  /* 0x0000000400057213 */ /* 0x000fe20000000000 */
[----:B------:R-:W-:Y:S01]  /*4420*/  @P0 VIADD R10, R9, 0x11 ;  /* 0x00000011090a0836 */ /* 0x000fe20000000000 */
[----:B------:R-:W-:Y:S01]  /*4430*/  PLOP3.LUT P0, PT, PT, PT, UP1, 0x80, 0x8 ;  /* 0x000000000008781c */ /* 0x000fe20003f0f018 */
[----:B------:R-:W-:Y:S01]  /*4440*/  FFMA.FTZ R4, R19, -UR15, R252 ;  /* 0x8000000f13047c23 */ /* 0x000fe200080100fc */
[----:B------:R-:W-:Y:S01]  /*4450*/  I2FP.F32.S32 R18, R5 ;  /* 0x0000000500127245 */ /* 0x000fe20000201400 */
[----:B------:R1:W-:Y:S01]  /*4460*/  MUFU.EX2 R202, R17 ;  /* 0x0000001100ca7308 */ /* 0x0003e20000000800 */
[----:B------:R-:W-:Y:S01]  /*4470*/  @P3 ISETP.GE.AND P3, PT, R10, UR36, PT ;  /* 0x000000240a003c0c */ /* 0x000fe2000bf66270 */
[----:B------:R-:W-:Y:S01]  /*4480*/  FFMA.FTZ R10, R14, -UR15, R73 ;  /* 0x8000000f0e0a7c23 */ /* 0x000fe20008010049 */
[----:B------:R-:W-:Y:S01]  /*4490*/  @P2 FSEL R4, R4, -INF , !P6 ;  /* 0xff80000004042808 */ /* 0x000fe20007000000 */
[----:B------:R-:W-:Y:S01]  /*44a0*/  FFMA.FTZ R14, R18, -UR15, R91 ;  /* 0x8000000f120e7c23 */ /* 0x000fe2000801005b */
[----:B------:R-:W-:Y:S01]  /*44b0*/  PLOP3.LUT P2, PT, PT, PT, UP1, 0x80, 0x8 ;  /* 0x000000000008781c */ /* 0x000fe20003f4f018 */
[----:B--2---:R-:W-:Y:S01]  /*44c0*/  FFMA.FTZ R11, R12, UR9, -R0 ;  /* 0x000000090c0b7c23 */ /* 0x004fe20008010800 */
[----:B------:R-:W-:Y:S01]  /*44d0*/  IADD3 R5, PT, PT, R163, -0x37, RZ ;  /* 0xffffffc9a3057810 */ /* 0x000fe20007ffe0ff */
[----:B------:R-:W-:Y:S01]  /*44e0*/  FFMA.FTZ R15, R4, UR9, -R2 ;  /* 0x00000009040f7c23 */ /* 0x000fe20008010802 */
[----:B------:R-:W-:Y:S01]  /*44f0*/  FFMA.FTZ R13, R20, -UR15, R231 ;  /* 0x8000000f140d7c23 */ /* 0x000fe200080100e7 */
[----:B------:R-:W-:Y:S01]  /*4500*/  @P0 FSEL R10, R10, -INF , !P6 ;  /* 0xff8000000a0a0808 */ /* 0x000fe20007000000 */
[----:B------:R2:W-:Y:S01]  /*4510*/  MUFU.EX2 R246, R11 ;  /* 0x0000000b00f67308 */ /* 0x0005e20000000800 */
[----:B------:R-:W-:Y:S01]  /*4520*/  PLOP3.LUT P0, PT, PT, PT, UP1, 0x80, 0x8 ;  /* 0x000000000008781c */ /* 0x000fe20003f0f018 */
[----:B------:R-:W-:Y:S01]  /*4530*/  IMAD.MOV.U32 R20, RZ, RZ, R24 ;  /* 0x000000ffff147224 */ /* 0x000fe200078e0018 */
[----:B------:R-:W-:Y:S07]  /*4540*/  IABS R5, R5 ;  /* 0x0000000500057213 */ /* 0x000fee0000000000 */
[----:B------:R2:W-:Y:S01]  /*4550*/  MUFU.EX2 R227, R15 ;  /* 0x0000000f00e37308 */ /* 0x0005e20000000800 */
[----:B------:R-:W-:Y:S01]  /*4560*/  FFMA.FTZ R24, R16, UR9, -R8 ;  /* 0x0000000910187c23 */ /* 0x000fe20008010808 */
[----:B-1----:R-:W-:Y:S01]  /*4570*/  FFMA.FTZ R17, R19, -UR15, R72 ;  /* 0x8000000f13117c23 */ /* 0x002fe20008010048 */
[----:B------:R-:W-:Y:S01]  /*4580*/  @P2 FSEL R14, R14, -INF , !P6 ;  /* 0xff8000000e0e2808 */ /* 0x000fe20007000000 */
[----:B------:R-:W-:Y:S01]  /*4590*/  FFMA.FTZ R10, R10, UR9, -R0 ;  /* 0x000000090a0a7c23 */ /* 0x000fe20008010800 */
[----:B------:R-:W-:Y:S05]  /*45a0*/  PLOP3.LUT P2, PT, PT, PT, UP1, 0x80, 0x8 ;  /* 0x000000000008781c */ /* 0x000fea0003f4f018 */
[----:B------:R-:W-:Y:S01]  /*45b0*/  MUFU.EX2 R96, R24 ;  /* 0x0000001800607308 */ /* 0x000fe20000000800 */
[----:B------:R-:W-:Y:S01]  /*45c0*/  I2FP.F32.S32 R23, R5 ;  /* 0x0000000500177245 */ /* 0x000fe20000201400 */
[----:B------:R-:W-:Y:S01]  /*45d0*/  FFMA.FTZ R16, R14, UR9, -R8 ;  /* 0x000000090e107c23 */ /* 0x000fe20008010808 */
[----:B------:R-:W-:Y:S01]  /*45e0*/  I2FP.F32.S32 R20, R20 ;  /* 0x0000001400147245 */ /* 0x000fe20000201400 */
[----:B------:R-:W1:Y:S01]  /*45f0*/  LDSM.16.M88.4 R4, [R151+0x6800] ;  /* 0x006800009704783b */ /* 0x000e620000000200 */
[----:B------:R-:W-:Y:S01]  /*4600*/  @P0 FSEL R13, R13, -INF , !P6 ;  /* 0xff8000000d0d0808 */ /* 0x000fe20007000000 */
[----:B------:R-:W-:Y:S01]  /*4610*/  FFMA.FTZ R12, R23, -UR15, R90 ;  /* 0x8000000f170c7c23 */ /* 0x000fe2000801005a */
[----:B------:R-:W-:Y:S01]  /*4620*/  PLOP3.LUT P6, PT, PT, PT, UP1, 0x80, 0x8 ;  /* 0x000000000008781c */ /* 0x000fe20003fcf018 */
[----:B--2---:R-:W-:Y:S01]  /*4630*/  FFMA.FTZ R11, R25, -UR15, R89 ;  /* 0x8000000f190b7c23 */ /* 0x004fe20008010059 */
[----:B------:R-:W-:Y:S01]  /*4640*/  PLOP3.LUT P0, PT, PT, PT, UP1, 0x80, 0x8 ;  /* 0x000000000008781c */ /* 0x000fe20003f0f018 */
[----:B------:R2:W-:Y:S01]  /*4650*/  MUFU.EX2 R245, R10 ;  /* 0x0000000a00f57308 */ /* 0x0005e20000000800 */
[----:B------:R-:W-:Y:S01]  /*4660*/  FFMA.FTZ R13, R13, UR9, -R3 ;  /* 0x000000090d0d7c23 */ /* 0x000fe20008010803 */
[----:B------:R-:W-:Y:S01]  /*4670*/  @P2 FSEL R12, R12, -INF , !P5 ;  /* 0xff8000000c0c2808 */ /* 0x000fe20006800000 */
[----:B------:R-:W-:Y:S01]  /*4680*/  FFMA.FTZ R15, R21, -UR15, R229 ;  /* 0x8000000f150f7c23 */ /* 0x000fe200080100e5 */
[----:B------:R-:W-:Y:S06]  /*4690*/  PLOP3.LUT P2, PT, PT, PT, UP1, 0x80, 0x8 ;  /* 0x000000000008781c */ /* 0x000fec0003f4f018 */
[----:B------:R-:W-:Y:S01]  /*46a0*/  MUFU.EX2 R95, R16 ;  /* 0x00000010005f7308 */ /* 0x000fe20000000800 */
[C---:B------:R-:W-:Y:S01]  /*46b0*/  FFMA.FTZ R21, R20.reuse, -UR15, R244 ;  /* 0x8000000f14157c23 */ /* 0x040fe200080100f4 */
[----:B------:R-:W-:Y:S01]  /*46c0*/  FFMA.FTZ R20, R20, -UR15, R71 ;  /* 0x8000000f14147c23 */ /* 0x000fe20008010047 */
[----:B------:R-:W-:Y:S07]  /*46d0*/  FFMA.FTZ R12, R12, UR9, -R8 ;  /* 0x000000090c0c7c23 */ /* 0x000fee0008010808 */
[----:B------:R1:W-:Y:S01]  /*46e0*/  MUFU.EX2 R203, R13 ;  /* 0x0000000d00cb7308 */ /* 0x0003e20000000800 */
[----:B------:R-:W-:Y:S01]  /*46f0*/  @P6 FSEL R15, R15, -INF , !P5 ;  /* 0xff8000000f0f6808 */ /* 0x000fe20006800000 */
[----:B------:R-:W-:Y:S01]  /*4700*/  FFMA.FTZ R23, R23, -UR15, R217 ;  /* 0x8000000f17177c23 */ /* 0x000fe200080100d9 */
[----:B------:R-:W-:Y:S07]  /*4710*/  PLOP3.LUT P6, PT, PT, PT, UP1, 0x80, 0x8 ;  /* 0x000000000008781c */ /* 0x000fee0003fcf018 */
[----:B------:R1:W-:Y:S01]  /*4720*/  MUFU.EX2 R94, R12 ;  /* 0x0000000c005e7308 */ /* 0x0003e20000000800 */
[----:B------:R-:W-:Y:S01]  /*4730*/  @P0 FSEL R21, R21, -INF , !P5 ;  /* 0xff80000015150808 */ /* 0x000fe20006800000 */
[----:B------:R-:W-:Y:S01]  /*4740*/  FFMA.FTZ R15, R15, UR9, -R3 ;  /* 0x000000090f0f7c23 */ /* 0x000fe20008010803 */
[----:B------:R-:W-:Y:S01]  /*4750*/  PLOP3.LUT P0, PT, PT, PT, UP1, 0x80, 0x8 ;  /* 0x000000000008781c */ /* 0x000fe20003f0f018 */
[----:B--2---:R-:W-:Y:S01]  /*4760*/  VIADD R10, R163, 0x8 ;  /* 0x00000008a30a7836 */ /* 0x004fe20000000000 */
[----:B------:R-:W-:Y:S05]  /*4770*/  @P2 FSEL R22, R22, -INF , !P5 ;  /* 0xff80000016162808 */ /* 0x000fea0006800000 */
[----:B------:R-:W-:Y:S01]  /*4780*/  MUFU.EX2 R200, R15 ;  /* 0x0000000f00c87308 */ /* 0x000fe20000000800 */
[----:B------:R-:W-:Y:S01]  /*4790*/  PLOP3.LUT P2, PT, PT, PT, UP1, 0x80, 0x8 ;  /* 0x000000000008781c */ /* 0x000fe20003f4f018 */
[----:B------:R-:W-:Y:S01]  /*47a0*/  FFMA.FTZ R21, R21, UR9, -R2 ;  /* 0x0000000915157c23 */ /* 0x000fe20008010802 */
[----:B------:R-:W-:Y:S01]  /*47b0*/  IABS R10, R10 ;  /* 0x0000000a000a7213 */ /* 0x000fe20000000000 */
[----:B------:R-:W-:Y:S01]  /*47c0*/  FFMA.FTZ R22, R22, UR9, -R0 ;  /* 0x0000000916167c23 */ /* 0x000fe20008010800 */
[----:B-1----:R-:W-:Y:S01]  /*47d0*/  IADD3 R13, PT, PT, R163, 0x1, RZ ;  /* 0x00000001a30d7810 */ /* 0x002fe20007ffe0ff */
[----:B------:R-:W-:Y:S01]  /*47e0*/  @P6 VIADD R26, R9, 0x18 ;  /* 0x00000018091a6836 */ /* 0x000fe20000000000 */
[----:B------:R-:W-:Y:S03]  /*47f0*/  PLOP3.LUT P6, PT, PT, PT, UP1, 0x80, 0x8 ;  /* 0x000000000008781c */ /* 0x000fe60003fcf018 */
[----:B------:R-:W-:Y:S01]  /*4800*/  MUFU.EX2 R213, R21 ;  /* 0x0000001500d57308 */ /* 0x000fe20000000800 */
[----:B------:R-:W-:Y:S01]  /*4810*/  I2FP.F32.S32 R14, R10 ;  /* 0x0000000a000e7245 */ /* 0x000fe20000201400 */
[----:B------:R-:W-:Y:S01]  /*4820*/  FFMA.FTZ R10, R18, -UR15, R226 ;  /* 0x8000000f120a7c23 */ /* 0x000fe200080100e2 */
[----:B------:R-:W-:Y:S07]  /*4830*/  @P0 FSEL R11, R11, -INF , !P3 ;  /* 0xff8000000b0b0808 */ /* 0x000fee0005800000 */
[----:B------:R-:W-:Y:S01]  /*4840*/  MUFU.EX2 R225, R22 ;  /* 0x0000001600e17308 */ /* 0x000fe20000000800 */
[----:B------:R-:W-:Y:S01]  /*4850*/  PLOP3.LUT P0, PT, PT, PT, UP1, 0x80, 0x8 ;  /* 0x000000000008781c */ /* 0x000fe20003f0f018 */
[----:B------:R-:W-:Y:S01]  /*4860*/  FFMA.FTZ R18, R14, -UR15, R243 ;  /* 0x8000000f0e127c23 */ /* 0x000fe200080100f3 */
[----:B------:R-:W-:Y:S01]  /*4870*/  @P2 FSEL R10, R10, -INF , !P3 ;  /* 0xff8000000a0a2808 */ /* 0x000fe20005800000 */
[----:B------:R-:W-:Y:S01]  /*4880*/  VIADD R16, R163, 0xffffffc1 ;  /* 0xffffffc1a3107836 */ /* 0x000fe20000000000 */
[----:B------:R-:W-:Y:S01]  /*4890*/  PLOP3.LUT P2, PT, PT, PT, UP1, 0x80, 0x8 ;  /* 0x000000000008781c */ /* 0x000fe20003f4f018 */
[-C--:B------:R-:W-:Y:S01]  /*48a0*/  HMMA.16816.F32 R36, R104, R4.reuse, R36 ;  /* 0x000000046824723c */ /* 0x080fe20000001824 */
[----:B------:R-:W-:Y:S02]  /*48b0*/  PLOP3.LUT P5, PT, PT, PT, UP1, 0x80, 0x8 ;  /* 0x000000000008781c */ /* 0x000fe40003faf018 */
[----:B------:R-:W-:Y:S01]  /*48c0*/  @P6 FSEL R18, R18, -INF , !P3 ;  /* 0xff80000012126808 */ /* 0x000fe20005800000 */
[----:B------:R-:W-:Y:S01]  /*48d0*/  FFMA.FTZ R10, R10, UR9, -R3 ;  /* 0x000000090a0a7c23 */ /* 0x000fe20008010803 */
[----:B------:R-:W-:Y:S01]  /*48e0*/  PLOP3.LUT P6, PT, PT, PT, UP1, 0x80, 0x8 ;  /* 0x000000000008781c */ /* 0x000fe20003fcf018 */
[----:B------:R-:W-:Y:S01]  /*48f0*/  FFMA.FTZ R12, R14, -UR15, R251 ;  /* 0x8000000f0e0c7c23 */ /* 0x000fe200080100fb */
[----:B------:R-:W-:Y:S01]  /*4900*/  IABS R13, R13 ;  /* 0x0000000d000d7213 */ /* 0x000fe20000000000 */
[----:B------:R-:W-:Y:S01]  /*4910*/  MUFU.EX2 R198, R10 ;  /* 0x0000000a00c67308 */ /* 0x000fe20000000800 */
[----:B------:R-:W-:Y:S01]  /*4920*/  @P0 FSEL R17, R17, -INF , !P3 ;  /* 0xff80000011110808 */ /* 0x000fe20005800000 */
[C---:B------:R-:W-:Y:S01]  /*4930*/  HMMA.16816.F32 R40, R112.reuse, R4, R40 ;  /* 0x000000047028723c */ /* 0x040fe20000001828 */
[----:B------:R-:W-:Y:S02]  /*4940*/  PLOP3.LUT P3, PT, PT, PT, UP1, 0x80, 0x8 ;  /* 0x000000000008781c */ /* 0x000fe40003f6f018 */
[----:B------:R-:W-:Y:S01]  /*4950*/  PLOP3.LUT P0, PT, PT, PT, UP1, 0x80, 0x8 ;  /* 0x000000000008781c */ /* 0x000fe20003f0f018 */
[----:B------:R-:W-:Y:S01]  /*4960*/  @P2 VIADD R19, R9, 0x19 ;  /* 0x0000001909132836 */ /* 0x000fe20000000000 */
[----:B------:R-:W-:Y:S01]  /*4970*/  I2FP.F32.S32 R29, R13 ;  /* 0x0000000d001d7245 */ /* 0x000fe20000201400 */
[----:B------:R-:W-:Y:S01]  /*4980*/  FFMA.FTZ R18, R18, UR9, -R2 ;  /* 0x0000000912127c23 */ /* 0x000fe20008010802 */
[----:B------:R-:W-:Y:S01]  /*4990*/  IABS R16, R16 ;  /* 0x0000001000107213 */ /* 0x000fe20000000000 */
[-C--:B------:R-:W-:Y:S01]  /*49a0*/  HMMA.16816.F32 R44, R112, R6.reuse, R44 ;  /* 0x00000006702c723c */ /* 0x080fe2000000182c */
[----:B------:R-:W-:Y:S01]  /*49b0*/  PLOP3.LUT P2, PT, PT, PT, UP1, 0x80, 0x8 ;  /* 0x000000000008781c */ /* 0x000fe20003f4f018 */
[----:B------:R1:W2:Y:S01]  /*49c0*/  MUFU.EX2 R212, R18 ;  /* 0x0000001200d47308 */ /* 0x0002a20000000800 */
[----:B------:R-:W-:Y:S01]  /*49d0*/  @P6 ISETP.GE.AND P6, PT, R19, UR36, PT ;  /* 0x0000002413006c0c */ /* 0x000fe2000bfc6270 */
[----:B------:R-:W-:Y:S01]  /*49e0*/  FFMA.FTZ R19, R29, -UR15, R238 ;  /* 0x8000000f1d137c23 */ /* 0x000fe200080100ee */
[----:B------:R-:W-:Y:S01]  /*49f0*/  @P5 ISETP.GE.AND P5, PT, R26, UR36, PT ;  /* 0x000000241a005c0c */ /* 0x000fe2000bfa6270 */
[----:B------:R-:W-:Y:S01]  /*4a00*/  FMUL.FTZ R36, R36, UR10 ;  /* 0x0000000a24247c20 */ /* 0x000fe20008410000 */
[----:B------:R-:W-:Y:S01]  /*4a10*/  I2FP.F32.S32 R27, R16 ;  /* 0x00000010001b7245 */ /* 0x000fe20000201400 */
[C---:B------:R-:W-:Y:S04]  /*4a20*/  HMMA.16816.F32 R48, R104.reuse, R6, R48 ;  /* 0x000000066830723c */ /* 0x040fe80000001830 */
[----:B------:R-:W-:Y:S01]  /*4a30*/  MUFU.TANH R82, R36 ;  /* 0x0000002400527308 */ /* 0x000fe20000002400 */
[----:B------:R-:W-:Y:S01]  /*4a40*/  @P3 FSEL R19, R19, -INF , !P5 ;  /* 0xff80000013133808 */ /* 0x000fe20006800000 */
[----:B------:R-:W-:Y:S01]  /*4a50*/  FFMA.FTZ R24, R27, -UR15, R86 ;  /* 0x8000000f1b187c23 */ /* 0x000fe20008010056 */
[----:B------:R-:W-:Y:S01]  /*4a60*/  @P0 FSEL R20, R20, -INF , !P5 ;  /* 0xff80000014140808 */ /* 0x000fe20006800000 */
[----:B------:R-:W-:Y:S01]  /*4a70*/  FMUL.FTZ R40, R40, UR10 ;  /* 0x0000000a28287c20 */ /* 0x000fe20008410000 */
[----:B------:R-:W-:Y:S01]  /*4a80*/  PLOP3.LUT P3, PT, PT, PT, UP1, 0x80, 0x8 ;  /* 0x000000000008781c */ /* 0x000fe20003f6f018 */
[----:B------:R-:W-:Y:S01]  /*4a90*/  FMUL.FTZ R38, R38, UR10 ;  /* 0x0000000a26267c20 */ /* 0x000fe20008410000 */
[----:B------:R-:W-:Y:S03]  /*4aa0*/  PLOP3.LUT P0, PT, PT, PT, UP1, 0x80, 0x8 ;  /* 0x000000000008781c */ /* 0x000fe60003f0f018 */
[----:B------:R-:W-:Y:S01]  /*4ab0*/  MUFU.TANH R221, R40 ;  /* 0x0000002800dd7308 */ /* 0x000fe20000002400 */
[----:B------:R-:W-:Y:S01]  /*4ac0*/  @P2 FSEL R24, R24, -INF , !P5 ;  /* 0xff80000018182808 */ /* 0x000fe20006800000 */
[----:B------:R-:W-:Y:S01]  /*4ad0*/  FMUL.FTZ R42, R42, UR10 ;  /* 0x0000000a2a2a7c20 */ /* 0x000fe20008410000 */
[----:B------:R-:W-:Y:S01]  /*4ae0*/  PLOP3.LUT P2, PT, PT, PT, UP1, 0x80, 0x8 ;  /* 0x000000000008781c */ /* 0x000fe20003f4f018 */
[----:B------:R-:W-:Y:S01]  /*4af0*/  FFMA.FTZ R13, R25, -UR15, R214 ;  /* 0x8000000f190d7c23 */ /* 0x000fe200080100d6 */
[----:B------:R-:W-:Y:S01]  /*4b00*/  IABS R26, R163 ;  /* 0x000000a3001a7213 */ /* 0x000fe20000000000 */
[----:B------:R-:W-:Y:S01]  /*4b10*/  FMUL.FTZ R37, R37, UR10 ;  /* 0x0000000a25257c20 */ /* 0x000fe20008410000 */
[--C-:B------:R-:W-:Y:S03]  /*4b20*/  FFMA.FTZ R11, R11, UR9, -R8.reuse ;  /* 0x000000090b0b7c23 */ /* 0x100fe60008010808 */
[----:B------:R-:W-:Y:S01]  /*4b30*/  MUFU.TANH R211, R38 ;  /* 0x0000002600d37308 */ /* 0x000fe20000002400 */
[----:B------:R-:W-:Y:S01]  /*4b40*/  I2FP.F32.S32 R26, R26 ;  /* 0x0000001a001a7245 */ /* 0x000fe20000201400 */
[----:B------:R-:W-:Y:S01]  /*4b50*/  FMUL.FTZ R48, R48, UR10 ;  /* 0x0000000a30307c20 */ /* 0x000fe20008410000 */
[----:B------:R-:W-:Y:S01]  /*4b60*/  @P3 FSEL R23, R23, -INF , !P5 ;  /* 0xff80000017173808 */ /* 0x000fe20006800000 */
[----:B------:R-:W-:Y:S01]  /*4b70*/  FFMA.FTZ R24, R24, UR9, -R8 ;  /* 0x0000000918187c23 */ /* 0x000fe20008010808 */
[----:B------:R-:W-:Y:S01]  /*4b80*/  @P0 IADD3 R4, PT, PT, R9, 0x20, RZ ;  /* 0x0000002009040810 */ /* 0x000fe20007ffe0ff */
[----:B------:R-:W-:Y:S01]  /*4b90*/  FFMA.FTZ R16, R26, -UR15, R236 ;  /* 0x8000000f1a107c23 */ /* 0x000fe200080100ec */
[----:B------:R-:W-:Y:S03]  /*4ba0*/  PLOP3.LUT P3, PT, PT, PT, UP1, 0x80, 0x8 ;  /* 0x000000000008781c */ /* 0x000fe60003f6f018 */
[----:B------:R-:W2:Y:S01]  /*4bb0*/  MUFU.TANH R239, R42 ;  /* 0x0000002a00ef7308 */ /* 0x000ea20000002400 */
[----:B------:R-:W-:Y:S01]  /*4bc0*/  PLOP3.LUT P0, PT, PT, PT, UP1, 0x80, 0x8 ;  /* 0x000000000008781c */ /* 0x000fe20003f0f018 */
[----:B------:R-:W-:Y:S01]  /*4bd0*/  FMUL.FTZ R49, R49, UR10 ;  /* 0x0000000a31317c20 */ /* 0x000fe20008410000 */
[----:B------:R-:W-:Y:S01]  /*4be0*/  @P2 ISETP.GE.AND P2, PT, R4, UR36, PT ;  /* 0x0000002404002c0c */ /* 0x000fe2000bf46270 */
[----:B------:R-:W-:Y:S01]  /*4bf0*/  VIADD R4, R163, 0xffffffc0 ;  /* 0xffffffc0a3047836 */ /* 0x000fe20000000000 */
[----:B------:R-:W-:Y:S01]  /*4c00*/  PLOP3.LUT P5, PT, PT, PT, UP1, 0x80, 0x8 ;  /* 0x000000000008781c */ /* 0x000fe20003faf018 */
[----:B------:R-:W-:Y:S01]  /*4c10*/  FFMA.FTZ R23, R23, UR9, -R3 ;  /* 0x0000000917177c23 */ /* 0x000fe20008010803 */
[----:B-1----:R-:W-:Y:S03]  /*4c20*/  IADD3 R18, PT, PT, R163, -0x8, RZ ;  /* 0xfffffff8a3127810 */ /* 0x002fe60007ffe0ff */
[----:B------:R-:W-:Y:S01]  /*4c30*/  MUFU.TANH R81, R37 ;  /* 0x0000002500517308 */ /* 0x000fe20000002400 */
[----:B------:R-:W-:Y:S01]  /*4c40*/  IABS R4, R4 ;  /* 0x0000000400047213 */ /* 0x000fe20000000000 */
[----:B------:R-:W-:Y:S01]  /*4c50*/  FMUL.FTZ R46, R46, UR10 ;  /* 0x0000000a2e2e7c20 */ /* 0x000fe20008410000 */
[----:B------:R-:W-:Y:S01]  /*4c60*/  IABS R18, R18 ;  /* 0x0000001200127213 */ /* 0x000fe20000000000 */
[----:B------:R-:W-:Y:S01]  /*4c70*/  @P3 VIADD R5, R9, 0x21 ;  /* 0x0000002109053836 */ /* 0x000fe20000000000 */
[----:B------:R-:W-:Y:S01]  /*4c80*/  PLOP3.LUT P3, PT, PT, PT, UP1, 0x80, 0x8 ;  /* 0x000000000008781c */ /* 0x000fe20003f6f018 */
[----:B------:R-:W-:Y:S01]  /*4c90*/  FMUL.FTZ R39, R39, UR10 ;  /* 0x0000000a27277c20 */ /* 0x000fe20008410000 */
[----:B------:R-:W-:Y:S03]  /*4ca0*/  @P0 FSEL R16, R16, -INF , !P6 ;  /* 0xff80000010100808 */ /* 0x000fe60007000000 */
[----:B------:R-:W-:Y:S01]  /*4cb0*/  MUFU.EX2 R93, R11 ;  /* 0x0000000b005d7308 */ /* 0x000fe20000000800 */
[----:B------:R-:W-:Y:S01]  /*4cc0*/  PLOP3.LUT P0, PT, PT, PT, UP1, 0x80, 0x8 ;  /* 0x000000000008781c */ /* 0x000fe20003f0f018 */
[----:B--2---:R-:W-:Y:S01]  /*4cd0*/  FFMA.FTZ R22, R29, -UR15, R239 ;  /* 0x8000000f1d167c23 */ /* 0x004fe200080100ef */
[----:B------:R-:W-:Y:S07]  /*4ce0*/  I2FP.F32.S32 R10, R4 ;  /* 0x00000004000a7245 */ /* 0x000fee0000201400 */
[----:B------:R-:W1:Y:S01]  /*4cf0*/  MUFU.TANH R210, R39 ;  /* 0x0000002700d27308 */ /* 0x000e620000002400 */
[----:B------:R-:W-:Y:S01]  /*4d00*/  IADD3 R4, PT, PT, R163, -0x47, RZ ;  /* 0xffffffb9a3047810 */ /* 0x000fe20007ffe0ff */
[--C-:B------:R-:W-:Y:S01]  /*4d10*/  FFMA.FTZ R29, R19, UR9, -R2.reuse ;  /* 0x00000009131d7c23 */ /* 0x100fe20008010802 */
[----:B------:R-:W-:Y:S01]  /*4d20*/  @P5 ISETP.GE.AND P5, PT, R5, UR36, PT ;  /* 0x0000002405005c0c */ /* 0x000fe2000bfa6270 */
[----:B------:R-:W-:Y:S01]  /*4d30*/  FFMA.FTZ R14, R10, -UR15, R85 ;  /* 0x8000000f0a0e7c23 */ /* 0x000fe20008010055 */
[----:B------:R-:W-:Y:S01]  /*4d40*/  IABS R4, R4 ;  /* 0x0000000400047213 */ /* 0x000fe20000000000 */
[----:B------:R-:W-:Y:S01]  /*4d50*/  VIADD R5, R163, 0xfffffff9 ;  /* 0xfffffff9a3057836 */ /* 0x000fe20000000000 */
[----:B------:R-:W-:Y:S03]  /*4d60*/  @P3 FSEL R12, R12, -INF , !P6 ;  /* 0xff8000000c0c3808 */ /* 0x000fe60007000000 */
[----:B------:R-:W-:Y:S01]  /*4d70*/  MUFU.TANH R232, R46 ;  /* 0x0000002e00e87308 */ /* 0x000fe20000002400 */
[----:B------:R-:W-:Y:S01]  /*4d80*/  PLOP3.LUT P3, PT, PT, PT, UP1, 0x80, 0x8 ;  /* 0x000000000008781c */ /* 0x000fe20003f6f018 */
[----:B------:R-:W-:Y:S01]  /*4d90*/  FFMA.FTZ R19, R16, UR9, -R2 ;  /* 0x0000000910137c23 */ /* 0x000fe20008010802 */
[----:B------:R-:W-:Y:S01]  /*4da0*/  @P0 FSEL R14, R14, -INF , !P6 ;  /* 0xff8000000e0e0808 */ /* 0x000fe20007000000 */
[----:B------:R-:W-:Y:S01]  /*4db0*/  IMAD.MOV.U32 R16, RZ, RZ, R18 ;  /* 0x000000ffff107224 */ /* 0x000fe200078e0012 */
[----:B------:R-:W-:Y:S01]  /*4dc0*/  PLOP3.LUT P0, PT, PT, PT, UP1, 0x80, 0x8 ;  /* 0x000000000008781c */ /* 0x000fe20003f0f018 */
[----:B------:R-:W-:Y:S01]  /*4dd0*/  FMUL.FTZ R41, R41, UR10 ;  /* 0x0000000a29297c20 */ /* 0x000fe20008410000 */
[----:B------:R-:W-:Y:S03]  /*4de0*/  I2FP.F32.S32 R28, R4 ;  /* 0x00000004001c7245 */ /* 0x000fe60000201400 */
[----:B------:R-:W-:Y:S01]  /*4df0*/  MUFU.EX2 R206, R19 ;  /* 0x0000001300ce7308 */ /* 0x000fe20000000800 */
[----:B------:R-:W-:Y:S01]  /*4e00*/  FFMA.FTZ R4, R17, UR9, -R0 ;  /* 0x0000000911047c23 */ /* 0x000fe20008010800 */
[----:B------:R-:W-:Y:S01]  /*4e10*/  IABS R5, R5 ;  /* 0x0000000500057213 */ /* 0x000fe20000000000 */
[----:B------:R-:W-:Y:S07]  /*4e20*/  FFMA.FTZ R14, R14, UR9, -R8 ;  /* 0x000000090e0e7c23 */ /* 0x000fee0008010808 */
[----:B------:R-:W2:Y:S01]  /*4e30*/  MUFU.TANH R220, R41 ;  /* 0x0000002900dc7308 */ /* 0x000ea20000002400 */
[----:B------:R-:W-:Y:S01]  /*4e40*/  FFMA.FTZ R15, R28, -UR15, R82 ;  /* 0x8000000f1c0f7c23 */ /* 0x000fe20008010052 */
[----:B------:R-:W-:Y:S01]  /*4e50*/  FFMA.FTZ R18, R20, UR9, -R0 ;  /* 0x0000000914127c23 */ /* 0x000fe20008010800 */
[----:B------:R-:W-:Y:S01]  /*4e60*/  IMAD.MOV.U32 R25, RZ, RZ, R5 ;  /* 0x000000ffff197224 */ /* 0x000fe200078e0005 */
[----:B------:R-:W-:Y:S01]  /*4e70*/  @P3 FSEL R13, R13, -INF , !P6 ;  /* 0xff8000000d0d3808 */ /* 0x000fe20007000000 */
[----:B-1----:R-:W-:Y:S01]  /*4e80*/  FFMA.FTZ R10, R10, -UR15, R210 ;  /* 0x8000000f0a0a7c23 */ /* 0x002fe200080100d2 */
[----:B------:R-:W-:Y:S01]  /*4e90*/  @P0 FSEL R15, R15, -INF , !P2 ;  /* 0xff8000000f0f0808 */ /* 0x000fe20005000000 */
[----:B------:R-:W-:Y:S03]  /*4ea0*/  FFMA.FTZ R17, R27, -UR15, R211 ;  /* 0x8000000f1b117c23 */ /* 0x000fe600080100d3 */
[----:B------:R1:W3:Y:S01]  /*4eb0*/  MUFU.EX2 R224, R4 ;  /* 0x0000000400e07308 */ /* 0x0002e20000000800 */
[----:B------:R-:W-:Y:S01]  /*4ec0*/  PLOP3.LUT P6, PT, PT, PT, UP1, 0x80, 0x8 ;  /* 0x000000000008781c */ /* 0x000fe20003fcf018 */
[----:B------:R-:W-:Y:S01]  /*4ed0*/  FMUL.FTZ R43, R43, UR10 ;  /* 0x0000000a2b2b7c20 */ /* 0x000fe20008410000 */
[----:B------:R-:W-:Y:S07]  /*4ee0*/  PLOP3.LUT P3, PT, PT, PT, UP1, 0x80, 0x8 ;  /* 0x000000000008781c */ /* 0x000fee0003f6f018 */
[----:B------:R2:W-:Y:S01]  /*4ef0*/  MUFU.EX2 R223, R18 ;  /* 0x0000001200df7308 */ /* 0x0005e20000000800 */
[----:B------:R-:W-:Y:S01]  /*4f00*/  PLOP3.LUT P0, PT, PT, PT, UP1, 0x80, 0x8 ;  /* 0x000000000008781c */ /* 0x000fe20003f0f018 */
[----:B------:R-:W-:Y:S01]  /*4f10*/  FFMA.FTZ R15, R15, UR9, -R8 ;  /* 0x000000090f0f7c23 */ /* 0x000fe20008010808 */
[----:B------:R-:W-:Y:S07]  /*4f20*/  I2FP.F32.S32 R25, R25 ;  /* 0x0000001900197245 */ /* 0x000fee0000201400 */
[----:B------:R-:W4:Y:S01]  /*4f30*/  MUFU.TANH R237, R43 ;  /* 0x0000002b00ed7308 */ /* 0x000f220000002400 */
[----:B------:R-:W-:Y:S01]  /*4f40*/  IADD3 R27, PT, PT, R163, -0x48, RZ ;  /* 0xffffffb8a31b7810 */ /* 0x000fe20007ffe0ff */
[----:B------:R-:W-:Y:S01]  /*4f50*/  FMUL.FTZ R44, R44, UR10 ;  /* 0x0000000a2c2c7c20 */ /* 0x000fe20008410000 */
[----:B------:R-:W-:Y:S01]  /*4f60*/  I2FP.F32.S32 R20, R16 ;  /* 0x0000001000147245 */ /* 0x000fe20000201400 */
[----:B------:R-:W-:Y:S01]  /*4f70*/  FFMA.FTZ R21, R25, -UR15, R221 ;  /* 0x8000000f19157c23 */ /* 0x000fe200080100dd */
[----:B------:R-:W-:Y:S01]  /*4f80*/  IABS R27, R27 ;  /* 0x0000001b001b7213 */ /* 0x000fe20000000000 */
[----:B-1----:R-:W1:Y:S01]  /*4f90*/  LDSM.16.M88.4 R4, [R151+0x6c00] ;  /* 0x006c00009704783b */ /* 0x002e620000000200 */
[----:B------:R-:W-:Y:S03]  /*4fa0*/  @P6 FSEL R17, R17, -INF , !P2 ;  /* 0xff80000011116808 */ /* 0x000fe60005000000 */
[----:B------:R-:W3:Y:S01]  /*4fb0*/  MUFU.TANH R218, R44 ;  /* 0x0000002c00da7308 */ /* 0x000ee20000002400 */
[----:B------:R-:W-:Y:S01]  /*4fc0*/  @P3 FSEL R21, R21, -INF , !P2 ;  /* 0xff80000015153808 */ /* 0x000fe20005000000 */
[----:B------:R-:W-:Y:S01]  /*4fd0*/  FFMA.FTZ R16, R12, UR9, -R0 ;  /* 0x000000090c107c23 */ /* 0x000fe20008010800 */
[----:B------:R-:W-:Y:S01]  /*4fe0*/  @P0 FSEL R22, R22, -INF , !P2 ;  /* 0xff80000016160808 */ /* 0x000fe20005000000 */
[----:B------:R-:W-:Y:S01]  /*4ff0*/  FFMA.FTZ R13, R13, UR9, -R3 ;  /* 0x000000090d0d7c23 */ /* 0x000fe20008010803 */
[----:B------:R-:W-:Y:S01]  /*5000*/  PLOP3.LUT P2, PT, PT, PT, UP1, 0x80, 0x8 ;  /* 0x000000000008781c */ /* 0x000fe20003f4f018 */
[----:B------:R-:W-:Y:S01]  /*5010*/  FFMA.FTZ R21, R21, UR9, -R2 ;  /* 0x0000000915157c23 */ /* 0x000fe20008010802 */
[----:B------:R-:W-:Y:S03]  /*5020*/  I2FP.F32.S32 R27, R27 ;  /* 0x0000001b001b7245 */ /* 0x000fe60000201400 */
[----:B------:R3:W-:Y:S01]  /*5030*/  MUFU.EX2 R222, R16 ;  /* 0x0000001000de7308 */ /* 0x0007e20000000800 */
[----:B------:R-:W-:Y:S01]  /*5040*/  PLOP3.LUT P3, PT, PT, PT, UP1, 0x80, 0x8 ;  /* 0x000000000008781c */ /* 0x000fe20003f6f018 */
[----:B--2---:R-:W-:Y:S01]  /*5050*/  FFMA.FTZ R12, R20, -UR15, R220 ;  /* 0x8000000f140c7c23 */ /* 0x004fe200080100dc */
[----:B------:R-:W-:Y:S07]  /*5060*/  PLOP3.LUT P0, PT, PT, PT, UP1, 0x80, 0x8 ;  /* 0x000000000008781c */ /* 0x000fee0003f0f018 */
[----:B------:R-:W-:Y:S01]  /*5070*/  MUFU.TANH R78, R48 ;  /* 0x00000030004e7308 */ /* 0x000fe20000002400 */
[----:B------:R-:W-:Y:S01]  /*5080*/  FFMA.FTZ R11, R27, -UR15, R81 ;  /* 0x8000000f1b0b7c23 */ /* 0x000fe20008010051 */
[----:B------:R-:W-:Y:S01]  /*5090*/  PLOP3.LUT P6, PT, PT, PT, UP1, 0x80, 0x8 ;  /* 0x000000000008781c */ /* 0x000fe20003fcf018 */
[----:B------:R-:W-:Y:S01]  /*50a0*/  FMUL.FTZ R50, R50, UR10 ;  /* 0x0000000a32327c20 */ /* 0x000fe20008410000 */
[----:B----4-:R-:W-:Y:S01]  /*50b0*/  FFMA.FTZ R18, R26, -UR15, R237 ;  /* 0x8000000f1a127c23 */ /* 0x010fe200080100ed */
[----:B------:R-:W-:Y:S01]  /*50c0*/  IADD3 R19, PT, PT, R163, -0x4f, RZ ;  /* 0xffffffb1a3137810 */ /* 0x000fe20007ffe0ff */
[--C-:B------:R-:W-:Y:S01]  /*50d0*/  FFMA.FTZ R17, R17, UR9, -R3.reuse ;  /* 0x0000000911117c23 */ /* 0x100fe20008010803 */
[----:B------:R-:W-:Y:S03]  /*50e0*/  @P2 FSEL R11, R11, -INF , !P5 ;  /* 0xff8000000b0b2808 */ /* 0x000fe60006800000 */
[----:B------:R-:W2:Y:S01]  /*50f0*/  MUFU.TANH R192, R50 ;  /* 0x0000003200c07308 */ /* 0x000ea20000002400 */
[----:B------:R-:W-:Y:S01]  /*5100*/  PLOP3.LUT P2, PT, PT, PT, UP1, 0x80, 0x8 ;  /* 0x000000000008781c */ /* 0x000fe20003f4f018 */
[----:B------:R-:W-:Y:S01]  /*5110*/  @P3 VIADD R31, R9, 0x29 ;  /* 0x00000029091f3836 */ /* 0x000fe20000000000 */
[----:B------:R-:W-:Y:S01]  /*5120*/  PLOP3.LUT P3, PT, PT, PT, UP1, 0x80, 0x8 ;  /* 0x000000000008781c */ /* 0x000fe20003f6f018 */
[----:B---3--:R-:W-:Y:S01]  /*5130*/  VIADD R16, R163, 0xfffffff1 ;  /* 0xfffffff1a3107836 */ /* 0x008fe20000000000 */
[----:B------:R-:W-:Y:S01]  /*5140*/  @P0 FSEL R10, R10, -INF , !P5 ;  /* 0xff8000000a0a0808 */ /* 0x000fe20006800000 */
[----:B------:R-:W-:Y:S01]  /*5150*/  FFMA.FTZ R11, R11, UR9, -R8 ;  /* 0x000000090b0b7c23 */ /* 0x000fe20008010808 */
[----:B------:R-:W-:Y:S03]  /*5160*/  @P6 VIADD R30, R9, 0x28 ;  /* 0x00000028091e6836 */ /* 0x000fe60000000000 */
[----:B------:R-:W-:Y:S01]  /*5170*/  MUFU.EX2 R208, R29 ;  /* 0x0000001d00d07308 */ /* 0x000fe20000000800 */
[----:B------:R-:W-:Y:S01]  /*5180*/  PLOP3.LUT P0, PT, PT, PT, UP1, 0x80, 0x8 ;  /* 0x000000000008781c */ /* 0x000fe20003f0f018 */
[----:B------:R-:W-:Y:S01]  /*5190*/  FFMA.FTZ R10, R10, UR9, -R3 ;  /* 0x000000090a0a7c23 */ /* 0x000fe20008010803 */
[----:B------:R-:W-:Y:S07]  /*51a0*/  PLOP3.LUT P6, PT, PT, PT, UP1, 0x80, 0x8 ;  /* 0x000000000008781c */ /* 0x000fee0003fcf018 */
[----:B------:R2:W-:Y:S01]  /*51b0*/  MUFU.EX2 R88, R24 ;  /* 0x0000001800587308 */ /* 0x0005e20000000800 */
[----:B------:R-:W-:Y:S01]  /*51c0*/  IABS R16, R16 ;  /* 0x0000001000107213 */ /* 0x000fe20000000000 */
[----:B------:R-:W-:Y:S01]  /*51d0*/  FMUL.FTZ R45, R45, UR10 ;  /* 0x0000000a2d2d7c20 */ /* 0x000fe20008410000 */
[----:B------:R-:W-:Y:S07]  /*51e0*/  @P2 FSEL R12, R12, -INF , !P5 ;  /* 0xff8000000c0c2808 */ /* 0x000fee0006800000 */
[----:B------:R-:W-:Y:S01]  /*51f0*/  MUFU.TANH R77, R49 ;  /* 0x00000031004d7308 */ /* 0x000fe20000002400 */
[----:B------:R-:W-:Y:S01]  /*5200*/  PLOP3.LUT P2, PT, PT, PT, UP1, 0x80, 0x8 ;  /* 0x000000000008781c */ /* 0x000fe20003f4f018 */
[-C--:B-1----:R-:W-:Y:S03]  /*5210*/  HMMA.16816.F32 R52, R104, R4.reuse, R52 ;  /* 0x000000046834723c */ /* 0x082fe60000001834 */
[----:B------:R-:W-:Y:S01]  /*5220*/  @P3 ISETP.GE.AND P3, PT, R31, UR36, PT ;  /* 0x000000241f003c0c */ /* 0x000fe2000bf66270 */
[----:B------:R-:W-:Y:S01]  /*5230*/  FFMA.FTZ R12, R12, UR9, -R2 ;  /* 0x000000090c0c7c23 */ /* 0x000fe20008010802 */
[----:B------:R-:W-:Y:S03]  /*5240*/  I2FP.F32.S32 R31, R16 ;  /* 0x00000010001f7245 */ /* 0x000fe60000201400 */
[----:B------:R-:W1:Y:S01]  /*5250*/  MUFU.TANH R216, R45 ;  /* 0x0000002d00d87308 */ /* 0x000e620000002400 */
[----:B------:R-:W-:Y:S01]  /*5260*/  IABS R26, R19 ;  /* 0x00000013001a7213 */ /* 0x000fe20000000000 */
[C---:B------:R-:W-:Y:S04]  /*5270*/  HMMA.16816.F32 R56, R112.reuse, R4, R56 ;  /* 0x000000047038723c */ /* 0x040fe80000001838 */
[----:B------:R-:W-:Y:S01]  /*5280*/  @P0 FSEL R18, R18, -INF , !P5 ;  /* 0xff80000012120808 */ /* 0x000fe20006800000 */
[----:B------:R-:W-:Y:S03]  /*5290*/  FFMA.FTZ R19, R31, -UR15, R218 ;  /* 0x8000000f1f137c23 */ /* 0x000fe600080100da */
[----:B------:R3:W-:Y:S01]  /*52a0*/  MUFU.EX2 R181, R23 ;  /* 0x0000001700b57308 */ /* 0x0007e20000000800 */
[----:B------:R-:W-:Y:S01]  /*52b0*/  @P6 ISETP.GE.AND P6, PT, R30, UR36, PT ;  /* 0x000000241e006c0c */ /* 0x000fe2000bfc6270 */
[----:B------:R-:W-:Y:S01]  /*52c0*/  VIADD R4, R163, 0xfffffff0 ;  /* 0xfffffff0a3047836 */ /* 0x000fe20000000000 */
[----:B------:R-:W-:Y:S07]  /*52d0*/  PLOP3.LUT P0, PT, PT, PT, UP1, 0x80, 0x8 ;  /* 0x000000000008781c */ /* 0x000fee0003f0f018 */
[----:B------:R-:W-:Y:S01]  /*52e0*/  MUFU.EX2 R87, R14 ;  /* 0x0000000e00577308 */ /* 0x000fe20000000800 */
[----:B------:R-:W-:Y:S01]  /*52f0*/  @P2 FSEL R19, R19, -INF , !P6 ;  /* 0xff80000013132808 */ /* 0x000fe20007000000 */
[----:B------:R-:W-:Y:S01]  /*5300*/  FFMA.FTZ R16, R25, -UR15, R232 ;  /* 0x8000000f19107c23 */ /* 0x000fe200080100e8 */
[----:B------:R-:W-:Y:S01]  /*5310*/  PLOP3.LUT P5, PT, PT, PT, UP1, 0x80, 0x8 ;  /* 0x000000000008781c */ /* 0x000fe20003faf018 */
[----:B--2---:R-:W-:Y:S01]  /*5320*/  FFMA.FTZ R24, R28, -UR15, R192 ;  /* 0x8000000f1c187c23 */ /* 0x004fe200080100c0 */
[----:B------:R-:W-:Y:S01]  /*5330*/  PLOP3.LUT P2, PT, PT, PT, UP1, 0x80, 0x8 ;  /* 0x000000000008781c */ /* 0x000fe20003f4f018 */
[----:B------:R-:W-:Y:S01]  /*5340*/  VIADD R29, R163, 0xffffffb0 ;  /* 0xffffffb0a31d7836 */ /* 0x000fe20000000000 */
[----:B------:R-:W-:Y:S01]  /*5350*/  I2FP.F32.S32 R26, R26 ;  /* 0x0000001a001a7245 */ /* 0x000fe20000201400 */
[----:B------:R-:W-:Y:S01]  /*5360*/  FMUL.FTZ R47, R47, UR10 ;  /* 0x0000000a2f2f7c20 */ /* 0x000fe20008410000 */
[----:B------:R-:W-:Y:S01]  /*5370*/  IABS R4, R4 ;  /* 0x0000000400047213 */ /* 0x000fe20000000000 */
[----:B------:R-:W-:Y:S01]  /*5380*/  FMUL.FTZ R51, R51, UR10 ;  /* 0x0000000a33337c20 */ /* 0x000fe20008410000 */
[----:B------:R2:W-:Y:S01]  /*5390*/  MUFU.EX2 R178, R10 ;  /* 0x0000000a00b27308 */ /* 0x0005e20000000800 */
[----:B------:R-:W-:Y:S01]  /*53a0*/  FFMA.FTZ R25, R26, -UR15, R78 ;  /* 0x8000000f1a197c23 */ /* 0x000fe2000801004e */
[----:B------:R-:W-:Y:S01]  /*53b0*/  @P0 FSEL R16, R16, -INF , !P6 ;  /* 0xff80000010100808 */ /* 0x000fe20007000000 */
[-C--:B------:R-:W-:Y:S01]  /*53c0*/  HMMA.16816.F32 R60, R112, R6.reuse, R60 ;  /* 0x00000006703c723c */ /* 0x080fe2000000183c */
[----:B------:R-:W-:Y:S06]  /*53d0*/  PLOP3.LUT P0, PT, PT, PT, UP1, 0x80, 0x8 ;  /* 0x000000000008781c */ /* 0x000fec0003f0f018 */
[----:B------:R-:W4:Y:S01]  /*53e0*/  MUFU.TANH R230, R47 ;  /* 0x0000002f00e67308 */ /* 0x000f220000002400 */
[----:B------:R-:W-:Y:S01]  /*53f0*/  MOV R5, R4 ;  /* 0x0000000400057202 */ /* 0x000fe20000000f00 */
[----:B------:R-:W-:Y:S01]  /*5400*/  FMUL.FTZ R52, R52, UR10 ;  /* 0x0000000a34347c20 */ /* 0x000fe20008410000 */
[----:B------:R-:W-:Y:S01]  /*5410*/  @P5 FSEL R25, R25, -INF , !P6 ;  /* 0xff80000019195808 */ /* 0x000fe20007000000 */
[----:B------:R-:W-:Y:S01]  /*5420*/  FMUL.FTZ R54, R54, UR10 ;  /* 0x0000000a36367c20 */ /* 0x000fe20008410000 */
[----:B------:R-:W-:Y:S01]  /*5430*/  I2FP.F32.S32 R30, R5 ;  /* 0x00000005001e7245 */ /* 0x000fe20000201400 */
[----:B------:R-:W-:Y:S01]  /*5440*/  HMMA.16816.F32 R64, R104, R6, R64 ;  /* 0x000000066840723c */ /* 0x000fe20000001840 */
[----:B------:R-:W-:Y:S03]  /*5450*/  PLOP3.LUT P5, PT, PT, PT, UP1, 0x80, 0x8 ;  /* 0x000000000008781c */ /* 0x000fe60003faf018 */
[----:B------:R-:W2:Y:S01]  /*5460*/  MUFU.TANH R188, R51 ;  /* 0x0000003300bc7308 */ /* 0x000ea20000002400 */
[----:B------:R-:W-:Y:S01]  /*5470*/  IABS R4, R29 ;  /* 0x0000001d00047213 */ /* 0x000fe20000000000 */
[----:B-1----:R-:W-:Y:S01]  /*5480*/  FFMA.FTZ R5, R30, -UR15, R216 ;  /* 0x8000000f1e057c23 */ /* 0x002fe200080100d8 */
[----:B------:R-:W-:Y:S01]  /*5490*/  @P2 FSEL R24, R24, -INF , !P6 ;  /* 0xff80000018182808 */ /* 0x000fe20007000000 */
[----:B------:R-:W-:Y:S01]  /*54a0*/  FMUL.FTZ R56, R56, UR10 ;  /* 0x0000000a38387c20 */ /* 0x000fe20008410000 */
[----:B------:R-:W-:Y:S01]  /*54b0*/  PLOP3.LUT P6, PT, PT, PT, UP1, 0x80, 0x8 ;  /* 0x000000000008781c */ /* 0x000fe20003fcf018 */
[----:B------:R-:W-:Y:S01]  /*54c0*/  FMUL.FTZ R58, R58, UR10 ;  /* 0x0000000a3a3a7c20 */ /* 0x000fe20008410000 */
[----:B------:R-:W-:Y:S03]  /*54d0*/  I2FP.F32.S32 R28, R4 ;  /* 0x00000004001c7245 */ /* 0x000fe60000201400 */
[----:B------:R1:W-:Y:S01]  /*54e0*/  MUFU.EX2 R180, R13 ;  /* 0x0000000d00b47308 */ /* 0x0003e20000000800 */
[----:B------:R-:W-:Y:S01]  /*54f0*/  @P0 FSEL R5, R5, -INF , !P3 ;  /* 0xff80000005050808 */ /* 0x000fe20005800000 */
[----:B----4-:R-:W-:Y:S01]  /*5500*/  FFMA.FTZ R4, R20, -UR15, R230 ;  /* 0x8000000f14047c23 */ /* 0x010fe200080100e6 */
[----:B------:R-:W-:Y:S01]  /*5510*/  PLOP3.LUT P0, PT, PT, PT, UP1, 0x80, 0x8 ;  /* 0x000000000008781c */ /* 0x000fe20003f0f018 */
[----:B---3--:R-:W-:Y:S01]  /*5520*/  FFMA.FTZ R23, R28, -UR15, R77 ;  /* 0x8000000f1c177c23 */ /* 0x008fe2000801004d */
[----:B--2---:R-:W-:Y:S05]  /*5530*/  F2FP.F16.F32.PACK_AB R10, R97, R158 ;  /* 0x0000009e610a723e */ /* 0x004fea00000000ff */
[----:B------:R2:W-:Y:S01]  /*5540*/  MUFU.EX2 R83, R11 ;  /* 0x0000000b00537308 */ /* 0x0005e20000000800 */
[----:B------:R-:W-:Y:S01]  /*5550*/  @P5 FSEL R4, R4, -INF , !P3 ;  /* 0xff80000004045808 */ /* 0x000fe20005800000 */
[----:B------:R-:W-:Y:S01]  /*5560*/  FFMA.FTZ R5, R5, UR9, -R2 ;  /* 0x0000000905057c23 */ /* 0x000fe20008010802 */
[----:B------:R-:W-:Y:S01]  /*5570*/  PLOP3.LUT P5, PT, PT, PT, UP1, 0x80, 0x8 ;  /* 0x000000000008781c */ /* 0x000fe20003faf018 */
[----:B------:R-:W-:Y:S01]  /*5580*/  FFMA.FTZ R20, R27, -UR15, R188 ;  /* 0x8000000f1b147c23 */ /* 0x000fe200080100bc */
[----:B------:R-:W-:Y:S05]  /*5590*/  @P6 FSEL R23, R23, -INF , !P3 ;  /* 0xff80000017176808 */ /* 0x000fea0005800000 */
[----:B------:R3:W-:Y:S01]  /*55a0*/  MUFU.EX2 R189, R12 ;  /* 0x0000000c00bd7308 */ /* 0x0007e20000000800 */
[----:B------:R-:W-:Y:S01]  /*55b0*/  PLOP3.LUT P6, PT, PT, PT, UP1, 0x80, 0x8 ;  /* 0x000000000008781c */ /* 0x000fe20003fcf018 */
[----:B------:R-:W-:Y:S01]  /*55c0*/  FMUL.FTZ R53, R53, UR10 ;  /* 0x0000000a35357c20 */ /* 0x000fe20008410000 */
[----:B------:R-:W-:Y:S01]  /*55d0*/  LEA R161, R32, UR4, 0x1 ;  /* 0x0000000420a17c11 */ /* 0x000fe2000f8e08ff */
[C---:B------:R-:W-:Y:S01]  /*55e0*/  @P0 VIADD R14, R9.reuse, 0x30 ;  /* 0x00000030090e0836 */ /* 0x040fe20000000000 */
[----:B------:R-:W-:Y:S05]  /*55f0*/  PLOP3.LUT P0, PT, PT, PT, UP1, 0x80, 0x8 ;  /* 0x000000000008781c */ /* 0x000fea0003f0f018 */
[----:B------:R-:W4:Y:S01]  /*5600*/  MUFU.TANH R74, R52 ;  /* 0x00000034004a7308 */ /* 0x000f220000002400 */
[----:B------:R-:W-:Y:S01]  /*5610*/  F2FP.F16.F32.PACK_AB R6, R212, R213 ;  /* 0x000000d5d406723e */ /* 0x000fe200000000ff */
[----:B------:R4:W-:Y:S01]  /*5620*/  STS [R161+0x10000], R10 ;  /* 0x0100000aa1007388 */ /* 0x0009e20000000800 */
[----:B------:R-:W-:Y:S01]  /*5630*/  IMAD.MOV.U32 R32, RZ, RZ, 0x10 ;  /* 0x00000010ff207424 */ /* 0x000fe200078e00ff */
[----:B------:R-:W-:Y:S01]  /*5640*/  @P5 IADD3 R27, PT, PT, R9, 0x31, RZ ;  /* 0x00000031091b5810 */ /* 0x000fe20007ffe0ff */
[----:B-1----:R-:W-:Y:S01]  /*5650*/  VIADD R13, R161, 0x10000 ;  /* 0x00010000a10d7836 */ /* 0x002fe20000000000 */
[----:B--2---:R-:W-:Y:S01]  /*5660*/  F2FP.F16.F32.PACK_AB R11, R95, R96 ;  /* 0x000000605f0b723e */ /* 0x004fe200000000ff */
[----:B------:R-:W-:Y:S01]  /*5670*/  FMUL.FTZ R55, R55, UR10 ;  /* 0x0000000a37377c20 */ /* 0x000fe20008410000 */
[C---:B------:R-:W-:Y:S01]  /*5680*/  @P6 VIADD R29, R9.reuse, 0x38 ;  /* 0x00000038091d6836 */ /* 0x040fe20000000000 */
[----:B------:R-:W-:Y:S01]  /*5690*/  PLOP3.LUT P6, PT, PT, PT, UP1, 0x80, 0x8 ;  /* 0x000000000008781c */ /* 0x000fe20003fcf018 */
[----:B------:R-:W-:Y:S01]  /*56a0*/  MUFU.EX2 R190, R21 ;  /* 0x0000001500be7308 */ /* 0x000fe20000000800 */
[----:B------:R-:W-:Y:S01]  /*56b0*/  SEL R32, R32, 0xfffffff0, !P1 ;  /* 0xfffffff020207807 */ /* 0x000fe20004800000 */
[----:B------:R-:W-:Y:S01]  /*56c0*/  @P0 VIADD R9, R9, 0x39 ;  /* 0x0000003909090836 */ /* 0x000fe20000000000 */
[----:B------:R-:W-:Y:S01]  /*56d0*/  IADD3 R162, PT, PT, R161, 0x10040, RZ ;  /* 0x00010040a1a27810 */ /* 0x000fe20007ffe0ff */
[----:B------:R-:W-:Y:S01]  /*56e0*/  @P4 VIADD R162, R13, 0xffffffc0 ;  /* 0xffffffc00da24836 */ /* 0x000fe20000000000 */
[----:B---3--:R-:W-:Y:S01]  /*56f0*/  F2FP.F16.F32.PACK_AB R12, R245, R246 ;  /* 0x000000f6f50c723e */ /* 0x008fe200000000ff */
[----:B------:R-:W-:Y:S01]  /*5700*/  IMAD.IADD R165, R32, 0x1, R161 ;  /* 0x0000000120a57824 */ /* 0x000fe200078e02a1 */
[----:B------:R-:W-:Y:S03]  /*5710*/  IADD3 R115, PT, PT, R161, R33, RZ ;  /* 0x00000021a1737210 */ /* 0x000fe60007ffe0ff */
[----:B------:R1:W-:Y:S01]  /*5720*/  MUFU.EX2 R182, R5 ;  /* 0x0000000500b67308 */ /* 0x0003e20000000800 */
[----:B------:R-:W-:Y:S01]  /*5730*/  PLOP3.LUT P2, PT, PT, PT, UP1, 0x80, 0x8 ;  /* 0x000000000008781c */ /* 0x000fe20003f4f018 */
[--C-:B------:R-:W-:Y:S01]  /*5740*/  FFMA.FTZ R7, R16, UR9, -R0.reuse ;  /* 0x0000000910077c23 */ /* 0x100fe20008010800 */
[----:B------:R-:W-:Y:S07]  /*5750*/  IADD3 R164, PT, PT, R32, R115, RZ ;  /* 0x0000007320a47210 */ /* 0x000fee0007ffe0ff */
[----:B------:R-:W2:Y:S01]  /*5760*/  MUFU.TANH R186, R54 ;  /* 0x0000003600ba7308 */ /* 0x000ea20000002400 */
[----:B------:R-:W-:Y:S01]  /*5770*/  @P6 ISETP.GE.AND P6, PT, R9, UR36, PT ;  /* 0x0000002409006c0c */ /* 0x000fe2000bfc6270 */
[----:B------:R-:W-:Y:S01]  /*5780*/  FMUL.FTZ R57, R57, UR10 ;  /* 0x0000000a39397c20 */ /* 0x000fe20008410000 */
[----:B------:R-:W-:Y:S01]  /*5790*/  F2FP.F16.F32.PACK_AB R9, R159, R70 ;  /* 0x000000469f09723e */ /* 0x000fe200000000ff */
[----:B------:R-:W-:Y:S01]  /*57a0*/  FMUL.FTZ R61, R61, UR10 ;  /* 0x0000000a3d3d7c20 */ /* 0x000fe20008410000 */
[----:B------:R-:W-:Y:S01]  /*57b0*/  FMUL.FTZ R64, R64, UR10 ;  /* 0x0000000a40407c20 */ /* 0x000fe20008410000 */
[----:B------:R-:W-:Y:S01]  /*57c0*/  FMUL.FTZ R60, R60, UR10 ;  /* 0x0000000a3c3c7c20 */ /* 0x000fe20008410000 */
[----:B------:R-:W-:Y:S01]  /*57d0*/  FMUL.FTZ R66, R66, UR10 ;  /* 0x0000000a42427c20 */ /* 0x000fe20008410000 */
[----:B------:R3:W-:Y:S01]  /*57e0*/  STS [R161+0x10400], R9 ;  /* 0x01040009a1007388 */ /* 0x0007e20000000800 */
[----:B----4-:R-:W-:Y:S01]  /*57f0*/  IADD3 R10, PT, PT, R163, -0x57, RZ ;  /* 0xffffffa9a30a7810 */ /* 0x010fe20007ffe0ff */
[----:B------:R-:W4:Y:S01]  /*5800*/  MUFU.EX2 R84, R15 ;  /* 0x0000000f00547308 */ /* 0x000f220000000800 */
[----:B-1----:R-:W-:Y:S01]  /*5810*/  F2FP.F16.F32.PACK_AB R5, R224, R225 ;  /* 0x000000e1e005723e */ /* 0x002fe200000000ff */
[----:B------:R1:W-:Y:S01]  /*5820*/  STS [R165+0x10000], R11 ;  /* 0x0100000ba5007388 */ /* 0x0003e20000000800 */
[----:B------:R-:W-:Y:S07]  /*5830*/  @P2 FSEL R20, R20, -INF , !P3 ;  /* 0xff80000014142808 */ /* 0x000fee0005800000 */
[----:B------:R-:W-:Y:S01]  /*5840*/  MUFU.TANH R201, R56 ;  /* 0x0000003800c97308 */ /* 0x000fe20000002400 */
[----:B------:R-:W-:Y:S01]  /*5850*/  PLOP3.LUT P3, PT, PT, PT, UP1, 0x80, 0x8 ;  /* 0x000000000008781c */ /* 0x000fe20003f6f018 */
[----:B------:R-:W-:Y:S01]  /*5860*/  FMUL.FTZ R59, R59, UR10 ;  /* 0x0000000a3b3b7c20 */ /* 0x000fe20008410000 */
[----:B------:R-:W-:Y:S01]  /*5870*/  PLOP3.LUT P2, PT, PT, PT, UP1, 0x80, 0x8 ;  /* 0x000000000008781c */ /* 0x000fe20003f4f018 */
[----:B------:R-:W-:Y:S01]  /*5880*/  FFMA.FTZ R18, R18, UR9, -R0 ;  /* 0x0000000912127c23 */ /* 0x000fe20008010800 */
[----:B------:R-:W-:Y:S01]  /*5890*/  PLOP3.LUT P0, PT, PT, PT, UP1, 0x80, 0x8 ;  /* 0x000000000008781c */ /* 0x000fe20003f0f018 */
[----:B------:R-:W-:Y:S01]  /*58a0*/  FFMA.FTZ R19, R19, UR9, -R2 ;  /* 0x0000000913137c23 */ /* 0x000fe20008010802 */
[----:B------:R-:W-:Y:S03]  /*58b0*/  PLOP3.LUT P5, PT, PT, PT, UP1, 0x80, 0x8 ;  /* 0x000000000008781c */ /* 0x000fe60003faf018 */
[----:B------:R-:W-:Y:S01]  /*58c0*/  MUFU.TANH R219, R58 ;  /* 0x0000003a00db7308 */ /* 0x000fe20000002400 */
[----:B------:R-:W-:Y:S01]  /*58d0*/  FMUL.FTZ R67, R67, UR10 ;  /* 0x0000000a43437c20 */ /* 0x000fe20008410000 */
[----:B----4-:R-:W-:Y:S01]  /*58e0*/  F2FP.F16.F32.PACK_AB R15, R83, R84 ;  /* 0x00000054530f723e */ /* 0x010fe200000000ff */
[----:B------:R-:W-:Y:S01]  /*58f0*/  FMUL.FTZ R65, R65, UR10 ;  /* 0x0000000a41417c20 */ /* 0x000fe20008410000 */
[----:B------:R-:W-:Y:S01]  /*5900*/  FMUL.FTZ R62, R62, UR10 ;  /* 0x0000000a3e3e7c20 */ /* 0x000fe20008410000 */
[----:B------:R-:W-:Y:S01]  /*5910*/  FMUL.FTZ R63, R63, UR10 ;  /* 0x0000000a3f3f7c20 */ /* 0x000fe20008410000 */
[----:B------:R-:W-:Y:S01]  /*5920*/  @P3 ISETP.GE.AND P3, PT, R27, UR36, PT ;  /* 0x000000241b003c0c */ /* 0x000fe2000bf66270 */
[--C-:B------:R-:W-:Y:S01]  /*5930*/  FFMA.FTZ R25, R25, UR9, -R8.reuse ;  /* 0x0000000919197c23 */ /* 0x100fe20008010808 */
[----:B------:R-:W-:Y:S02]  /*5940*/  @P2 ISETP.GE.AND P2, PT, R14, UR36, PT ;  /* 0x000000240e002c0c */ /* 0x000fe4000bf46270 */
[----:B------:R-:W4:Y:S01]  /*5950*/  MUFU.EX2 R179, R17 ;  /* 0x0000001100b37308 */ /* 0x000f220000000800 */
[----:B------:R-:W-:Y:S01]  /*5960*/  FFMA.FTZ R23, R23, UR9, -R8 ;  /* 0x0000000917177c23 */ /* 0x000fe20008010808 */
[----:B---3--:R-:W-:Y:S01]  /*5970*/  IABS R9, R10 ;  /* 0x0000000a00097213 */ /* 0x008fe20000000000 */
[--C-:B------:R-:W-:Y:S01]  /*5980*/  FFMA.FTZ R24, R24, UR9, -R3.reuse ;  /* 0x0000000918187c23 */ /* 0x100fe20008010803 */
[----:B------:R-:W-:Y:S06]  /*5990*/  F2FP.F16.F32.PACK_AB R10, R203, R202 ;  /* 0x000000cacb0a723e */ /* 0x000fec00000000ff */
[----:B------:R-:W-:Y:S01]  /*59a0*/  MUFU.TANH R73, R53 ;  /* 0x0000003500497308 */ /* 0x000fe20000002400 */
[----:B------:R-:W-:Y:S01]  /*59b0*/  MOV R13, R9 ;  /* 0x00000009000d7202 */ /* 0x000fe20000000f00 */
[----:B------:R-:W-:Y:S01]  /*59c0*/  IMAD.IADD R112, R33, 0x1, R162 ;  /* 0x0000000121707824 */ /* 0x000fe200078e02a2 */
[----:B------:R-:W-:Y:S01]  /*59d0*/  F2FP.F16.F32.PACK_AB R9, R234, R235 ;  /* 0x000000ebea09723e */ /* 0x000fe200000000ff */
[----:B------:R2:W-:Y:S01]  /*59e0*/  STS [R165+0x10400], R10 ;  /* 0x0104000aa5007388 */ /* 0x0005e20000000800 */
[C---:B------:R-:W-:Y:S01]  /*59f0*/  IADD3 R114, PT, PT, R32.reuse, R162, RZ ;  /* 0x000000a220727210 */ /* 0x040fe20007ffe0ff */
[C---:B-1----:R-:W-:Y:S01]  /*5a00*/  VIADD R11, R163.reuse, 0xffffffe9 ;  /* 0xffffffe9a30b7836 */ /* 0x042fe20000000000 */
[----:B------:R-:W-:Y:S01]  /*5a10*/  IADD3 R113, PT, PT, R32, R112, RZ ;  /* 0x0000007020717210 */ /* 0x000fe20007ffe0ff */
[----:B------:R1:W-:Y:S01]  /*5a20*/  STS [R161+0x12000], R9 ;  /* 0x01200009a1007388 */ /* 0x0003e20000000800 */
[----:B------:R-:W-:Y:S01]  /*5a30*/  I2FP.F32.S32 R27, R13 ;  /* 0x0000000d001b7245 */ /* 0x000fe20000201400 */
[----:B------:R-:W3:Y:S01]  /*5a40*/  MUFU.TANH R184, R55 ;  /* 0x0000003700b87308 */ /* 0x000ee20000002400 */
[----:B----4-:R-:W-:Y:S01]  /*5a50*/  F2FP.F16.F32.PACK_AB R14, R178, R179 ;  /* 0x000000b3b20e723e */ /* 0x010fe200000000ff */
[----:B------:R-:W-:Y:S01]  /*5a60*/  VIADD R17, R163, 0xffffffa8 ;  /* 0xffffffa8a3117836 */ /* 0x000fe20000000000 */
[----:B------:R-:W-:Y:S01]  /*5a70*/  @P5 ISETP.GE.AND P5, PT, R29, UR36, PT ;  /* 0x000000241d005c0c */ /* 0x000fe2000bfa6270 */
[----:B------:R-:W-:Y:S01]  /*5a80*/  FFMA.FTZ R13, R27, -UR15, R74 ;  /* 0x8000000f1b0d7c23 */ /* 0x000fe2000801004a */
[----:B------:R-:W-:Y:S01]  /*5a90*/  FFMA.FTZ R20, R20, UR9, -R3 ;  /* 0x0000000914147c23 */ /* 0x000fe20008010803 */
[----:B------:R-:W-:Y:S01]  /*5aa0*/  FFMA.FTZ R22, R22, UR9, -R0 ;  /* 0x0000000916167c23 */ /* 0x000fe20008010800 */
[----:B------:R-:W-:Y:S03]  /*5ab0*/  IABS R17, R17 ;  /* 0x0000001100117213 */ /* 0x000fe60000000000 */
[----:B------:R3:W-:Y:S01]  /*5ac0*/  MUFU.EX2 R199, R7 ;  /* 0x0000000700c77308 */ /* 0x0007e20000000800 */
[----:B------:R-:W-:Y:S02]  /*5ad0*/  @P0 FSEL R13, R13, -INF , !P2 ;  /* 0xff8000000d0d0808 */ /* 0x000fe40005000000 */
[----:B------:R-:W-:Y:S07]  /*5ae0*/  PLOP3.LUT P0, PT, PT, PT, UP1, 0x80, 0x8 ;  /* 0x000000000008781c */ /* 0x000fee0003f0f018 */
[----:B------:R-:W-:Y:S01]  /*5af0*/  MUFU.TANH R196, R57 ;  /* 0x0000003900c47308 */ /* 0x000fe20000002400 */
[----:B------:R-:W-:Y:S01]  /*5b00*/  I2FP.F32.S32 R17, R17 ;  /* 0x0000001100117245 */ /* 0x000fe20000201400 */
[----:B--2---:R-:W-:Y:S08]  /*5b10*/  FFMA.FTZ R10, R26, -UR15, R186 ;  /* 0x8000000f1a0a7c23 */ /* 0x004ff000080100ba */
[----:B------:R-:W2:Y:S01]  /*5b20*/  MUFU.TANH R215, R59 ;  /* 0x0000003b00d77308 */ /* 0x000ea20000002400 */
[----:B---3--:R-:W-:Y:S01]  /*5b30*/  FFMA.FTZ R7, R28, -UR15, R184 ;  /* 0x8000000f1c077c23 */ /* 0x008fe200080100b8 */
[----:B-1----:R-:W-:Y:S02]  /*5b40*/  F2FP.F16.F32.PACK_AB R9, R247, R250 ;  /* 0x000000faf709723e */ /* 0x002fe400000000ff */
[----:B------:R-:W-:Y:S02]  /*5b50*/  @P0 FSEL R10, R10, -INF , !P2 ;  /* 0xff8000000a0a0808 */ /* 0x000fe40005000000 */
[----:B------:R-:W-:Y:S01]  /*5b60*/  PLOP3.LUT P0, PT, PT, PT, UP1, 0x80, 0x8 ;  /* 0x000000000008781c */ /* 0x000fe20003f0f018 */
[----:B------:R1:W-:Y:S03]  /*5b70*/  STS [R161+0x12400], R9 ;  /* 0x01240009a1007388 */ /* 0x0003e60000000800 */
[----:B------:R-:W-:Y:S01]  /*5b80*/  MUFU.TANH R194, R61 ;  /* 0x0000003d00c27308 */ /* 0x000fe20000002400 */
[----:B------:R-:W-:Y:S09]  /*5b90*/  STS [R165+0x12400], R12 ;  /* 0x0124000ca5007388 */ /* 0x000ff20000000800 */
[----:B------:R-:W-:Y:S10]  /*5ba0*/  MUFU.EX2 R205, R18 ;  /* 0x0000001200cd7308 */ /* 0x000ff40000000800 */
[----:B------:R-:W-:Y:S10]  /*5bb0*/  MUFU.TANH R242, R64 ;  /* 0x0000004000f27308 */ /* 0x000ff40000002400 */
[----:B------:R-:W-:Y:S01]  /*5bc0*/  MUFU.EX2 R183, R19 ;  /* 0x0000001300b77308 */ /* 0x000fe20000000800 */
[----:B-1----:R-:W-:Y:S09]  /*5bd0*/  F2FP.F16.F32.PACK_AB R9, R227, R228 ;  /* 0x000000e4e309723e */ /* 0x002ff200000000ff */
[----:B------:R-:W-:Y:S01]  /*5be0*/  MUFU.TANH R195, R60 ;  /* 0x0000003c00c37308 */ /* 0x000fe20000002400 */
[----:B------:R1:W-:Y:S09]  /*5bf0*/  STS [R165+0x12000], R9 ;  /* 0x01200009a5007388 */ /* 0x0003f20000000800 */
[----:B------:R-:W3:Y:S10]  /*5c00*/  MUFU.TANH R173, R66 ;  /* 0x0000004200ad7308 */ /* 0x000ef40000002400 */
[----:B------:R-:W4:Y:S10]  /*5c10*/  MUFU.TANH R172, R67 ;  /* 0x0000004300ac7308 */ /* 0x000f340000002400 */
[----:B------:R-:W-:Y:S01]  /*5c20*/  MUFU.TANH R240, R65 ;  /* 0x0000004100f07308 */ /* 0x000fe20000002400 */
[----:B-1----:R-:W-:Y:S09]  /*5c30*/  IABS R9, R11 ;  /* 0x0000000b00097213 */ /* 0x002ff20000000000 */
[----:B------:R-:W1:Y:S01]  /*5c40*/  MUFU.TANH R209, R62 ;  /* 0x0000003e00d17308 */ /* 0x000e620000002400 */
[----:B------:R-:W-:Y:S01]  /*5c50*/  IMAD.MOV.U32 R11, RZ, RZ, R9 ;  /* 0x000000ffff0b7224 */ /* 0x000fe200078e0009 */
[----:B------:R-:W-:Y:S04]  /*5c60*/  F2FP.F16.F32.PACK_AB R9, R93, R94 ;  /* 0x0000005e5d09723e */ /* 0x000fe800000000ff */
[----:B------:R-:W-:Y:S01]  /*5c70*/  I2FP.F32.S32 R21, R11 ;  /* 0x0000000b00157245 */ /* 0x000fe20000201400 */
[----:B------:R2:W-:Y:S01]  /*5c80*/  STS [R115+0x10000], R9 ;  /* 0x0100000973007388 */ /* 0x0005e20000000800 */
[----:B------:R-:W-:Y:S02]  /*5c90*/  F2FP.F16.F32.PACK_AB R11, R198, R200 ;  /* 0x000000c8c60b723e */ /* 0x000fe400000000ff */
[----:B------:R-:W1:Y:S01]  /*5ca0*/  MUFU.TANH R204, R63 ;  /* 0x0000003f00cc7308 */ /* 0x000e620000002400 */
[----:B------:R-:W-:Y:S02]  /*5cb0*/  FFMA.FTZ R12, R21, -UR15, R201 ;  /* 0x8000000f150c7c23 */ /* 0x000fe400080100c9 */
[----:B------:R3:W-:Y:S03]  /*5cc0*/  STS [R115+0x10400], R11 ;  /* 0x0104000b73007388 */ /* 0x0007e60000000800 */
[----:B------:R-:W-:Y:S04]  /*5cd0*/  @P0 FSEL R12, R12, -INF , !P2 ;  /* 0xff8000000c0c0808 */ /* 0x000fe80005000000 */
[----:B------:R-:W-:Y:S01]  /*5ce0*/  MUFU.EX2 R80, R25 ;  /* 0x0000001900507308 */ /* 0x000fe20000000800 */
[----:B------:R-:W-:Y:S01]  /*5cf0*/  PLOP3.LUT P0, PT, PT, PT, UP1, 0x80, 0x8 ;  /* 0x000000000008781c */ /* 0x000fe20003f0f018 */
[----:B------:R-:W-:Y:S08]  /*5d00*/  FFMA.FTZ R12, R12, UR9, -R2 ;  /* 0x000000090c0c7c23 */ /* 0x000ff00008010802 */
[----:B------:R-:W-:Y:S10]  /*5d10*/  MUFU.EX2 R79, R23 ;  /* 0x00000017004f7308 */ /* 0x000ff40000000800 */
[----:B------:R-:W-:Y:S10]  /*5d20*/  MUFU.EX2 R171, R24 ;  /* 0x0000001800ab7308 */ /* 0x000ff40000000800 */
[----:B------:R-:W1:Y:S01]  /*5d30*/  MUFU.EX2 R170, R20 ;  /* 0x0000001400aa7308 */ /* 0x000e620000000800 */
[----:B--2---:R-:W-:Y:S09]  /*5d40*/  F2FP.F16.F32.PACK_AB R9, R87, R88 ;  /* 0x000000585709723e */ /* 0x004ff200000000ff */
[----:B------:R-:W2:Y:S01]  /*5d50*/  MUFU.EX2 R207, R22 ;  /* 0x0000001600cf7308 */ /* 0x000ea20000000800 */
[----:B------:R4:W-:Y:S01]  /*5d60*/  STS [R164+0x10000], R9 ;  /* 0x01000009a4007388 */ /* 0x0009e20000000800 */
[----:B---3--:R-:W-:Y:S08]  /*5d70*/  F2FP.F16.F32.PACK_AB R11, R180, R181 ;  /* 0x000000b5b40b723e */ /* 0x008ff000000000ff */
[----:B------:R-:W-:Y:S01]  /*5d80*/  MUFU.EX2 R177, R12 ;  /* 0x0000000c00b17308 */ /* 0x000fe20000000800 */
[----:B------:R3:W-:Y:S04]  /*5d90*/  STS [R164+0x10400], R11 ;  /* 0x0104000ba4007388 */ /* 0x0007e80000000800 */
[----:B------:R1:W-:Y:S04]  /*5da0*/  STS [R115+0x12400], R5 ;  /* 0x0124000573007388 */ /* 0x0003e80000000800 */
[----:B------:R2:W-:Y:S01]  /*5db0*/  STS [R115+0x12000], R6 ;  /* 0x0120000673007388 */ /* 0x0005e20000000800 */
[----:B----4-:R-:W-:Y:S01]  /*5dc0*/  FFMA.FTZ R9, R30, -UR15, R215 ;  /* 0x8000000f1e097c23 */ /* 0x010fe200080100d7 */
[----:B---3--:R-:W-:Y:S01]  /*5dd0*/  FFMA.FTZ R11, R31, -UR15, R219 ;  /* 0x8000000f1f0b7c23 */ /* 0x008fe200080100db */
[----:B-1----:R-:W-:Y:S04]  /*5de0*/  F2FP.F16.F32.PACK_AB R5, R206, R208 ;  /* 0x000000d0ce05723e */ /* 0x002fe800000000ff */
[----:B------:R-:W-:Y:S02]  /*5df0*/  @P0 FSEL R11, R11, -INF , !P2 ;  /* 0xff8000000b0b0808 */ /* 0x000fe40005000000 */
[----:B--2---:R-:W-:Y:S01]  /*5e00*/  IADD3 R6, PT, PT, R163, -0x18, RZ ;  /* 0xffffffe8a3067810 */ /* 0x004fe20007ffe0ff */
[----:B------:R1:W-:Y:S01]  /*5e10*/  STS [R164+0x12000], R5 ;  /* 0x01200005a4007388 */ /* 0x0003e20000000800 */
[----:B------:R-:W-:Y:S01]  /*5e20*/  PLOP3.LUT P0, PT, PT, PT, UP1, 0x80, 0x8 ;  /* 0x000000000008781c */ /* 0x000fe20003f0f018 */
[--C-:B------:R-:W-:Y:S01]  /*5e30*/  FFMA.FTZ R11, R11, UR9, -R0.reuse ;  /* 0x000000090b0b7c23 */ /* 0x100fe20008010800 */
[----:B------:R-:W-:Y:S02]  /*5e40*/  PLOP3.LUT P2, PT, PT, PT, UP1, 0x80, 0x8 ;  /* 0x000000000008781c */ /* 0x000fe40003f4f018 */
[----:B------:R-:W-:Y:S01]  /*5e50*/  IABS R16, R6 ;  /* 0x0000000600107213 */ /* 0x000fe20000000000 */
[----:B------:R-:W-:Y:S01]  /*5e60*/  FFMA.FTZ R6, R4, UR9, -R0 ;  /* 0x0000000904067c23 */ /* 0x000fe20008010800 */
[----:B------:R-:W-:Y:S01]  /*5e70*/  FFMA.FTZ R4, R17, -UR15, R73 ;  /* 0x8000000f11047c23 */ /* 0x000fe20008010049 */
[----:B------:R-:W-:Y:S01]  /*5e80*/  MUFU.EX2 R193, R11 ;  /* 0x0000000b00c17308 */ /* 0x000fe20000000800 */
[----:B------:R-:W-:Y:S09]  /*5e90*/  I2FP.F32.S32 R16, R16 ;  /* 0x0000001000107245 */ /* 0x000ff20000201400 */
[----:B------:R2:W3:Y:S01]  /*5ea0*/  MUFU.EX2 R197, R6 ;  /* 0x0000000600c57308 */ /* 0x0004e20000000800 */
[----:B------:R-:W-:Y:S02]  /*5eb0*/  @P0 FSEL R4, R4, -INF , !P3 ;  /* 0xff80000004040808 */ /* 0x000fe40005800000 */
[----:B------:R-:W-:Y:S02]  /*5ec0*/  @P2 FSEL R7, R7, -INF , !P3 ;  /* 0xff80000007072808 */ /* 0x000fe40005800000 */
[----:B------:R-:W-:Y:S02]  /*5ed0*/  PLOP3.LUT P0, PT, PT, PT, UP1, 0x80, 0x8 ;  /* 0x000000000008781c */ /* 0x000fe40003f0f018 */
[----:B------:R-:W-:Y:S01]  /*5ee0*/  PLOP3.LUT P2, PT, PT, PT, UP1, 0x80, 0x8 ;  /* 0x000000000008781c */ /* 0x000fe20003f4f018 */
[----:B------:R-:W-:Y:S01]  /*5ef0*/  FFMA.FTZ R7, R7, UR9, -R3 ;  /* 0x0000000907077c23 */ /* 0x000fe20008010803 */
[----:B-1----:R-:W-:Y:S01]  /*5f00*/  F2FP.F16.F32.PACK_AB R5, R222, R223 ;  /* 0x000000dfde05723e */ /* 0x002fe200000000ff */
[----:B--2---:R-:W-:Y:S02]  /*5f10*/  FFMA.FTZ R6, R16, -UR15, R196 ;  /* 0x8000000f10067c23 */ /* 0x004fe400080100c4 */
[----:B------:R1:W-:Y:S02]  /*5f20*/  MUFU.EX2 R168, R7 ;  /* 0x0000000700a87308 */ /* 0x0003e40000000800 */
[----:B------:R2:W-:Y:S04]  /*5f30*/  STS [R164+0x12400], R5 ;  /* 0x01240005a4007388 */ /* 0x0005e80000000800 */
[----:B------:R-:W-:Y:S02]  /*5f40*/  @P0 FSEL R6, R6, -INF , !P3 ;  /* 0xff80000006060808 */ /* 0x000fe40005800000 */
[----:B------:R-:W-:Y:S01]  /*5f50*/  @P2 FSEL R9, R9, -INF , !P3 ;  /* 0xff80000009092808 */ /* 0x000fe20005800000 */
[----:B------:R4:W-:Y:S01]  /*5f60*/  STS [R162+0x400], R14 ;  /* 0x0004000ea2007388 */ /* 0x0009e20000000800 */
[----:B------:R-:W-:Y:S01]  /*5f70*/  PLOP3.LUT P3, PT, PT, PT, UP1, 0x80, 0x8 ;  /* 0x000000000008781c */ /* 0x000fe20003f6f018 */
[----:B------:R-:W-:Y:S01]  /*5f80*/  FFMA.FTZ R6, R6, UR9, -R2 ;  /* 0x0000000906067c23 */ /* 0x000fe20008010802 */
[----:B------:R-:W-:Y:S01]  /*5f90*/  PLOP3.LUT P2, PT, PT, PT, UP1, 0x80, 0x8 ;  /* 0x000000000008781c */ /* 0x000fe20003f4f018 */
[----:B------:R3:W-:Y:S01]  /*5fa0*/  STS [R162], R15 ;  /* 0x0000000fa2007388 */ /* 0x0007e20000000800 */
[----:B------:R-:W-:Y:S01]  /*5fb0*/  PLOP3.LUT P0, PT, PT, PT, UP1, 0x80, 0x8 ;  /* 0x000000000008781c */ /* 0x000fe20003f0f018 */
[----:B------:R2:W-:Y:S01]  /*5fc0*/  MUFU.EX2 R176, R6 ;  /* 0x0000000600b07308 */ /* 0x0005e20000000800 */
[----:B------:R-:W-:Y:S01]  /*5fd0*/  FFMA.FTZ R9, R9, UR9, -R0 ;  /* 0x0000000909097c23 */ /* 0x000fe20008010800 */
[----:B-1----:R-:W-:Y:S08]  /*5fe0*/  FFMA.FTZ R7, R27, -UR15, R173 ;  /* 0x8000000f1b077c23 */ /* 0x002ff000080100ad */
[----:B------:R-:W-:Y:S01]  /*5ff0*/  MUFU.EX2 R191, R9 ;  /* 0x0000000900bf7308 */ /* 0x000fe20000000800 */
[----:B--2---:R-:W-:Y:S01]  /*6000*/  FFMA.FTZ R6, R17, -UR15, R172 ;  /* 0x8000000f11067c23 */ /* 0x004fe200080100ac */
[----:B------:R-:W-:Y:S01]  /*6010*/  FFMA.FTZ R5, R108, -UR15, R195 ;  /* 0x8000000f6c057c23 */ /* 0x000fe200080100c3 */
[----:B------:R-:W-:Y:S01]  /*6020*/  SHF.R.U32.HI R108, RZ, 0x1, R157 ;  /* 0x00000001ff6c7819 */ /* 0x000fe2000001169d */
[----:B----4-:R-:W-:Y:S03]  /*6030*/  VIADD R14, R163, 0xffffffa1 ;  /* 0xffffffa1a30e7836 */ /* 0x010fe60000000000 */
[----:B------:R-:W-:Y:S02]  /*6040*/  @P0 FSEL R5, R5, -INF , !P5 ;  /* 0xff80000005050808 */ /* 0x000fe40006800000 */
[----:B------:R-:W-:Y:S02]  /*6050*/  PLOP3.LUT P0, PT, PT, PT, UP1, 0x80, 0x8 ;  /* 0x000000000008781c */ /* 0x000fe40003f0f018 */
[----:B---3--:R-:W-:Y:S01]  /*6060*/  IADD3 R15, PT, PT, R163, -0x60, RZ ;  /* 0xffffffa0a30f7810 */ /* 0x008fe20007ffe0ff */
[----:B------:R-:W-:Y:S01]  /*6070*/  FFMA.FTZ R5, R5, UR9, -R2 ;  /* 0x0000000905057c23 */ /* 0x000fe20008010802 */
[----:B------:R-:W-:Y:S02]  /*6080*/  IABS R14, R14 ;  /* 0x0000000e000e7213 */ /* 0x000fe40000000000 */
[----:B------:R-:W-:Y:S01]  /*6090*/  IABS R15, R15 ;  /* 0x0000000f000f7213 */ /* 0x000fe20000000000 */
[----:B------:R1:W-:Y:S01]  /*60a0*/  MUFU.EX2 R175, R5 ;  /* 0x0000000500af7308 */ /* 0x0003e20000000800 */
[----:B------:R-:W-:Y:S01]  /*60b0*/  I2FP.F32.S32 R18, R14 ;  /* 0x0000000e00127245 */ /* 0x000fe20000201400 */
[----:B------:R-:W-:Y:S02]  /*60c0*/  FFMA.FTZ R14, R10, UR9, -R3 ;  /* 0x000000090a0e7c23 */ /* 0x000fe40008010803 */
[----:B------:R-:W-:Y:S02]  /*60d0*/  IMAD.MOV.U32 R19, RZ, RZ, R15 ;  /* 0x000000ffff137224 */ /* 0x000fe400078e000f */
[--C-:B------:R-:W-:Y:S01]  /*60e0*/  FFMA.FTZ R15, R13, UR9, -R8.reuse ;  /* 0x000000090d0f7c23 */ /* 0x100fe20008010808 */
[----:B------:R-:W-:Y:S01]  /*60f0*/  FFMA.FTZ R13, R4, UR9, -R8 ;  /* 0x00000009040d7c23 */ /* 0x000fe20008010808 */
[----:B------:R-:W-:Y:S01]  /*6100*/  FFMA.FTZ R4, R103, -UR15, R194 ;  /* 0x8000000f67047c23 */ /* 0x000fe200080100c2 */
[----:B------:R-:W-:Y:S01]  /*6110*/  FFMA.FTZ R10, R18, -UR15, R242 ;  /* 0x8000000f120a7c23 */ /* 0x000fe200080100f2 */
[----:B------:R-:W-:Y:S01]  /*6120*/  I2FP.F32.S32 R19, R19 ;  /* 0x0000001300137245 */ /* 0x000fe20000201400 */
[----:B------:R-:W-:Y:S02]  /*6130*/  MUFU.EX2 R76, R15 ;  /* 0x0000000f004c7308 */ /* 0x000fe40000000800 */
[----:B------:R-:W-:Y:S02]  /*6140*/  @P3 FSEL R4, R4, -INF , !P6 ;  /* 0xff80000004043808 */ /* 0x000fe40007000000 */
[----:B------:R-:W-:Y:S01]  /*6150*/  PLOP3.LUT P3, PT, PT, PT, UP1, 0x80, 0x8 ;  /* 0x000000000008781c */ /* 0x000fe20003f6f018 */
[----:B-1----:R-:W-:Y:S01]  /*6160*/  FFMA.FTZ R5, R21, -UR15, R209 ;  /* 0x8000000f15057c23 */ /* 0x002fe200080100d1 */
[----:B------:R-:W-:Y:S01]  /*6170*/  @P2 FSEL R10, R10, -INF , !P5 ;  /* 0xff8000000a0a2808 */ /* 0x000fe20006800000 */
[----:B------:R-:W-:Y:S01]  /*6180*/  FFMA.FTZ R2, R4, UR9, -R2 ;  /* 0x0000000904027c23 */ /* 0x000fe20008010802 */
[----:B------:R-:W-:Y:S01]  /*6190*/  PLOP3.LUT P2, PT, PT, PT, UP1, 0x80, 0x8 ;  /* 0x000000000008781c */ /* 0x000fe20003f4f018 */
[----:B------:R-:W-:Y:S01]  /*61a0*/  FFMA.FTZ R4, R19, -UR15, R240 ;  /* 0x8000000f13047c23 */ /* 0x000fe200080100f0 */
[----:B------:R-:W-:Y:S01]  /*61b0*/  MUFU.EX2 R75, R13 ;  /* 0x0000000d004b7308 */ /* 0x000fe20000000800 */
[--C-:B------:R-:W-:Y:S03]  /*61c0*/  FFMA.FTZ R10, R10, UR9, -R8.reuse ;  /* 0x000000090a0a7c23 */ /* 0x100fe60008010808 */
[----:B------:R-:W-:Y:S06]  /*61d0*/  @P0 FSEL R4, R4, -INF , !P6 ;  /* 0xff80000004040808 */ /* 0x000fec0007000000 */
[----:B------:R1:W-:Y:S01]  /*61e0*/  MUFU.EX2 R174, R2 ;  /* 0x0000000200ae7308 */ /* 0x0003e20000000800 */
[----:B------:R-:W-:Y:S02]  /*61f0*/  PLOP3.LUT P0, PT, PT, PT, UP1, 0x80, 0x8 ;  /* 0x000000000008781c */ /* 0x000fe40003f0f018 */
[----:B------:R-:W-:Y:S01]  /*6200*/  @P3 FSEL R7, R7, -INF , !P5 ;  /* 0xff80000007073808 */ /* 0x000fe20006800000 */
[----:B------:R-:W-:Y:S01]  /*6210*/  FFMA.FTZ R8, R4, UR9, -R8 ;  /* 0x0000000904087c23 */ /* 0x000fe20008010808 */
[----:B------:R-:W-:Y:S01]  /*6220*/  PLOP3.LUT P3, PT, PT, PT, UP1, 0x80, 0x8 ;  /* 0x000000000008781c */ /* 0x000fe20003f6f018 */
[----:B------:R-:W-:Y:S01]  /*6230*/  FFMA.FTZ R4, R16, -UR15, R204 ;  /* 0x8000000f10047c23 */ /* 0x000fe200080100cc */
[----:B------:R-:W-:Y:S01]  /*6240*/  @P2 FSEL R6, R6, -INF , !P6 ;  /* 0xff80000006062808 */ /* 0x000fe20007000000 */
[--C-:B------:R-:W-:Y:S01]  /*6250*/  FFMA.FTZ R9, R7, UR9, -R3.reuse ;  /* 0x0000000907097c23 */ /* 0x100fe20008010803 */
[----:B------:R-:W-:Y:S01]  /*6260*/  F2FP.F16.F32.PACK_AB R7, R170, R171 ;  /* 0x000000abaa07723e */ /* 0x000fe200000000ff */
[----:B------:R-:W-:Y:S02]  /*6270*/  MUFU.EX2 R169, R14 ;  /* 0x0000000e00a97308 */ /* 0x000fe40000000800 */
[----:B------:R-:W-:Y:S01]  /*6280*/  FFMA.FTZ R3, R6, UR9, -R3 ;  /* 0x0000000906037c23 */ /* 0x000fe20008010803 */
[----:B------:R-:W-:Y:S01]  /*6290*/  F2FP.F16.F32.PACK_AB R6, R79, R80 ;  /* 0x000000504f06723e */ /* 0x000fe200000000ff */
[----:B------:R-:W-:Y:S01]  /*62a0*/  STS [R114+0x400], R7 ;  /* 0x0004000772007388 */ /* 0x000fe20000000800 */
[----:B------:R-:W-:Y:S05]  /*62b0*/  @P0 FSEL R5, R5, -INF , !P5 ;  /* 0xff80000005050808 */ /* 0x000fea0006800000 */
[----:B------:R2:W-:Y:S01]  /*62c0*/  MUFU.EX2 R166, R3 ;  /* 0x0000000300a67308 */ /* 0x0005e20000000800 */
[----:B-1----:R-:W-:Y:S01]  /*62d0*/  F2FP.F16.F32.PACK_AB R2, R182, R183 ;  /* 0x000000b7b602723e */ /* 0x002fe200000000ff */
[----:B------:R-:W-:Y:S01]  /*62e0*/  STS [R114], R6 ;  /* 0x0000000672007388 */ /* 0x000fe20000000800 */
[----:B------:R-:W-:Y:S01]  /*62f0*/  @P3 FSEL R4, R4, -INF , !P6 ;  /* 0xff80000004043808 */ /* 0x000fe20007000000 */
[--C-:B------:R-:W-:Y:S06]  /*6300*/  FFMA.FTZ R5, R5, UR9, -R0.reuse ;  /* 0x0000000905057c23 */ /* 0x100fec0008010800 */
[----:B------:R-:W-:Y:S01]  /*6310*/  MUFU.EX2 R72, R10 ;  /* 0x0000000a00487308 */ /* 0x000fe20000000800 */
[----:B------:R-:W-:Y:S01]  /*6320*/  FFMA.FTZ R0, R4, UR9, -R0 ;  /* 0x0000000904007c23 */ /* 0x000fe20008010800 */
[----:B------:R-:W-:Y:S08]  /*6330*/  F2FP.F16.F32.PACK_AB R4, R205, R207 ;  /* 0x000000cfcd04723e */ /* 0x000ff000000000ff */
[----:B------:R1:W-:Y:S01]  /*6340*/  MUFU.EX2 R187, R5 ;  /* 0x0000000500bb7308 */ /* 0x0003e20000000800 */
[----:B--2---:R-:W-:Y:S01]  /*6350*/  F2FP.F16.F32.PACK_AB R3, R189, R190 ;  /* 0x000000bebd03723e */ /* 0x004fe200000000ff */
[----:B------:R2:W-:Y:S08]  /*6360*/  STS [R162+0x2400], R4 ;  /* 0x00240004a2007388 */ /* 0x0005f00000000800 */
[----:B------:R-:W-:Y:S01]  /*6370*/  MUFU.EX2 R71, R8 ;  /* 0x0000000800477308 */ /* 0x000fe20000000800 */
[----:B------:R3:W-:Y:S09]  /*6380*/  STS [R162+0x2000], R3 ;  /* 0x00200003a2007388 */ /* 0x0007f20000000800 */
[----:B------:R-:W4:Y:S01]  /*6390*/  MUFU.EX2 R167, R9 ;  /* 0x0000000900a77308 */ /* 0x000f220000000800 */
[----:B------:R3:W-:Y:S09]  /*63a0*/  STS [R114+0x2000], R2 ;  /* 0x0020000272007388 */ /* 0x0007f20000000800 */
[----:B------:R4:W3:Y:S01]  /*63b0*/  MUFU.EX2 R185, R0 ;  /* 0x0000000000b97308 */ /* 0x0008e20000000800 */
[----:B-1----:R-:W-:Y:S05]  /*63c0*/  F2FP.F16.F32.PACK_AB R5, R197, R199 ;  /* 0x000000c7c505723e */ /* 0x002fea00000000ff */
[----:B------:R1:W-:Y:S01]  /*63d0*/  STS [R114+0x2400], R5 ;  /* 0x0024000572007388 */ /* 0x0003e20000000800 */
[----:B----4-:R-:W-:Y:S02]  /*63e0*/  F2FP.F16.F32.PACK_AB R0, R166, R167 ;  /* 0x000000a7a600723e */ /* 0x010fe400000000ff */
[----:B--2---:R-:W-:Y:S02]  /*63f0*/  F2FP.F16.F32.PACK_AB R4, R75, R76 ;  /* 0x0000004c4b04723e */ /* 0x004fe400000000ff */
[----:B---3--:R-:W-:Y:S03]  /*6400*/  F2FP.F16.F32.PACK_AB R3, R168, R169 ;  /* 0x000000a9a803723e */ /* 0x008fe600000000ff */
[----:B------:R2:W-:Y:S01]  /*6410*/  STS [R112], R4 ;  /* 0x0000000470007388 */ /* 0x0005e20000000800 */
[----:B------:R-:W-:Y:S03]  /*6420*/  F2FP.F16.F32.PACK_AB R2, R71, R72 ;  /* 0x000000484702723e */ /* 0x000fe600000000ff */
[----:B------:R3:W-:Y:S04]  /*6430*/  STS [R112+0x400], R3 ;  /* 0x0004000370007388 */ /* 0x0007e80000000800 */
[----:B------:R4:W-:Y:S01]  /*6440*/  STS [R113], R2 ;  /* 0x0000000271007388 */ /* 0x0009e20000000800 */
[----:B-1----:R-:W-:Y:S03]  /*6450*/  F2FP.F16.F32.PACK_AB R5, R176, R177 ;  /* 0x000000b1b005723e */ /* 0x002fe600000000ff */
[----:B------:R1:W-:Y:S04]  /*6460*/  STS [R113+0x400], R0 ;  /* 0x0004000071007388 */ /* 0x0003e80000000800 */
[----:B------:R-:W-:Y:S01]  /*6470*/  STS [R112+0x2000], R5 ;  /* 0x0020000570007388 */ /* 0x000fe20000000800 */
[----:B--2---:R-:W-:Y:S02]  /*6480*/  F2FP.F16.F32.PACK_AB R4, R191, R193 ;  /* 0x000000c1bf04723e */ /* 0x004fe400000000ff */
[----:B---3--:R-:W-:Y:S03]  /*6490*/  F2FP.F16.F32.PACK_AB R3, R174, R175 ;  /* 0x000000afae03723e */ /* 0x008fe600000000ff */
[----:B------:R-:W-:Y:S01]  /*64a0*/  STS [R112+0x2400], R4 ;  /* 0x0024000470007388 */ /* 0x000fe20000000800 */
[----:B----4-:R-:W-:Y:S03]  /*64b0*/  F2FP.F16.F32.PACK_AB R2, R185, R187 ;  /* 0x000000bbb902723e */ /* 0x010fe600000000ff */
[----:B------:R2:W-:Y:S01]  /*64c0*/  STS [R113+0x2000], R3 ;  /* 0x0020000371007388 */ /* 0x0005e20000000800 */
[----:B-1----:R-:W-:Y:S03]  /*64d0*/  LEA R0, R155, UR4, 0x1 ;  /* 0x000000049b007c11 */ /* 0x002fe6000f8e08ff */
[----:B------:R1:W-:Y:S04]  /*64e0*/  STS [R113+0x2400], R2 ;  /* 0x0024000271007388 */ /* 0x0003e80000000800 */
[----:B------:R-:W3:Y:S08]  /*64f0*/  LDSM.16.M88.4 R64, [R0+0x4000] ;  /* 0x004000000040783b */ /* 0x000ef00000000200 */
[----:B------:R4:W3:Y:S01]  /*6500*/  LDSM.16.M88.4 R60, [R0+0x5000] ;  /* 0x00500000003c783b */ /* 0x0008e20000000200 */
[----:B--2---:R-:W-:Y:S01]  /*6510*/  IMAD.MOV.U32 R3, RZ, RZ, R102 ;  /* 0x000000ffff037224 */ /* 0x004fe200078e0066 */
[C---:B-1----:R-:W-:Y:S03]  /*6520*/  IADD3 R2, PT, PT, R0.reuse, 0x4000, RZ ;  /* 0x0000400000027810 */ /* 0x042fe60007ffe0ff */
[----:B------:R-:W-:Y:S04]  /*6530*/  FFMA.FTZ R3, -R3, R3, 1 ;  /* 0x3f80000003037423 */ /* 0x000fe80000010103 */
[----:B------:R-:W-:Y:S01]  /*6540*/  FMUL.FTZ R3, R3, UR10 ;  /* 0x0000000a03037c20 */ /* 0x000fe20008410000 */
[----:B----4-:R-:W-:Y:S01]  /*6550*/  VIADD R0, R0, 0x4020 ;  /* 0x0000402000007836 */ /* 0x010fe20000000000 */
[----:B------:R-:W-:Y:S05]  /*6560*/  @P1 IADD3 R0, PT, PT, R2, -0x20, RZ ;  /* 0xffffffe002001810 */ /* 0x000fea0007ffe0ff */
[----:B------:R-:W1:Y:S01]  /*6570*/  LDSM.16.M88.4 R100, [R0] ;  /* 0x000000000064783b */ /* 0x000e620000000200 */
[-C--:B---3--:R-:W-:Y:S07]  /*6580*/  HMMA.16816.F32 R4, R64, R116.reuse, RZ ;  /* 0x000000744004723c */ /* 0x088fee00000018ff */
[----:B------:R-:W2:Y:S01]  /*6590*/  LDSM.16.M88.4 R104, [R0+0x1000] ;  /* 0x001000000068783b */ /* 0x000ea20000000200 */
        /* <DEDUP_REMOVED lines=20> */
[C---:B------:R-:W-:Y:S01]  /*66e0*/  FADD.FTZ R6, -R111.reuse, R6 ;  /* 0x000000066f067221 */ /* 0x040fe20000010100 */
[----:B------:R-:W-:Y:S02]  /*66f0*/  FADD.FTZ R7, -R111, R7 ;  /* 0x000000076f077221 */ /* 0x000fe40000010100 */
[C---:B------:R-:W-:Y:S04]  /*6700*/  HMMA.16816.F32 R16, R100.reuse, R134, R16 ;  /* 0x000000866410723c */ /* 0x040fe80000001810 */
[----:B------:R-:W-:Y:S02]  /*6710*/  FMUL.FTZ R5, R97, R5 ;  /* 0x0000000561057220 */ /* 0x000fe40000410000 */
[----:B------:R1:W5:Y:S02]  /*6720*/  LDL.LU R97, [R1+0xd0] ;  /* 0x0000d00001617983 */ /* 0x0003640000300800 */
        /* <DEDUP_REMOVED lines=15> */
[C---:B------:R-:W-:Y:S02]  /*6820*/  IMAD.SHL.U32 R158, R157.reuse, 0x40, RZ ;  /* 0x000000409d9e7824 */ /* 0x040fe400078e00ff */
[----:B------:R-:W-:Y:S01]  /*6830*/  FFMA.FTZ R4, -R156, R156, 1 ;  /* 0x3f8000009c047423 */ /* 0x000fe2000001019c */
[----:B------:R-:W-:Y:S01]  /*6840*/  LOP3.LUT R2, R104, 0x8, R157, 0xf8, !PT ;  /* 0x0000000868027812 */ /* 0x000fe200078ef89d */
[----:B------:R-:W-:Y:S04]  /*6850*/  HMMA.16816.F32 R64, R100, R146, R64 ;  /* 0x000000926440723c */ /* 0x000fe80000001840 */
[----:B------:R-:W-:Y:S01]  /*6860*/  LOP3.LUT R2, R2, 0x1c0, R158, 0xf8, !PT ;  /* 0x000001c002027812 */ /* 0x000fe200078ef89e */
[----:B------:R-:W-:Y:S01]  /*6870*/  FMUL.FTZ R4, R4, UR10 ;  /* 0x0000000a04047c20 */ /* 0x000fe20008410000 */
[----:B------:R-:W-:Y:S01]  /*6880*/  SHF.L.U32 R156, R157, 0x3, RZ ;  /* 0x000000039d9c7819 */ /* 0x000fe200000006ff */
[----:B------:R-:W-:Y:S01]  /*6890*/  FMUL.FTZ R100, R3, R105 ;  /* 0x0000006903647220 */ /* 0x000fe20000410000 */
[----:B------:R-:W-:Y:S01]  /*68a0*/  LOP3.LUT R0, R158, 0x400, RZ, 0xc0, !PT ;  /* 0x000004009e007812 */ /* 0x000fe200078ec0ff */
[----:B------:R-:W-:Y:S01]  /*68b0*/  FMUL.FTZ R3, R4, R5 ;  /* 0x0000000504037220 */ /* 0x000fe20000410000 */
[----:B------:R-:W-:Y:S01]  /*68c0*/  LOP3.LUT R2, R2, 0x38, R156, 0x78, !PT ;  /* 0x0000003802027812 */ /* 0x000fe200078e789c */
[----:B------:R-:W-:Y:S01]  /*68d0*/  FADD.FTZ R4, -R160, R17 ;  /* 0x00000011a0047221 */ /* 0x000fe20000010100 */
[----:B------:R-:W-:Y:S01]  /*68e0*/  FMUL.FTZ R17, R96, R16 ;  /* 0x0000001060117220 */ /* 0x000fe20000410000 */
[----:B------:R-:W-:Y:S01]  /*68f0*/  FFMA.FTZ R5, -R90, R90, 1 ;  /* 0x3f8000005a057423 */ /* 0x000fe2000001015a */
[----:B------:R1:W5:Y:S01]  /*6900*/  LDL.LU R96, [R1+0xcc] ;  /* 0x0000cc0001607983 */ /* 0x0003620000300800 */
[----:B------:R-:W-:Y:S02]  /*6910*/  IMAD R2, R2, 0x2, R0 ;  /* 0x0000000202027824 */ /* 0x000fe400078e0200 */
[C---:B------:R-:W-:Y:S01]  /*6920*/  FADD.FTZ R0, -R160.reuse, R20 ;  /* 0x00000014a0007221 */ /* 0x040fe20000010100 */
        /* <DEDUP_REMOVED lines=8> */
[----:B------:R-:W-:Y:S01]  /*69b0*/  FFMA.FTZ R16, -R91, R91, 1 ;  /* 0x3f8000005b107423 */ /* 0x000fe2000001015b */
[----:B------:R-:W-:Y:S01]  /*69c0*/  FMUL.FTZ R5, R5, UR10 ;  /* 0x0000000a05057c20 */ /* 0x000fe20008410000 */
[----:B------:R1:W5:Y:S01]  /*69d0*/  LDL.LU R93, [R1+0xc0] ;  /* 0x0000c000015d7983 */ /* 0x0003620000300800 */
[----:B------:R-:W-:Y:S01]  /*69e0*/  FMUL.FTZ R4, R4, UR10 ;  /* 0x0000000a04047c20 */ /* 0x000fe20008410000 */
[----:B------:R-:W-:Y:S01]  /*69f0*/  FMUL.FTZ R0, R0, UR10 ;  /* 0x0000000a00007c20 */ /* 0x000fe20008410000 */
[----:B------:R-:W-:Y:S01]  /*6a00*/  FMUL.FTZ R5, R5, R21 ;  /* 0x0000001505057220 */ /* 0x000fe20000410000 */
[----:B------:R1:W5:Y:S01]  /*6a10*/  LDL.LU R92, [R1+0xbc] ;  /* 0x0000bc00015c7983 */ /* 0x0003620000300800 */
[----:B------:R-:W-:Y:S01]  /*6a20*/  FFMA.FTZ R21, -R86, R86, 1 ;  /* 0x3f80000056157423 */ /* 0x000fe20000010156 */
[----:B------:R-:W-:Y:S01]  /*6a30*/  FMUL.FTZ R4, R4, R101 ;  /* 0x0000006504047220 */ /* 0x000fe20000410000 */
[----:B------:R-:W-:Y:S01]  /*6a40*/  FMUL.FTZ R0, R0, R17 ;  /* 0x0000001100007220 */ /* 0x000fe20000410000 */
[----:B------:R1:W5:Y:S01]  /*6a50*/  LDL.LU R91, [R1+0xb8] ;  /* 0x0000b800015b7983 */ /* 0x0003620000300800 */
[C---:B------:R-:W-:Y:S01]  /*6a60*/  FADD.FTZ R17, -R160.reuse, R33 ;  /* 0x00000021a0117221 */ /* 0x040fe20000010100 */
[C---:B------:R-:W-:Y:S01]  /*6a70*/  FADD.FTZ R33, -R160.reuse, R37 ;  /* 0x00000025a0217221 */ /* 0x040fe20000010100 */
[----:B------:R-:W-:Y:S01]  /*6a80*/  FADD.FTZ R37, -R160, R49 ;  /* 0x00000031a0257221 */ /* 0x000fe20000010100 */
[----:B------:R1:W5:Y:S01]  /*6a90*/  LDL.LU R90, [R1+0xb4] ;  /* 0x0000b400015a7983 */ /* 0x0003620000300800 */
[----:B------:R-:W-:Y:S01]  /*6aa0*/  FMUL.FTZ R17, R87, R17 ;  /* 0x0000001157117220 */ /* 0x000fe20000410000 */
[----:B------:R-:W-:Y:S01]  /*6ab0*/  FMUL.FTZ R33, R83, R33 ;  /* 0x0000002153217220 */ /* 0x000fe20000410000 */
[----:B------:R-:W-:Y:S01]  /*6ac0*/  FMUL.FTZ R37, R79, R37 ;  /* 0x000000254f257220 */ /* 0x000fe20000410000 */
[----:B------:R1:W5:Y:S01]  /*6ad0*/  LDL.LU R89, [R1+0xb0] ;  /* 0x0000b00001597983 */ /* 0x0003620000300800 */
[----:B------:R-:W-:Y:S01]  /*6ae0*/  F2FP.F16.F32.PACK_AB R3, R3, R100 ;  /* 0x000000640303723e */ /* 0x000fe200000000ff */
[----:B------:R-:W-:Y:S01]  /*6af0*/  FMUL.FTZ R16, R16, UR10 ;  /* 0x0000000a10107c20 */ /* 0x000fe20008410000 */
[----:B------:R-:W-:Y:S01]  /*6b00*/  F2FP.F16.F32.PACK_AB R100, R4, R5 ;  /* 0x000000050464723e */ /* 0x000fe200000000ff */
[----:B------:R-:W-:Y:S01]  /*6b10*/  FMUL.FTZ R5, R88, R32 ;  /* 0x0000002058057220 */ /* 0x000fe20000410000 */
[----:B------:R-:W-:Y:S01]  /*6b20*/  FFMA.FTZ R4, -R82, R82, 1 ;  /* 0x3f80000052047423 */ /* 0x000fe20000010152 */
[----:B------:R1:W5:Y:S01]  /*6b30*/  LDL.LU R88, [R1+0xac] ;  /* 0x0000ac0001587983 */ /* 0x0003620000300800 */
[----:B------:R-:W-:Y:S01]  /*6b40*/  FMUL.FTZ R16, R16, R20 ;  /* 0x0000001410107220 */ /* 0x000fe20000410000 */
[----:B------:R-:W-:Y:S01]  /*6b50*/  FFMA.FTZ R20, -R85, R85, 1 ;  /* 0x3f80000055147423 */ /* 0x000fe20000010155 */
[C---:B------:R-:W-:Y:S01]  /*6b60*/  FADD.FTZ R32, -R160.reuse, R36 ;  /* 0x00000024a0207221 */ /* 0x040fe20000010100 */
[----:B------:R1:W5:Y:S01]  /*6b70*/  LDL.LU R87, [R1+0xa8] ;  /* 0x0000a80001577983 */ /* 0x0003620000300800 */
[----:B------:R-:W-:Y:S01]  /*6b80*/  FADD.FTZ R36, -R160, R48 ;  /* 0x00000030a0247221 */ /* 0x000fe20000010100 */
[----:B------:R-:W-:Y:S01]  /*6b90*/  F2FP.F16.F32.PACK_AB R16, R16, R0 ;  /* 0x000000001010723e */ /* 0x000fe200000000ff */
[----:B------:R-:W-:Y:S01]  /*6ba0*/  FMUL.FTZ R32, R84, R32 ;  /* 0x0000002054207220 */ /* 0x000fe20000410000 */
[----:B------:R1:W5:Y:S01]  /*6bb0*/  LDL.LU R86, [R1+0xa4] ;  /* 0x0000a40001567983 */ /* 0x0003620000300800 */
[----:B------:R-:W-:Y:S01]  /*6bc0*/  FFMA.FTZ R0, -R81, R81, 1 ;  /* 0x3f80000051007423 */ /* 0x000fe20000010151 */
[----:B------:R-:W-:Y:S01]  /*6bd0*/  FMUL.FTZ R36, R80, R36 ;  /* 0x0000002450247220 */ /* 0x000fe20000410000 */
[C---:B------:R-:W-:Y:S01]  /*6be0*/  FADD.FTZ R48, -R160.reuse, R52 ;  /* 0x00000034a0307221 */ /* 0x040fe20000010100 */
[----:B------:R1:W5:Y:S01]  /*6bf0*/  LDL.LU R85, [R1+0xa0] ;  /* 0x0000a00001557983 */ /* 0x0003620000300800 */
[----:B------:R-:W-:Y:S01]  /*6c00*/  FADD.FTZ R49, -R160, R53 ;  /* 0x00000035a0317221 */ /* 0x000fe20000010100 */
[----:B------:R-:W-:Y:S01]  /*6c10*/  FMUL.FTZ R20, R20, UR10 ;  /* 0x0000000a14147c20 */ /* 0x000fe20008410000 */
[----:B------:R-:W-:Y:S01]  /*6c20*/  FMUL.FTZ R48, R76, R48 ;  /* 0x000000304c307220 */ /* 0x000fe20000410000 */
[----:B------:R1:W5:Y:S01]  /*6c30*/  LDL.LU R84, [R1+0x9c] ;  /* 0x00009c0001547983 */ /* 0x0003620000300800 */
[----:B------:R-:W-:Y:S01]  /*6c40*/  FMUL.FTZ R49, R75, R49 ;  /* 0x000000314b317220 */ /* 0x000fe20000410000 */
[----:B------:R-:W-:Y:S01]  /*6c50*/  FMUL.FTZ R20, R20, R17 ;  /* 0x0000001114147220 */ /* 0x000fe20000410000 */
[----:B------:R-:W-:Y:S01]  /*6c60*/  FFMA.FTZ R17, -R78, R78, 1 ;  /* 0x3f8000004e117423 */ /* 0x000fe2000001014e */
[----:B------:R1:W5:Y:S01]  /*6c70*/  LDL.LU R83, [R1+0x98] ;  /* 0x0000980001537983 */ /* 0x0003620000300800 */
[----:B------:R-:W-:Y:S01]  /*6c80*/  FMUL.FTZ R21, R21, UR10 ;  /* 0x0000000a15157c20 */ /* 0x000fe20008410000 */
[----:B------:R-:W-:Y:S01]  /*6c90*/  FMUL.FTZ R4, R4, UR10 ;  /* 0x0000000a04047c20 */ /* 0x000fe20008410000 */
[----:B------:R-:W-:Y:S01]  /*6ca0*/  FMUL.FTZ R0, R0, UR10 ;  /* 0x0000000a00007c20 */ /* 0x000fe20008410000 */
[----:B------:R1:W5:Y:S01]  /*6cb0*/  LDL.LU R82, [R1+0x94] ;  /* 0x0000940001527983 */ /* 0x0003620000300800 */
[----:B------:R-:W-:Y:S01]  /*6cc0*/  FMUL.FTZ R21, R21, R5 ;  /* 0x0000000515157220 */ /* 0x000fe20000410000 */
[----:B------:R-:W-:Y:S01]  /*6cd0*/  FFMA.FTZ R5, -R77, R77, 1 ;  /* 0x3f8000004d057423 */ /* 0x000fe2000001014d */
[----:B------:R-:W-:Y:S01]  /*6ce0*/  FMUL.FTZ R4, R4, R32 ;  /* 0x0000002004047220 */ /* 0x000fe20000410000 */
[----:B------:R1:W5:Y:S01]  /*6cf0*/  LDL.LU R81, [R1+0x90] ;  /* 0x0000900001517983 */ /* 0x0003620000300800 */
[----:B------:R-:W-:Y:S01]  /*6d00*/  FFMA.FTZ R32, -R74, R74, 1 ;  /* 0x3f8000004a207423 */ /* 0x000fe2000001014a */
[----:B------:R-:W-:Y:S01]  /*6d10*/  FMUL.FTZ R0, R0, R33 ;  /* 0x0000002100007220 */ /* 0x000fe20000410000 */
[----:B------:R-:W-:Y:S01]  /*6d20*/  FFMA.FTZ R33, -R73, R73, 1 ;  /* 0x3f80000049217423 */ /* 0x000fe20000010149 */
[----:B------:R1:W5:Y:S01]  /*6d30*/  LDL.LU R80, [R1+0x8c] ;  /* 0x00008c0001507983 */ /* 0x0003620000300800 */
[----:B------:R-:W-:Y:S01]  /*6d40*/  F2FP.F16.F32.PACK_AB R53, R20, R21 ;  /* 0x000000151435723e */ /* 0x000fe200000000ff */
[----:B------:R-:W-:Y:S01]  /*6d50*/  FMUL.FTZ R20, R70, R6 ;  /* 0x0000000646147220 */ /* 0x000fe20000410000 */
[----:B------:R-:W-:Y:S01]  /*6d60*/  FFMA.FTZ R6, -R68, R68, 1 ;  /* 0x3f80000044067423 */ /* 0x000fe20000010144 */
[----:B------:R1:W5:Y:S01]  /*6d70*/  LDL.LU R79, [R1+0x88] ;  /* 0x00008800014f7983 */ /* 0x0003620000300800 */
[----:B------:R-:W-:Y:S01]  /*6d80*/  FMUL.FTZ R32, R32, UR10 ;  /* 0x0000000a20207c20 */ /* 0x000fe20008410000 */
[----:B------:R-:W-:Y:S01]  /*6d90*/  FMUL.FTZ R33, R33, UR10 ;  /* 0x0000000a21217c20 */ /* 0x000fe20008410000 */
[----:B------:R-:W-:Y:S01]  /*6da0*/  F2FP.F16.F32.PACK_AB R52, R0, R4 ;  /* 0x000000040034723e */ /* 0x000fe200000000ff */
[----:B------:R1:W5:Y:S01]  /*6db0*/  LDL.LU R78, [R1+0x84] ;  /* 0x00008400014e7983 */ /* 0x0003620000300800 */
[----:B------:R-:W-:Y:S01]  /*6dc0*/  FMUL.FTZ R4, R32, R48 ;  /* 0x0000003020047220 */ /* 0x000fe20000410000 */
[----:B------:R-:W-:Y:S01]  /*6dd0*/  FADD.FTZ R32, -R160, R64 ;  /* 0x00000040a0207221 */ /* 0x000fe20000010100 */
[----:B------:R-:W-:Y:S01]  /*6de0*/  FMUL.FTZ R0, R33, R49 ;  /* 0x0000003121007220 */ /* 0x000fe20000410000 */
[----:B------:R1:W5:Y:S01]  /*6df0*/  LDL.LU R77, [R1+0x80] ;  /* 0x00008000014d7983 */ /* 0x0003620000300800 */
[----:B------:R-:W-:Y:S01]  /*6e00*/  FMUL.FTZ R17, R17, UR10 ;  /* 0x0000000a11117c20 */ /* 0x000fe20008410000 */
[----:B------:R-:W-:Y:S01]  /*6e10*/  FMUL.FTZ R32, R72, R32 ;  /* 0x0000002048207220 */ /* 0x000fe20000410000 */
[----:B------:R-:W-:Y:S01]  /*6e20*/  FMUL.FTZ R5, R5, UR10 ;  /* 0x0000000a05057c20 */ /* 0x000fe20008410000 */
[----:B------:R1:W5:Y:S01]  /*6e30*/  LDL.LU R76, [R1+0x7c] ;  /* 0x00007c00014c7983 */ /* 0x0003620000300800 */
[----:B------:R-:W-:Y:S01]  /*6e40*/  F2FP.F16.F32.PACK_AB R48, R0, R4 ;  /* 0x000000040030723e */ /* 0x000fe200000000ff */
[----:B------:R-:W-:Y:S01]  /*6e50*/  FFMA.FTZ R0, -R69, R69, 1 ;  /* 0x3f80000045007423 */ /* 0x000fe20000010145 */
[----:B------:R-:W-:Y:S01]  /*6e60*/  FMUL.FTZ R17, R17, R36 ;  /* 0x0000002411117220 */ /* 0x000fe20000410000 */
[----:B------:R1:W5:Y:S01]  /*6e70*/  LDL.LU R75, [R1+0x78] ;  /* 0x00007800014b7983 */ /* 0x0003620000300800 */
[----:B------:R-:W-:Y:S01]  /*6e80*/  FMUL.FTZ R5, R5, R37 ;  /* 0x0000002505057220 */ /* 0x000fe20000410000 */
[----:B------:R-:W-:Y:S01]  /*6e90*/  FFMA.FTZ R21, -R240, R240, 1 ;  /* 0x3f800000f0157423 */ /* 0x000fe200000101f0 */
[----:B------:R-:W-:Y:S01]  /*6ea0*/  LOP3.LUT R103, R156, 0x18, RZ, 0xc0, !PT ;  /* 0x000000189c677812 */ /* 0x000fe200078ec0ff */
[----:B------:R1:W5:Y:S01]  /*6eb0*/  LDL.LU R74, [R1+0x74] ;  /* 0x00007400014a7983 */ /* 0x0003620000300800 */
[----:B------:R-:W-:Y:S01]  /*6ec0*/  FMUL.FTZ R6, R6, UR10 ;  /* 0x0000000a06067c20 */ /* 0x000fe20008410000 */
[----:B------:R-:W-:Y:S01]  /*6ed0*/  F2FP.F16.F32.PACK_AB R49, R5, R17 ;  /* 0x000000110531723e */ /* 0x000fe200000000ff */
[----:B------:R-:W-:Y:S01]  /*6ee0*/  FADD.FTZ R17, -R160, R65 ;  /* 0x00000041a0117221 */ /* 0x000fe20000010100 */
[----:B------:R1:W5:Y:S01]  /*6ef0*/  LDL.LU R73, [R1+0x70] ;  /* 0x0000700001497983 */ /* 0x0003620000300800 */
[----:B------:R-:W-:Y:S01]  /*6f00*/  FFMA.FTZ R5, -R242, R242, 1 ;  /* 0x3f800000f2057423 */ /* 0x000fe200000101f2 */
[----:B------:R-:W-:Y:S01]  /*6f10*/  FMUL.FTZ R21, R21, UR10 ;  /* 0x0000000a15157c20 */ /* 0x000fe20008410000 */
[----:B------:R-:W-:Y:S01]  /*6f20*/  FMUL.FTZ R17, R71, R17 ;  /* 0x0000001147117220 */ /* 0x000fe20000410000 */
[----:B------:R1:W5:Y:S01]  /*6f30*/  LDL.LU R72, [R1+0x6c] ;  /* 0x00006c0001487983 */ /* 0x0003620000300800 */
[----:B------:R-:W-:Y:S02]  /*6f40*/  FMUL.FTZ R5, R5, UR10 ;  /* 0x0000000a05057c20 */ /* 0x000fe40008410000 */
[----:B------:R-:W-:Y:S01]  /*6f50*/  FMUL.FTZ R21, R21, R17 ;  /* 0x0000001115157220 */ /* 0x000fe20000410000 */
[----:B------:R1:W5:Y:S01]  /*6f60*/  LDL.LU R71, [R1+0x68] ;  /* 0x0000680001477983 */ /* 0x0003620000300800 */
[----:B------:R-:W-:Y:S01]  /*6f70*/  FMUL.FTZ R17, R159, R7 ;  /* 0x000000079f117220 */ /* 0x000fe20000410000 */
[----:B------:R-:W-:Y:S01]  /*6f80*/  FMUL.FTZ R32, R5, R32 ;  /* 0x0000002005207220 */ /* 0x000fe20000410000 */
[----:B------:R-:W-:Y:S01]  /*6f90*/  SHF.L.U32 R159, R157, 0x5, RZ ;  /* 0x000000059d9f7819 */ /* 0x000fe200000006ff */
[----:B------:R1:W5:Y:S01]  /*6fa0*/  LDL.LU R70, [R1+0x64] ;  /* 0x0000640001467983 */ /* 0x0003620000300800 */
[----:B------:R-:W-:Y:S03]  /*6fb0*/  FMUL.FTZ R7, R0, UR10 ;  /* 0x0000000a00077c20 */ /* 0x000fe60008410000 */
        /* <DEDUP_REMOVED lines=10> */
[----:B------:R-:W3:Y:S03]  /*7060*/  LDL.LU R36, [R1+0x2c] ;  /* 0x00002c0001247983 */ /* 0x000ee60000300800 */
[----:B------:R-:W-:Y:S06]  /*7070*/  USEL UR14, UR33, 0x2000, !UP2 ;  /* 0x00002000210e7887 */ /* 0x000fec000d000000 */
[----:B------:R-:W-:Y:S02]  /*7080*/  VIADD R241, R241, UR14 ;  /* 0x0000000ef1f17c36 */ /* 0x000fe40008000000 */
[----:B------:R-:W-:Y:S02]  /*7090*/  VIADD R149, R149, UR14 ;  /* 0x0000000e95957c36 */ /* 0x000fe40008000000 */
[----:B---3--:R-:W-:Y:S02]  /*70a0*/  VIADD R36, R36, UR14 ;  /* 0x0000000e24247c36 */ /* 0x008fe40008000000 */
[----:B------:R-:W-:Y:S04]  /*70b0*/  IMAD.SHL.U32 R0, R33, 0x80, RZ ;  /* 0x0000008021007824 */ /* 0x000fe800078e00ff */
[----:B------:R-:W-:Y:S01]  /*70c0*/  IMAD.X R0, RZ, RZ, ~R0, P0 ;  /* 0x000000ffff007224 */ /* 0x000fe200000e0e00 */
[----:B------:R-:W-:Y:S04]  /*70d0*/  ISETP.GE.AND P0, PT, R103, UR5, PT ;  /* 0x0000000567007c0c */ /* 0x000fe8000bf06270 */
[----:B------:R-:W-:Y:S04]  /*70e0*/  SHF.R.S64 R4, R4, 0x1f, R0 ;  /* 0x0000001f04047819 */ /* 0x000fe80000001000 */
[----:B--2---:R-:W-:Y:S04]  /*70f0*/  IADD3 R64, P3, PT, R4, R64, RZ ;  /* 0x0000004004407210 */ /* 0x004fe80007f7e0ff */
        /* <DEDUP_REMOVED lines=22> */
.L_x_734:
[----:B------:R-:W2:Y:S01]  /*7260*/  LDL.LU R101, [R1+0x10] ;  /* 0x0000100001657983 */ /* 0x000ea20000300800 */
[----:B---3--:R-:W-:Y:S01]  /*7270*/  F2FP.F16.F32.PACK_AB R37, R21, R32 ;  /* 0x000000201525723e */ /* 0x008fe200000000ff */
[----:B------:R-:W-:Y:S01]  /*7280*/  FMUL.FTZ R6, R6, R17 ;  /* 0x0000001106067220 */ /* 0x000fe20000410000 */
[----:B------:R-:W-:Y:S01]  /*7290*/  FMUL.FTZ R7, R7, R20 ;  /* 0x0000001407077220 */ /* 0x000fe20000410000 */
[----:B------:R-:W3:Y:S01]  /*72a0*/  LDL.LU R65, [R1+0x8] ;  /* 0x0000080001417983 */ /* 0x000ee20000300800 */
[----:B------:R-:W-:Y:S01]  /*72b0*/  FADD.FTZ R39, -R111, R39 ;  /* 0x000000276f277221 */ /* 0x000fe20000010100 */
[C---:B-----5:R-:W-:Y:S01]  /*72c0*/  FADD.FTZ R28, -R110.reuse, R28 ;  /* 0x0000001c6e1c7221 */ /* 0x060fe20000010100 */
[----:B------:R-:W-:Y:S01]  /*72d0*/  FADD.FTZ R25, -R110, R25 ;  /* 0x000000196e197221 */ /* 0x000fe20000010100 */
[----:B------:R-:W4:Y:S01]  /*72e0*/  LDL.LU R64, [R1+0x4] ;  /* 0x0000040001407983 */ /* 0x000f220000300800 */
[----:B------:R-:W-:Y:S01]  /*72f0*/  FMUL.FTZ R39, R178, R39 ;  /* 0x00000027b2277220 */ /* 0x000fe20000410000 */
[----:B------:R-:W-:Y:S01]  /*7300*/  FMUL.FTZ R28, R208, R28 ;  /* 0x0000001cd01c7220 */ /* 0x000fe20000410000 */
[----:B------:R-:W-:Y:S01]  /*7310*/  FMUL.FTZ R25, R212, R25 ;  /* 0x00000019d4197220 */ /* 0x000fe20000410000 */
[----:B------:R-:W4:Y:S01]  /*7320*/  LDL.LU R107, [R1+0x24] ;  /* 0x00002400016b7983 */ /* 0x000f220000300800 */
[----:B------:R-:W-:Y:S01]  /*7330*/  FADD.FTZ R11, -R109, R11 ;  /* 0x0000000b6d0b7221 */ /* 0x000fe20000010100 */
[----:B------:R-:W-:Y:S01]  /*7340*/  FADD.FTZ R40, -R110, R40 ;  /* 0x000000286e287221 */ /* 0x000fe20000010100 */
[----:B------:R-:W-:Y:S01]  /*7350*/  FADD.FTZ R35, -R111, R35 ;  /* 0x000000236f237221 */ /* 0x000fe20000010100 */
[----:B------:R-:W4:Y:S01]  /*7360*/  LDL.LU R106, [R1+0x20] ;  /* 0x00002000016a7983 */ /* 0x000f220000300800 */
[----:B------:R-:W-:Y:S01]  /*7370*/  FMUL.FTZ R11, R247, R11 ;  /* 0x0000000bf70b7220 */ /* 0x000fe20000410000 */
[----:B------:R-:W-:Y:S01]  /*7380*/  FMUL.FTZ R40, R190, R40 ;  /* 0x00000028be287220 */ /* 0x000fe20000410000 */
[----:B------:R-:W-:Y:S01]  /*7390*/  FMUL.FTZ R35, R180, R35 ;  /* 0x00000023b4237220 */ /* 0x000fe20000410000 */
[----:B------:R-:W4:Y:S01]  /*73a0*/  LDL.LU R105, [R1+0x1c] ;  /* 0x00001c0001697983 */ /* 0x000f220000300800 */
[----:B------:R-:W-:Y:S01]  /*73b0*/  FADD.FTZ R22, -R111, R22 ;  /* 0x000000166f167221 */ /* 0x000fe20000010100 */
[----:B------:R-:W-:Y:S01]  /*73c0*/  FFMA.FTZ R4, -R229, R229, 1 ;  /* 0x3f800000e5047423 */ /* 0x000fe200000101e5 */
[C---:B------:R-:W-:Y:S01]  /*73d0*/  FADD.FTZ R0, -R111.reuse, R23 ;  /* 0x000000176f007221 */ /* 0x040fe20000010100 */
[----:B------:R1:W-:Y:S01]  /*73e0*/  STS [R161+0x8000], R3 ;  /* 0x00800003a1007388 */ /* 0x0003e20000000800 */
[----:B------:R-:W-:Y:S01]  /*73f0*/  FMUL.FTZ R22, R200, R22 ;  /* 0x00000016c8167220 */ /* 0x000fe20000410000 */
[----:B------:R-:W-:Y:S01]  /*7400*/  FMUL.FTZ R4, R4, UR10 ;  /* 0x0000000a04047c20 */ /* 0x000fe20008410000 */
[----:B------:R-:W-:Y:S01]  /*7410*/  FMUL.FTZ R0, R198, R0 ;  /* 0x00000000c6007220 */ /* 0x000fe20000410000 */
[----:B------:R-:W-:Y:S01]  /*7420*/  FADD.FTZ R19, -R111, R19 ;  /* 0x000000136f137221 */ /* 0x000fe20000010100 */
[----:B------:R-:W-:Y:S01]  /*7430*/  FFMA.FTZ R5, -R231, R231, 1 ;  /* 0x3f800000e7057423 */ /* 0x000fe200000101e7 */
[----:B------:R-:W-:Y:S01]  /*7440*/  FMUL.FTZ R22, R4, R22 ;  /* 0x0000001604167220 */ /* 0x000fe20000410000 */
[----:B------:R-:W-:Y:S01]  /*7450*/  FADD.FTZ R38, -R111, R38 ;  /* 0x000000266f267221 */ /* 0x000fe20000010100 */
[----:B------:R-:W-:Y:S01]  /*7460*/  FMUL.FTZ R19, R203, R19 ;  /* 0x00000013cb137220 */ /* 0x000fe20000410000 */
[----:B------:R-:W-:Y:S01]  /*7470*/  FMUL.FTZ R5, R5, UR10 ;  /* 0x0000000a05057c20 */ /* 0x000fe20008410000 */
[----:B------:R-:W-:Y:S01]  /*7480*/  FADD.FTZ R34, -R111, R34 ;  /* 0x000000226f227221 */ /* 0x000fe20000010100 */
[----:B------:R-:W-:Y:S01]  /*7490*/  FMUL.FTZ R38, R179, R38 ;  /* 0x00000026b3267220 */ /* 0x000fe20000410000 */
[----:B------:R-:W-:Y:S01]  /*74a0*/  FADD.FTZ R50, -R111, R50 ;  /* 0x000000326f327221 */ /* 0x000fe20000010100 */
[----:B------:R-:W-:Y:S01]  /*74b0*/  FMUL.FTZ R19, R5, R19 ;  /* 0x0000001305137220 */ /* 0x000fe20000410000 */
[----:B------:R-:W-:Y:S01]  /*74c0*/  FFMA.FTZ R5, -R211, R211, 1 ;  /* 0x3f800000d3057423 */ /* 0x000fe200000101d3 */
[----:B------:R-:W-:Y:S01]  /*74d0*/  FMUL.FTZ R34, R181, R34 ;  /* 0x00000022b5227220 */ /* 0x000fe20000410000 */
[----:B------:R-:W-:Y:S01]  /*74e0*/  FADD.FTZ R55, -R111, R55 ;  /* 0x000000376f377221 */ /* 0x000fe20000010100 */
[----:B------:R-:W-:Y:S01]  /*74f0*/  FMUL.FTZ R50, R171, R50 ;  /* 0x00000032ab327220 */ /* 0x000fe20000410000 */
[----:B------:R-:W-:Y:S01]  /*7500*/  FMUL.FTZ R5, R5, UR10 ;  /* 0x0000000a05057c20 */ /* 0x000fe20008410000 */
[----:B------:R-:W-:Y:S01]  /*7510*/  FADD.FTZ R66, -R111, R66 ;  /* 0x000000426f427221 */ /* 0x000fe20000010100 */
[----:B------:R-:W-:Y:S01]  /*7520*/  FMUL.FTZ R55, R168, R55 ;  /* 0x00000037a8377220 */ /* 0x000fe20000410000 */
[----:B------:R-:W4:Y:S01]  /*7530*/  LDL.LU R102, [R1+0x18] ;  /* 0x0000180001667983 */ /* 0x000f220000300800 */
[----:B------:R-:W-:Y:S01]  /*7540*/  FMUL.FTZ R38, R5, R38 ;  /* 0x0000002605267220 */ /* 0x000fe20000410000 */
[----:B------:R-:W-:Y:S01]  /*7550*/  FFMA.FTZ R5, -R192, R192, 1 ;  /* 0x3f800000c0057423 */ /* 0x000fe200000101c0 */
[----:B------:R-:W-:Y:S01]  /*7560*/  FMUL.FTZ R66, R167, R66 ;  /* 0x00000042a7427220 */ /* 0x000fe20000410000 */
[----:B-1----:R-:W-:Y:S01]  /*7570*/  FFMA.FTZ R3, -R233, R233, 1 ;  /* 0x3f800000e9037423 */ /* 0x002fe200000101e9 */
[----:B------:R-:W-:Y:S01]  /*7580*/  FADD.FTZ R18, -R111, R18 ;  /* 0x000000126f127221 */ /* 0x000fe20000010100 */
[----:B------:R-:W-:Y:S01]  /*7590*/  FMUL.FTZ R5, R5, UR10 ;  /* 0x0000000a05057c20 */ /* 0x000fe20008410000 */
[----:B------:R-:W-:Y:S01]  /*75a0*/  FADD.FTZ R12, -R110, R12 ;  /* 0x0000000c6e0c7221 */ /* 0x000fe20000010100 */
[----:B------:R-:W-:Y:S01]  /*75b0*/  FMUL.FTZ R17, R3, UR10 ;  /* 0x0000000a03117c20 */ /* 0x000fe20008410000 */
        /* <DEDUP_REMOVED lines=10> */
[----:B------:R-:W-:Y:S01]  /*7660*/  FFMA.FTZ R6, -R217, R217, 1 ;  /* 0x3f800000d9067423 */ /* 0x000fe200000101d9 */
[----:B------:R-:W-:Y:S01]  /*7670*/  FFMA.FTZ R7, -R184, R184, 1 ;  /* 0x3f800000b8077423 */ /* 0x000fe200000101b8 */
[----:B------:R-:W-:Y:S01]  /*7680*/  F2FP.F16.F32.PACK_AB R0, R19, R18 ;  /* 0x000000121300723e */ /* 0x000fe200000000ff */
[----:B------:R-:W-:Y:S01]  /*7690*/  FADD.FTZ R8, -R110, R8 ;  /* 0x000000086e087221 */ /* 0x000fe20000010100 */
[----:B------:R-:W-:Y:S01]  /*76a0*/  F2FP.F16.F32.PACK_AB R36, R4, R22 ;  /* 0x000000160424723e */ /* 0x000fe200000000ff */
[----:B------:R-:W-:Y:S01]  /*76b0*/  FFMA.FTZ R4, -R214, R214, 1 ;  /* 0x3f800000d6047423 */ /* 0x000fe200000101d6 */
[----:B------:R-:W-:Y:S01]  /*76c0*/  FMUL.FTZ R6, R6, UR10 ;  /* 0x0000000a06067c20 */ /* 0x000fe20008410000 */
[----:B------:R-:W-:Y:S01]  /*76d0*/  FMUL.FTZ R7, R7, UR10 ;  /* 0x0000000a07077c20 */ /* 0x000fe20008410000 */
[----:B------:R1:W-:Y:S01]  /*76e0*/  STS [R161+0x8400], R3 ;  /* 0x00840003a1007388 */ /* 0x0003e20000000800 */
[----:B------:R-:W-:Y:S01]  /*76f0*/  FMUL.FTZ R33, R4, UR10 ;  /* 0x0000000a04217c20 */ /* 0x000fe20008410000 */
[----:B------:R-:W-:Y:S01]  /*7700*/  FFMA.FTZ R4, -R210, R210, 1 ;  /* 0x3f800000d2047423 */ /* 0x000fe200000101d2 */
[----:B------:R-:W-:Y:S01]  /*7710*/  FMUL.FTZ R34, R6, R34 ;  /* 0x0000002206227220 */ /* 0x000fe20000410000 */
[----:B------:R-:W-:Y:S01]  /*7720*/  FFMA.FTZ R6, -R173, R173, 1 ;  /* 0x3f800000ad067423 */ /* 0x000fe200000101ad */
[----:B------:R-:W-:Y:S01]  /*7730*/  FMUL.FTZ R32, R7, R55 ;  /* 0x0000003707207220 */ /* 0x000fe20000410000 */
[----:B------:R-:W-:Y:S01]  /*7740*/  FMUL.FTZ R4, R4, UR10 ;  /* 0x0000000a04047c20 */ /* 0x000fe20008410000 */
[----:B------:R4:W-:Y:S01]  /*7750*/  STS [R165+0x8400], R0 ;  /* 0x00840000a5007388 */ /* 0x0009e20000000800 */
[----:B------:R-:W-:Y:S01]  /*7760*/  FMUL.FTZ R6, R6, UR10 ;  /* 0x0000000a06067c20 */ /* 0x000fe20008410000 */
[----:B------:R-:W-:Y:S01]  /*7770*/  FADD.FTZ R9, -R110, R9 ;  /* 0x000000096e097221 */ /* 0x000fe20000010100 */
[----:B------:R-:W-:Y:S01]  /*7780*/  FMUL.FTZ R21, R4, R39 ;  /* 0x0000002704157220 */ /* 0x000fe20000410000 */
[----:B------:R-:W-:Y:S01]  /*7790*/  FFMA.FTZ R4, -R188, R188, 1 ;  /* 0x3f800000bc047423 */ /* 0x000fe200000101bc */
[----:B------:R-:W-:Y:S01]  /*77a0*/  FMUL.FTZ R23, R6, R66 ;  /* 0x0000004206177220 */ /* 0x000fe20000410000 */
[----:B------:R-:W-:Y:S01]  /*77b0*/  FMUL.FTZ R8, R235, R8 ;  /* 0x00000008eb087220 */ /* 0x000fe20000410000 */
[----:B------:R-:W-:Y:S01]  /*77c0*/  FMUL.FTZ R9, R234, R9 ;  /* 0x00000009ea097220 */ /* 0x000fe20000410000 */
[----:B------:R-:W-:Y:S01]  /*77d0*/  FMUL.FTZ R22, R4, UR10 ;  /* 0x0000000a04167c20 */ /* 0x000fe20008410000 */
[----:B------:R-:W-:Y:S01]  /*77e0*/  FADD.FTZ R4, -R111, R67 ;  /* 0x000000436f047221 */ /* 0x000fe20000010100 */
[----:B------:R-:W-:Y:S01]  /*77f0*/  STS [R165+0x8000], R16 ;  /* 0x00800010a5007388 */ /* 0x000fe20000000800 */
[C---:B------:R-:W-:Y:S01]  /*7800*/  FADD.FTZ R41, -R110.reuse, R41 ;  /* 0x000000296e297221 */ /* 0x040fe20000010100 */
[----:B------:R-:W-:Y:S01]  /*7810*/  FADD.FTZ R44, -R110, R44 ;  /* 0x0000002c6e2c7221 */ /* 0x000fe20000010100 */
[----:B------:R-:W-:Y:S01]  /*7820*/  FMUL.FTZ R4, R166, R4 ;  /* 0x00000004a6047220 */ /* 0x000fe20000410000 */
[C---:B------:R-:W-:Y:S01]  /*7830*/  FADD.FTZ R61, -R110.reuse, R61 ;  /* 0x0000003d6e3d7221 */ /* 0x040fe20000010100 */
[----:B------:R-:W-:Y:S01]  /*7840*/  FMUL.FTZ R41, R189, R41 ;  /* 0x00000029bd297220 */ /* 0x000fe20000410000 */
[----:B------:R-:W-:Y:S01]  /*7850*/  FMUL.FTZ R44, R183, R44 ;  /* 0x0000002cb72c7220 */ /* 0x000fe20000410000 */
[----:B------:R-:W-:Y:S01]  /*7860*/  FMUL.FTZ R4, R5, R4 ;  /* 0x0000000405047220 */ /* 0x000fe20000410000 */
[----:B-1----:R-:W-:Y:S01]  /*7870*/  FADD.FTZ R3, -R110, R13 ;  /* 0x0000000d6e037221 */ /* 0x002fe20000010100 */
[----:B------:R-:W-:Y:S01]  /*7880*/  FADD.FTZ R54, -R111, R54 ;  /* 0x000000366f367221 */ /* 0x000fe20000010100 */
[----:B------:R-:W-:Y:S01]  /*7890*/  FFMA.FTZ R17, -R186, R186, 1 ;  /* 0x3f800000ba117423 */ /* 0x000fe200000101ba */
[----:B------:R-:W-:Y:S01]  /*78a0*/  FMUL.FTZ R61, R174, R61 ;  /* 0x0000003dae3d7220 */ /* 0x000fe20000410000 */
[----:B------:R-:W-:Y:S01]  /*78b0*/  F2FP.F16.F32.PACK_AB R23, R4, R23 ;  /* 0x000000170417723e */ /* 0x000fe200000000ff */
[----:B------:R-:W-:Y:S01]  /*78c0*/  FFMA.FTZ R4, -R252, R252, 1 ;  /* 0x3f800000fc047423 */ /* 0x000fe200000101fc */
[----:B------:R-:W-:Y:S01]  /*78d0*/  FMUL.FTZ R3, R227, R3 ;  /* 0x00000003e3037220 */ /* 0x000fe20000410000 */
[C---:B------:R-:W-:Y:S01]  /*78e0*/  FADD.FTZ R57, -R110.reuse, R57 ;  /* 0x000000396e397221 */ /* 0x040fe20000010100 */
[----:B------:R-:W-:Y:S01]  /*78f0*/  FADD.FTZ R60, -R110, R60 ;  /* 0x0000003c6e3c7221 */ /* 0x000fe20000010100 */
[----:B------:R-:W-:Y:S01]  /*7900*/  FMUL.FTZ R4, R4, UR10 ;  /* 0x0000000a04047c20 */ /* 0x000fe20008410000 */
[----:B------:R-:W-:Y:S01]  /*7910*/  FMUL.FTZ R54, R169, R54 ;  /* 0x00000036a9367220 */ /* 0x000fe20000410000 */
[----:B------:R-:W-:Y:S01]  /*7920*/  FMUL.FTZ R17, R17, UR10 ;  /* 0x0000000a11117c20 */ /* 0x000fe20008410000 */
[----:B------:R-:W-:Y:S01]  /*7930*/  FMUL.FTZ R57, R176, R57 ;  /* 0x00000039b0397220 */ /* 0x000fe20000410000 */
[----:B------:R-:W-:Y:S01]  /*7940*/  FMUL.FTZ R19, R4, R3 ;  /* 0x0000000304137220 */ /* 0x000fe20000410000 */
[----:B------:R-:W-:Y:S01]  /*7950*/  FADD.FTZ R3, -R110, R29 ;  /* 0x0000001d6e037221 */ /* 0x000fe20000010100 */
[----:B------:R-:W-:Y:S01]  /*7960*/  FFMA.FTZ R4, -R236, R236, 1 ;  /* 0x3f800000ec047423 */ /* 0x000fe200000101ec */
[----:B------:R-:W-:Y:S01]  /*7970*/  FMUL.FTZ R60, R175, R60 ;  /* 0x0000003caf3c7220 */ /* 0x000fe20000410000 */
[----:B------:R-:W-:Y:S01]  /*7980*/  FMUL.FTZ R54, R17, R54 ;  /* 0x0000003611367220 */ /* 0x000fe20000410000 */
[----:B------:R-:W-:Y:S01]  /*7990*/  FMUL.FTZ R3, R206, R3 ;  /* 0x00000003ce037220 */ /* 0x000fe20000410000 */
[----:B------:R-:W-:Y:S01]  /*79a0*/  FMUL.FTZ R4, R4, UR10 ;  /* 0x0000000a04047c20 */ /* 0x000fe20008410000 */
[----:B------:R-:W-:Y:S01]  /*79b0*/  FADD.FTZ R24, -R110, R24 ;  /* 0x000000186e187221 */ /* 0x000fe20000010100 */
        /* <DEDUP_REMOVED lines=23> */
[----:B------:R-:W-:Y:S01]  /*7b30*/  F2FP.F16.F32.PACK_AB R33, R33, R34 ;  /* 0x000000222121723e */ /* 0x000fe200000000ff */
[----:B------:R-:W-:Y:S01]  /*7b40*/  FMUL.FTZ R56, R177, R56 ;  /* 0x00000038b1387220 */ /* 0x000fe20000410000 */
[----:B------:R-:W-:Y:S01]  /*7b50*/  FADD.FTZ R46, -R109, R46 ;  /* 0x0000002e6d2e7221 */ /* 0x000fe20000010100 */
[----:B------:R-:W-:Y:S01]  /*7b60*/  FMUL.FTZ R58, R193, R58 ;  /* 0x0000003ac13a7220 */ /* 0x000fe20000410000 */
[----:B------:R-:W-:Y:S01]  /*7b70*/  FADD.FTZ R51, -R111, R51 ;  /* 0x000000336f337221 */ /* 0x000fe20000010100 */
[----:B------:R-:W-:Y:S01]  /*7b80*/  FADD.FTZ R43, -R109, R43 ;  /* 0x0000002b6d2b7221 */ /* 0x000fe20000010100 */
[----:B------:R-:W-:Y:S01]  /*7b90*/  FMUL.FTZ R46, R199, R46 ;  /* 0x0000002ec72e7220 */ /* 0x000fe20000410000 */
[----:B------:R-:W-:Y:S01]  /*7ba0*/  FADD.FTZ R62, -R109, R62 ;  /* 0x0000003e6d3e7221 */ /* 0x000fe20000010100 */
[----:B------:R-:W-:Y:S01]  /*7bb0*/  FMUL.FTZ R51, R170, R51 ;  /* 0x00000033aa337220 */ /* 0x000fe20000410000 */
[----:B------:R-:W-:Y:S01]  /*7bc0*/  FMUL.FTZ R43, R205, R43 ;  /* 0x0000002bcd2b7220 */ /* 0x000fe20000410000 */
[----:B------:R-:W-:Y:S01]  /*7bd0*/  F2FP.F16.F32.PACK_AB R21, R21, R38 ;  /* 0x000000261515723e */ /* 0x000fe200000000ff */
[----:B------:R-:W-:Y:S01]  /*7be0*/  FMUL.FTZ R62, R187, R62 ;  /* 0x0000003ebb3e7220 */ /* 0x000fe20000410000 */
[----:B------:R-:W-:Y:S01]  /*7bf0*/  FMUL.FTZ R22, R22, R51 ;  /* 0x0000003316167220 */ /* 0x000fe20000410000 */
[----:B------:R-:W-:Y:S01]  /*7c00*/  FADD.FTZ R59, -R109, R59 ;  /* 0x0000003b6d3b7221 */ /* 0x000fe20000010100 */
[----:B------:R-:W-:Y:S03]  /*7c10*/  F2FP.F16.F32.PACK_AB R32, R32, R54 ;  /* 0x000000362020723e */ /* 0x000fe600000000ff */
[----:B------:R-:W-:Y:S01]  /*7c20*/  F2FP.F16.F32.PACK_AB R22, R22, R50 ;  /* 0x000000321616723e */ /* 0x000fe200000000ff */
[----:B------:R-:W-:Y:S01]  /*7c30*/  FMUL.FTZ R59, R191, R59 ;  /* 0x0000003bbf3b7220 */ /* 0x000fe20000410000 */
[----:B--2---:R-:W-:Y:S02]  /*7c40*/  FFMA.FTZ R7, -R101, R101, 1 ;  /* 0x3f80000065077423 */ /* 0x004fe40000010165 */
[----:B------:R-:W2:Y:S01]  /*7c50*/  LDL.LU R101, [R1+0x14] ;  /* 0x0000140001657983 */ /* 0x000ea20000300800 */
[----:B---3--:R-:W-:Y:S01]  /*7c60*/  FFMA.FTZ R6, -R65, R65, 1 ;  /* 0x3f80000041067423 */ /* 0x008fe20000010141 */
[----:B------:R-:W-:Y:S02]  /*7c70*/  FMUL.FTZ R7, R7, UR10 ;  /* 0x0000000a07077c20 */ /* 0x000fe40008410000 */
[----:B------:R-:W3:Y:S01]  /*7c80*/  LDL.LU R65, [R1+0xc] ;  /* 0x00000c0001417983 */ /* 0x000ee20000300800 */
[----:B----4-:R-:W-:Y:S01]  /*7c90*/  FFMA.FTZ R5, -R64, R64, 1 ;  /* 0x3f80000040057423 */ /* 0x010fe20000010140 */
[----:B------:R-:W-:Y:S02]  /*7ca0*/  FMUL.FTZ R6, R6, UR10 ;  /* 0x0000000a06067c20 */ /* 0x000fe40008410000 */
[----:B------:R-:W4:Y:S01]  /*7cb0*/  LDL.LU R64, [R1] ;  /* 0x0000000001407983 */ /* 0x000f220000300800 */
        /* <DEDUP_REMOVED lines=8> */
[----:B------:R-:W-:Y:S01]  /*7d40*/  FMUL.FTZ R6, R6, UR10 ;  /* 0x0000000a06067c20 */ /* 0x000fe20008410000 */
[----:B------:R-:W-:Y:S01]  /*7d50*/  FMUL.FTZ R7, R7, UR10 ;  /* 0x0000000a07077c20 */ /* 0x000fe20008410000 */
[----:B------:R-:W-:Y:S01]  /*7d60*/  FMUL.FTZ R5, R5, UR10 ;  /* 0x0000000a05057c20 */ /* 0x000fe20008410000 */
[----:B------:R-:W-:Y:S01]  /*7d70*/  F2FP.F16.F32.PACK_AB R19, R19, R12 ;  /* 0x0000000c1313723e */ /* 0x000fe200000000ff */
[----:B------:R1:W-:Y:S01]  /*7d80*/  STS [R161+0xa000], R0 ;  /* 0x00a00000a1007388 */ /* 0x0003e20000000800 */
[----:B------:R-:W-:Y:S01]  /*7d90*/  FMUL.FTZ R18, R6, R25 ;  /* 0x0000001906127220 */ /* 0x000fe20000410000 */
[----:B------:R-:W-:Y:S01]  /*7da0*/  FMUL.FTZ R20, R5, R28 ;  /* 0x0000001c05147220 */ /* 0x000fe20000410000 */
[----:B------:R-:W-:Y:S01]  /*7db0*/  FFMA.FTZ R6, -R220, R220, 1 ;  /* 0x3f800000dc067423 */ /* 0x000fe200000101dc */
[----:B------:R-:W-:Y:S01]  /*7dc0*/  FFMA.FTZ R5, -R218, R218, 1 ;  /* 0x3f800000da057423 */ /* 0x000fe200000101da */
[----:B------:R-:W-:Y:S01]  /*7dd0*/  FMUL.FTZ R24, R7, R24 ;  /* 0x0000001807187220 */ /* 0x000fe20000410000 */
[----:B------:R-:W-:Y:S01]  /*7de0*/  FFMA.FTZ R7, -R221, R221, 1 ;  /* 0x3f800000dd077423 */ /* 0x000fe200000101dd */
[----:B------:R-:W-:Y:S01]  /*7df0*/  F2FP.F16.F32.PACK_AB R20, R3, R20 ;  /* 0x000000140314723e */ /* 0x000fe200000000ff */
[----:B------:R-:W-:Y:S01]  /*7e00*/  FADD.FTZ R3, -R110, R45 ;  /* 0x0000002d6e037221 */ /* 0x000fe20000010100 */
[----:B------:R-:W-:Y:S01]  /*7e10*/  FMUL.FTZ R6, R6, UR10 ;  /* 0x0000000a06067c20 */ /* 0x000fe20008410000 */
[----:B------:R-:W-:Y:S01]  /*7e20*/  FMUL.FTZ R5, R5, UR10 ;  /* 0x0000000a05057c20 */ /* 0x000fe20008410000 */
[----:B------:R-:W-:Y:S01]  /*7e30*/  FMUL.FTZ R7, R7, UR10 ;  /* 0x0000000a07077c20 */ /* 0x000fe20008410000 */
[----:B------:R-:W-:Y:S01]  /*7e40*/  FMUL.FTZ R3, R182, R3 ;  /* 0x00000003b6037220 */ /* 0x000fe20000410000 */
[----:B------:R-:W-:Y:S01]  /*7e50*/  FMUL.FTZ R12, R6, R41 ;  /* 0x00000029060c7220 */ /* 0x000fe20000410000 */
[----:B------:R-:W-:Y:S01]  /*7e60*/  FMUL.FTZ R44, R5, R44 ;  /* 0x0000002c052c7220 */ /* 0x000fe20000410000 */
[----:B------:R-:W-:Y:S01]  /*7e70*/  FFMA.FTZ R5, -R196, R196, 1 ;  /* 0x3f800000c4057423 */ /* 0x000fe200000101c4 */
[----:B------:R-:W-:Y:S01]  /*7e80*/  FMUL.FTZ R13, R4, R3 ;  /* 0x00000003040d7220 */ /* 0x000fe20000410000 */
[----:B------:R-:W-:Y:S01]  /*7e90*/  FFMA.FTZ R3, -R201, R201, 1 ;  /* 0x3f800000c9037423 */ /* 0x000fe200000101c9 */
[----:B------:R-:W-:Y:S01]  /*7ea0*/  FFMA.FTZ R4, -R195, R195, 1 ;  /* 0x3f800000c3047423 */ /* 0x000fe200000101c3 */
[----:B------:R-:W-:Y:S01]  /*7eb0*/  FMUL.FTZ R5, R5, UR10 ;  /* 0x0000000a05057c20 */ /* 0x000fe20008410000 */
[----:B------:R-:W-:Y:S01]  /*7ec0*/  FMUL.FTZ R7, R7, R40 ;  /* 0x0000002807077220 */ /* 0x000fe20000410000 */
[----:B------:R-:W-:Y:S01]  /*7ed0*/  FMUL.FTZ R6, R3, UR10 ;  /* 0x0000000a03067c20 */ /* 0x000fe20008410000 */
[----:B------:R-:W-:Y:S01]  /*7ee0*/  FFMA.FTZ R3, -R194, R194, 1 ;  /* 0x3f800000c2037423 */ /* 0x000fe200000101c2 */
[----:B------:R-:W-:Y:S01]  /*7ef0*/  FMUL.FTZ R4, R4, UR10 ;  /* 0x0000000a04047c20 */ /* 0x000fe20008410000 */
[----:B------:R-:W-:Y:S01]  /*7f00*/  FMUL.FTZ R17, R5, R57 ;  /* 0x0000003905117220 */ /* 0x000fe20000410000 */
[----:B-1----:R-:W-:Y:S01]  /*7f10*/  FFMA.FTZ R0, -R106, R106, 1 ;  /* 0x3f8000006a007423 */ /* 0x002fe2000001016a */
[----:B------:R-:W-:Y:S01]  /*7f20*/  FMUL.FTZ R3, R3, UR10 ;  /* 0x0000000a03037c20 */ /* 0x000fe20008410000 */
[----:B------:R-:W-:Y:S01]  /*7f30*/  FMUL.FTZ R60, R4, R60 ;  /* 0x0000003c043c7220 */ /* 0x000fe20000410000 */
[----:B------:R-:W-:Y:S01]  /*7f40*/  F2FP.F16.F32.PACK_AB R12, R12, R7 ;  /* 0x000000070c0c723e */ /* 0x000fe200000000ff */
[----:B------:R-:W-:Y:S01]  /*7f50*/  FMUL.FTZ R4, R0, UR10 ;  /* 0x0000000a00047c20 */ /* 0x000fe20008410000 */
[----:B------:R-:W-:Y:S01]  /*7f60*/  FMUL.FTZ R16, R3, R61 ;  /* 0x0000003d03107220 */ /* 0x000fe20000410000 */
[----:B------:R-:W-:Y:S01]  /*7f70*/  FFMA.FTZ R3, -R107, R107, 1 ;  /* 0x3f8000006b037423 */ /* 0x000fe2000001016b */
[----:B------:R-:W-:Y:S01]  /*7f80*/  FFMA.FTZ R0, -R102, R102, 1 ;  /* 0x3f80000066007423 */ /* 0x000fe20000010166 */
[----:B------:R-:W-:Y:S01]  /*7f90*/  FMUL.FTZ R8, R4, R11 ;  /* 0x0000000b04087220 */ /* 0x000fe20000410000 */
[----:B------:R-:W-:Y:S01]  /*7fa0*/  FFMA.FTZ R7, -R239, R239, 1 ;  /* 0x3f800000ef077423 */ /* 0x000fe200000101ef */
[----:B------:R-:W-:Y:S01]  /*7fb0*/  FMUL.FTZ R5, R3, UR10 ;  /* 0x0000000a03057c20 */ /* 0x000fe20008410000 */
[----:B------:R-:W-:Y:S01]  /*7fc0*/  FFMA.FTZ R3, -R105, R105, 1 ;  /* 0x3f80000069037423 */ /* 0x000fe20000010169 */
[----:B------:R-:W-:Y:S01]  /*7fd0*/  FMUL.FTZ R0, R0, UR10 ;  /* 0x0000000a00007c20 */ /* 0x000fe20008410000 */
[----:B------:R-:W-:Y:S01]  /*7fe0*/  FMUL.FTZ R7, R7, UR10 ;  /* 0x0000000a07077c20 */ /* 0x000fe20008410000 */
[----:B------:R-:W-:Y:S01]  /*7ff0*/  FMUL.FTZ R5, R5, R10 ;  /* 0x0000000a05057220 */ /* 0x000fe20000410000 */
[----:B------:R-:W-:Y:S01]  /*8000*/  FMUL.FTZ R3, R3, UR10 ;  /* 0x0000000a03037c20 */ /* 0x000fe20008410000 */
[----:B------:R-:W-:Y:S01]  /*8010*/  FMUL.FTZ R15, R0, R15 ;  /* 0x0000000f000f7220 */ /* 0x000fe20000410000 */
[----:B------:R-:W-:Y:S01]  /*8020*/  FMUL.FTZ R42, R7, R42 ;  /* 0x0000002a072a7220 */ /* 0x000fe20000410000 */
[----:B------:R-:W-:Y:S01]  /*8030*/  FFMA.FTZ R7, -R219, R219, 1 ;  /* 0x3f800000db077423 */ /* 0x000fe200000101db */
[----:B------:R-:W-:Y:S01]  /*8040*/  FMUL.FTZ R14, R3, R14 ;  /* 0x0000000e030e7220 */ /* 0x000fe20000410000 */
[----:B------:R-:W-:Y:S01]  /*8050*/  F2FP.F16.F32.PACK_AB R8, R8, R5 ;  /* 0x000000050808723e */ /* 0x000fe200000000ff */
[----:B------:R-:W-:Y:S01]  /*8060*/  FFMA.FTZ R5, -R232, R232, 1 ;  /* 0x3f800000e8057423 */ /* 0x000fe200000101e8 */
[----:B------:R-:W-:Y:S01]  /*8070*/  FMUL.FTZ R7, R7, UR10 ;  /* 0x0000000a07077c20 */ /* 0x000fe20008410000 */
[----:B------:R-:W-:Y:S01]  /*8080*/  F2FP.F16.F32.PACK_AB R18, R18, R24 ;  /* 0x000000181212723e */ /* 0x000fe200000000ff */
[----:B------:R-:W-:Y:S01]  /*8090*/  FMUL.FTZ R56, R6, R56 ;  /* 0x0000003806387220 */ /* 0x000fe20000410000 */
[----:B------:R-:W-:Y:S01]  /*80a0*/  STS [R161+0xa400], R8 ;  /* 0x00a40008a1007388 */ /* 0x000fe20000000800 */
[----:B------:R-:W-:Y:S01]  /*80b0*/  FMUL.FTZ R58, R7, R58 ;  /* 0x0000003a073a7220 */ /* 0x000fe20000410000 */
[----:B------:R-:W-:Y:S01]  /*80c0*/  FMUL.FTZ R5, R5, UR10 ;  /* 0x0000000a05057c20 */ /* 0x000fe20008410000 */
[----:B------:R-:W-:Y:S01]  /*80d0*/  FFMA.FTZ R6, -R237, R237, 1 ;  /* 0x3f800000ed067423 */ /* 0x000fe200000101ed */
[----:B------:R-:W-:Y:S01]  /*80e0*/  STS [R165+0xa000], R19 ;  /* 0x00a00013a5007388 */ /* 0x000fe20000000800 */
[----:B------:R-:W-:Y:S01]  /*80f0*/  F2FP.F16.F32.PACK_AB R13, R13, R44 ;  /* 0x0000002c0d0d723e */ /* 0x000fe200000000ff */
[----:B------:R-:W-:Y:S01]  /*8100*/  FMUL.FTZ R46, R5, R46 ;  /* 0x0000002e052e7220 */ /* 0x000fe20000410000 */
[----:B------:R-:W-:Y:S01]  /*8110*/  FMUL.FTZ R6, R6, UR10 ;  /* 0x0000000a06067c20 */ /* 0x000fe20008410000 */
[----:B------:R-:W-:Y:S01]  /*8120*/  FFMA.FTZ R5, -R209, R209, 1 ;  /* 0x3f800000d1057423 */ /* 0x000fe200000101d1 */
[----:B------:R-:W-:Y:S01]  /*8130*/  F2FP.F16.F32.PACK_AB R17, R17, R56 ;  /* 0x000000381111723e */ /* 0x000fe200000000ff */
[----:B------:R-:W1:Y:S01]  /*8140*/  LDC R40, c[0x0][0x44c] ;  /* 0x00011300ff287b82 */ /* 0x000e620000000800 */
[----:B------:R-:W-:Y:S01]  /*8150*/  FMUL.FTZ R43, R6, R43 ;  /* 0x0000002b062b7220 */ /* 0x000fe20000410000 */
[----:B------:R-:W-:Y:S01]  /*8160*/  FMUL.FTZ R5, R5, UR10 ;  /* 0x0000000a05057c20 */ /* 0x000fe20008410000 */
[----:B------:R-:W-:Y:S01]  /*8170*/  FFMA.FTZ R6, -R215, R215, 1 ;  /* 0x3f800000d7067423 */ /* 0x000fe200000101d7 */
[----:B------:R-:W-:Y:S02]  /*8180*/  F2FP.F16.F32.PACK_AB R16, R16, R60 ;  /* 0x0000003c1010723e */ /* 0x000fe400000000ff */
[----:B------:R-:W-:Y:S01]  /*8190*/  FMUL.FTZ R62, R5, R62 ;  /* 0x0000003e053e7220 */ /* 0x000fe20000410000 */
[----:B------:R-:W-:Y:S01]  /*81a0*/  F2FP.F16.F32.PACK_AB R5, R43, R42 ;  /* 0x0000002a2b05723e */ /* 0x000fe200000000ff */
[----:B------:R-:W-:Y:S01]  /*81b0*/  FMUL.FTZ R6, R6, UR10 ;  /* 0x0000000a06067c20 */ /* 0x000fe20008410000 */
[----:B------:R-:W-:Y:S03]  /*81c0*/  SHF.L.U32 R60, R157, 0x2, RZ ;  /* 0x000000029d3c7819 */ /* 0x000fe600000006ff */
[----:B------:R-:W-:Y:S05]  /*81d0*/  FMUL.FTZ R6, R6, R59 ;  /* 0x0000003b06067220 */ /* 0x000fea0000410000 */
[----:B------:R-:W-:Y:S01]  /*81e0*/  F2FP.F16.F32.PACK_AB R6, R6, R58 ;  /* 0x0000003a0606723e */ /* 0x000fe200000000ff */
[----:B-1----:R-:W-:Y:S02]  /*81f0*/  IMAD R102, R40, UR8, RZ ;  /* 0x0000000828667c24 */ /* 0x002fe4000f8e02ff */
[----:B--2---:R-:W-:Y:S01]  /*8200*/  FFMA.FTZ R3, -R101, R101, 1 ;  /* 0x3f80000065037423 */ /* 0x004fe20000010165 */
[----:B---3--:R-:W-:Y:S03]  /*8210*/  FFMA.FTZ R0, -R65, R65, 1 ;  /* 0x3f80000041007423 */ /* 0x008fe60000010141 */
[----:B------:R-:W-:Y:S01]  /*8220*/  FMUL.FTZ R4, R3, UR10 ;  /* 0x0000000a03047c20 */ /* 0x000fe20008410000 */
[----:B------:R-:W-:Y:S01]  /*8230*/  FMUL.FTZ R9, R0, UR10 ;  /* 0x0000000a00097c20 */ /* 0x000fe20008410000 */
[----:B----4-:R-:W-:Y:S01]  /*8240*/  FFMA.FTZ R3, -R64, R64, 1 ;  /* 0x3f80000040037423 */ /* 0x010fe20000010140 */
[----:B------:R-:W-:Y:S01]  /*8250*/  FFMA.FTZ R0, -R251, R251, 1 ;  /* 0x3f800000fb007423 */ /* 0x000fe200000101fb */
[----:B------:R-:W-:Y:S01]  /*8260*/  FMUL.FTZ R26, R4, R26 ;  /* 0x0000001a041a7220 */ /* 0x000fe20000410000 */
[----:B------:R-:W-:Y:S01]  /*8270*/  FMUL.FTZ R9, R9, R27 ;  /* 0x0000001b09097220 */ /* 0x000fe20000410000 */
[----:B------:R-:W-:Y:S01]  /*8280*/  FMUL.FTZ R4, R3, UR10 ;  /* 0x0000000a03047c20 */ /* 0x000fe20008410000 */
[----:B------:R-:W-:Y:S01]  /*8290*/  FMUL.FTZ R3, R0, UR10 ;  /* 0x0000000a00037c20 */ /* 0x000fe20008410000 */
[----:B------:R-:W-:Y:S02]  /*82a0*/  F2FP.F16.F32.PACK_AB R0, R15, R14 ;  /* 0x0000000e0f00723e */ /* 0x000fe400000000ff */
[----:B------:R-:W-:Y:S01]  /*82b0*/  FMUL.FTZ R30, R4, R30 ;  /* 0x0000001e041e7220 */ /* 0x000fe20000410000 */
[----:B------:R-:W-:Y:S01]  /*82c0*/  FMUL.FTZ R31, R3, R31 ;  /* 0x0000001f031f7220 */ /* 0x000fe20000410000 */
[----:B------:R-:W-:Y:S01]  /*82d0*/  FADD.FTZ R3, -R109, R47 ;  /* 0x0000002f6d037221 */ /* 0x000fe20000010100 */
[----:B------:R-:W-:Y:S01]  /*82e0*/  FFMA.FTZ R4, -R230, R230, 1 ;  /* 0x3f800000e6047423 */ /* 0x000fe200000101e6 */
[----:B------:R1:W-:Y:S01]  /*82f0*/  STS [R165+0xa400], R0 ;  /* 0x00a40000a5007388 */ /* 0x0003e20000000800 */
[----:B------:R-:W-:Y:S01]  /*8300*/  F2FP.F16.F32.PACK_AB R9, R9, R26 ;  /* 0x0000001a0909723e */ /* 0x000fe200000000ff */
[----:B------:R-:W-:Y:S01]  /*8310*/  FMUL.FTZ R3, R197, R3 ;  /* 0x00000003c5037220 */ /* 0x000fe20000410000 */
[----:B------:R-:W-:Y:S01]  /*8320*/  FMUL.FTZ R4, R4, UR10 ;  /* 0x0000000a04047c20 */ /* 0x000fe20008410000 */
[----:B------:R-:W-:Y:S03]  /*8330*/  STS [R115+0x8000], R100 ;  /* 0x0080006473007388 */ /* 0x000fe60000000800 */
[----:B------:R-:W-:Y:S01]  /*8340*/  FMUL.FTZ R10, R4, R3 ;  /* 0x00000003040a7220 */ /* 0x000fe20000410000 */
[----:B------:R-:W-:Y:S01]  /*8350*/  FADD.FTZ R3, -R109, R63 ;  /* 0x0000003f6d037221 */ /* 0x000fe20000010100 */
[----:B------:R-:W-:Y:S01]  /*8360*/  FFMA.FTZ R4, -R204, R204, 1 ;  /* 0x3f800000cc047423 */ /* 0x000fe200000101cc */
[----:B------:R-:W-:Y:S02]  /*8370*/  STS [R115+0x8400], R36 ;  /* 0x0084002473007388 */ /* 0x000fe40000000800 */
[----:B------:R-:W-:Y:S01]  /*8380*/  FMUL.FTZ R3, R185, R3 ;  /* 0x00000003b9037220 */ /* 0x000fe20000410000 */
[----:B------:R-:W-:Y:S01]  /*8390*/  FMUL.FTZ R4, R4, UR10 ;  /* 0x0000000a04047c20 */ /* 0x000fe20008410000 */
[----:B------:R-:W-:Y:S03]  /*83a0*/  STS [R164+0x8000], R53 ;  /* 0x00800035a4007388 */ /* 0x000fe60000000800 */
[----:B------:R-:W-:Y:S01]  /*83b0*/  FMUL.FTZ R7, R4, R3 ;  /* 0x0000000304077220 */ /* 0x000fe20000410000 */
[----:B------:R-:W-:Y:S01]  /*83c0*/  STS [R164+0x8400], R33 ;  /* 0x00840021a4007388 */ /* 0x000fe20000000800 */
[----:B------:R-:W-:Y:S02]  /*83d0*/  F2FP.F16.F32.PACK_AB R3, R31, R30 ;  /* 0x0000001e1f03723e */ /* 0x000fe400000000ff */
[----:B------:R-:W-:Y:S01]  /*83e0*/  F2FP.F16.F32.PACK_AB R4, R10, R46 ;  /* 0x0000002e0a04723e */ /* 0x000fe200000000ff */
[----:B------:R-:W-:Y:S01]  /*83f0*/  STS [R115+0xa000], R18 ;  /* 0x00a0001273007388 */ /* 0x000fe20000000800 */
[----:B------:R-:W-:Y:S02]  /*8400*/  F2FP.F16.F32.PACK_AB R7, R7, R62 ;  /* 0x0000003e0707723e */ /* 0x000fe400000000ff */
[--C-:B-1----:R-:W-:Y:S01]  /*8410*/  SHF.R.U32.HI R0, RZ, 0x4, R157.reuse ;  /* 0x00000004ff007819 */ /* 0x102fe2000001169d */
[----:B------:R-:W-:Y:S03]  /*8420*/  STS [R115+0xa400], R9 ;  /* 0x00a4000973007388 */ /* 0x000fe60000000800 */
[----:B------:R-:W-:Y:S01]  /*8430*/  LOP3.LUT R59, R0, 0x8, RZ, 0xc0, !PT ;  /* 0x00000008003b7812 */ /* 0x000fe200078ec0ff */
[----:B------:R-:W-:Y:S01]  /*8440*/  STS [R164+0xa000], R20 ;  /* 0x00a00014a4007388 */ /* 0x000fe20000000800 */
[----:B------:R-:W-:Y:S03]  /*8450*/  LEA R0, -R102, RZ, 0x7 ;  /* 0x000000ff66007211 */ /* 0x000fe600078e39ff */
[----:B------:R1:W-:Y:S04]  /*8460*/  STS [R164+0xa400], R3 ;  /* 0x00a40003a4007388 */ /* 0x0003e80000000800 */
[----:B------:R-:W-:Y:S04]  /*8470*/  STS [R162+-0x8000], R52 ;  /* 0xff800034a2007388 */ /* 0x000fe80000000800 */
[----:B------:R-:W-:Y:S04]  /*8480*/  STS [R162+-0x7c00], R21 ;  /* 0xff840015a2007388 */ /* 0x000fe80000000800 */
[----:B------:R-:W-:Y:S04]  /*8490*/  STS [R114+-0x8000], R49 ;  /* 0xff80003172007388 */ /* 0x000fe80000000800 */
[----:B------:R-:W-:Y:S04]  /*84a0*/  STS [R114+-0x7c00], R22 ;  /* 0xff84001672007388 */ /* 0x000fe80000000800 */
[----:B------:R-:W-:Y:S04]  /*84b0*/  STS [R162+-0x6000], R12 ;  /* 0xffa0000ca2007388 */ /* 0x000fe80000000800 */
[----:B------:R-:W-:Y:S01]  /*84c0*/  STS [R162+-0x5c00], R5 ;  /* 0xffa40005a2007388 */ /* 0x000fe20000000800 */
[----:B-1----:R-:W-:Y:S03]  /*84d0*/  LOP3.LUT R3, R59, 0x10, R157, 0xf8, !PT ;  /* 0x000000103b037812 */ /* 0x002fe600078ef89d */
        /* <DEDUP_REMOVED lines=69> */
[----:B------:R-:W-:Y:S02]  /*8930*/  LEA R6, P0, R0, R248, 0x2 ;  /* 0x000000f800067211 */ /* 0x000fe400078010ff */
[-C--:B--2---:R-:W-:Y:S05]  /*8940*/  HMMA.16816.F32 R68, R16, R20.reuse, R68 ;  /* 0x000000141044723c */ /* 0x084fea0000001844 */
[----:B------:R-:W-:Y:S02]  /*8950*/  LOP3.LUT R4, R4, 0x18, R157, 0x78, !PT ;  /* 0x0000001804047812 */ /* 0x000fe400078e789d */
[----:B------:R-:W-:Y:S01]  /*8960*/  MOV R248, R6 ;  /* 0x0000000600f87202 */ /* 0x000fe20000000f00 */
[C---:B------:R-:W-:Y:S04]  /*8970*/  HMMA.16816.F32 R72, R24.reuse, R20, R72 ;  /* 0x000000141848723c */ /* 0x040fe80000001848 */
[----:B------:R-:W-:Y:S02]  /*8980*/  LOP3.LUT R5, R4, 0x1f20, R156, 0xf8, !PT ;  /* 0x00001f2004057812 */ /* 0x000fe400078ef89c */
[----:B------:R-:W-:Y:S02]  /*8990*/  LEA.HI.X.SX32 R4, R0, R249, 0x2, P0 ;  /* 0x000000f900047211 */ /* 0x000fe400000f16ff */
[-C--:B------:R-:W-:Y:S03]  /*89a0*/  HMMA.16816.F32 R76, R24, R22.reuse, R76 ;  /* 0x00000016184c723c */ /* 0x080fe6000000184c */
[----:B------:R-:W-:Y:S02]  /*89b0*/  LOP3.LUT R0, R158, 0x1c0, RZ, 0xc0, !PT ;  /* 0x000001c09e007812 */ /* 0x000fe400078ec0ff */
[----:B------:R-:W-:Y:S02]  /*89c0*/  LEA R61, R5, UR4, 0x1 ;  /* 0x00000004053d7c11 */ /* 0x000fe4000f8e08ff */
[----:B------:R-:W-:Y:S01]  /*89d0*/  MOV R249, R4 ;  /* 0x0000000400f97202 */ /* 0x000fe20000000f00 */
        /* <DEDUP_REMOVED lines=32> */
.L_x_735:
[----:B------:R-:W2:Y:S01]  /*8be0*/  LDL R110, [R1+0x28] ;  /* 0x00002800016e7983 */ /* 0x000ea20000100800 */
[----:B------:R-:W-:Y:S01]  /*8bf0*/  LOP3.LUT R0, R0, 0x38, R156, 0xf8, !PT ;  /* 0x0000003800007812 */ /* 0x000fe200078ef89c */
[----:B------:R-:W-:Y:S01]  /*8c00*/  IMAD.U32 R100, RZ, RZ, UR42 ;  /* 0x0000002aff647e24 */ /* 0x000fe2000f8e00ff */
[----:B------:R-:W-:Y:S01]  /*8c10*/  PLOP3.LUT P2, PT, PT, PT, UP0, 0x80, 0x8 ;  /* 0x000000000008781c */ /* 0x000fe20003f4f008 */
[----:B------:R-:W3:Y:S01]  /*8c20*/  LDL R109, [R1+0x4c] ;  /* 0x00004c00016d7983 */ /* 0x000ee20000100800 */
[----:B------:R-:W-:Y:S01]  /*8c30*/  LOP3.LUT R0, R0, 0x8, R108, 0x78, !PT ;  /* 0x0000000800007812 */ /* 0x000fe200078e786c */
[----:B------:R-:W-:Y:S01]  /*8c40*/  IMAD.MOV.U32 R111, RZ, RZ, 0x4 ;  /* 0x00000004ff6f7424 */ /* 0x000fe200078e00ff */
[----:B------:R-:W-:Y:S01]  /*8c50*/  LEA R100, P0, R100, R248, 0x2 ;  /* 0x000000f864647211 */ /* 0x000fe200078010ff */
[----:B------:R-:W4:Y:S01]  /*8c60*/  LDL R107, [R1+0x48] ;  /* 0x00004800016b7983 */ /* 0x000f220000100800 */
[----:B------:R-:W-:Y:S01]  /*8c70*/  LOP3.LUT R0, R154, R0, RZ, 0xfc, !PT ;  /* 0x000000009a007212 */ /* 0x000fe200078efcff */
[----:B------:R-:W-:Y:S01]  /*8c80*/  ULOP3.LUT UR14, UR43, 0x1, URZ, 0xc0, !UPT ;  /* 0x000000012b0e7892 */ /* 0x000fe2000f8ec0ff */
[----:B------:R-:W-:Y:S01]  /*8c90*/  VIADD R163, R163, 0xffffff80 ;  /* 0xffffff80a3a37836 */ /* 0x000fe20000000000 */
        /* <DEDUP_REMOVED lines=18> */
[----:B-1----:R-:W-:Y:S04]  /*8dc0*/  LDSM.16.MT88.4 R40, [R3+0x6800] ;  /* 0x006800000328783b */ /* 0x002fe80000004200 */
[----:B------:R-:W1:Y:S04]  /*8dd0*/  LDSM.16.M88.4 R36, [R56] ;  /* 0x000000003824783b */ /* 0x000e680000000200 */
[----:B------:R-:W1:Y:S04]  /*8de0*/  LDSM.16.M88.4 R44, [R56+0x2000] ;  /* 0x00200000382c783b */ /* 0x000e680000000200 */
[----:B------:R-:W-:Y:S04]  /*8df0*/  LDSM.16.MT88.4 R48, [R3+0x6c00] ;  /* 0x006c00000330783b */ /* 0x000fe80000004200 */
[----:B------:R-:W-:Y:S01]  /*8e00*/  LDSM.16.M88.4 R52, [R58+0x2000] ;  /* 0x002000003a34783b */ /* 0x000fe20000000200 */
[-C--:B------:R-:W-:Y:S08]  /*8e10*/  HMMA.16816.F32 R4, R16, R20.reuse, RZ ;  /* 0x000000141004723c */ /* 0x080ff000000018ff */
        /* <DEDUP_REMOVED lines=11> */
[-C--:B-1----:R-:W-:Y:S08]  /*8ed0*/  HMMA.16816.F32 R4, R36, R40.reuse, R4 ;  /* 0x000000282404723c */ /* 0x082ff00000001804 */
[C---:B------:R-:W-:Y:S08]  /*8ee0*/  HMMA.16816.F32 R8, R44.reuse, R40, R8 ;  /* 0x000000282c08723c */ /* 0x040ff00000001808 */
[-C--:B------:R-:W-:Y:S01]  /*8ef0*/  HMMA.16816.F32 R12, R44, R42.reuse, R12 ;  /* 0x0000002a2c0c723c */ /* 0x080fe2000000180c */
[----:B------:R-:W-:Y:S01]  /*8f00*/  LDSM.16.MT88.4 R44, [R3+0x7800] ;  /* 0x00780000032c783b */ /* 0x000fe20000004200 */
[----:B------:R-:W-:Y:S06]  /*8f10*/  IMAD.U32 R0, RZ, RZ, UR42 ;  /* 0x0000002aff007e24 */ /* 0x000fec000f8e00ff */
        /* <DEDUP_REMOVED lines=48> */
[C---:B------:R-:W-:Y:S04]  /*9220*/  HMMA.16816.F32 R8, R36.reuse, R28, R8 ;  /* 0x0000001c2408723c */ /* 0x040fe80000001808 */
[----:B--2---:R-:W-:Y:S01]  /*9230*/  @P2 LOP3.LUT R110, R104, 0x7, R0, 0xf8, !PT ;  /* 0x00000007686e2812 */ /* 0x004fe200078ef800 */
        /* <DEDUP_REMOVED lines=10> */
[----:B---3--:R-:W2:Y:S01]  /*92e0*/  @P2 LDG.E R109, desc[UR30][R24.64+-0x200] ;  /* 0xfffe001e186d2981 */ /* 0x008ea2000c1e1900 */
[----:B------:R-:W-:Y:S02]  /*92f0*/  @UP0 UMOV UR51, UR14 ;  /* 0x0000000e00330c82 */ /* 0x000fe40008000000 */
[C---:B------:R-:W-:Y:S01]  /*9300*/  LEA.HI.X.SX32 R27, R102.reuse, R29, 0x5, P0 ;  /* 0x0000001d661b7211 */ /* 0x040fe200000f2eff */
[----:B----4-:R-:W3:Y:S01]  /*9310*/  @P2 LDG.E R107, desc[UR30][R24.64+-0x1e0] ;  /* 0xfffe201e186b2981 */ /* 0x010ee2000c1e1900 */
[C---:B------:R-:W-:Y:S03]  /*9320*/  LEA R20, P0, R102.reuse, R26, 0x5 ;  /* 0x0000001a66147211 */ /* 0x040fe600078028ff */
[----:B-----5:R-:W4:Y:S01]  /*9330*/  @P2 LDG.E R106, desc[UR30][R24.64+-0x100] ;  /* 0xffff001e186a2981 */ /* 0x020f22000c1e1900 */
        /* <DEDUP_REMOVED lines=169> */
.L_x_737:
[----:B------:R-:W1:Y:S01]  /*9dd0*/  LDCU.64 UR14, c[0x0][0x5c0] ;  /* 0x0000b800ff0e77ac */ /* 0x000e620008000a00 */
[----:B------:R-:W-:-:S05]  /*9de0*/  IADD3 R2, PT, PT, R11, UR37, RZ ;  /* 0x000000250b027c10 */ /* 0x000fca000fffe0ff */
[C---:B-1----:R-:W-:Y:S02]  /*9df0*/  IMAD R0, R2.reuse, UR15, RZ ;  /* 0x0000000f02007c24 */ /* 0x042fe4000f8e02ff */
[----:B------:R-:W-:-:S05]  /*9e00*/  IMAD.WIDE.U32 R2, R2, UR14, RZ ;  /* 0x0000000e02027c25 */ /* 0x000fca000f8e00ff */
[----:B------:R-:W-:Y:S02]  /*9e10*/  IADD3 R8, PT, PT, R3, R0, RZ ;  /* 0x0000000003087210 */ /* 0x000fe40007ffe0ff */
[----:B------:R-:W-:Y:S02]  /*9e20*/  MOV R5, R2 ;  /* 0x0000000200057202 */ /* 0x000fe40000000f00 */
.L_x_738:
        /* <DEDUP_REMOVED lines=17> */
.L_x_739:
[----:B------:R-:W1:Y:S01]  /*9f40*/  LDCU.64 UR10, c[0x0][0x5c8] ;  /* 0x0000b900ff0a77ac */ /* 0x000e620008000a00 */
[----:B------:R-:W-:-:S05]  /*9f50*/  IADD3 R2, PT, PT, R11, UR37, RZ ;  /* 0x000000250b027c10 */ /* 0x000fca000fffe0ff */
[C---:B-1----:R-:W-:Y:S02]  /*9f60*/  IMAD R0, R2.reuse, UR11, RZ ;  /* 0x0000000b02007c24 */ /* 0x042fe4000f8e02ff */
[----:B------:R-:W-:-:S05]  /*9f70*/  IMAD.WIDE.U32 R2, R2, UR10, RZ ;  /* 0x0000000a02027c25 */ /* 0x000fca000f8e00ff */
[----:B------:R-:W-:Y:S02]  /*9f80*/  IADD3 R19, PT, PT, R3, R0, RZ ;  /* 0x0000000003137210 */ /* 0x000fe40007ffe0ff */
[----:B------:R-:W-:-:S07]  /*9f90*/  MOV R18, R2 ;  /* 0x0000000200127202 */ /* 0x000fce0000000f00 */
.L_x_740:
        /* <DEDUP_REMOVED lines=42> */
.L_x_742:
[----:B------:R-:W-:Y:S05]  /*a240*/  BSYNC.RECONVERGENT B0 ;  /* 0x0000000000007941 */ /* 0x000fea0003800200 */
.L_x_741:
        /* <DEDUP_REMOVED lines=11> */
.L_x_744:
[----:B------:R-:W-:Y:S05]  /*a300*/  BSYNC.RECONVERGENT B0 ;  /* 0x0000000000007941 */ /* 0x000fea0003800200 */
.L_x_743:
        /* <DEDUP_REMOVED lines=25> */
.L_x_709:
[----:B------:R-:W-:Y:S05]  /*a4a0*/  BSYNC.RECONVERGENT B1 ;  /* 0x0000000000017941 */ /* 0x000fea0003800200 */
.L_x_691:
        /* <DEDUP_REMOVED lines=11> */
.L_x_746:
        /* <DEDUP_REMOVED lines=10> */
.L_x_1594:


//--------------------- .text._ZN5flash44flash_bwd_dq_dk_dv_loop_seqk_parallel_kernelI23Flash_bwd_kernel_traitsILi32ELi128ELi128ELi8ELi4ELi4ELi4ELb1ELb0EN7cutlass6half_tE19Flash_kernel_traitsILi32ELi128ELi128ELi8ES3_EELb1ELb0ELb1ELb0ELb0ELb1ELb0EEEvNS_16Flash_bwd_paramsE --------------------------
	.section	.text._ZN5flash44flash_bwd_dq_dk_dv_loop_seqk_parallel_kernelI23Flash_bwd_kernel_traitsILi32ELi128ELi128ELi8ELi4ELi4ELi4ELb1ELb0EN7cutlass6half_tE19Flash_kernel_traitsILi32ELi128ELi128ELi8ES3_EELb1ELb0ELb1ELb0ELb0ELb1ELb0EEEvNS_16Flash_bwd_paramsE,"ax",@progbits
	.align	128
        .global         _ZN5flash44flash_bwd_dq_dk_dv_loop_seqk_parallel_kernelI23Flash_bwd_kernel_traitsILi32ELi128ELi128ELi8ELi4ELi4ELi4ELb1ELb0EN7cutlass6half_tE19Flash_kernel_traitsILi32ELi128ELi128ELi8ES3_EELb1ELb0ELb1ELb0ELb0ELb1ELb0EEEvNS_16Flash_bwd_paramsE
        .type           _ZN5flash44flash_bwd_dq_dk_dv_loop_seqk_parallel_kernelI23Flash_bwd_kernel_traitsILi32ELi128ELi128ELi8ELi4ELi4ELi4ELb1ELb0EN7cutlass6half_tE19Flash_kernel_traitsILi32ELi128ELi128ELi8ES3_EELb1ELb0ELb1ELb0ELb0ELb1ELb0EEEvNS_16Flash_bwd_paramsE,@function
        .size           _ZN5flash44flash_bwd_dq_dk_dv_loop_seqk_parallel_kernelI23Flash_bwd_kernel_traitsILi32ELi128ELi128ELi8ELi4ELi4ELi4ELb1ELb0EN7cutlass6half_tE19Flash_kernel_traitsILi32ELi128ELi128ELi8ES3_EELb1ELb0ELb1ELb0ELb0ELb1ELb0EEEvNS_16Flash_bwd_paramsE,(.L_x_1595 - _ZN5flash44flash_bwd_dq_dk_dv_loop_seqk_parallel_kernelI23Flash_bwd_kernel_traitsILi32ELi128ELi128ELi8ELi4ELi4ELi4ELb1ELb0EN7cutlass6half_tE19Flash_kernel_traitsILi32ELi128ELi128ELi8ES3_EELb1ELb0ELb1ELb0ELb0ELb1ELb0EEEvNS_16Flash_bwd_paramsE)
        .other          _ZN5flash44flash_bwd_dq_dk_dv_loop_seqk_parallel_kernelI23Flash_bwd_kernel_traitsILi32ELi128ELi128ELi8ELi4ELi4ELi4ELb1ELb0EN7cutlass6half_tE19Flash_kernel_traitsILi32ELi128ELi128ELi8ES3_EELb1ELb0ELb1ELb0ELb0ELb1ELb0EEEvNS_16Flash_bwd_paramsE,@"STO_CUDA_ENTRY STV_DEFAULT"
_ZN5flash44flash_bwd_dq_dk_dv_loop_seqk_parallel_kernelI23Flash_bwd_kernel_traitsILi32ELi128ELi128ELi8ELi4ELi4ELi4ELb1ELb0EN7cutlass6half_tE19Flash_kernel_traitsILi32ELi128ELi128ELi8ES3_EELb1ELb0ELb1ELb0ELb0ELb1ELb0EEEvNS_16Flash_bwd_paramsE:
.text._ZN5flash44flash_bwd_dq_dk_dv_loop_seqk_parallel_kernelI23Flash_bwd_kernel_traitsILi32ELi128ELi128ELi8ELi4ELi4ELi4ELb1ELb0EN7cutlass6half_tE19Flash_kernel_traitsILi32ELi128ELi128ELi8ES3_EELb1ELb0ELb1ELb0ELb0ELb1ELb0EEEvNS_16Flash_bwd_paramsE:
        /* <DEDUP_REMOVED lines=27> */
[C---:B-1----:R-:W-:Y:S02]  /*01b0*/  IMAD.SHL.U32 R5, R8.reuse, 0x20, RZ ;  /* 0x0000002008057824 */ /* 0x042fe400078e00ff */
[----:B------:R-:W1:Y:S01]  /*01c0*/  S2UR UR29, SR_CTAID.X ;  /* 0x00000000001d79c3 */ /* 0x000e620000002500 */
[C---:B------:R-:W-:Y:S01]  /*01d0*/  IMAD.SHL.U32 R3, R8.reuse, 0x10, RZ ;  /* 0x0000001008037824 */ /* 0x040fe200078e00ff */
[C---:B------:R-:W-:Y:S01]  /*01e0*/  R2P PR, R8.reuse, 0x18 ;  /* 0x0000001808007804 */ /* 0x040fe20000000000 */
[C---:B------:R-:W-:Y:S01]  /*01f0*/  IMAD.SHL.U32 R205, R8.reuse, 0x4, RZ ;  /* 0x0000000408cd7824 */ /* 0x040fe200078e00ff */
[----:B------:R-:W-:Y:S01]  /*0200*/  LOP3.LUT R0, R5, 0xc0, RZ, 0xc0, !PT ;  /* 0x000000c005007812 */ /* 0x000fe200078ec0ff */
[C---:B------:R-:W-:Y:S01]  /*0210*/  IMAD.SHL.U32 R6, R8.reuse, 0x2, RZ ;  /* 0x0000000208067824 */ /* 0x040fe200078e00ff */
[----:B------:R-:W-:Y:S01]  /*0220*/  LOP3.LUT R7, R3, 0x1c0, RZ, 0xc0, !PT ;  /* 0x000001c003077812 */ /* 0x000fe200078ec0ff */
[----:B------:R-:W-:Y:S01]  /*0230*/  IMAD.SHL.U32 R203, R8, 0x40, RZ ;  /* 0x0000004008cb7824 */ /* 0x000fe200078e00ff */
[----:B------:R-:W-:Y:S01]  /*0240*/  LOP3.LUT R205, R0, 0x18, R205, 0xf8, !PT ;  /* 0x0000001800cd7812 */ /* 0x000fe200078ef8cd */
[----:B------:R-:W2:Y:S01]  /*0250*/  S2UR UR25, SR_CTAID.Y ;  /* 0x00000000001979c3 */ /* 0x000ea20000002600 */
[----:B------:R-:W-:Y:S01]  /*0260*/  LOP3.LUT R204, R5, 0x20, RZ, 0xc0, !PT ;  /* 0x0000002005cc7812 */ /* 0x000fe200078ec0ff */
[----:B----4-:R-:W-:Y:S01]  /*0270*/  ULEA UR4, UR4, UR5, 0x18 ;  /* 0x0000000504047291 */ /* 0x010fe2000f8ec0ff */
[----:B------:R-:W-:Y:S01]  /*0280*/  LOP3.LUT R0, R7, 0x38, R6, 0xf8, !PT ;  /* 0x0000003807007812 */ /* 0x000fe200078ef806 */
[----:B------:R-:W-:Y:S01]  /*0290*/  UIADD3 UR5, UPT, UPT, UR6, 0x8000, URZ ;  /* 0x0000800006057890 */ /* 0x000fe2000fffe0ff */
[----:B------:R-:W-:Y:S01]  /*02a0*/  LOP3.LUT R6, R6, 0xe006, R203, 0xc8, !PT ;  /* 0x0000e00606067812 */ /* 0x000fe200078ec8cb */
[----:B-----5:R-:W-:Y:S01]  /*02b0*/  ULEA UR28, UR28, UR10, 0x18 ;  /* 0x0000000a1c1c7291 */ /* 0x020fe2000f8ec0ff */
[----:B------:R-:W-:Y:S01]  /*02c0*/  LOP3.LUT R4, R5, 0x120, RZ, 0xc0, !PT ;  /* 0x0000012005047812 */ /* 0x000fe200078ec0ff */
[----:B------:R-:W4:Y:S01]  /*02d0*/  S2UR UR7, SR_CTAID.Z ;  /* 0x00000000000779c3 */ /* 0x000f220000002700 */
[----:B------:R-:W-:Y:S01]  /*02e0*/  LOP3.LUT R204, R204, 0x3800, R3, 0xf8, !PT ;  /* 0x00003800cccc7812 */ /* 0x000fe200078ef803 */
[----:B---3--:R-:W-:Y:S01]  /*02f0*/  ULEA UR30, UR30, UR9, 0x18 ;  /* 0x000000091e1e7291 */ /* 0x008fe2000f8ec0ff */
[----:B------:R-:W-:-:S02]  /*0300*/  LOP3.LUT R209, R6, 0xc00, R5, 0xf8, !PT ;  /* 0x00000c0006d17812 */ /* 0x000fc400078ef805 */
[----:B------:R-:W-:Y:S02]  /*0310*/  LOP3.LUT R2, R203, 0x200, RZ, 0xc0, !PT ;  /* 0x00000200cb027812 */ /* 0x000fe400078ec0ff */
[----:B------:R-:W-:Y:S02]  /*0320*/  SHF.R.U32.HI R6, RZ, 0x1, R8 ;  /* 0x00000001ff067819 */ /* 0x000fe40000011608 */
[--C-:B------:R-:W-:Y:S02]  /*0330*/  LOP3.LUT R4, R4, 0x600, R3.reuse, 0xf8, !PT ;  /* 0x0000060004047812 */ /* 0x100fe400078ef803 */
[----:B------:R-:W-:Y:S01]  /*0340*/  LOP3.LUT R204, R204, 0x100, R3, 0xf8, !PT ;  /* 0x00000100cccc7812 */ /* 0x000fe200078ef803 */
[----:B------:R-:W-:Y:S01]  /*0350*/  IMAD.SHL.U32 R3, R8, 0x8, RZ ;  /* 0x0000000808037824 */ /* 0x000fe200078e00ff */
[----:B------:R-:W-:Y:S02]  /*0360*/  LOP3.LUT R209, R209, R0, RZ, 0xfc, !PT ;  /* 0x00000000d1d17212 */ /* 0x000fe400078efcff */
[----:B------:R-:W-:-:S02]  /*0370*/  LOP3.LUT R2, R2, 0xc00, R5, 0xf8, !PT ;  /* 0x00000c0002027812 */ /* 0x000fc400078ef805 */
[----:B------:R-:W-:Y:S02]  /*0380*/  LOP3.LUT R0, R203, 0x1c0, RZ, 0xc0, !PT ;  /* 0x000001c0cb007812 */ /* 0x000fe400078ec0ff */
[----:B------:R-:W-:Y:S02]  /*0390*/  LOP3.LUT R5, R6, 0x30, RZ, 0xc0, !PT ;  /* 0x0000003006057812 */ /* 0x000fe400078ec0ff */
[--C-:B------:R-:W-:Y:S02]  /*03a0*/  SHF.R.U32.HI R10, RZ, 0x2, R8.reuse ;  /* 0x00000002ff0a7819 */ /* 0x100fe40000011608 */
[----:B------:R-:W-:Y:S02]  /*03b0*/  LOP3.LUT R201, R0, 0x38, R3, 0xf8, !PT ;  /* 0x0000003800c97812 */ /* 0x000fe400078ef803 */
[C---:B------:R-:W-:Y:S02]  /*03c0*/  LOP3.LUT R0, R5.reuse, 0x8, R8, 0xf8, !PT ;  /* 0x0000000805007812 */ /* 0x040fe400078ef808 */
[----:B------:R-:W-:-:S02]  /*03d0*/  LOP3.LUT R207, R5, 0x7, R10, 0xf8, !PT ;  /* 0x0000000705cf7812 */ /* 0x000fc400078ef80a */
[----:B------:R-:W-:Y:S02]  /*03e0*/  LEA R209, R209, UR11, 0x1 ;  /* 0x0000000bd1d17c11 */ /* 0x000fe4000f8e08ff */
[----:B------:R-:W-:Y:S02]  /*03f0*/  LOP3.LUT R5, R205, 0x8, R8, 0x78, !PT ;  /* 0x00000008cd057812 */ /* 0x000fe400078e7808 */
[----:B------:R-:W-:Y:S01]  /*0400*/  LOP3.LUT R0, R0, 0x1c0, R203, 0xf8, !PT ;  /* 0x000001c000007812 */ /* 0x000fe200078ef8cb */
[----:B------:R-:W-:Y:S01]  /*0410*/  VIADD R208, R209, 0x40 ;  /* 0x00000040d1d07836 */ /* 0x000fe20000000000 */
[--C-:B------:R-:W-:Y:S01]  /*0420*/  LOP3.LUT R205, R205, 0x8, R6.reuse, 0x78, !PT ;  /* 0x00000008cdcd7812 */ /* 0x100fe200078e7806 */
[----:B------:R-:W-:Y:S01]  /*0430*/  @P4 VIADD R208, R209, 0xffffffc0 ;  /* 0xffffffc0d1d04836 */ /* 0x000fe20000000000 */
[----:B------:R-:W-:Y:S01]  /*0440*/  LOP3.LUT R201, R201, 0x8, R6, 0x78, !PT ;  /* 0x00000008c9c97812 */ /* 0x000fe200078e7806 */
[----:B------:R-:W-:Y:S01]  /*0450*/  IMAD.U32 R6, RZ, RZ, UR8 ;  /* 0x00000008ff067e24 */ /* 0x000fe2000f8e00ff */
[----:B------:R-:W-:-:S02]  /*0460*/  SEL R212, R212, 0xffffffe0, !P3 ;  /* 0xffffffe0d4d47807 */ /* 0x000fc40005800000 */
[----:B------:R-:W-:Y:S02]  /*0470*/  LOP3.LUT R0, R0, 0x38, R3, 0x78, !PT ;  /* 0x0000003800007812 */ /* 0x000fe400078e7803 */
[----:B------:R-:W-:Y:S01]  /*0480*/  LOP3.LUT R203, R203, 0x400, RZ, 0xc0, !PT ;  /* 0x00000400cbcb7812 */ /* 0x000fe200078ec0ff */
[----:B------:R-:W-:Y:S01]  /*0490*/  IMAD.IADD R232, R209, 0x1, R212 ;  /* 0x00000001d1e87824 */ /* 0x000fe200078e02d4 */
[----:B------:R-:W-:Y:S01]  /*04a0*/  LOP3.LUT R205, R4, R205, RZ, 0xfc, !PT ;  /* 0x000000cd04cd7212 */ /* 0x000fe200078efcff */
[----:B------:R-:W-:Y:S01]  /*04b0*/  IMAD.IADD R212, R212, 0x1, R208 ;  /* 0x00000001d4d47824 */ /* 0x000fe200078e02d0 */
[----:B------:R-:W-:Y:S01]  /*04c0*/  LOP3.LUT R204, R204, R5, RZ, 0xfc, !PT ;  /* 0x00000005cccc7212 */ /* 0x000fe200078efcff */
[----:B------:R-:W-:Y:S01]  /*04d0*/  IMAD R203, R0, 0x2, R203 ;  /* 0x0000000200cb7824 */ /* 0x000fe200078e02cb */
[----:B------:R-:W-:Y:S02]  /*04e0*/  LOP3.LUT R201, R2, R201, RZ, 0xfc, !PT ;  /* 0x000000c902c97212 */ /* 0x000fe400078efcff */
[----:B------:R-:W-:-:S02]  /*04f0*/  LEA R205, R205, UR6, 0x1 ;  /* 0x00000006cdcd7c11 */ /* 0x000fc4000f8e08ff */
[----:B------:R-:W-:Y:S02]  /*0500*/  LEA R204, R204, UR5, 0x1 ;  /* 0x00000005cccc7c11 */ /* 0x000fe4000f8e08ff */
[----:B-12-4-:R-:W-:-:S07]  /*0510*/  LEA R201, R201, UR5, 0x1 ;  /* 0x00000005c9c97c11 */ /* 0x016fce000f8e08ff */
.L_x_780:
[----:B-1----:R-:W1:Y:S01]  /*0520*/  LDC.64 R2, c[0x0][0x478] ;  /* 0x00011e00ff027b82 */ /* 0x002e620000000a00 */
[----:B----4-:R-:W2:Y:S01]  /*0530*/  S2R R8, SR_CTAID.Y ;  /* 0x0000000000087919 */ /* 0x010ea20000002600 */
        /* <DEDUP_REMOVED lines=25> */
[----:B-1----:R-:W-:Y:S01]  /*06d0*/  ISETP.EQ.U32.AND P1, PT, R4, RZ, PT ;  /* 0x000000ff0400720c */ /* 0x002fe20003f22070 */
[----:B------:R-:W-:Y:S01]  /*06e0*/  IMAD.MOV.U32 R230, RZ, RZ, -0x1 ;  /* 0xffffffffffe67424 */ /* 0x000fe200078e00ff */
[----:B------:R-:W-:Y:S01]  /*06f0*/  IADD3 R10, P0, PT, R11, R4, RZ ;  /* 0x000000040b0a7210 */ /* 0x000fe20007f1e0ff */
[----:B------:R-:W1:Y:S01]  /*0700*/  @!P2 LDC R9, c[0x0][0x43c] ;  /* 0x00010f00ff09ab82 */ /* 0x000e620000000800 */
[----:B------:R-:W-:-:S07]  /*0710*/  ISETP.EQ.OR.EX P1, PT, R5, RZ, !P4, P1 ;  /* 0x000000ff0500720c */ /* 0x000fce0006722710 */
[----:B------:R-:W4:Y:S01]  /*0720*/  @!P2 LDC.64 R2, c[0x0][0x488] ;  /* 0x00012200ff02ab82 */ /* 0x000f220000000a00 */
[----:B------:R-:W-:-:S05]  /*0730*/  IMAD.X R11, R12, 0x1, R5, P0 ;  /* 0x000000010c0b7824 */ /* 0x000fca00000e0605 */
[----:B------:R3:W5:Y:S01]  /*0740*/  @!P1 LDG.E R230, desc[UR26][R10.64] ;  /* 0x0000001a0ae69981 */ /* 0x000762000c1e1900 */
[----:B------:R-:W-:Y:S01]  /*0750*/  ISETP.NE.U32.AND P1, PT, R4, RZ, PT ;  /* 0x000000ff0400720c */ /* 0x000fe20003f25070 */
[----:B------:R-:W1:Y:S03]  /*0760*/  @!P3 LDC R231, c[0x0][0x434] ;  /* 0x00010d00ffe7bb82 */ /* 0x000e660000000800 */
[----:B------:R-:W-:Y:S01]  /*0770*/  ISETP.NE.AND.EX P1, PT, R5, RZ, PT, P1 ;  /* 0x000000ff0500720c */ /* 0x000fe20003f25310 */
[----:B------:R-:W-:Y:S01]  /*0780*/  USHF.L.U32 UR31, UR24, 0x7, URZ ;  /* 0x00000007181f7899 */ /* 0x000fe200080006ff */
[----:B----4-:R-:W-:-:S04]  /*0790*/  @!P2 ISETP.NE.U32.AND P0, PT, R2, RZ, PT ;  /* 0x000000ff0200a20c */ /* 0x010fc80003f05070 */
[----:B------:R-:W-:-:S04]  /*07a0*/  @!P2 ISETP.NE.AND.EX P0, PT, R3, RZ, PT, P0 ;  /* 0x000000ff0300a20c */ /* 0x000fc80003f05300 */
[----:B-1----:R-:W-:Y:S01]  /*07b0*/  @!P2 SEL R9, R9, RZ, P0 ;  /* 0x000000ff0909a207 */ /* 0x002fe20000000000 */
[----:B--2---:R-:W-:Y:S02]  /*07c0*/  @P2 IMAD.IADD R228, R228, 0x1, -R229 ;  /* 0x00000001e4e42824 */ /* 0x004fe400078e0ae5 */
[----:B---3--:R-:W-:Y:S06]  /*07d0*/  @!P1 BRA `(.L_x_747) ;  /* 0x00000000000c9947 */ /* 0x008fec0003800000 */
[----:B------:R-:W2:Y:S02]  /*07e0*/  @P4 LDG.E R3, desc[UR26][R10.64+0x4] ;  /* 0x0000041a0a034981 */ /* 0x000ea4000c1e1900 */
[----:B--2--5:R-:W-:-:S06]  /*07f0*/  @P4 IADD3 R6, PT, PT, R3, -R230, RZ ;  /* 0x800000e603064210 */ /* 0x024fcc0007ffe0ff */
[----:B------:R1:W5:Y:S02]  /*0800*/  @!P4 LDG.E R6, desc[UR26][R10.64] ;  /* 0x0000001a0a06c981 */ /* 0x000364000c1e1900 */
.L_x_747:
[----:B-----5:R-:W-:Y:S01]  /*0810*/  @!P2 IADD3 R228, PT, PT, R9, R6, -R229 ;  /* 0x0000000609e4a210 */ /* 0x020fe20007ffe8e5 */
[----:B------:R-:W-:-:S03]  /*0820*/  @P3 IMAD.IADD R231, R7, 0x1, -R0 ;  /* 0x0000000107e73824 */ /* 0x000fc600078e0a00 */
[----:B------:R-:W-:-:S13]  /*0830*/  ISETP.GT.AND P0, PT, R228, UR31, PT ;  /* 0x0000001fe4007c0c */ /* 0x000fda000bf04270 */
[----:B------:R-:W-:Y:S05]  /*0840*/  @!P0 BRA `(.L_x_748) ;  /* 0x0000008c00888947 */ /* 0x000fea0003800000 */
[----:B------:R-:W2:Y:S01]  /*0850*/  LDC R9, c[0x0][0x504] ;  /* 0x00014100ff097b82 */ /* 0x000ea20000000800 */
[----:B------:R-:W-:Y:S01]  /*0860*/  ISETP.NE.AND P3, PT, R0, -0x1, PT ;  /* 0xffffffff0000780c */ /* 0x000fe20003f65270 */
[C---:B------:R-:W-:Y:S01]  /*0870*/  VIADD R7, R231.reuse, UR31 ;  /* 0x0000001fe7077c36 */ /* 0x040fe20008000000 */
[----:B------:R-:W-:Y:S01]  /*0880*/  ISETP.NE.AND P0, PT, R230, -0x1, PT ;  /* 0xffffffffe600780c */ /* 0x000fe20003f05270 */
[----:B------:R-:W-:Y:S02]  /*0890*/  VIADD R4, R231, 0x7f ;  /* 0x0000007fe7047836 */ /* 0x000fe40000000000 */
[----:B------:R-:W-:-:S03]  /*08a0*/  VIADD R7, R7, 0x80 ;  /* 0x0000008007077836 */ /* 0x000fc60000000000 */
[----:B------:R-:W-:-:S04]  /*08b0*/  SHF.R.S32.HI R5, RZ, 0x1f, R4 ;  /* 0x0000001fff057819 */ /* 0x000fc80000011404 */
[----:B------:R-:W-:Y:S01]  /*08c0*/  LEA.HI R5, R5, R4, RZ, 0x7 ;  /* 0x0000000405057211 */ /* 0x000fe200078f38ff */
[----:B------:R-:W3:Y:S03]  /*08d0*/  @!P3 LDC.64 R20, c[0x0][0x398] ;  /* 0x0000e600ff14bb82 */ /* 0x000ee60000000a00 */
[----:B------:R-:W-:-:S05]  /*08e0*/  SHF.R.S32.HI R5, RZ, 0x7, R5 ;  /* 0x00000007ff057819 */ /* 0x000fca0000011405 */
[----:B------:R-:W4:Y:S01]  /*08f0*/  @P3 LDC.64 R2, c[0x0][0x3b0] ;  /* 0x0000ec00ff023b82 */ /* 0x000f220000000a00 */
[----:B--2---:R-:W-:-:S05]  /*0900*/  IADD3 R9, PT, PT, R7, R9, -R228 ;  /* 0x0000000907097210 */ /* 0x004fca0007ffe8e4 */
[----:B------:R-:W-:-:S05]  /*0910*/  VIADD R9, R9, 0x7f ;  /* 0x0000007f09097836 */ /* 0x000fca0000000000 */
[----:B------:R-:W-:-:S04]  /*0920*/  SHF.R.S32.HI R12, RZ, 0x1f, R9 ;  /* 0x0000001fff0c7819 */ /* 0x000fc80000011409 */
[----:B------:R-:W-:Y:S01]  /*0930*/  LEA.HI R12, R12, R9, RZ, 0x7 ;  /* 0x000000090c0c7211 */ /* 0x000fe200078f38ff */
[----:B---3--:R-:W-:-:S03]  /*0940*/  @!P3 IMAD.WIDE.U32 R16, R8, R20, RZ ;  /* 0x000000140810b225 */ /* 0x008fc600078e00ff */
        /* <DEDUP_REMOVED lines=18> */
[----:B------:R-:W-:Y:S06]  /*0a70*/  BRA `(.L_x_750) ;  /* 0x0000000000147947 */ /* 0x000fec0003800000 */
.L_x_749:
[----:B------:R-:W2:Y:S01]  /*0a80*/  LDCU.64 UR18, c[0x0][0x3b8] ;  /* 0x00007700ff1277ac */ /* 0x000ea20008000a00 */
[----:B------:R-:W-:-:S05]  /*0a90*/  IADD3 R26, PT, PT, R229, R230, RZ ;  /* 0x000000e6e51a7210 */ /* 0x000fca0007ffe0ff */
[C---:B--2---:R-:W-:Y:S02]  /*0aa0*/  IMAD R18, R26.reuse, UR19, RZ ;  /* 0x000000131a127c24 */ /* 0x044fe4000f8e02ff */
[----:B------:R-:W-:-:S05]  /*0ab0*/  IMAD.WIDE.U32 R26, R26, UR18, RZ ;  /* 0x000000121a1a7c25 */ /* 0x000fca000f8e00ff */
[----:B------:R-:W-:Y:S02]  /*0ac0*/  IADD3 R18, PT, PT, R27, R18, RZ ;  /* 0x000000121b127210 */ /* 0x000fe40007ffe0ff */
.L_x_750:
[----:B------:R-:W2:Y:S01]  /*0ad0*/  LDC R2, c[0x0][0x3e8] ;  /* 0x0000fa00ff027b82 */ /* 0x000ea20000000800 */
[----:B------:R-:W3:Y:S01]  /*0ae0*/  S2R R9, SR_CTAID.Z ;  /* 0x0000000000097919 */ /* 0x000ee20000002700 */
[----:B------:R-:W-:Y:S01]  /*0af0*/  USHF.R.S32.HI UR5, URZ, 0x1f, UR31 ;  /* 0x0000001fff057899 */ /* 0x000fe2000801141f */
[----:B--2---:R-:W-:-:S04]  /*0b00*/  IABS R5, R2 ;  /* 0x0000000200057213 */ /* 0x004fc80000000000 */
[----:B------:R-:W1:Y:S08]  /*0b10*/  I2F.RP R6, R5 ;  /* 0x0000000500067306 */ /* 0x000e700000209400 */
[----:B-1----:R-:W1:Y:S02]  /*0b20*/  MUFU.RCP R10, R6 ;  /* 0x00000006000a7308 */ /* 0x002e640000001000 */
[----:B-1----:R-:W-:-:S06]  /*0b30*/  VIADD R10, R10, 0xffffffe ;  /* 0x0ffffffe0a0a7836 */ /* 0x002fcc0000000000 */
[----:B------:R-:W1:Y:S02]  /*0b40*/  F2I.FTZ.U32.TRUNC.NTZ R11, R10 ;  /* 0x0000000a000b7305 */ /* 0x000e64000021f000 */
[----:B-1----:R-:W-:Y:S01]  /*0b50*/  IMAD.MOV R3, RZ, RZ, -R11 ;  /* 0x000000ffff037224 */ /* 0x002fe200078e0a0b */
[----:B------:R-:W-:-:S03]  /*0b60*/  MOV R10, RZ ;  /* 0x000000ff000a7202 */ /* 0x000fc60000000f00 */
[----:B------:R-:W-:Y:S01]  /*0b70*/  IMAD R4, R3, R5, RZ ;  /* 0x0000000503047224 */ /* 0x000fe200078e02ff */
[----:B---3--:R-:W-:-:S03]  /*0b80*/  IABS R3, R9 ;  /* 0x0000000900037213 */ /* 0x008fc60000000000 */
        /* <DEDUP_REMOVED lines=27> */
.L_x_751:
[----:B------:R-:W1:Y:S01]  /*0d40*/  LDCU.64 UR16, c[0x0][0x3c0] ;  /* 0x00007800ff1077ac */ /* 0x000e620008000a00 */
[----:B------:R-:W-:-:S05]  /*0d50*/  IADD3 R2, PT, PT, R229, R230, RZ ;  /* 0x000000e6e5027210 */ /* 0x000fca0007ffe0ff */
[C---:B-1----:R-:W-:Y:S02]  /*0d60*/  IMAD R20, R2.reuse, UR17, RZ ;  /* 0x0000001102147c24 */ /* 0x042fe4000f8e02ff */
[----:B------:R-:W-:-:S05]  /*0d70*/  IMAD.WIDE.U32 R2, R2, UR16, RZ ;  /* 0x0000001002027c25 */ /* 0x000fca000f8e00ff */
[----:B------:R-:W-:Y:S02]  /*0d80*/  IADD3 R20, PT, PT, R3, R20, RZ ;  /* 0x0000001403147210 */ /* 0x000fe40007ffe0ff */
[----:B------:R-:W-:-:S07]  /*0d90*/  MOV R22, R2 ;  /* 0x0000000200167202 */ /* 0x000fce0000000f00 */
.L_x_752:
        /* <DEDUP_REMOVED lines=27> */
.L_x_753:
[-C--:B------:R-:W-:Y:S02]  /*0f50*/  IMAD R30, R5, R0.reuse, RZ ;  /* 0x00000000051e7224 */ /* 0x080fe400078e02ff */
[----:B------:R-:W-:-:S05]  /*0f60*/  IMAD.WIDE.U32 R28, R4, R0, RZ ;  /* 0x00000000041c7225 */ /* 0x000fca00078e00ff */
[----:B------:R-:W-:Y:S02]  /*0f70*/  IADD3 R30, PT, PT, R29, R30, RZ ;  /* 0x0000001e1d1e7210 */ /* 0x000fe40007ffe0ff */
.L_x_754:
        /* <DEDUP_REMOVED lines=20> */
.L_x_755:
[----:B------:R-:W1:Y:S01]  /*10c0*/  LDC R11, c[0x0][0x434] ;  /* 0x00010d00ff0b7b82 */ /* 0x000e620000000800 */
[----:B------:R-:W-:-:S04]  /*10d0*/  IMAD R2, R8, R6, R9 ;  /* 0x0000000608027224 */ /* 0x000fc800078e0209 */
[----:B-1----:R-:W-:-:S03]  /*10e0*/  IMAD R11, R2, R11, RZ ;  /* 0x0000000b020b7224 */ /* 0x002fc600078e02ff */
.L_x_756:
        /* <DEDUP_REMOVED lines=11> */
.L_x_757:
[----:B------:R-:W1:Y:S01]  /*11a0*/  LDC R17, c[0x0][0x444] ;  /* 0x00011100ff117b82 */ /* 0x000e620000000800 */
[----:B------:R-:W-:-:S04]  /*11b0*/  IMAD R0, R8, R6, R9 ;  /* 0x0000000608007224 */ /* 0x000fc800078e0209 */
[----:B-1----:R-:W-:-:S07]  /*11c0*/  IMAD R17, R0, R17, RZ ;  /* 0x0000001100117224 */ /* 0x002fce00078e02ff */
.L_x_758:
[----:B------:R-:W1:Y:S01]  /*11d0*/  S2R R0, SR_TID.X ;  /* 0x0000000000007919 */ /* 0x000e620000002100 */
[----:B------:R-:W2:Y:S01]  /*11e0*/  LDCU.128 UR8, c[0x0][0x590] ;  /* 0x0000b200ff0877ac */ /* 0x000ea20008000c00 */
[----:B------:R-:W3:Y:S01]  /*11f0*/  LDC.64 R4, c[0x0][0x5f8] ;  /* 0x00017e00ff047b82 */ /* 0x000ee20000000a00 */
[----:B------:R-:W-:Y:S01]  /*1200*/  IMAD R221, R6, UR21, RZ ;  /* 0x0000001506dd7c24 */ /* 0x000fe2000f8e02ff */
[----:B------:R-:W-:Y:S01]  /*1210*/  ISETP.NE.AND P6, PT, RZ, UR20, PT ;  /* 0x00000014ff007c0c */ /* 0x000fe2000bfc5270 */
[----:B------:R-:W4:Y:S01]  /*1220*/  LDCU.64 UR22, c[0x0][0x3c8] ;  /* 0x00007900ff1677ac */ /* 0x000f220008000a00 */
[C---:B------:R-:W-:Y:S01]  /*1230*/  IMAD R17, R226.reuse, 0x80, R17 ;  /* 0x00000080e2117824 */ /* 0x040fe200078e0211 */
[----:B------:R-:W-:Y:S01]  /*1240*/  BSSY.RECONVERGENT B1, `(.L_x_748) ;  /* 0x0000842000017945 */ /* 0x000fe20003800200 */
[----:B------:R-:W-:Y:S01]  /*1250*/  IMAD R11, R226, 0x80, R11 ;  /* 0x00000080e20b7824 */ /* 0x000fe200078e020b */
[----:B------:R-:W5:Y:S01]  /*1260*/  LDCU.64 UR20, c[0x0][0x550] ;  /* 0x0000aa00ff1477ac */ /* 0x000f620008000a00 */
[----:B------:R-:W4:Y:S08]  /*1270*/  LDC.64 R2, c[0x0][0x3b0] ;  /* 0x0000ec00ff027b82 */ /* 0x000f300000000a00 */
[----:B------:R-:W5:Y:S01]  /*1280*/  LDC.64 R238, c[0x0][0x420] ;  /* 0x00010800ffee7b82 */ /* 0x000f620000000a00 */
[----:B--2---:R-:W-:Y:S01]  /*1290*/  IMAD R32, R19, UR8, RZ ;  /* 0x0000000813207c24 */ /* 0x004fe2000f8e02ff */
[----:B------:R-:W-:-:S03]  /*12a0*/  USHF.L.U64.HI UR34, UR8, 0x6, UR9 ;  /* 0x0000000608227899 */ /* 0x000fc60008010209 */
[----:B------:R-:W-:Y:S02]  /*12b0*/  IMAD R31, R23, UR9, R32 ;  /* 0x00000009171f7c24 */ /* 0x000fe4000f8e0220 */
[C---:B-1----:R-:W-:Y:S01]  /*12c0*/  IMAD.SHL.U32 R13, R0.reuse, 0x8, RZ ;  /* 0x00000008000d7824 */ /* 0x042fe200078e00ff */
[----:B------:R-:W-:Y:S02]  /*12d0*/  LOP3.LUT R240, R0, 0x1f, RZ, 0xc0, !PT ;  /* 0x0000001f00f07812 */ /* 0x000fe400078ec0ff */
[----:B------:R-:W-:Y:S02]  /*12e0*/  SHF.R.U32.HI R29, RZ, 0x5, R0 ;  /* 0x00000005ff1d7819 */ /* 0x000fe40000011600 */
[----:B------:R-:W-:-:S03]  /*12f0*/  LOP3.LUT R24, R13, 0x18, RZ, 0xc0, !PT ;  /* 0x000000180d187812 */ /* 0x000fc600078ec0ff */
[----:B------:R-:W-:Y:S01]  /*1300*/  IMAD R29, R221, R29, R240 ;  /* 0x0000001ddd1d7224 */ /* 0x000fe200078e02f0 */
[----:B------:R-:W-:Y:S01]  /*1310*/  IADD3 R36, P1, PT, R24, R36, RZ ;  /* 0x0000002418247210 */ /* 0x000fe20007f3e0ff */
[----:B-----5:R-:W-:-:S04]  /*1320*/  IMAD.WIDE R238, R11, 0x4, R238 ;  /* 0x000000040bee7825 */ /* 0x020fc800078e02ee */
[----:B------:R-:W-:Y:S01]  /*1330*/  IMAD.X R37, RZ, RZ, R10, P1 ;  /* 0x000000ffff257224 */ /* 0x000fe200008e060a */
[--C-:B------:R-:W-:Y:S01]  /*1340*/  IADD3 R28, P2, P1, R34, R28, R25.reuse ;  /* 0x0000001c221c7210 */ /* 0x100fe2000795e019 */
[----:B------:R-:W1:Y:S01]  /*1350*/  S2R R10, SR_TID.X ;  /* 0x00000000000a7919 */ /* 0x000e620000002100 */
[----:B------:R-:W-:Y:S01]  /*1360*/  SHF.R.S32.HI R25, RZ, 0x1f, R25 ;  /* 0x0000001fff197819 */ /* 0x000fe20000011419 */
[----:B------:R-:W-:-:S03]  /*1370*/  IMAD.WIDE.U32 R32, R23, UR8, R36 ;  /* 0x0000000817207c25 */ /* 0x000fc6000f8e0024 */
[----:B------:R-:W-:Y:S01]  /*1380*/  IADD3.X R27, PT, PT, R27, R30, R25, P2, P1 ;  /* 0x0000001e1b1b7210 */ /* 0x000fe200017e2419 */
[----:B------:R-:W-:Y:S02]  /*1390*/  IMAD.IADD R31, R33, 0x1, R31 ;  /* 0x00000001211f7824 */ /* 0x000fe400078e021f */
[----:B------:R-:W-:Y:S02]  /*13a0*/  IMAD.MOV.U32 R30, RZ, RZ, R32 ;  /* 0x000000ffff1e7224 */ /* 0x000fe400078e0020 */
[----:B---3--:R-:W-:-:S04]  /*13b0*/  IMAD.WIDE.U32 R32, R4, UR29, RZ ;  /* 0x0000001d04207c25 */ /* 0x008fc8000f8e00ff */
[-C--:B----4-:R-:W-:Y:S01]  /*13c0*/  IMAD R4, R19, R2.reuse, RZ ;  /* 0x0000000213047224 */ /* 0x090fe200078e02ff */
[----:B------:R-:W-:Y:S01]  /*13d0*/  SEL R32, R32, RZ, P6 ;  /* 0x000000ff20207207 */ /* 0x000fe20003000000 */
[----:B------:R-:W2:Y:S01]  /*13e0*/  LDC R19, c[0x0][0x508] ;  /* 0x00014200ff137b82 */ /* 0x000ea20000000800 */
[----:B------:R-:W-:Y:S02]  /*13f0*/  IMAD.MOV.U32 R25, RZ, RZ, RZ ;  /* 0x000000ffff197224 */ /* 0x000fe400078e00ff */
[C---:B------:R-:W-:Y:S02]  /*1400*/  IMAD R4, R23.reuse, R3, R4 ;  /* 0x0000000317047224 */ /* 0x040fe400078e0204 */
[----:B------:R-:W-:-:S04]  /*1410*/  IMAD.WIDE.U32 R34, R23, R2, R24 ;  /* 0x0000000217227225 */ /* 0x000fc800078e0018 */
[----:B------:R-:W-:Y:S01]  /*1420*/  IMAD R5, R5, UR29, R33 ;  /* 0x0000001d05057c24 */ /* 0x000fe2000f8e0221 */
[----:B------:R-:W-:Y:S02]  /*1430*/  IADD3 R34, P3, PT, R16, R34, RZ ;  /* 0x0000002210227210 */ /* 0x000fe40007f7e0ff */
[----:B------:R-:W-:Y:S01]  /*1440*/  IADD3 R16, P2, P1, R29, R28, R32 ;  /* 0x0000001c1d107210 */ /* 0x000fe2000795e020 */
[----:B------:R-:W-:Y:S01]  /*1450*/  IMAD.WIDE.U32 R32, R9, UR10, R30 ;  /* 0x0000000a09207c25 */ /* 0x000fe2000f8e001e */
[----:B------:R-:W-:Y:S02]  /*1460*/  IADD3.X R35, PT, PT, R21, R35, R4, P3, !PT ;  /* 0x0000002315237210 */ /* 0x000fe40001ffe404 */
[----:B------:R-:W-:Y:S01]  /*1470*/  SHF.R.S32.HI R4, RZ, 0x1f, R29 ;  /* 0x0000001fff047819 */ /* 0x000fe2000001141d */
[----:B------:R-:W-:Y:S01]  /*1480*/  IMAD.SHL.U32 R21, R221, 0x80, RZ ;  /* 0x00000080dd157824 */ /* 0x000fe200078e00ff */
[----:B------:R-:W-:Y:S01]  /*1490*/  SEL R5, R5, RZ, P6 ;  /* 0x000000ff05057207 */ /* 0x000fe20003000000 */
[C---:B------:R-:W-:Y:S01]  /*14a0*/  IMAD.WIDE.U32 R30, R9.reuse, UR22, R34 ;  /* 0x00000016091e7c25 */ /* 0x040fe2000f8e0022 */
[----:B-1----:R-:W-:Y:S01]  /*14b0*/  SHF.R.U32.HI R10, RZ, 0x2, R10 ;  /* 0x00000002ff0a7819 */ /* 0x002fe2000001160a */
[----:B------:R-:W1:Y:S01]  /*14c0*/  LDC.64 R28, c[0x0][0x5e8] ;  /* 0x00017a00ff1c7b82 */ /* 0x000e620000000a00 */
[----:B------:R-:W-:Y:S01]  /*14d0*/  IADD3.X R4, PT, PT, R4, R27, R5, P2, P1 ;  /* 0x0000001b04047210 */ /* 0x000fe200017e2405 */
[----:B------:R-:W-:Y:S01]  /*14e0*/  IMAD R31, R9, UR23, R31 ;  /* 0x00000017091f7c24 */ /* 0x000fe2000f8e021f */
[----:B------:R-:W3:Y:S01]  /*14f0*/  LDCU.64 UR22, c[0x0][0x380] ;  /* 0x00007000ff1677ac */ /* 0x000ee20008000a00 */
[----:B--2---:R-:W-:Y:S01]  /*1500*/  IMAD.IADD R210, R228, 0x1, R19 ;  /* 0x00000001e4d27824 */ /* 0x004fe200078e0213 */
[----:B------:R-:W-:Y:S01]  /*1510*/  IADD3 R5, P1, PT, R21, R16, RZ ;  /* 0x0000001015057210 */ /* 0x000fe20007f3e0ff */
[----:B------:R-:W-:Y:S01]  /*1520*/  IMAD R33, R9, UR11, R33 ;  /* 0x0000000b09217c24 */ /* 0x000fe2000f8e0221 */
[----:B------:R-:W2:Y:S01]  /*1530*/  LDCU.64 UR10, c[0x0][0x570] ;  /* 0x0000ae00ff0a77ac */ /* 0x000ea20008000a00 */
[----:B------:R-:W-:Y:S01]  /*1540*/  IMAD.WIDE.U32 R30, R10, R2, R30 ;  /* 0x000000020a1e7225 */ /* 0x000fe200078e001e */
[----:B------:R-:W-:-:S02]  /*1550*/  IADD3 R19, PT, PT, R7, -0x80, -R210 ;  /* 0xffffff8007137810 */ /* 0x000fc40007ffe8d2 */
[----:B------:R-:W-:Y:S01]  /*1560*/  LEA.HI.X.SX32 R4, R21, R4, 0x1, P1 ;  /* 0x0000000415047211 */ /* 0x000fe200008f0eff */
[----:B------:R-:W-:Y:S01]  /*1570*/  IMAD.WIDE.U32 R32, R10, UR8, R32 ;  /* 0x000000080a207c25 */ /* 0x000fe2000f8e0020 */
[----:B------:R-:W-:-:S03]  /*1580*/  SHF.R.S32.HI R16, RZ, 0x1f, R19 ;  /* 0x0000001fff107819 */ /* 0x000fc60000011413 */
[----:B------:R-:W-:Y:S01]  /*1590*/  IMAD R219, R10, UR9, R33 ;  /* 0x000000090adb7c24 */ /* 0x000fe2000f8e0221 */
[----:B------:R-:W-:Y:S01]  /*15a0*/  LEA.HI R16, R16, R19, RZ, 0x7 ;  /* 0x0000001310107211 */ /* 0x000fe200078f38ff */
[----:B------:R-:W-:Y:S01]  /*15b0*/  IMAD R217, R10, R3, R31 ;  /* 0x000000030ad97224 */ /* 0x000fe200078e021f */
[----:B------:R-:W-:Y:S01]  /*15c0*/  LEA R218, P2, R32, UR20, 0x1 ;  /* 0x0000001420da7c11 */ /* 0x000fe2000f8408ff */
[----:B------:R-:W-:Y:S01]  /*15d0*/  USHF.L.U32 UR20, UR8, 0x6, URZ ;  /* 0x0000000608147899 */ /* 0x000fe200080006ff */
[----:B------:R-:W-:Y:S01]  /*15e0*/  SHF.R.S32.HI R16, RZ, 0x7, R16 ;  /* 0x00000007ff107819 */ /* 0x000fe20000011410 */
[----:B------:R-:W-:Y:S01]  /*15f0*/  IMAD.SHL.U32 R19, R2, 0x40, RZ ;  /* 0x0000004002137824 */ /* 0x000fe200078e00ff */
[----:B------:R-:W-:Y:S01]  /*1600*/  LEA.HI.X R219, R32, UR21, R219, 0x1, P2 ;  /* 0x0000001520db7c11 */ /* 0x000fe200090f0cdb */
[----:B-1----:R-:W-:Y:S01]  /*1610*/  IMAD.WIDE R214, R17, 0x4, R28 ;  /* 0x0000000411d67825 */ /* 0x002fe200078e021c */
[C---:B---3--:R-:W-:Y:S02]  /*1620*/  LEA R216, P2, R30.reuse, UR22, 0x1 ;  /* 0x000000161ed87c11 */ /* 0x048fe4000f8408ff */
[----:B------:R-:W-:Y:S01]  /*1630*/  VIMNMX R211, PT, PT, RZ, R16, !PT ;  /* 0x00000010ffd37248 */ /* 0x000fe20007fe0100 */
[----:B------:R-:W-:Y:S01]  /*1640*/  IMAD.MOV.U32 R213, RZ, RZ, R215 ;  /* 0x000000ffffd57224 */ /* 0x000fe200078e00d7 */
[----:B------:R-:W-:-:S02]  /*1650*/  LEA.HI.X R217, R30, UR23, R217, 0x1, P2 ;  /* 0x000000171ed97c11 */ /* 0x000fc400090f0cd9 */
[----:B------:R-:W-:Y:S02]  /*1660*/  ISETP.GT.AND P2, PT, R12, R211, PT ;  /* 0x000000d30c00720c */ /* 0x000fe40003f44270 */
[C---:B--2---:R-:W-:Y:S02]  /*1670*/  LEA R234, P1, R5.reuse, UR10, 0x2 ;  /* 0x0000000a05ea7c11 */ /* 0x044fe4000f8210ff */
[----:B------:R-:W-:Y:S02]  /*1680*/  SHF.L.U64.HI R16, R2, 0x6, R3 ;  /* 0x0000000602107819 */ /* 0x000fe40000010203 */
[----:B------:R-:W-:Y:S02]  /*1690*/  LEA.HI.X R235, R5, UR11, R4, 0x2, P1 ;  /* 0x0000000b05eb7c11 */ /* 0x000fe400088f1404 */
[----:B------:R-:W-:Y:S02]  /*16a0*/  IADD3 R12, P1, PT, R10, 0x40, RZ ;  /* 0x000000400a0c7810 */ /* 0x000fe40007f3e0ff */
[----:B------:R-:W-:-:S03]  /*16b0*/  LEA.HI R4, R0, 0x40, RZ, 0x1e ;  /* 0x0000004000047811 */ /* 0x000fc600078ff0ff */
[----:B------:R-:W-:Y:S01]  /*16c0*/  IMAD.X R17, RZ, RZ, RZ, P1 ;  /* 0x000000ffff117224 */ /* 0x000fe200008e06ff */
[----:B------:R-:W-:Y:S07]  /*16d0*/  @P2 BRA `(.L_x_759) ;  /* 0x00000004006c2947 */ /* 0x000fee0003800000 */
        /* <DEDUP_REMOVED lines=11> */
.L_x_760:
[----:B------:R-:W1:Y:S01]  /*1790*/  LDCU.64 UR16, c[0x0][0x5c0] ;  /* 0x0000b800ff1077ac */ /* 0x000e620008000a00 */
[----:B------:R-:W-:-:S05]  /*17a0*/  IADD3 R0, PT, PT, R229, R230, RZ ;  /* 0x000000e6e5007210 */ /* 0x000fca0007ffe0ff */
[C---:B-1----:R-:W-:Y:S02]  /*17b0*/  IMAD R2, R0.reuse, UR17, RZ ;  /* 0x0000001100027c24 */ /* 0x042fe4000f8e02ff */
[----:B------:R-:W-:-:S05]  /*17c0*/  IMAD.WIDE.U32 R6, R0, UR16, RZ ;  /* 0x0000001000067c25 */ /* 0x000fca000f8e00ff */
[----:B------:R-:W-:Y:S02]  /*17d0*/  IADD3 R0, PT, PT, R7, R2, RZ ;  /* 0x0000000207007210 */ /* 0x000fe40007ffe0ff */
[----:B------:R-:W-:Y:S02]  /*17e0*/  MOV R2, R6 ;  /* 0x0000000600027202 */ /* 0x000fe40000000f00 */
.L_x_761:
        /* <DEDUP_REMOVED lines=11> */
.L_x_762:
[----:B------:R-:W1:Y:S01]  /*18a0*/  LDCU.64 UR10, c[0x0][0x5c8] ;  /* 0x0000b900ff0a77ac */ /* 0x000e620008000a00 */
[----:B------:R-:W-:-:S05]  /*18b0*/  IADD3 R229, PT, PT, R229, R230, RZ ;  /* 0x000000e6e5e57210 */ /* 0x000fca0007ffe0ff */
[C---:B-1----:R-:W-:Y:S02]  /*18c0*/  IMAD R8, R229.reuse, UR11, RZ ;  /* 0x0000000be5087c24 */ /* 0x042fe4000f8e02ff */
[----:B------:R-:W-:-:S05]  /*18d0*/  IMAD.WIDE.U32 R6, R229, UR10, RZ ;  /* 0x0000000ae5067c25 */ /* 0x000fca000f8e00ff */
[----:B------:R-:W-:Y:S02]  /*18e0*/  IADD3 R8, PT, PT, R7, R8, RZ ;  /* 0x0000000807087210 */ /* 0x000fe40007ffe0ff */
.L_x_763:
[----:B------:R-:W-:Y:S01]  /*18f0*/  VIADD R5, R228, -UR31 ;  /* 0x8000001fe4057c36 */ /* 0x000fe20008000000 */
[----:B------:R-:W1:Y:S01]  /*1900*/  LDCU.64 UR8, c[0x0][0x5d8] ;  /* 0x0000bb00ff0877ac */ /* 0x000e620008000a00 */
[----:B------:R-:W-:Y:S01]  /*1910*/  IMAD.U32 R15, RZ, RZ, UR16 ;  /* 0x00000010ff0f7e24 */ /* 0x000fe2000f8e00ff */
[----:B------:R-:W-:Y:S02]  /*1920*/  BSSY.RECONVERGENT B0, `(.L_x_764) ;  /* 0x000001c000007945 */ /* 0x000fe40003800200 */
[-C--:B------:R-:W-:Y:S01]  /*1930*/  ISETP.GE.AND P2, PT, R10, R5.reuse, PT ;  /* 0x000000050a00720c */ /* 0x080fe20003f46270 */
[----:B------:R-:W-:Y:S01]  /*1940*/  UIMAD UR18, UR5, UR16, URZ ;  /* 0x00000010051272a4 */ /* 0x000fe2000f8e02ff */
[----:B------:R-:W-:Y:S01]  /*1950*/  IMAD.WIDE.U32 R14, R15, UR31, R24 ;  /* 0x0000001f0f0e7c25 */ /* 0x000fe2000f8e0018 */
[----:B------:R-:W-:Y:S02]  /*1960*/  ISETP.GE.AND P1, PT, R4, R5, PT ;  /* 0x000000050400720c */ /* 0x000fe40003f26270 */
[----:B------:R-:W-:Y:S01]  /*1970*/  UIMAD UR18, UR31, UR17, UR18 ;  /* 0x000000111f1272a4 */ /* 0x000fe2000f8e0212 */
[----:B------:R-:W-:-:S02]  /*1980*/  MOV R5, UR10 ;  /* 0x0000000a00057c02 */ /* 0x000fc40008000f00 */
[----:B------:R-:W-:-:S04]  /*1990*/  IADD3 R14, P0, PT, R2, R14, RZ ;  /* 0x0000000e020e7210 */ /* 0x000fc80007f1e0ff */
[----:B------:R-:W-:Y:S01]  /*19a0*/  IADD3.X R15, PT, PT, R0, UR18, R15, P0, !PT ;  /* 0x00000012000f7c10 */ /* 0x000fe200087fe40f */
[----:B------:R-:W2:Y:S02]  /*19b0*/  @!P2 LDC.64 R2, c[0x0][0x560] ;  /* 0x00015800ff02ab82 */ /* 0x000ea40000000a00 */
        /* <DEDUP_REMOVED lines=11> */
[----:B-1----:R-:W-:Y:S02]  /*1a70*/  IMAD R3, R17, UR16, RZ ;  /* 0x0000001011037c24 */ /* 0x002fe4000f8e02ff */
[----:B------:R-:W-:-:S04]  /*1a80*/  IMAD.WIDE.U32 R14, R12, UR16, R14 ;  /* 0x000000100c0e7c25 */ /* 0x000fc8000f8e000e */
[----:B------:R-:W-:-:S05]  /*1a90*/  IMAD R3, R12, UR17, R3 ;  /* 0x000000110c037c24 */ /* 0x000fca000f8e0203 */
[----:B------:R-:W-:Y:S02]  /*1aa0*/  IADD3 R3, PT, PT, R15, R3, RZ ;  /* 0x000000030f037210 */ /* 0x000fe40007ffe0ff */
[----:B--2---:R-:W-:-:S04]  /*1ab0*/  LEA R2, P0, R14, UR8, 0x1 ;  /* 0x000000080e027c11 */ /* 0x004fc8000f8008ff */
[----:B------:R-:W-:-:S05]  /*1ac0*/  LEA.HI.X R3, R14, UR9, R3, 0x1, P0 ;  /* 0x000000090e037c11 */ /* 0x000fca00080f0c03 */
[----:B------:R2:W-:Y:S04]  /*1ad0*/  STG.E.128 desc[UR26][R2.64], RZ ;  /* 0x000000ff02007986 */ /* 0x0005e8000c101d1a */
.L_x_765:
[----:B------:R-:W-:Y:S05]  /*1ae0*/  BSYNC.RECONVERGENT B0 ;  /* 0x0000000000007941 */ /* 0x000fea0003800200 */
.L_x_764:
        /* <DEDUP_REMOVED lines=20> */
[----:B--2---:R-:W-:-:S05]  /*1c30*/  IMAD R3, R12, UR11, R17 ;  /* 0x0000000b0c037c24 */ /* 0x004fca000f8e0211 */
[----:B------:R-:W-:Y:S02]  /*1c40*/  IADD3 R3, PT, PT, R5, R3, RZ ;  /* 0x0000000305037210 */ /* 0x000fe40007ffe0ff */
[----:B-1----:R-:W-:-:S04]  /*1c50*/  LEA R2, P0, R4, UR8, 0x1 ;  /* 0x0000000804027c11 */ /* 0x002fc8000f8008ff */
[----:B------:R-:W-:-:S05]  /*1c60*/  LEA.HI.X R3, R4, UR9, R3, 0x1, P0 ;  /* 0x0000000904037c11 */ /* 0x000fca00080f0c03 */
[----:B------:R3:W-:Y:S01]  /*1c70*/  STG.E.128 desc[UR26][R2.64], RZ ;  /* 0x000000ff02007986 */ /* 0x0007e2000c101d1a */
[----:B------:R-:W-:Y:S05]  /*1c80*/  BRA `(.L_x_766) ;  /* 0x0000007800747947 */ /* 0x000fea0003800000 */
.L_x_759:
[----:B------:R-:W-:Y:S01]  /*1c90*/  VIADD R11, R228, -UR31 ;  /* 0x8000001fe40b7c36 */ /* 0x000fe20008000000 */
[----:B------:R-:W1:Y:S01]  /*1ca0*/  LDCU.64 UR10, c[0x0][0x3d8] ;  /* 0x00007b00ff0a77ac */ /* 0x000e620008000a00 */
[----:B------:R-:W-:Y:S01]  /*1cb0*/  IMAD.U32 R5, RZ, RZ, UR16 ;  /* 0x00000010ff057e24 */ /* 0x000fe2000f8e00ff */
[----:B------:R-:W-:Y:S01]  /*1cc0*/  LOP3.LUT R21, R226, 0x80000001, RZ, 0xc0, !PT ;  /* 0x80000001e2157812 */ /* 0x000fe200078ec0ff */
[----:B------:R-:W-:Y:S01]  /*1cd0*/  IMAD.U32 R3, RZ, RZ, UR18 ;  /* 0x00000012ff037e24 */ /* 0x000fe2000f8e00ff */
[-C--:B------:R-:W-:Y:S01]  /*1ce0*/  ISETP.GE.AND P3, PT, R4, R11.reuse, PT ;  /* 0x0000000b0400720c */ /* 0x080fe20003f66270 */
[----:B------:R-:W-:Y:S01]  /*1cf0*/  UIMAD UR21, UR5, UR16, URZ ;  /* 0x00000010051572a4 */ /* 0x000fe2000f8e02ff */
[--C-:B------:R-:W-:Y:S01]  /*1d00*/  IMAD.WIDE.U32 R30, R5, UR31, R24.reuse ;  /* 0x0000001f051e7c25 */ /* 0x100fe2000f8e0018 */
[----:B------:R-:W-:Y:S01]  /*1d10*/  ISETP.GE.AND P4, PT, R10, R11, PT ;  /* 0x0000000b0a00720c */ /* 0x000fe20003f86270 */
[----:B------:R-:W2:Y:S01]  /*1d20*/  LDCU.64 UR8, c[0x0][0x3d0] ;  /* 0x00007a00ff0877ac */ /* 0x000ea20008000a00 */
[----:B------:R-:W-:Y:S01]  /*1d30*/  ISETP.NE.AND P5, PT, R21, 0x1, PT ;  /* 0x000000011500780c */ /* 0x000fe20003fa5270 */
[----:B------:R-:W-:Y:S01]  /*1d40*/  IMAD.WIDE.U32 R28, R3, UR31, R24 ;  /* 0x0000001f031c7c25 */ /* 0x000fe2000f8e0018 */
[----:B------:R-:W-:Y:S01]  /*1d50*/  IADD3 R24, P0, PT, R22, R30, RZ ;  /* 0x0000001e16187210 */ /* 0x000fe20007f1e0ff */
[----:B------:R-:W-:Y:S01]  /*1d60*/  UIMAD UR21, UR31, UR17, UR21 ;  /* 0x000000111f1572a4 */ /* 0x000fe2000f8e0215 */
[----:B------:R-:W-:Y:S01]  /*1d70*/  SEL R202, RZ, 0x2000, P5 ;  /* 0x00002000ffca7807 */ /* 0x000fe20002800000 */
[----:B------:R-:W-:Y:S01]  /*1d80*/  UIMAD UR5, UR5, UR18, URZ ;  /* 0x00000012050572a4 */ /* 0x000fe2000f8e02ff */
[----:B------:R-:W-:-:S02]  /*1d90*/  IMAD R11, R226, -0x80, R231 ;  /* 0xffffff80e20b7824 */ /* 0x000fc400078e02e7 */
[----:B------:R-:W3:Y:S01]  /*1da0*/  @!P3 LDC.64 R2, c[0x0][0x390] ;  /* 0x0000e400ff02bb82 */ /* 0x000ee20000000a00 */
[----:B------:R-:W-:Y:S01]  /*1db0*/  IADD3.X R25, PT, PT, R20, UR21, R31, P0, !PT ;  /* 0x0000001514197c10 */ /* 0x000fe200087fe41f */
[----:B-1----:R-:W-:Y:S01]  /*1dc0*/  IMAD R20, R14, UR10, RZ ;  /* 0x0000000a0e147c24 */ /* 0x002fe2000f8e02ff */
[----:B------:R-:W-:Y:S01]  /*1dd0*/  UIMAD UR5, UR31, UR19, UR5 ;  /* 0x000000131f0572a4 */ /* 0x000fe2000f8e0205 */
[----:B------:R-:W-:Y:S01]  /*1de0*/  IADD3 R26, P0, PT, R26, R28, RZ ;  /* 0x0000001c1a1a7210 */ /* 0x000fe20007f1e0ff */
[----:B------:R-:W-:Y:S01]  /*1df0*/  @!P3 IMAD R23, R17, UR16, RZ ;  /* 0x000000101117bc24 */ /* 0x000fe2000f8e02ff */
[----:B------:R-:W-:Y:S01]  /*1e00*/  ISETP.GE.AND P2, PT, R4, R11, PT ;  /* 0x0000000b0400720c */ /* 0x000fe20003f46270 */
[C---:B------:R-:W-:Y:S01]  /*1e10*/  IMAD R5, R15.reuse, UR11, R20 ;  /* 0x0000000b0f057c24 */ /* 0x040fe2000f8e0214 */
[----:B------:R-:W1:Y:S01]  /*1e20*/  LDCU UR11, c[0x0][0x590] ;  /* 0x0000b200ff0b77ac */ /* 0x000e620008000800 */
[----:B------:R-:W-:Y:S01]  /*1e30*/  IMAD.WIDE.U32 R24, R15, UR10, R24 ;  /* 0x0000000a0f187c25 */ /* 0x000fe2000f8e0018 */
[----:B------:R-:W-:-:S02]  /*1e40*/  IADD3.X R27, PT, PT, R18, UR5, R29, P0, !PT ;  /* 0x00000005121b7c10 */ /* 0x000fc400087fe41d */
[----:B------:R-:W-:Y:S01]  /*1e50*/  LOP3.LUT R29, R13, 0xd8, RZ, 0xc0, !PT ;  /* 0x000000d80d1d7812 */ /* 0x000fe200078ec0ff */
[----:B------:R-:W-:Y:S02]  /*1e60*/  IMAD.IADD R25, R25, 0x1, R5 ;  /* 0x0000000119197824 */ /* 0x000fe400078e0205 */
[----:B------:R-:W-:Y:S01]  /*1e70*/  IMAD.MOV.U32 R225, RZ, RZ, 0x7f800000 ;  /* 0x7f800000ffe17424 */ /* 0x000fe200078e00ff */
[----:B------:R-:W4:Y:S01]  /*1e80*/  @!P4 LDC.64 R4, c[0x0][0x390] ;  /* 0x0000e400ff04cb82 */ /* 0x000f220000000a00 */
[C---:B------:R-:W-:Y:S01]  /*1e90*/  @!P3 IMAD R18, R12.reuse, UR17, R23 ;  /* 0x000000110c12bc24 */ /* 0x040fe2000f8e0217 */
[----:B------:R-:W-:Y:S01]  /*1ea0*/  LOP3.LUT R20, R29, 0x18, R0, 0x78, !PT ;  /* 0x000000181d147812 */ /* 0x000fe200078e7800 */
[----:B------:R-:W-:-:S04]  /*1eb0*/  @!P3 IMAD.WIDE.U32 R22, R12, UR16, R24 ;  /* 0x000000100c16bc25 */ /* 0x000fc8000f8e0018 */
[----:B------:R-:W-:Y:S01]  /*1ec0*/  IMAD.MOV.U32 R224, RZ, RZ, 0x7f800000 ;  /* 0x7f800000ffe07424 */ /* 0x000fe200078e00ff */
[----:B------:R-:W-:Y:S01]  /*1ed0*/  LOP3.LUT R13, R20, 0x1f20, R13, 0xf8, !PT ;  /* 0x00001f20140d7812 */ /* 0x000fe200078ef80d */
[----:B--2---:R-:W-:Y:S01]  /*1ee0*/  IMAD R14, R14, UR8, RZ ;  /* 0x000000080e0e7c24 */ /* 0x004fe2000f8e02ff */
[C---:B---3--:R-:W-:Y:S01]  /*1ef0*/  @!P3 LEA R20, P0, R22.reuse, R2, 0x1 ;  /* 0x000000021614b211 */ /* 0x048fe200078008ff */
[----:B------:R-:W-:Y:S02]  /*1f00*/  @!P3 IMAD.IADD R18, R23, 0x1, R18 ;  /* 0x000000011712b824 */ /* 0x000fe400078e0212 */
[----:B------:R-:W-:Y:S02]  /*1f10*/  IMAD.MOV.U32 R223, RZ, RZ, 0x7f800000 ;  /* 0x7f800000ffdf7424 */ /* 0x000fe400078e00ff */
[----:B------:R-:W-:Y:S01]  /*1f20*/  IMAD.MOV.U32 R222, RZ, RZ, 0x7f800000 ;  /* 0x7f800000ffde7424 */ /* 0x000fe200078e00ff */
[----:B------:R-:W-:Y:S01]  /*1f30*/  @!P3 LEA.HI.X R21, R22, R3, R18, 0x1, P0 ;  /* 0x000000031615b211 */ /* 0x000fe200000f0c12 */
[----:B------:R-:W-:Y:S01]  /*1f40*/  IMAD R14, R15, UR9, R14 ;  /* 0x000000090f0e7c24 */ /* 0x000fe2000f8e020e */
[----:B------:R-:W-:Y:S01]  /*1f50*/  @!P2 LEA R18, P0, R19, R216, 0x1 ;  /* 0x000000d81312a211 */ /* 0x000fe200078008ff */
[----:B------:R-:W-:Y:S01]  /*1f60*/  IMAD.WIDE.U32 R26, R15, UR8, R26 ;  /* 0x000000080f1a7c25 */ /* 0x000fe2000f8e001a */
[----:B------:R-:W-:Y:S02]  /*1f70*/  @P6 BAR.SYNC.DEFER_BLOCKING 0x0 ;  /* 0x0000000000006b1d */ /* 0x000fe40000010000 */
[----:B------:R-:W-:Y:S01]  /*1f80*/  @!P2 LEA.HI.X R19, R19, R217, R16, 0x1, P0 ;  /* 0x000000d91313a211 */ /* 0x000fe200000f0c10 */
[----:B------:R-:W-:Y:S01]  /*1f90*/  IMAD.U32 R15, RZ, RZ, UR20 ;  /* 0x00000014ff0f7e24 */ /* 0x000fe2000f8e00ff */
[----:B------:R-:W-:Y:S01]  /*1fa0*/  ISETP.GE.AND P0, PT, R10, R11, PT ;  /* 0x0000000b0a00720c */ /* 0x000fe20003f06270 */
[----:B------:R-:W-:-:S02]  /*1fb0*/  IMAD.U32 R3, RZ, RZ, UR20 ;  /* 0x00000014ff037e24 */ /* 0x000fc4000f8e00ff */
[----:B------:R-:W-:Y:S01]  /*1fc0*/  IMAD R6, R8, R6, R9 ;  /* 0x0000000608067224 */ /* 0x000fe200078e0209 */
[----:B------:R-:W-:Y:S01]  /*1fd0*/  @!P2 LEA R22, P1, R15, R218, 0x1 ;  /* 0x000000da0f16a211 */ /* 0x000fe200078208ff */
[----:B------:R-:W-:Y:S01]  /*1fe0*/  IMAD.U32 R2, RZ, RZ, UR34 ;  /* 0x00000022ff027e24 */ /* 0x000fe2000f8e00ff */
[----:B------:R-:W-:Y:S01]  /*1ff0*/  LEA R15, R13, UR28, 0x1 ;  /* 0x0000001c0d0f7c11 */ /* 0x000fe2000f8e08ff */
[----:B------:R-:W-:-:S04]  /*2000*/  @!P4 IMAD.WIDE.U32 R30, R10, UR16, R24 ;  /* 0x000000100a1ecc25 */ /* 0x000fc8000f8e0018 */
[----:B------:R-:W-:Y:S01]  /*2010*/  IMAD.IADD R210, R7, 0x1, -R210 ;  /* 0x0000000107d27824 */ /* 0x000fe200078e0ad2 */
[----:B------:R-:W-:Y:S01]  /*2020*/  @!P2 LEA.HI.X R23, R3, R219, R2, 0x1, P1 ;  /* 0x000000db0317a211 */ /* 0x000fe200008f0c02 */
[----:B------:R-:W-:Y:S01]  /*2030*/  @!P4 IMAD R2, R10, UR17, R31 ;  /* 0x000000110a02cc24 */ /* 0x000fe2000f8e021f */
[C---:B----4-:R-:W-:Y:S01]  /*2040*/  @!P4 LEA R24, P1, R30.reuse, R4, 0x1 ;  /* 0x000000041e18c211 */ /* 0x050fe200078208ff */
[----:B------:R-:W-:Y:S01]  /*2050*/  IMAD.IADD R27, R27, 0x1, R14 ;  /* 0x000000011b1b7824 */ /* 0x000fe200078e020e */
[----:B------:R-:W-:Y:S01]  /*2060*/  LOP3.LUT R14, R207, 0x40, RZ, 0xfc, !PT ;  /* 0x00000040cf0e7812 */ /* 0x000fe200078efcff */
[----:B------:R-:W-:Y:S01]  /*2070*/  @!P3 IMAD.MOV.U32 R28, RZ, RZ, R26 ;  /* 0x000000ffff1cb224 */ /* 0x000fe200078e001a */
[----:B------:R-:W-:Y:S01]  /*2080*/  @!P4 LEA.HI.X R25, R30, R5, R2, 0x1, P1 ;  /* 0x000000051e19c211 */ /* 0x000fe200008f0c02 */
[--C-:B------:R-:W-:Y:S01]  /*2090*/  @!P3 IMAD.MOV.U32 R29, RZ, RZ, R27.reuse ;  /* 0x000000ffff1db224 */ /* 0x100fe200078e001b */
[----:B------:R-:W2:Y:S01]  /*20a0*/  @!P4 LDC.64 R4, c[0x0][0x388] ;  /* 0x0000e200ff04cb82 */ /* 0x000ea20000000a00 */
[----:B------:R-:W-:Y:S01]  /*20b0*/  @!P3 IMAD R17, R17, UR18, RZ ;  /* 0x000000121111bc24 */ /* 0x000fe2000f8e02ff */
        /* <DEDUP_REMOVED lines=8> */
[C---:B------:R-:W-:Y:S01]  /*2140*/  @!P3 IMAD R13, R12.reuse, UR19, R17 ;  /* 0x000000130c0dbc24 */ /* 0x040fe2000f8e0211 */
[----:B------:R-:W3:Y:S01]  /*2150*/  @!P3 LDC.64 R2, c[0x0][0x388] ;  /* 0x0000e200ff02bb82 */ /* 0x000ee20000000a00 */
[----:B------:R-:W-:Y:S01]  /*2160*/  @!P3 IMAD.WIDE.U32 R28, R12, UR18, R28 ;  /* 0x000000120c1cbc25 */ /* 0x000fe2000f8e001c */
[----:B------:R-:W-:Y:S01]  /*2170*/  @P4 STS.128 [R15+0x8000], RZ ;  /* 0x008000ff0f004388 */ /* 0x000fe20000000c00 */
[----:B------:R-:W-:Y:S02]  /*2180*/  CS2R R156, SRZ ;  /* 0x00000000009c7805 */ /* 0x000fe4000001ff00 */
[----:B------:R-:W-:Y:S01]  /*2190*/  CS2R R150, SRZ ;  /* 0x0000000000967805 */ /* 0x000fe2000001ff00 */
[----:B------:R-:W-:Y:S01]  /*21a0*/  @!P4 IMAD R10, R10, UR19, R27 ;  /* 0x000000130a0acc24 */ /* 0x000fe2000f8e021b */
[----:B------:R-:W-:Y:S01]  /*21b0*/  @P3 STS.128 [R15+0x9000], RZ ;  /* 0x009000ff0f003388 */ /* 0x000fe20000000c00 */
[----:B------:R-:W-:Y:S01]  /*21c0*/  IMAD.IADD R227, R202, 0x1, R15 ;  /* 0x00000001cae37824 */ /* 0x000fe200078e020f */
[----:B------:R-:W4:Y:S01]  /*21d0*/  LDC.64 R16, c[0x0][0x528] ;  /* 0x00014a00ff107b82 */ /* 0x000f220000000a00 */
[----:B------:R-:W-:Y:S01]  /*21e0*/  @!P3 IMAD.IADD R13, R29, 0x1, R13 ;  /* 0x000000011d0db824 */ /* 0x000fe200078e020d */
[----:B------:R-:W-:Y:S01]  /*21f0*/  @!PT LDS RZ, [RZ] ;  /* 0x00000000fffff984 */ /* 0x000fe20000000800 */
[----:B------:R-:W-:Y:S01]  /*2200*/  @!PT LDS RZ, [RZ] ;  /* 0x00000000fffff984 */ /* 0x000fe20000000800 */
[----:B------:R-:W-:Y:S01]  /*2210*/  @!PT LDS RZ, [RZ] ;  /* 0x00000000fffff984 */ /* 0x000fe20000000800 */
[----:B------:R-:W-:Y:S01]  /*2220*/  @!P3 LDGSTS.E.BYPASS.LTC128B.128 [R15+0x9000], desc[UR26][R20.64] ;  /* 0x09000000140fbfae */ /* 0x000fe2000b981a1a */
[----:B------:R-:W-:Y:S01]  /*2230*/  VIADD R12, R207, 0x48 ;  /* 0x00000048cf0c7836 */ /* 0x000fe20000000000 */
[----:B------:R-:W-:Y:S01]  /*2240*/  CS2R R148, SRZ ;  /* 0x0000000000947805 */ /* 0x000fe2000001ff00 */
[----:B------:R-:W-:Y:S01]  /*2250*/  IMAD.SHL.U32 R221, R221, 0x8, RZ ;  /* 0x00000008dddd7824 */ /* 0x000fe200078e00ff */
[----:B------:R-:W0:Y:S01]  /*2260*/  LDGDEPBAR ;  /* 0x00000000000079af */ /* 0x000e220000000000 */
[----:B------:R-:W-:-:S02]  /*2270*/  CS2R R146, SRZ ;  /* 0x0000000000927805 */ /* 0x000fc4000001ff00 */
[C---:B--2---:R-:W-:Y:S02]  /*2280*/  @!P4 LEA R4, P5, R26.reuse, R4, 0x1 ;  /* 0x000000041a04c211 */ /* 0x044fe400078a08ff */
[----:B------:R-:W-:Y:S01]  /*2290*/  CS2R R144, SRZ ;  /* 0x0000000000907805 */ /* 0x000fe2000001ff00 */
[----:B------:R-:W-:Y:S01]  /*22a0*/  @!P0 LDGSTS.E.BYPASS.LTC128B.128 [R15+0x4000], desc[UR26][R218.64] ;  /* 0x04000000da0f8fae */ /* 0x000fe2000b981a1a */
[----:B------:R-:W-:Y:S02]  /*22b0*/  CS2R R138, SRZ ;  /* 0x00000000008a7805 */ /* 0x000fe4000001ff00 */
[----:B------:R-:W-:Y:S01]  /*22c0*/  @!P4 LEA.HI.X R5, R26, R5, R10, 0x1, P5 ;  /* 0x000000051a05c211 */ /* 0x000fe200028f0c0a */
[----:B------:R-:W-:Y:S01]  /*22d0*/  VIADD R10, R207, 0x8 ;  /* 0x00000008cf0a7836 */ /* 0x000fe20000000000 */
[----:B------:R-:W-:Y:S01]  /*22e0*/  @P0 STS.128 [R15+0x4000], RZ ;  /* 0x004000ff0f000388 */ /* 0x000fe20000000c00 */
[----:B------:R-:W-:Y:S02]  /*22f0*/  CS2R R136, SRZ ;  /* 0x0000000000887805 */ /* 0x000fe4000001ff00 */
[----:B---3--:R-:W-:-:S02]  /*2300*/  @!P3 LEA R2, P1, R28, R2, 0x1 ;  /* 0x000000021c02b211 */ /* 0x008fc400078208ff */
[----:B------:R-:W-:Y:S01]  /*2310*/  CS2R R142, SRZ ;  /* 0x00000000008e7805 */ /* 0x000fe2000001ff00 */
[----:B------:R-:W-:Y:S01]  /*2320*/  @P2 STS.128 [R15+0x5000], RZ ;  /* 0x005000ff0f002388 */ /* 0x000fe20000000c00 */
[----:B------:R-:W-:Y:S02]  /*2330*/  CS2R R140, SRZ ;  /* 0x00000000008c7805 */ /* 0x000fe4000001ff00 */
[----:B------:R-:W-:Y:S02]  /*2340*/  @!P3 LEA.HI.X R3, R28, R3, R13, 0x1, P1 ;  /* 0x000000031c03b211 */ /* 0x000fe400008f0c0d */
[----:B------:R-:W-:Y:S01]  /*2350*/  CS2R R134, SRZ ;  /* 0x0000000000867805 */ /* 0x000fe2000001ff00 */
[----:B------:R-:W-:Y:S01]  /*2360*/  @!PT LDS RZ, [RZ] ;  /* 0x00000000fffff984 */ /* 0x000fe20000000800 */
[----:B------:R-:W-:Y:S01]  /*2370*/  @!PT LDS RZ, [RZ] ;  /* 0x00000000fffff984 */ /* 0x000fe20000000800 */
[----:B------:R-:W-:Y:S01]  /*2380*/  @!PT LDS RZ, [RZ] ;  /* 0x00000000fffff984 */ /* 0x000fe20000000800 */
[----:B------:R-:W-:Y:S01]  /*2390*/  @!P2 LDGSTS.E.BYPASS.LTC128B.128 [R15+0x5000], desc[UR26][R22.64] ;  /* 0x05000000160fafae */ /* 0x000fe2000b981a1a */
[----:B------:R-:W-:Y:S02]  /*23a0*/  ISETP.GE.AND P1, PT, R14, R11, PT ;  /* 0x0000000b0e00720c */ /* 0x000fe40003f26270 */
[----:B------:R-:W-:-:S02]  /*23b0*/  CS2R R132, SRZ ;  /* 0x0000000000847805 */ /* 0x000fc4000001ff00 */
[----:B------:R-:W-:Y:S01]  /*23c0*/  CS2R R130, SRZ ;  /* 0x0000000000827805 */ /* 0x000fe2000001ff00 */
[----:B------:R-:W-:Y:S01]  /*23d0*/  @!P0 LDGSTS.E.BYPASS.LTC128B.128 [R227], desc[UR26][R216.64] ;  /* 0x00000000d8e38fae */ /* 0x000fe2000b981a1a */
[----:B------:R-:W-:Y:S01]  /*23e0*/  CS2R R128, SRZ ;  /* 0x0000000000807805 */ /* 0x000fe2000001ff00 */
[----:B------:R-:W2:Y:S02]  /*23f0*/  LDCU UR8, c[0x0][0x504] ;  /* 0x0000a080ff0877ac */ /* 0x000ea40008000800 */
[----:B------:R-:W-:Y:S01]  /*2400*/  @P0 STS.128 [R227], RZ ;  /* 0x000000ffe3000388 */ /* 0x000fe20000000c00 */
[-C--:B------:R-:W-:Y:S01]  /*2410*/  ISETP.GE.AND P0, PT, R12, R11.reuse, PT ;  /* 0x0000000b0c00720c */ /* 0x080fe20003f06270 */
[----:B------:R-:W3:Y:S02]  /*2420*/  LDCU UR5, c[0x0][0x3e0] ;  /* 0x00007c00ff0577ac */ /* 0x000ee40008000800 */
[----:B------:R-:W-:Y:S01]  /*2430*/  @P2 STS.128 [R227+0x1000], RZ ;  /* 0x001000ffe3002388 */ /* 0x000fe20000000c00 */
[----:B------:R-:W1:Y:S03]  /*2440*/  LDCU UR10, c[0x0][0x45c] ;  /* 0x00008b80ff0a77ac */ /* 0x000e660008000800 */
[----:B------:R-:W-:Y:S01]  /*2450*/  @!PT LDS RZ, [RZ] ;  /* 0x00000000fffff984 */ /* 0x000fe20000000800 */
[----:B------:R-:W-:Y:S01]  /*2460*/  @!PT LDS RZ, [RZ] ;  /* 0x00000000fffff984 */ /* 0x000fe20000000800 */
[----:B------:R-:W-:Y:S01]  /*2470*/  @!PT LDS RZ, [RZ] ;  /* 0x00000000fffff984 */ /* 0x000fe20000000800 */
[----:B------:R4:W-:Y:S01]  /*2480*/  @!P2 LDGSTS.E.BYPASS.LTC128B.128 [R227+0x1000], desc[UR26][R18.64] ;  /* 0x0100000012e3afae */ /* 0x0009e2000b981a1a */
[-C--:B------:R-:W-:Y:S01]  /*2490*/  ISETP.GE.AND P2, PT, R10, R11.reuse, PT ;  /* 0x0000000b0a00720c */ /* 0x080fe20003f46270 */
[----:B------:R-:W1:Y:S02]  /*24a0*/  LDCU.U8 UR9, c[0x0][0x4f8] ;  /* 0x00009f00ff0977ac */ /* 0x000e640008000000 */
[----:B------:R2:W-:Y:S04]  /*24b0*/  @!P4 LDGSTS.E.BYPASS.LTC128B.128 [R15+0x6000], desc[UR26][R4.64] ;  /* 0x06000000040fcfae */ /* 0x0005e8000b981a1a */
[----:B------:R-:W-:Y:S04]  /*24c0*/  @P4 STS.128 [R15+0x6000], RZ ;  /* 0x006000ff0f004388 */ /* 0x000fe80000000c00 */
[----:B------:R-:W-:Y:S04]  /*24d0*/  @P3 STS.128 [R15+0x7000], RZ ;  /* 0x007000ff0f003388 */ /* 0x000fe80000000c00 */
[----:B------:R-:W-:Y:S01]  /*24e0*/  @!PT LDS RZ, [RZ] ;  /* 0x00000000fffff984 */ /* 0x000fe20000000800 */
[----:B------:R-:W-:Y:S01]  /*24f0*/  @!PT LDS RZ, [RZ] ;  /* 0x00000000fffff984 */ /* 0x000fe20000000800 */
[----:B------:R-:W-:Y:S01]  /*2500*/  @!PT LDS RZ, [RZ] ;  /* 0x00000000fffff984 */ /* 0x000fe20000000800 */
[----:B------:R3:W-:Y:S01]  /*2510*/  @!P3 LDGSTS.E.BYPASS.LTC128B.128 [R15+0x7000], desc[UR26][R2.64] ;  /* 0x07000000020fbfae */ /* 0x0007e2000b981a1a */
[----:B------:R-:W-:-:S03]  /*2520*/  ISETP.GE.AND P3, PT, R207, R11, PT ;  /* 0x0000000bcf00720c */ /* 0x000fc60003f66270 */
[----:B------:R-:W0:Y:S01]  /*2530*/  LDGDEPBAR ;  /* 0x00000000000079af */ /* 0x000e220000000000 */
[----:B----4-:R-:W-:-:S09]  /*2540*/  IMAD.WIDE.U32 R18, R207, 0x4, R238 ;  /* 0x00000004cf127825 */ /* 0x010fd200078e00ee */
[----:B------:R4:W5:Y:S04]  /*2550*/  @!P3 LDG.E R225, desc[UR26][R18.64] ;  /* 0x0000001a12e1b981 */ /* 0x000968000c1e1900 */
[----:B------:R4:W5:Y:S04]  /*2560*/  @!P2 LDG.E R224, desc[UR26][R18.64+0x20] ;  /* 0x0000201a12e0a981 */ /* 0x000968000c1e1900 */
[----:B------:R4:W5:Y:S04]  /*2570*/  @!P1 LDG.E R223, desc[UR26][R18.64+0x100] ;  /* 0x0001001a12df9981 */ /* 0x000968000c1e1900 */
[----:B------:R4:W5:Y:S01]  /*2580*/  @!P0 LDG.E R222, desc[UR26][R18.64+0x120] ;  /* 0x0001201a12de8981 */ /* 0x000962000c1e1900 */
[----:B------:R-:W-:-:S04]  /*2590*/  DEPBAR.LE SB0, 0x1 ;  /* 0x000080400000791a */ /* 0x000fc80000000000 */
[----:B------:R-:W-:Y:S06]  /*25a0*/  BAR.SYNC.DEFER_BLOCKING 0x0 ;  /* 0x0000000000007b1d */ /* 0x000fec0000010000 */
[----:B------:R-:W3:Y:S04]  /*25b0*/  LDG.E.64 R2, desc[UR26][R16.64] ;  /* 0x0000001a10027981 */ /* 0x000ee8000c1e1b00 */
[----:B------:R-:W4:Y:S01]  /*25c0*/  LDG.E.64 R12, desc[UR26][R16.64+0x8] ;  /* 0x0000081a100c7981 */ /* 0x000f22000c1e1b00 */
[----:B------:R-:W-:-:S03]  /*25d0*/  SHF.R.U32.HI R11, RZ, 0x4, R0 ;  /* 0x00000004ff0b7819 */ /* 0x000fc60000011600 */
[----:B------:R-:W1:Y:S04]  /*25e0*/  LDSM.16.M88.4 R160, [R204] ;  /* 0x00000000cca0783b */ /* 0x000e680000000200 */
[----:B------:R-:W1:Y:S04]  /*25f0*/  LDSM.16.M88.4 R164, [R204+0x400] ;  /* 0x00040000cca4783b */ /* 0x000e680000000200 */
[----:B------:R-:W1:Y:S04]  /*2600*/  LDSM.16.M88.4 R168, [R204+0x800] ;  /* 0x00080000cca8783b */ /* 0x000e680000000200 */
[----:B------:R-:W1:Y:S01]  /*2610*/  LDSM.16.M88.4 R172, [R204+0xc00] ;  /* 0x000c0000ccac783b */ /* 0x000e620000000200 */
[----:B------:R-:W-:Y:S01]  /*2620*/  LOP3.LUT R11, R11, 0x8, RZ, 0xc0, !PT ;  /* 0x000000080b0b7812 */ /* 0x000fe200078ec0ff */
[----:B--2---:R-:W-:-:S03]  /*2630*/  IMAD.SHL.U32 R4, R0, 0x20, RZ ;  /* 0x0000002000047824 */ /* 0x004fc600078e00ff */
[----:B------:R-:W-:Y:S01]  /*2640*/  LOP3.LUT R11, R11, 0x10, R0, 0xf8, !PT ;  /* 0x000000100b0b7812 */ /* 0x000fe200078ef800 */
[C---:B------:R-:W-:Y:S01]  /*2650*/  IMAD.SHL.U32 R5, R0.reuse, 0x4, RZ ;  /* 0x0000000400057824 */ /* 0x040fe200078e00ff */
[----:B------:R-:W-:Y:S02]  /*2660*/  LOP3.LUT P0, RZ, R0, 0x4, RZ, 0xc0, !PT ;  /* 0x0000000400ff7812 */ /* 0x000fe4000780c0ff */
[----:B------:R-:W-:Y:S02]  /*2670*/  LOP3.LUT R10, R11, 0xc0, R4, 0xf8, !PT ;  /* 0x000000c00b0a7812 */ /* 0x000fe400078ef804 */
[----:B------:R-:W-:Y:S02]  /*2680*/  SHF.R.U32.HI R0, RZ, 0x6, R0 ;  /* 0x00000006ff007819 */ /* 0x000fe40000011600 */
[----:B------:R-:W-:Y:S01]  /*2690*/  LOP3.LUT R7, R10, 0x18, R5, 0x78, !PT ;  /* 0x000000180a077812 */ /* 0x000fe200078e7805 */
[----:B------:R-:W-:Y:S01]  /*26a0*/  IMAD.U32 R5, RZ, RZ, UR24 ;  /* 0x00000018ff057e24 */ /* 0x000fe2000f8e00ff */
[----:B------:R-:W-:Y:S01]  /*26b0*/  LOP3.LUT R0, R0, 0xe, RZ, 0xc0, !PT ;  /* 0x0000000e00007812 */ /* 0x000fe200078ec0ff */
[----:B------:R-:W-:Y:S01]  /*26c0*/  IMAD.SHL.U32 R9, R6, 0x20, RZ ;  /* 0x0000002006097824 */ /* 0x000fe200078e00ff */
[----:B------:R-:W-:-:S03]  /*26d0*/  LOP3.LUT R4, R7, 0x120, R4, 0xf8, !PT ;  /* 0x0000012007047812 */ /* 0x000fc600078ef804 */
[----:B------:R-:W-:Y:S01]  /*26e0*/  IMAD R5, R5, 0x4, R0 ;  /* 0x0000000405057824 */ /* 0x000fe200078e0200 */
[----:B------:R-:W-:Y:S01]  /*26f0*/  LEA R7, R4, UR28, 0x1 ;  /* 0x0000001c04077c11 */ /* 0x000fe2000f8e08ff */
[C---:B------:R-:W-:Y:S02]  /*2700*/  VIADD R0, R204.reuse, 0x20 ;  /* 0x00000020cc007836 */ /* 0x040fe40000000000 */
[----:B------:R-:W-:Y:S02]  /*2710*/  VIADD R233, R5, 0x1 ;  /* 0x0000000105e97836 */ /* 0x000fe40000000000 */
[----:B------:R-:W-:Y:S02]  /*2720*/  @P0 VIADD R0, R204, 0xffffffe0 ;  /* 0xffffffe0cc000836 */ /* 0x000fe40000000000 */
[----:B------:R-:W-:Y:S02]  /*2730*/  IMAD.IADD R200, R202, 0x1, R7 ;  /* 0x00000001cac87824 */ /* 0x000fe400078e0207 */
[----:B------:R-:W-:Y:S01]  /*2740*/  IMAD.IADD R202, R205, 0x1, R202 ;  /* 0x00000001cdca7824 */ /* 0x000fe200078e02ca */
[----:B------:R-:W2:Y:S04]  /*2750*/  LDSM.16.M88.4 R180, [R0] ;  /* 0x0000000000b4783b */ /* 0x000ea80000000200 */
[----:B------:R-:W2:Y:S04]  /*2760*/  LDSM.16.M88.4 R188, [R0+0x400] ;  /* 0x0004000000bc783b */ /* 0x000ea80000000200 */
[----:B------:R-:W2:Y:S04]  /*2770*/  LDSM.16.M88.4 R192, [R0+0x800] ;  /* 0x0008000000c0783b */ /* 0x000ea80000000200 */
[----:B------:R2:W2:Y:S01]  /*2780*/  LDSM.16.M88.4 R196, [R0+0xc00] ;  /* 0x000c000000c4783b */ /* 0x0004a20000000200 */
[----:B-1----:R-:W-:Y:S01]  /*2790*/  USHF.L.U32 UR11, UR11, 0x7, URZ ;  /* 0x000000070b0b7899 */ /* 0x002fe200080006ff */
[----:B---3--:R-:W-:Y:S01]  /*27a0*/  R2UR UR16, R3 ;  /* 0x00000000031072ca */ /* 0x008fe200000e0000 */
[----:B------:R-:W-:Y:S01]  /*27b0*/  IMAD.MOV.U32 R3, RZ, RZ, 0x20 ;  /* 0x00000020ff037424 */ /* 0x000fe200078e00ff */
[----:B----4-:R-:W-:-:S04]  /*27c0*/  IADD3 R240, P2, P1, R9, R12, R240 ;  /* 0x0000000c09f07210 */ /* 0x010fc8000795e0f0 */
[----:B------:R-:W-:Y:S02]  /*27d0*/  SEL R3, R3, 0xffffffe0, !P0 ;  /* 0xffffffe003037807 */ /* 0x000fe40004000000 */
[----:B------:R-:W-:Y:S01]  /*27e0*/  SHF.R.S32.HI R9, RZ, 0x1f, R9 ;  /* 0x0000001fff097819 */ /* 0x000fe20000011409 */
[----:B------:R-:W-:Y:S01]  /*27f0*/  IMAD.WIDE.U32 R240, R240, -0x2daee0ad, RZ ;  /* 0xd2511f53f0f07825 */ /* 0x000fe200078e00ff */
[----:B------:R-:W-:-:S03]  /*2800*/  R2UR UR35, R2 ;  /* 0x00000000022372ca */ /* 0x000fc600000e0000 */
[----:B------:R-:W-:Y:S02]  /*2810*/  LOP3.LUT R5, R5, UR16, RZ, 0x3c, !PT ;  /* 0x0000001005057c12 */ /* 0x000fe4000f8e3cff */
[----:B------:R-:W-:Y:S01]  /*2820*/  LOP3.LUT R233, R233, UR16, RZ, 0x3c, !PT ;  /* 0x00000010e9e97c12 */ /* 0x000fe2000f8e3cff */
[----:B------:R-:W-:Y:S01]  /*2830*/  IMAD.MOV.U32 R2, RZ, RZ, 0x20 ;  /* 0x00000020ff027424 */ /* 0x000fe200078e00ff */
[----:B------:R-:W-:Y:S01]  /*2840*/  IADD3.X R220, PT, PT, R9, R13, RZ, P2, P1 ;  /* 0x0000000d09dc7210 */ /* 0x000fe200017e24ff */
[----:B--2---:R-:W-:Y:S01]  /*2850*/  IMAD.IADD R0, R204, 0x1, R3 ;  /* 0x00000001cc007824 */ /* 0x004fe200078e0203 */
[C---:B------:R-:W-:Y:S02]  /*2860*/  LOP3.LUT R236, R241.reuse, R5, RZ, 0x3c, !PT ;  /* 0x00000005f1ec7212 */ /* 0x040fe400078e3cff */
[----:B------:R-:W-:Y:S01]  /*2870*/  LOP3.LUT R233, R241, R233, RZ, 0x3c, !PT ;  /* 0x000000e9f1e97212 */ /* 0x000fe200078e3cff */
[----:B------:R-:W-:Y:S02]  /*2880*/  UIADD3 UR31, UPT, UPT, UR16, -0x4498517b, URZ ;  /* 0xbb67ae85101f7890 */ /* 0x000fe4000fffe0ff */
[----:B------:R-:W-:-:S02]  /*2890*/  UIADD3 UR23, UPT, UPT, UR16, 0x76cf5d0a, URZ ;  /* 0x76cf5d0a10177890 */ /* 0x000fc4000fffe0ff */
[----:B------:R-:W-:Y:S02]  /*28a0*/  UIADD3 UR22, UPT, UPT, UR16, 0x32370b8f, URZ ;  /* 0x32370b8f10167890 */ /* 0x000fe4000fffe0ff */
[----:B------:R-:W-:Y:S02]  /*28b0*/  UIADD3 UR21, UPT, UPT, UR16, -0x126145ec, URZ ;  /* 0xed9eba1410157890 */ /* 0x000fe4000fffe0ff */
[----:B------:R-:W-:Y:S02]  /*28c0*/  UIADD3 UR19, UPT, UPT, UR16, -0x56f99767, URZ ;  /* 0xa906689910137890 */ /* 0x000fe4000fffe0ff */
[----:B------:R-:W-:-:S12]  /*28d0*/  UIADD3 UR18, UPT, UPT, UR16, 0x646e171e, URZ ;  /* 0x646e171e10127890 */ /* 0x000fd8000fffe0ff */
.L_x_771:
[----:B------:R-:W0:Y:S01]  /*28e0*/  LDGDEPBAR ;  /* 0x00000000000079af */ /* 0x000e220000000000 */
[----:B------:R-:W-:Y:S01]  /*28f0*/  IMAD.MOV.U32 R215, RZ, RZ, R213 ;  /* 0x000000ffffd77224 */ /* 0x000fe200078e00d5 */
[C---:B------:R-:W-:Y:S01]  /*2900*/  LEA R118, P0, R207.reuse, R214, 0x2 ;  /* 0x000000d6cf767211 */ /* 0x040fe200078010ff */
[----:B------:R-:W-:Y:S02]  /*2910*/  IMAD.IADD R116, R202, 0x1, R3 ;  /* 0x00000001ca747824 */ /* 0x000fe400078e0203 */
[----:B------:R-:W-:Y:S01]  /*2920*/  IMAD.SHL.U32 R117, R226, 0x80, RZ ;  /* 0x00000080e2757824 */ /* 0x000fe200078e00ff */
[----:B------:R-:W-:Y:S04]  /*2930*/  LEA.HI.X R119, R207, R215, RZ, 0x2, P0 ;  /* 0x000000d7cf777211 */ /* 0x000fe800000f14ff */
[----:B------:R-:W-:Y:S01]  /*2940*/  ISETP.GE.AND P0, PT, R117, R210, PT ;  /* 0x000000d27500720c */ /* 0x000fe20003f06270 */
[----:B------:R-:W-:Y:S04]  /*2950*/  DEPBAR.LE SB0, 0x0 ;  /* 0x000080000000791a */ /* 0x000fe80000000000 */
[----:B------:R-:W-:Y:S06]  /*2960*/  BAR.SYNC.DEFER_BLOCKING 0x0 ;  /* 0x0000000000007b1d */ /* 0x000fec0000010000 */
[----:B------:R-:W-:Y:S05]  /*2970*/  LDSM.16.M88.4 R68, [R202] ;  /* 0x00000000ca44783b */ /* 0x000fea0000000200 */
[----:B------:R-:W1:Y:S05]  /*2980*/  LDSM.16.M88.4 R72, [R204+-0x2000] ;  /* 0xffe00000cc48783b */ /* 0x000e6a0000000200 */
[----:B------:R-:W2:Y:S05]  /*2990*/  LDSM.16.M88.4 R76, [R202+0x1000] ;  /* 0x00100000ca4c783b */ /* 0x000eaa0000000200 */
[----:B-----5:R3:W5:Y:S05]  /*29a0*/  LDG.E R243, desc[UR26][R118.64] ;  /* 0x0000001a76f37981 */ /* 0x02076a000c1e1900 */
[----:B------:R3:W5:Y:S05]  /*29b0*/  LDG.E R242, desc[UR26][R118.64+0x20] ;  /* 0x0000201a76f27981 */ /* 0x00076a000c1e1900 */
[----:B------:R3:W5:Y:S05]  /*29c0*/  LDG.E R237, desc[UR26][R118.64+0x100] ;  /* 0x0001001a76ed7981 */ /* 0x00076a000c1e1900 */
[----:B------:R3:W5:Y:S05]  /*29d0*/  LDG.E R215, desc[UR26][R118.64+0x120] ;  /* 0x0001201a76d77981 */ /* 0x00076a000c1e1900 */
[----:B------:R-:W4:Y:S05]  /*29e0*/  LDSM.16.M88.4 R80, [R204+-0x1c00] ;  /* 0xffe40000cc50783b */ /* 0x000f2a0000000200 */
[----:B------:R-:W3:Y:S05]  /*29f0*/  LDSM.16.M88.4 R84, [R204+-0x1800] ;  /* 0xffe80000cc54783b */ /* 0x000eea0000000200 */
[----:B------:R-:W3:Y:S01]  /*2a00*/  LDSM.16.M88.4 R88, [R204+-0x1400] ;  /* 0xffec0000cc58783b */ /* 0x000ee20000000200 */
[-C--:B-1----:R-:W-:Y:S04]  /*2a10*/  HMMA.16816.F32 R4, R68, R72.reuse, RZ ;  /* 0x000000484404723c */ /* 0x082fe800000018ff */
[----:B------:R-:W-:Y:S05]  /*2a20*/  LDSM.16.M88.4 R92, [R116] ;  /* 0x00000000745c783b */ /* 0x000fea0000000200 */
[----:B------:R-:W1:Y:S01]  /*2a30*/  LDSM.16.M88.4 R96, [R0+-0x2000] ;  /* 0xffe000000060783b */ /* 0x000e620000000200 */
[C---:B--2---:R-:W-:Y:S04]  /*2a40*/  HMMA.16816.F32 R8, R76.reuse, R72, RZ ;  /* 0x000000484c08723c */ /* 0x044fe800000018ff */
[----:B------:R-:W2:Y:S04]  /*2a50*/  LDSM.16.M88.4 R100, [R116+0x1000] ;  /* 0x001000007464783b */ /* 0x000ea80000000200 */
[-C--:B------:R-:W-:Y:S01]  /*2a60*/  HMMA.16816.F32 R12, R76, R74.reuse, RZ ;  /* 0x0000004a4c0c723c */ /* 0x080fe200000018ff */
[----:B------:R-:W2:Y:S05]  /*2a70*/  LDSM.16.M88.4 R104, [R0+-0x1c00] ;  /* 0xffe400000068783b */ /* 0x000eaa0000000200 */
[----:B------:R-:W2:Y:S02]  /*2a80*/  LDSM.16.M88.4 R108, [R0+-0x1800] ;  /* 0xffe80000006c783b */ /* 0x000ea40000000200 */
[C---:B------:R-:W-:Y:S03]  /*2a90*/  HMMA.16816.F32 R16, R68.reuse, R74, RZ ;  /* 0x0000004a4410723c */ /* 0x040fe600000018ff */
[----:B------:R-:W2:Y:S05]  /*2aa0*/  LDSM.16.M88.4 R112, [R0+-0x1400] ;  /* 0xffec00000070783b */ /* 0x000eaa0000000200 */
[-C--:B----4-:R-:W-:Y:S08]  /*2ab0*/  HMMA.16816.F32 R20, R68, R80.reuse, RZ ;  /* 0x000000504414723c */ /* 0x090ff000000018ff */
[C---:B------:R-:W-:Y:S08]  /*2ac0*/  HMMA.16816.F32 R24, R76.reuse, R80, RZ ;  /* 0x000000504c18723c */ /* 0x040ff000000018ff */
[-C--:B------:R-:W-:Y:S08]  /*2ad0*/  HMMA.16816.F32 R28, R76, R82.reuse, RZ ;  /* 0x000000524c1c723c */ /* 0x080ff000000018ff */
[C---:B------:R-:W-:Y:S08]  /*2ae0*/  HMMA.16816.F32 R32, R68.reuse, R82, RZ ;  /* 0x000000524420723c */ /* 0x040ff000000018ff */
[-C--:B---3--:R-:W-:Y:S08]  /*2af0*/  HMMA.16816.F32 R36, R68, R84.reuse, RZ ;  /* 0x000000544424723c */ /* 0x088ff000000018ff */
        /* <DEDUP_REMOVED lines=36> */
.L_x_767:
        /* <DEDUP_REMOVED lines=15> */
[----:B------:R-:W-:Y:S03]  /*2e30*/  VIADDMNMX R125, R85, 0x49, R228, PT ;  /* 0x00000049557d7846 */ /* 0x000fe600038001e4 */
        /* <DEDUP_REMOVED lines=138> */
[C-C-:B------:R-:W-:Y:S02]  /*36e0*/  VIADDMNMX R9, R85.reuse, 0x9, R228.reuse, PT ;  /* 0x0000000955097846 */ /* 0x140fe400038001e4 */
        /* <DEDUP_REMOVED lines=9> */
[C---:B------:R-:W-:Y:S02]  /*3780*/  ISETP.GE.AND P2, PT, R83.reuse, R11, PT ;  /* 0x0000000b5300720c */ /* 0x040fe40003f46270 */
        /* <DEDUP_REMOVED lines=128> */
.L_x_768:
[----:B------:R-:W-:Y:S01]  /*3f90*/  FSETP.NEU.FTZ.AND P0, PT, R224, -INF , PT ;  /* 0xff800000e000780b */ /* 0x000fe20003f1d000 */
[----:B------:R-:W1:Y:S01]  /*3fa0*/  S2R R206, SR_TID.X ;  /* 0x0000000000ce7919 */ /* 0x000e620000002100 */
[----:B------:R-:W-:Y:S01]  /*3fb0*/  FSETP.NEU.FTZ.AND P1, PT, R225, -INF , PT ;  /* 0xff800000e100780b */ /* 0x000fe20003f3d000 */
[----:B------:R-:W-:Y:S01]  /*3fc0*/  FMUL.FTZ R112, R222, 1.4426950216293334961 ;  /* 0x3fb8aa3bde707820 */ /* 0x000fe20000410000 */
[----:B------:R-:W-:Y:S01]  /*3fd0*/  IMAD.WIDE.U32 R124, R236, -0x326172a9, RZ ;  /* 0xcd9e8d57ec7c7825 */ /* 0x000fe200078e00ff */
[----:B------:R-:W-:Y:S03]  /*3fe0*/  UIADD3 UR17, UPT, UPT, UR35, 0x3c6ef372, URZ ;  /* 0x3c6ef37223117890 */ /* 0x000fe6000fffe0ff */
[----:B------:R-:W-:Y:S01]  /*3ff0*/  FMUL.FTZ R68, R224, 1.4426950216293334961 ;  /* 0x3fb8aa3be0447820 */ /* 0x000fe20000410000 */
[----:B------:R-:W-:Y:S01]  /*4000*/  UIADD3 UR16, UPT, UPT, UR35, -0x61c88647, URZ ;  /* 0x9e3779b923107890 */ /* 0x000fe2000fffe0ff */
[----:B------:R-:W-:Y:S04]  /*4010*/  IMAD.WIDE.U32 R120, R233, -0x326172a9, RZ ;  /* 0xcd9e8d57e9787825 */ /* 0x000fe800078e00ff */
[----:B------:R-:W-:Y:S01]  /*4020*/  FMUL.FTZ R71, R225, 1.4426950216293334961 ;  /* 0x3fb8aa3be1477820 */ /* 0x000fe20000410000 */
[----:B------:R-:W-:Y:S01]  /*4030*/  FSEL R68, R68, RZ, P0 ;  /* 0x000000ff44447208 */ /* 0x000fe20000000000 */
[----:B------:R-:W-:Y:S01]  /*4040*/  FMUL.FTZ R97, R223, 1.4426950216293334961 ;  /* 0x3fb8aa3bdf617820 */ /* 0x000fe20000410000 */
[----:B------:R-:W-:Y:S02]  /*4050*/  FSETP.NEU.FTZ.AND P0, PT, R222, -INF , PT ;  /* 0xff800000de00780b */ /* 0x000fe40003f1d000 */
[----:B------:R-:W-:Y:S01]  /*4060*/  FSEL R71, R71, RZ, P1 ;  /* 0x000000ff47477208 */ /* 0x000fe20000800000 */
[--C-:B------:R-:W-:Y:S01]  /*4070*/  FFMA.FTZ R69, R6, UR10, -R68.reuse ;  /* 0x0000000a06457c23 */ /* 0x100fe20008010844 */
[----:B------:R-:W-:Y:S01]  /*4080*/  FSEL R112, R112, RZ, P0 ;  /* 0x000000ff70707208 */ /* 0x000fe20000000000 */
[--C-:B------:R-:W-:Y:S01]  /*4090*/  FFMA.FTZ R87, R66, UR10, -R68.reuse ;  /* 0x0000000a42577c23 */ /* 0x100fe20008010844 */
[----:B------:R-:W-:Y:S01]  /*40a0*/  FSETP.NEU.FTZ.AND P1, PT, R223, -INF , PT ;  /* 0xff800000df00780b */ /* 0x000fe20003f3d000 */
[--C-:B------:R-:W-:Y:S01]  /*40b0*/  FFMA.FTZ R90, R34, UR10, -R68.reuse ;  /* 0x0000000a225a7c23 */ /* 0x100fe20008010844 */
[----:B------:R-:W-:Y:S01]  /*40c0*/  FFMA.FTZ R89, R35, UR10, -R68 ;  /* 0x0000000a23597c23 */ /* 0x000fe20008010844 */
[--C-:B------:R-:W-:Y:S01]  /*40d0*/  FFMA.FTZ R103, R14, UR10, -R112.reuse ;  /* 0x0000000a0e677c23 */ /* 0x100fe20008010870 */
[----:B------:R-:W-:Y:S01]  /*40e0*/  FSEL R97, R97, RZ, P1 ;  /* 0x000000ff61617208 */ /* 0x000fe20000800000 */
[--C-:B------:R-:W-:Y:S01]  /*40f0*/  FFMA.FTZ R102, R15, UR10, -R112.reuse ;  /* 0x0000000a0f667c23 */ /* 0x100fe20008010870 */
[--C-:B------:R-:W-:Y:S01]  /*4100*/  FFMA.FTZ R101, R26, UR10, -R112.reuse ;  /* 0x0000000a1a657c23 */ /* 0x100fe20008010870 */
[--C-:B------:R-:W-:Y:S01]  /*4110*/  FFMA.FTZ R26, R63, UR10, -R112.reuse ;  /* 0x0000000a3f1a7c23 */ /* 0x100fe20008010870 */
[--C-:B------:R-:W-:Y:S01]  /*4120*/  FFMA.FTZ R113, R30, UR10, -R112.reuse ;  /* 0x0000000a1e717c23 */ /* 0x100fe20008010870 */
[--C-:B------:R-:W-:Y:S01]  /*4130*/  FFMA.FTZ R30, R58, UR10, -R112.reuse ;  /* 0x0000000a3a1e7c23 */ /* 0x100fe20008010870 */
[----:B------:R-:W-:Y:S01]  /*4140*/  FFMA.FTZ R99, R46, UR10, -R112 ;  /* 0x0000000a2e637c23 */ /* 0x000fe20008010870 */
[--C-:B------:R-:W-:Y:S01]  /*4150*/  FFMA.FTZ R110, R28, UR10, -R97.reuse ;  /* 0x0000000a1c6e7c23 */ /* 0x100fe20008010861 */
[--C-:B------:R-:W-:Y:S01]  /*4160*/  FFMA.FTZ R109, R29, UR10, -R97.reuse ;  /* 0x0000000a1d6d7c23 */ /* 0x100fe20008010861 */
[----:B-1----:R-:W-:Y:S01]  /*4170*/  SHF.R.U32.HI R14, RZ, 0x5, R206 ;  /* 0x00000005ff0e7819 */ /* 0x002fe200000116ce */
[--C-:B------:R-:W-:Y:S01]  /*4180*/  FFMA.FTZ R108, R60, UR10, -R97.reuse ;  /* 0x0000000a3c6c7c23 */ /* 0x100fe20008010861 */
[--C-:B------:R-:W-:Y:S01]  /*4190*/  FFMA.FTZ R77, R41, UR10, -R97.reuse ;  /* 0x0000000a294d7c23 */ /* 0x100fe20008010861 */
[----:B------:R-:W-:Y:S01]  /*41a0*/  FFMA.FTZ R57, R57, UR10, -R97 ;  /* 0x0000000a39397c23 */ /* 0x000fe20008010861 */
[----:B------:R-:W-:Y:S01]  /*41b0*/  LOP3.LUT R15, R14, 0x3, RZ, 0xc0, !PT ;  /* 0x000000030e0f7812 */ /* 0x000fe200078ec0ff */
        /* <DEDUP_REMOVED lines=8> */
[----:B------:R-:W-:Y:S01]  /*4240*/  MUFU.EX2 R35, R110 ;  /* 0x0000006e00237308 */ /* 0x000fe20000000800 */
[----:B------:R-:W-:Y:S01]  /*4250*/  FFMA.FTZ R81, R36, UR10, -R71 ;  /* 0x0000000a24517c23 */ /* 0x000fe20008010847 */
[----:B------:R-:W-:Y:S02]  /*4260*/  IMAD R118, R226, 0x8, R15 ;  /* 0x00000008e2767824 */ /* 0x000fe400078e020f */
[--C-:B------:R-:W-:Y:S06]  /*4270*/  FFMA.FTZ R15, R62, UR10, -R112.reuse ;  /* 0x0000000a3e0f7c23 */ /* 0x100fec0008010870 */
        /* <DEDUP_REMOVED lines=17> */
[--C-:B------:R-:W-:Y:S01]  /*4390*/  FFMA.FTZ R76, R18, UR10, -R68.reuse ;  /* 0x0000000a124c7c23 */ /* 0x100fe20008010844 */
[--C-:B------:R-:W-:Y:S01]  /*43a0*/  FFMA.FTZ R75, R19, UR10, -R68.reuse ;  /* 0x0000000a134b7c23 */ /* 0x100fe20008010844 */
[--C-:B------:R-:W-:Y:S01]  /*43b0*/  FFMA.FTZ R106, R32, UR10, -R71.reuse ;  /* 0x0000000a206a7c23 */ /* 0x100fe20008010847 */
[--C-:B------:R-:W-:Y:S01]  /*43c0*/  FFMA.FTZ R105, R33, UR10, -R71.reuse ;  /* 0x0000000a21697c23 */ /* 0x100fe20008010847 */
        /* <DEDUP_REMOVED lines=16> */
[----:B------:R-:W1:Y:S01]  /*44d0*/  MUFU.EX2 R66, R106 ;  /* 0x0000006a00427308 */ /* 0x000e620000000800 */
[--C-:B------:R-:W-:Y:S01]  /*44e0*/  FFMA.FTZ R252, R48, UR10, -R71.reuse ;  /* 0x0000000a30fc7c23 */ /* 0x100fe20008010847 */
[--C-:B------:R-:W-:Y:S01]  /*44f0*/  FFMA.FTZ R250, R50, UR10, -R68.reuse ;  /* 0x0000000a32fa7c23 */ /* 0x100fe20008010844 */
[--C-:B------:R-:W-:Y:S07]  /*4500*/  FFMA.FTZ R88, R4, UR10, -R71.reuse ;  /* 0x0000000a04587c23 */ /* 0x100fee0008010847 */
[----:B------:R-:W-:Y:S01]  /*4510*/  MUFU.EX2 R50, R81 ;  /* 0x0000005100327308 */ /* 0x000fe20000000800 */
[--C-:B------:R-:W-:Y:S01]  /*4520*/  FFMA.FTZ R247, R53, UR10, -R71.reuse ;  /* 0x0000000a35f77c23 */ /* 0x100fe20008010847 */
[--C-:B------:R-:W-:Y:S01]  /*4530*/  FFMA.FTZ R70, R39, UR10, -R68.reuse ;  /* 0x0000000a27467c23 */ /* 0x100fe20008010844 */
[----:B------:R-:W-:Y:S07]  /*4540*/  FFMA.FTZ R68, R38, UR10, -R68 ;  /* 0x0000000a26447c23 */ /* 0x000fee0008010844 */
[----:B------:R2:W3:Y:S01]  /*4550*/  MUFU.EX2 R23, R105 ;  /* 0x0000006900177308 */ /* 0x0004e20000000800 */
[--C-:B------:R-:W-:Y:S01]  /*4560*/  FFMA.FTZ R72, R5, UR10, -R71.reuse ;  /* 0x0000000a05487c23 */ /* 0x100fe20008010847 */
[----:B------:R-:W-:Y:S01]  /*4570*/  FFMA.FTZ R71, R37, UR10, -R71 ;  /* 0x0000000a25477c23 */ /* 0x000fe20008010847 */
[C---:B------:R-:W-:Y:S07]  /*4580*/  VIADD R114, R118.reuse, 0x4 ;  /* 0x0000000476727836 */ /* 0x040fee0000000000 */
[----:B------:R-:W-:Y:S01]  /*4590*/  MUFU.EX2 R38, R68 ;  /* 0x0000004400267308 */ /* 0x000fe20000000800 */
[----:B------:R-:W-:Y:S09]  /*45a0*/  IMAD.WIDE.U32 R118, R118, -0x326172a9, RZ ;  /* 0xcd9e8d5776767825 */ /* 0x000ff200078e00ff */
[----:B------:R-:W-:Y:S01]  /*45b0*/  MUFU.EX2 R49, R85 ;  /* 0x0000005500317308 */ /* 0x000fe20000000800 */
[----:B------:R-:W-:Y:S01]  /*45c0*/  IMAD.WIDE.U32 R114, R114, -0x326172a9, RZ ;  /* 0xcd9e8d5772727825 */ /* 0x000fe200078e00ff */
[----:B------:R-:W-:Y:S02]  /*45d0*/  LOP3.LUT R176, R220, UR35, R119, 0x96, !PT ;  /* 0x00000023dcb07c12 */ /* 0x000fe4000f8e9677 */
[C---:B------:R-:W-:Y:S06]  /*45e0*/  LOP3.LUT R186, R118.reuse, UR16, R125, 0x96, !PT ;  /* 0x0000001076ba7c12 */ /* 0x040fec000f8e967d */
        /* <DEDUP_REMOVED lines=9> */
[----:B------:R-:W-:Y:S01]  /*4680*/  LOP3.LUT R114, R114, UR16, R121, 0x96, !PT ;  /* 0x0000001072727c12 */ /* 0x000fe2000f8e9679 */
[----:B------:R-:W-:Y:S01]  /*4690*/  IMAD.WIDE.U32 R178, R178, -0x2daee0ad, RZ ;  /* 0xd2511f53b2b27825 */ /* 0x000fe200078e00ff */
[----:B------:R-:W-:Y:S07]  /*46a0*/  UIADD3 UR16, UPT, UPT, UR35, -0x255992d5, URZ ;  /* 0xdaa66d2b23107890 */ /* 0x000fee000fffe0ff */
[----:B------:R-:W-:Y:S01]  /*46b0*/  MUFU.EX2 R61, R75 ;  /* 0x0000004b003d7308 */ /* 0x000fe20000000800 */
[----:B------:R-:W-:Y:S01]  /*46c0*/  IMAD.WIDE.U32 R116, R116, -0x2daee0ad, RZ ;  /* 0xd2511f5374747825 */ /* 0x000fe200078e00ff */
[----:B------:R-:W-:Y:S08]  /*46d0*/  LOP3.LUT R122, R240, UR31, R179, 0x96, !PT ;  /* 0x0000001ff07a7c12 */ /* 0x000ff0000f8e96b3 */
[----:B------:R-:W-:Y:S01]  /*46e0*/  MUFU.EX2 R8, R94 ;  /* 0x0000005e00087308 */ /* 0x000fe20000000800 */
[----:B------:R-:W-:Y:S01]  /*46f0*/  IMAD.WIDE.U32 R62, R10, -0x326172a9, RZ ;  /* 0xcd9e8d570a3e7825 */ /* 0x000fe200078e00ff */
[----:B------:R-:W-:Y:S08]  /*4700*/  LOP3.LUT R58, R178, UR23, R117, 0x96, !PT ;  /* 0x00000017b23a7c12 */ /* 0x000ff0000f8e9675 */
[----:B------:R-:W-:Y:S01]  /*4710*/  MUFU.EX2 R248, R248 ;  /* 0x000000f800f87308 */ /* 0x000fe20000000800 */
[----:B------:R-:W-:Y:S01]  /*4720*/  IMAD.WIDE.U32 R122, R122, -0x326172a9, RZ ;  /* 0xcd9e8d577a7a7825 */ /* 0x000fe200078e00ff */
[--C-:B------:R-:W-:Y:S08]  /*4730*/  LOP3.LUT R46, R124, UR17, R63.reuse, 0x96, !PT ;  /* 0x000000117c2e7c12 */ /* 0x100ff0000f8e963f */
[----:B------:R-:W-:Y:S01]  /*4740*/  MUFU.EX2 R65, R76 ;  /* 0x0000004c00417308 */ /* 0x000fe20000000800 */
[----:B------:R-:W-:Y:S01]  /*4750*/  LOP3.LUT R42, R120, UR17, R63, 0x96, !PT ;  /* 0x00000011782a7c12 */ /* 0x000fe2000f8e963f */
[----:B------:R-:W-:Y:S01]  /*4760*/  IMAD.WIDE.U32 R114, R114, -0x2daee0ad, RZ ;  /* 0xd2511f5372727825 */ /* 0x000fe200078e00ff */
[--C-:B------:R-:W-:Y:S07]  /*4770*/  LOP3.LUT R47, R120, UR17, R123.reuse, 0x96, !PT ;  /* 0x00000011782f7c12 */ /* 0x100fee000f8e967b */
[----:B------:R-:W-:Y:S01]  /*4780*/  MUFU.EX2 R51, R74 ;  /* 0x0000004a00337308 */ /* 0x000fe20000000800 */
[----:B------:R-:W-:Y:S01]  /*4790*/  LOP3.LUT R10, R124, UR17, R123, 0x96, !PT ;  /* 0x000000117c0a7c12 */ /* 0x000fe2000f8e967b */
[----:B------:R-:W-:Y:S01]  /*47a0*/  UIADD3 UR17, UPT, UPT, UR35, 0x78dde6e4, URZ ;  /* 0x78dde6e423117890 */ /* 0x000fe2000fffe0ff */
[----:B------:R-:W-:Y:S01]  /*47b0*/  LOP3.LUT R178, R178, UR23, R115, 0x96, !PT ;  /* 0x00000017b2b27c12 */ /* 0x000fe2000f8e9673 */
[----:B------:R-:W-:Y:S06]  /*47c0*/  IMAD.WIDE.U32 R58, R58, -0x326172a9, RZ ;  /* 0xcd9e8d573a3a7825 */ /* 0x000fec00078e00ff */
[----:B------:R-:W4:Y:S01]  /*47d0*/  MUFU.EX2 R245, R245 ;  /* 0x000000f500f57308 */ /* 0x000f220000000800 */
[----:B------:R-:W-:Y:S01]  /*47e0*/  IMAD.WIDE.U32 R178, R178, -0x326172a9, RZ ;  /* 0xcd9e8d57b2b27825 */ /* 0x000fe200078e00ff */
[----:B------:R-:W-:Y:S08]  /*47f0*/  LOP3.LUT R124, R122, UR16, R59, 0x96, !PT ;  /* 0x000000107a7c7c12 */ /* 0x000ff0000f8e963b */
[----:B------:R-:W-:Y:S01]  /*4800*/  MUFU.EX2 R45, R100 ;  /* 0x00000064002d7308 */ /* 0x000fe20000000800 */
[----:B------:R-:W-:Y:S01]  /*4810*/  IMAD.WIDE.U32 R120, R46, -0x2daee0ad, RZ ;  /* 0xd2511f532e787825 */ /* 0x000fe200078e00ff */
[----:B------:R-:W-:Y:S08]  /*4820*/  LOP3.LUT R122, R122, UR16, R179, 0x96, !PT ;  /* 0x000000107a7a7c12 */ /* 0x000ff0000f8e96b3 */
[----:B------:R-:W-:Y:S01]  /*4830*/  MUFU.EX2 R67, R93 ;  /* 0x0000005d00437308 */ /* 0x000fe20000000800 */
[----:B------:R-:W-:Y:S09]  /*4840*/  IMAD.WIDE.U32 R124, R124, -0x2daee0ad, RZ ;  /* 0xd2511f537c7c7825 */ /* 0x000ff200078e00ff */
        /* <DEDUP_REMOVED lines=8> */
[----:B------:R-:W-:Y:S01]  /*48d0*/  IMAD.WIDE.U32 R186, R186, -0x2daee0ad, RZ ;  /* 0xd2511f53baba7825 */ /* 0x000fe200078e00ff */
[----:B------:R-:W-:Y:S08]  /*48e0*/  LOP3.LUT R47, R114, UR22, R19, 0x96, !PT ;  /* 0x00000016722f7c12 */ /* 0x000ff0000f8e9613 */
[----:B------:R-:W-:Y:S01]  /*48f0*/  MUFU.EX2 R20, R73 ;  /* 0x0000004900147308 */ /* 0x000fe20000000800 */
[----:B------:R-:W-:Y:S02]  /*4900*/  LOP3.LUT R114, R18, UR21, R123, 0x96, !PT ;  /* 0x0000001512727c12 */ /* 0x000fe4000f8e967b */
[C---:B------:R-:W-:Y:S07]  /*4910*/  LOP3.LUT R184, R176.reuse, UR23, R187, 0x96, !PT ;  /* 0x00000017b0b87c12 */ /* 0x040fee000f8e96bb */
[----:B------:R-:W-:Y:S01]  /*4920*/  MUFU.EX2 R19, R71 ;  /* 0x0000004700137308 */ /* 0x000fe20000000800 */
[----:B------:R-:W-:Y:S01]  /*4930*/  LOP3.LUT R176, R176, UR23, R119, 0x96, !PT ;  /* 0x00000017b0b07c12 */ /* 0x000fe2000f8e9677 */
[----:B------:R-:W-:Y:S01]  /*4940*/  IMAD.WIDE.U32 R114, R114, -0x326172a9, RZ ;  /* 0xcd9e8d5772727825 */ /* 0x000fe200078e00ff */
[----:B------:R-:W-:Y:S07]  /*4950*/  LOP3.LUT R46, R186, UR22, R121, 0x96, !PT ;  /* 0x00000016ba2e7c12 */ /* 0x000fee000f8e9679 */
[----:B------:R-:W-:Y:S01]  /*4960*/  MUFU.EX2 R40, R96 ;  /* 0x0000006000287308 */ /* 0x000fe20000000800 */
[----:B------:R-:W-:Y:S09]  /*4970*/  IMAD.WIDE.U32 R184, R184, -0x326172a9, RZ ;  /* 0xcd9e8d57b8b87825 */ /* 0x000ff200078e00ff */
[----:B------:R-:W-:Y:S01]  /*4980*/  MUFU.EX2 R28, R95 ;  /* 0x0000005f001c7308 */ /* 0x000fe20000000800 */
[----:B------:R-:W-:Y:S01]  /*4990*/  IMAD.WIDE.U32 R176, R176, -0x326172a9, RZ ;  /* 0xcd9e8d57b0b07825 */ /* 0x000fe200078e00ff */
[----:B------:R-:W-:Y:S08]  /*49a0*/  LOP3.LUT R126, R62, UR16, R185, 0x96, !PT ;  /* 0x000000103e7e7c12 */ /* 0x000ff0000f8e96b9 */
[----:B------:R-:W-:Y:S01]  /*49b0*/  MUFU.EX2 R53, R79 ;  /* 0x0000004f00357308 */ /* 0x000fe20000000800 */
[----:B------:R-:W-:Y:S01]  /*49c0*/  IMAD.WIDE.U32 R186, R10, -0x2daee0ad, RZ ;  /* 0xd2511f530aba7825 */ /* 0x000fe200078e00ff */
[----:B------:R-:W-:Y:S01]  /*49d0*/  LOP3.LUT R62, R62, UR16, R177, 0x96, !PT ;  /* 0x000000103e3e7c12 */ /* 0x000fe2000f8e96b1 */
[----:B------:R-:W-:Y:S07]  /*49e0*/  UIADD3 UR16, UPT, UPT, UR35, 0x1715609d, URZ ;  /* 0x1715609d23107890 */ /* 0x000fee000fffe0ff */
[----:B------:R-:W-:Y:S01]  /*49f0*/  MUFU.EX2 R12, R102 ;  /* 0x00000066000c7308 */ /* 0x000fe20000000800 */
[----:B------:R-:W-:Y:S01]  /*4a00*/  IMAD.WIDE.U32 R126, R126, -0x2daee0ad, RZ ;  /* 0xd2511f537e7e7825 */ /* 0x000fe200078e00ff */
[----:B------:R-:W-:Y:S02]  /*4a10*/  LOP3.LUT R10, R116, UR22, R187, 0x96, !PT ;  /* 0x00000016740a7c12 */ /* 0x000fe4000f8e96bb */
[----:B------:R-:W-:Y:S01]  /*4a20*/  LOP3.LUT R116, R186, UR21, R125, 0x96, !PT ;  /* 0x00000015ba747c12 */ /* 0x000fe2000f8e967d */
[----:B------:R-:W-:Y:S01]  /*4a30*/  IMAD.WIDE.U32 R62, R62, -0x2daee0ad, RZ ;  /* 0xd2511f533e3e7825 */ /* 0x000fe200078e00ff */
[----:B------:R-:W-:Y:S04]  /*4a40*/  LOP3.LUT R120, R120, UR21, R127, 0x96, !PT ;  /* 0x0000001578787c12 */ /* 0x000fe8000f8e967f */
[----:B------:R-:W-:Y:S01]  /*4a50*/  MUFU.EX2 R39, R101 ;  /* 0x0000006500277308 */ /* 0x000fe20000000800 */
        /* <DEDUP_REMOVED lines=14> */
[----:B------:R-:W-:Y:S08]  /*4b40*/  IMAD.WIDE.U32 R184, R42, -0x326172a9, RZ ;  /* 0xcd9e8d572ab87825 */ /* 0x000ff000078e00ff */
        /* <DEDUP_REMOVED lines=12> */
[----:B------:R-:W-:Y:S01]  /*4c10*/  ISETP.LE.U32.AND P0, PT, R123, UR9, PT ;  /* 0x000000097b007c0c */ /* 0x000fe2000bf03070 */
[----:B------:R-:W-:Y:S01]  /*4c20*/  IMAD.WIDE.U32 R178, R59, -0x2daee0ad, RZ ;  /* 0xd2511f533bb27825 */ /* 0x000fe200078e00ff */
[----:B------:R-:W-:Y:S07]  /*4c30*/  LOP3.LUT R63, R126, UR19, R187, 0x96, !PT ;  /* 0x000000137e3f7c12 */ /* 0x000fee000f8e96bb */
[----:B------:R-:W-:Y:S01]  /*4c40*/  MUFU.EX2 R9, R43 ;  /* 0x0000002b00097308 */ /* 0x000fe20000000800 */
[----:B------:R-:W-:Y:S01]  /*4c50*/  LOP3.LUT R46, R184, UR16, R115, 0x96, !PT ;  /* 0x00000010b82e7c12 */ /* 0x000fe2000f8e9673 */
[----:B------:R-:W-:Y:S01]  /*4c60*/  IMAD.WIDE.U32 R126, R42, -0x2daee0ad, RZ ;  /* 0xd2511f532a7e7825 */ /* 0x000fe200078e00ff */
[----:B------:R-:W-:Y:S01]  /*4c70*/  PRMT R121, R176, 0x7771, RZ ;  /* 0x00007771b0797816 */ /* 0x000fe200000000ff */
[----:B------:R-:W-:Y:S01]  /*4c80*/  UIADD3 UR16, UPT, UPT, UR35, -0x4ab325aa, URZ ;  /* 0xb54cda5623107890 */ /* 0x000fe2000fffe0ff */
[----:B------:R-:W-:Y:S01]  /*4c90*/  LOP3.LUT R42, R62, UR19, R179, 0x96, !PT ;  /* 0x000000133e2a7c12 */ /* 0x000fe2000f8e96b3 */
[----:B------:R-:W-:Y:S01]  /*4ca0*/  VIADD R184, R205, 0x4020 ;  /* 0x00004020cdb87836 */ /* 0x000fe20000000000 */
[----:B------:R-:W-:Y:S03]  /*4cb0*/  LOP3.LUT R112, R186, UR18, R177, 0x96, !PT ;  /* 0x00000012ba707c12 */ /* 0x000fe6000f8e96b1 */
[----:B------:R-:W-:Y:S01]  /*4cc0*/  MUFU.EX2 R34, R82 ;  /* 0x0000005200227308 */ /* 0x000fe20000000800 */
[----:B------:R-:W-:Y:S01]  /*4cd0*/  PRMT R117, R176, 0x7772, RZ ;  /* 0x00007772b0757816 */ /* 0x000fe200000000ff */
[----:B-1----:R-:W-:Y:S01]  /*4ce0*/  @!P0 FADD.FTZ R66, -R66, -RZ ;  /* 0x800000ff42428221 */ /* 0x002fe20000010100 */
[----:B------:R-:W-:Y:S01]  /*4cf0*/  PRMT R115, R176, 0x7773, RZ ;  /* 0x00007773b0737816 */ /* 0x000fe200000000ff */
[----:B------:R-:W-:Y:S01]  /*4d00*/  IMAD.WIDE.U32 R176, R58, -0x2daee0ad, RZ ;  /* 0xd2511f533ab07825 */ /* 0x000fe200078e00ff */
[----:B------:R-:W-:Y:S05]  /*4d10*/  LOP3.LUT R59, R178, UR18, R127, 0x96, !PT ;  /* 0x00000012b23b7c12 */ /* 0x000fea000f8e967f */
[----:B------:R1:W-:Y:S01]  /*4d20*/  MUFU.EX2 R60, R14 ;  /* 0x0000000e003c7308 */ /* 0x0003e20000000800 */
[C---:B------:R-:W-:Y:S02]  /*4d30*/  PRMT R119, R126.reuse, 0x7770, RZ ;  /* 0x000077707e777816 */ /* 0x040fe400000000ff */
[C---:B------:R-:W-:Y:S07]  /*4d40*/  PRMT R106, R126.reuse, 0x7771, RZ ;  /* 0x000077717e6a7816 */ /* 0x040fee00000000ff */
[----:B------:R-:W-:Y:S01]  /*4d50*/  MUFU.EX2 R22, R11 ;  /* 0x0000000b00167308 */ /* 0x000fe20000000800 */
[C---:B------:R-:W-:Y:S02]  /*4d60*/  PRMT R62, R126.reuse, 0x7772, RZ ;  /* 0x000077727e3e7816 */ /* 0x040fe400000000ff */
[----:B--2---:R-:W-:Y:S01]  /*4d70*/  PRMT R105, R126, 0x7773, RZ ;  /* 0x000077737e697816 */ /* 0x004fe200000000ff */
[----:B------:R-:W-:Y:S01]  /*4d80*/  IMAD.WIDE.U32 R126, R47, -0x2daee0ad, RZ ;  /* 0xd2511f532f7e7825 */ /* 0x000fe200078e00ff */
[----:B------:R-:W-:Y:S05]  /*4d90*/  ISETP.GT.U32.AND P2, PT, R121, UR9, PT ;  /* 0x0000000979007c0c */ /* 0x000fea000bf44070 */
[----:B------:R2:W2:Y:S01]  /*4da0*/  MUFU.EX2 R47, R86 ;  /* 0x00000056002f7308 */ /* 0x0004a20000000800 */
[----:B------:R-:W-:Y:S02]  /*4db0*/  ISETP.GT.U32.AND P4, PT, R117, UR9, PT ;  /* 0x0000000975007c0c */ /* 0x000fe4000bf84070 */
[----:B------:R-:W-:Y:S01]  /*4dc0*/  ISETP.GT.U32.AND P3, PT, R115, UR9, PT ;  /* 0x0000000973007c0c */ /* 0x000fe2000bf64070 */
[----:B-1----:R-:W-:Y:S01]  /*4dd0*/  IMAD.MOV.U32 R14, RZ, RZ, 0x10 ;  /* 0x00000010ff0e7424 */ /* 0x002fe200078e00ff */
[----:B------:R-:W-:Y:S05]  /*4de0*/  ISETP.LE.U32.AND P6, PT, R119, UR9, PT ;  /* 0x0000000977007c0c */ /* 0x000fea000bfc3070 */
[----:B------:R-:W-:Y:S01]  /*4df0*/  MUFU.EX2 R41, R83 ;  /* 0x0000005300297308 */ /* 0x000fe20000000800 */
[----:B------:R-:W-:Y:S02]  /*4e00*/  LOP3.LUT R58, R176, UR18, R127, 0x96, !PT ;  /* 0x00000012b03a7c12 */ /* 0x000fe4000f8e967f */
[C---:B------:R-:W-:Y:S07]  /*4e10*/  PRMT R121, R126.reuse, 0x7770, RZ ;  /* 0x000077707e797816 */ /* 0x040fee00000000ff */
[----:B------:R-:W-:Y:S01]  /*4e20*/  MUFU.EX2 R244, R244 ;  /* 0x000000f400f47308 */ /* 0x000fe20000000800 */
[C---:B------:R-:W-:Y:S01]  /*4e30*/  PRMT R119, R126.reuse, 0x7771, RZ ;  /* 0x000077717e777816 */ /* 0x040fe200000000ff */
[----:B---3--:R-:W-:Y:S01]  /*4e40*/  @P2 FADD.FTZ R23, -R23, -RZ ;  /* 0x800000ff17172221 */ /* 0x008fe20000010100 */
[----:B------:R-:W-:Y:S01]  /*4e50*/  PRMT R117, R126, 0x7772, RZ ;  /* 0x000077727e757816 */ /* 0x000fe200000000ff */
[----:B------:R-:W-:Y:S01]  /*4e60*/  @P4 FADD.FTZ R54, -R54, -RZ ;  /* 0x800000ff36364221 */ /* 0x000fe20000010100 */
[----:B------:R-:W-:Y:S01]  /*4e70*/  PRMT R115, R126, 0x7773, RZ ;  /* 0x000077737e737816 */ /* 0x000fe200000000ff */
[----:B------:R-:W-:Y:S01]  /*4e80*/  IMAD.WIDE.U32 R126, R10, -0x2daee0ad, RZ ;  /* 0xd2511f530a7e7825 */ /* 0x000fe200078e00ff */
[----:B------:R-:W-:Y:S03]  /*4e90*/  ISETP.GT.U32.AND P1, PT, R62, UR9, PT ;  /* 0x000000093e007c0c */ /* 0x000fe6000bf24070 */
[----:B------:R-:W-:Y:S01]  /*4ea0*/  MUFU.EX2 R36, R72 ;  /* 0x0000004800247308 */ /* 0x000fe20000000800 */
[----:B------:R-:W-:Y:S01]  /*4eb0*/  ISETP.GT.U32.AND P0, PT, R105, UR9, PT ;  /* 0x0000000969007c0c */ /* 0x000fe2000bf04070 */
[----:B------:R-:W-:Y:S01]  /*4ec0*/  @P3 FADD.FTZ R21, -R21, -RZ ;  /* 0x800000ff15153221 */ /* 0x000fe20000010100 */
[----:B------:R-:W-:Y:S07]  /*4ed0*/  LOP3.LUT R10, R122, UR19, R127, 0x96, !PT ;  /* 0x000000137a0a7c12 */ /* 0x000fee000f8e967f */
[----:B------:R-:W1:Y:S01]  /*4ee0*/  MUFU.EX2 R62, R87 ;  /* 0x00000057003e7308 */ /* 0x000e620000000800 */
[----:B------:R-:W-:Y:S01]  /*4ef0*/  ISETP.GT.U32.AND P5, PT, R106, UR9, PT ;  /* 0x000000096a007c0c */ /* 0x000fe2000bfa4070 */
[----:B----4-:R-:W-:Y:S01]  /*4f00*/  @!P6 FADD.FTZ R245, -R245, -RZ ;  /* 0x800000fff5f5e221 */ /* 0x010fe20000010100 */
[----:B------:R-:W-:Y:S07]  /*4f10*/  LOP3.LUT R122, R112, 0xff, RZ, 0xc0, !PT ;  /* 0x000000ff707a7812 */ /* 0x000fee00078ec0ff */
[----:B------:R-:W-:Y:S01]  /*4f20*/  MUFU.EX2 R24, R103 ;  /* 0x0000006700187308 */ /* 0x000fe20000000800 */
[----:B--2---:R-:W-:Y:S02]  /*4f30*/  SHF.R.U32.HI R86, RZ, 0x18, R112 ;  /* 0x00000018ff567819 */ /* 0x004fe40000011670 */
[----:B------:R-:W-:Y:S01]  /*4f40*/  ISETP.LE.U32.AND P2, PT, R122, UR9, PT ;  /* 0x000000097a007c0c */ /* 0x000fe2000bf43070 */
[----:B------:R-:W-:Y:S01]  /*4f50*/  IMAD.WIDE.U32 R122, R63, -0x326172a9, RZ ;  /* 0xcd9e8d573f7a7825 */ /* 0x000fe200078e00ff */
[----:B------:R-:W-:Y:S05]  /*4f60*/  ISETP.LE.U32.AND P4, PT, R86, UR9, PT ;  /* 0x0000000956007c0c */ /* 0x000fea000bf83070 */
[----:B------:R-:W2:Y:S01]  /*4f70*/  MUFU.EX2 R63, R80 ;  /* 0x00000050003f7308 */ /* 0x000ea20000000800 */
[----:B------:R-:W-:Y:S01]  /*4f80*/  ISETP.LE.U32.AND P3, PT, R121, UR9, PT ;  /* 0x0000000979007c0c */ /* 0x000fe2000bf63070 */
[----:B------:R-:W-:Y:S01]  /*4f90*/  @P0 FADD.FTZ R47, -R47, -RZ ;  /* 0x800000ff2f2f0221 */ /* 0x000fe20000010100 */
[----:B------:R-:W-:Y:S01]  /*4fa0*/  LOP3.LUT R85, R59, 0xff, RZ, 0xc0, !PT ;  /* 0x000000ff3b557812 */ /* 0x000fe200078ec0ff */
[----:B------:R-:W-:Y:S01]  /*4fb0*/  @P5 FADD.FTZ R246, -R246, -RZ ;  /* 0x800000fff6f65221 */ /* 0x000fe20000010100 */
[----:B------:R-:W-:Y:S01]  /*4fc0*/  LOP3.LUT R90, R124, UR19, R177, 0x96, !PT ;  /* 0x000000137c5a7c12 */ /* 0x000fe2000f8e96b1 */
[----:B------:R-:W-:Y:S01]  /*4fd0*/  IMAD.WIDE.U32 R124, R46, -0x2daee0ad, RZ ;  /* 0xd2511f532e7c7825 */ /* 0x000fe200078e00ff */
[----:B------:R-:W-:Y:S03]  /*4fe0*/  ISETP.LE.U32.AND P0, PT, R85, UR9, PT ;  /* 0x0000000955007c0c */ /* 0x000fe6000bf03070 */
[----:B------:R-:W-:Y:S01]  /*4ff0*/  MUFU.EX2 R4, R78 ;  /* 0x0000004e00047308 */ /* 0x000fe20000000800 */
[----:B------:R-:W-:Y:S01]  /*5000*/  ISETP.GT.U32.AND P5, PT, R117, UR9, PT ;  /* 0x0000000975007c0c */ /* 0x000fe2000bfa4070 */
[----:B-1----:R-:W-:Y:S01]  /*5010*/  @P1 FADD.FTZ R62, -R62, -RZ ;  /* 0x800000ff3e3e1221 */ /* 0x002fe20000010100 */
[----:B------:R-:W-:Y:S01]  /*5020*/  ISETP.GT.U32.AND P1, PT, R115, UR9, PT ;  /* 0x0000000973007c0c */ /* 0x000fe2000bf24070 */
[----:B------:R-:W-:Y:S01]  /*5030*/  @!P2 FADD.FTZ R55, -R55, -RZ ;  /* 0x800000ff3737a221 */ /* 0x000fe20000010100 */
[----:B------:R-:W-:Y:S01]  /*5040*/  SHF.R.U32.HI R85, RZ, 0x18, R59 ;  /* 0x00000018ff557819 */ /* 0x000fe2000001163b */
[----:B------:R-:W-:Y:S01]  /*5050*/  @!P4 FADD.FTZ R49, -R49, -RZ ;  /* 0x800000ff3131c221 */ /* 0x000fe20000010100 */
[C---:B------:R-:W-:Y:S01]  /*5060*/  PRMT R106, R124.reuse, 0x7770, RZ ;  /* 0x000077707c6a7816 */ /* 0x040fe200000000ff */
[----:B------:R-:W-:Y:S01]  /*5070*/  @!P3 FADD.FTZ R35, -R35, -RZ ;  /* 0x800000ff2323b221 */ /* 0x000fe20000010100 */
[----:B------:R-:W-:Y:S01]  /*5080*/  ISETP.LE.U32.AND P2, PT, R85, UR9, PT ;  /* 0x0000000955007c0c */ /* 0x000fe2000bf43070 */
[----:B------:R-:W-:Y:S01]  /*5090*/  MUFU.EX2 R27, R27 ;  /* 0x0000001b001b7308 */ /* 0x000fe20000000800 */
[----:B------:R-:W-:Y:S01]  /*50a0*/  PRMT R105, R124, 0x7771, RZ ;  /* 0x000077717c697816 */ /* 0x000fe200000000ff */
[----:B------:R-:W-:Y:S01]  /*50b0*/  @!P0 FADD.FTZ R248, -R248, -RZ ;  /* 0x800000fff8f88221 */ /* 0x000fe20000010100 */
[----:B------:R-:W-:Y:S01]  /*50c0*/  LOP3.LUT R85, R120, UR16, R123, 0x96, !PT ;  /* 0x0000001078557c12 */ /* 0x000fe2000f8e967b */
[----:B------:R-:W-:Y:S01]  /*50d0*/  IMAD.WIDE.U32 R120, R42, -0x326172a9, RZ ;  /* 0xcd9e8d572a787825 */ /* 0x000fe200078e00ff */
[----:B------:R-:W-:Y:S05]  /*50e0*/  ISETP.LE.U32.AND P4, PT, R106, UR9, PT ;  /* 0x000000096a007c0c */ /* 0x000fea000bf83070 */
[----:B------:R-:W1:Y:S01]  /*50f0*/  MUFU.EX2 R42, R107 ;  /* 0x0000006b002a7308 */ /* 0x000e620000000800 */
[----:B------:R-:W-:Y:S01]  /*5100*/  ISETP.GT.U32.AND P3, PT, R105, UR9, PT ;  /* 0x0000000969007c0c */ /* 0x000fe2000bf64070 */
[----:B------:R-:W-:Y:S01]  /*5110*/  @P5 FADD.FTZ R29, -R29, -RZ ;  /* 0x800000ff1d1d5221 */ /* 0x000fe20000010100 */
[----:B------:R-:W-:Y:S01]  /*5120*/  PRMT R87, R124, 0x7773, RZ ;  /* 0x000077737c577816 */ /* 0x000fe200000000ff */
[----:B------:R-:W-:Y:S01]  /*5130*/  @P1 FADD.FTZ R25, -R25, -RZ ;  /* 0x800000ff19191221 */ /* 0x000fe20000010100 */
[C---:B------:R-:W-:Y:S01]  /*5140*/  PRMT R113, R122.reuse, 0x7770, RZ ;  /* 0x000077707a717816 */ /* 0x040fe200000000ff */
[----:B--2---:R-:W-:Y:S01]  /*5150*/  @!P2 FADD.FTZ R63, -R63, -RZ ;  /* 0x800000ff3f3fa221 */ /* 0x004fe20000010100 */
[----:B------:R-:W-:Y:S03]  /*5160*/  ISETP.GT.U32.AND P5, PT, R87, UR9, PT ;  /* 0x0000000957007c0c */ /* 0x000fe6000bfa4070 */
[----:B------:R-:W-:Y:S01]  /*5170*/  MUFU.EX2 R30, R30 ;  /* 0x0000001e001e7308 */ /* 0x000fe20000000800 */
[----:B------:R-:W-:Y:S02]  /*5180*/  ISETP.LE.U32.AND P1, PT, R113, UR9, PT ;  /* 0x0000000971007c0c */ /* 0x000fe4000bf23070 */
[----:B------:R-:W-:Y:S01]  /*5190*/  PRMT R106, R122, 0x7772, RZ ;  /* 0x000077727a6a7816 */ /* 0x000fe200000000ff */
[----:B------:R-:W-:Y:S01]  /*51a0*/  @!P4 FADD.FTZ R31, -R31, -RZ ;  /* 0x800000ff1f1fc221 */ /* 0x000fe20000010100 */
[----:B------:R-:W-:Y:S01]  /*51b0*/  PRMT R87, R112, 0x7632, R87 ;  /* 0x0000763270577816 */ /* 0x000fe20000000057 */
[----:B-1----:R-:W-:Y:S01]  /*51c0*/  @P3 FADD.FTZ R42, -R42, -RZ ;  /* 0x800000ff2a2a3221 */ /* 0x002fe20000010100 */
[----:B------:R-:W-:Y:S03]  /*51d0*/  PRMT R104, R122, 0x7773, RZ ;  /* 0x000077737a687816 */ /* 0x000fe600000000ff */
[----:B------:R-:W-:Y:S01]  /*51e0*/  MUFU.EX2 R15, R15 ;  /* 0x0000000f000f7308 */ /* 0x000fe20000000800 */
[----:B------:R-:W-:Y:S01]  /*51f0*/  ISETP.GT.U32.AND P2, PT, R106, UR9, PT ;  /* 0x000000096a007c0c */ /* 0x000fe2000bf44070 */
[----:B------:R-:W-:Y:S01]  /*5200*/  IMAD.WIDE.U32 R106, R90, -0x326172a9, RZ ;  /* 0xcd9e8d575a6a7825 */ /* 0x000fe200078e00ff */
[----:B------:R-:W-:Y:S07]  /*5210*/  LOP3.LUT R87, R87, 0xff, RZ, 0xc0, !PT ;  /* 0x000000ff57577812 */ /* 0x000fee00078ec0ff */
[----:B------:R-:W1:Y:S01]  /*5220*/  MUFU.EX2 R26, R26 ;  /* 0x0000001a001a7308 */ /* 0x000e620000000800 */
[----:B------:R-:W-:Y:S01]  /*5230*/  ISETP.GT.U32.AND P4, PT, R104, UR9, PT ;  /* 0x0000000968007c0c */ /* 0x000fe2000bf84070 */
[----:B------:R-:W-:Y:S01]  /*5240*/  @!P1 FADD.FTZ R8, -R8, -RZ ;  /* 0x800000ff08089221 */ /* 0x000fe20000010100 */
[----:B------:R-:W-:Y:S02]  /*5250*/  ISETP.LE.U32.AND P3, PT, R87, UR9, PT ;  /* 0x0000000957007c0c */ /* 0x000fe4000bf63070 */
[----:B------:R-:W-:Y:S02]  /*5260*/  LOP3.LUT R75, R58, 0xff, RZ, 0xc0, !PT ;  /* 0x000000ff3a4b7812 */ /* 0x000fe400078ec0ff */
[----:B------:R-:W-:Y:S02]  /*5270*/  PRMT R110, R122, 0x7771, RZ ;  /* 0x000077717a6e7816 */ /* 0x000fe400000000ff */
[----:B------:R-:W-:Y:S01]  /*5280*/  ISETP.LE.U32.AND P1, PT, R75, UR9, PT ;  /* 0x000000094b007c0c */ /* 0x000fe2000bf23070 */
[----:B------:R-:W-:Y:S01]  /*5290*/  @P2 FADD.FTZ R65, -R65, -RZ ;  /* 0x800000ff41412221 */ /* 0x000fe20000010100 */
[----:B------:R-:W-:Y:S02]  /*52a0*/  PRMT R109, R120, 0x7770, RZ ;  /* 0x00007770786d7816 */ /* 0x000fe400000000ff */
[----:B------:R-:W-:Y:S01]  /*52b0*/  ISETP.GT.U32.AND P0, PT, R110, UR9, PT ;  /* 0x000000096e007c0c */ /* 0x000fe2000bf04070 */
[----:B------:R-:W-:Y:S01]  /*52c0*/  @P4 FADD.FTZ R61, -R61, -RZ ;  /* 0x800000ff3d3d4221 */ /* 0x000fe20000010100 */
[C---:B------:R-:W-:Y:S01]  /*52d0*/  PRMT R108, R120.reuse, 0x7771, RZ ;  /* 0x00007771786c7816 */ /* 0x040fe200000000ff */
[----:B------:R-:W-:Y:S01]  /*52e0*/  @!P3 FADD.FTZ R51, -R51, -RZ ;  /* 0x800000ff3333b221 */ /* 0x000fe20000010100 */
[----:B------:R-:W-:Y:S01]  /*52f0*/  PRMT R105, R120, 0x7772, RZ ;  /* 0x0000777278697816 */ /* 0x000fe200000000ff */
[----:B-1----:R-:W-:Y:S01]  /*5300*/  @P5 FADD.FTZ R26, -R26, -RZ ;  /* 0x800000ff1a1a5221 */ /* 0x002fe20000010100 */
[----:B------:R-:W-:Y:S02]  /*5310*/  ISETP.LE.U32.AND P2, PT, R109, UR9, PT ;  /* 0x000000096d007c0c */ /* 0x000fe4000bf43070 */
[----:B------:R-:W-:Y:S01]  /*5320*/  ISETP.GT.U32.AND P4, PT, R108, UR9, PT ;  /* 0x000000096c007c0c */ /* 0x000fe2000bf84070 */
[----:B------:R-:W-:Y:S01]  /*5330*/  @!P1 FADD.FTZ R45, -R45, -RZ ;  /* 0x800000ff2d2d9221 */ /* 0x000fe20000010100 */
[----:B------:R-:W-:Y:S01]  /*5340*/  ISETP.GT.U32.AND P3, PT, R105, UR9, PT ;  /* 0x0000000969007c0c */ /* 0x000fe2000bf64070 */
[----:B------:R-:W-:Y:S01]  /*5350*/  IMAD.WIDE.U32 R104, R10, -0x326172a9, RZ ;  /* 0xcd9e8d570a687825 */ /* 0x000fe200078e00ff */
[----:B------:R-:W-:Y:S01]  /*5360*/  PRMT R86, R120, 0x7773, RZ ;  /* 0x0000777378567816 */ /* 0x000fe200000000ff */
[----:B------:R-:W1:Y:S01]  /*5370*/  MUFU.EX2 R10, R88 ;  /* 0x00000058000a7308 */ /* 0x000e620000000800 */
[----:B------:R-:W-:Y:S01]  /*5380*/  SHF.R.U32.HI R76, RZ, 0x18, R58 ;  /* 0x00000018ff4c7819 */ /* 0x000fe2000001163a */
[----:B------:R-:W-:Y:S01]  /*5390*/  @P0 FADD.FTZ R67, -R67, -RZ ;  /* 0x800000ff43430221 */ /* 0x000fe20000010100 */
[----:B------:R-:W-:Y:S02]  /*53a0*/  ISETP.GT.U32.AND P6, PT, R119, UR9, PT ;  /* 0x0000000977007c0c */ /* 0x000fe4000bfc4070 */
[----:B------:R-:W-:Y:S01]  /*53b0*/  ISETP.GT.U32.AND P1, PT, R86, UR9, PT ;  /* 0x0000000956007c0c */ /* 0x000fe2000bf24070 */
[----:B------:R-:W-:Y:S01]  /*53c0*/  @!P2 FADD.FTZ R252, -R252, -RZ ;  /* 0x800000fffcfca221 */ /* 0x000fe20000010100 */
[----:B------:R-:W-:Y:S01]  /*53d0*/  SHF.R.U32.HI R100, RZ, 0x18, R85 ;  /* 0x00000018ff647819 */ /* 0x000fe20000011655 */
[----:B------:R-:W-:Y:S01]  /*53e0*/  @P4 FADD.FTZ R251, -R251, -RZ ;  /* 0x800000fffbfb4221 */ /* 0x000fe20000010100 */
[----:B------:R-:W-:Y:S01]  /*53f0*/  ISETP.LE.U32.AND P0, PT, R76, UR9, PT ;  /* 0x000000094c007c0c */ /* 0x000fe2000bf03070 */
[----:B------:R-:W-:Y:S01]  /*5400*/  @P3 FADD.FTZ R250, -R250, -RZ ;  /* 0x800000fffafa3221 */ /* 0x000fe20000010100 */
[C---:B------:R-:W-:Y:S02]  /*5410*/  PRMT R87, R104.reuse, 0x7770, RZ ;  /* 0x0000777068577816 */ /* 0x040fe400000000ff */
[C---:B------:R-:W-:Y:S02]  /*5420*/  PRMT R86, R104.reuse, 0x7771, RZ ;  /* 0x0000777168567816 */ /* 0x040fe400000000ff */
[C---:B------:R-:W-:Y:S01]  /*5430*/  PRMT R76, R104.reuse, 0x7772, RZ ;  /* 0x00007772684c7816 */ /* 0x040fe200000000ff */
[----:B------:R-:W-:Y:S01]  /*5440*/  @P6 FADD.FTZ R33, -R33, -RZ ;  /* 0x800000ff21216221 */ /* 0x000fe20000010100 */
[----:B------:R-:W-:Y:S01]  /*5450*/  PRMT R75, R104, 0x7773, RZ ;  /* 0x00007773684b7816 */ /* 0x000fe200000000ff */
[----:B------:R-:W-:Y:S01]  /*5460*/  @P1 FADD.FTZ R249, -R249, -RZ ;  /* 0x800000fff9f91221 */ /* 0x000fe20000010100 */
[----:B------:R-:W-:Y:S02]  /*5470*/  PRMT R94, R106, 0x7770, RZ ;  /* 0x000077706a5e7816 */ /* 0x000fe400000000ff */
[----:B------:R-:W-:Y:S01]  /*5480*/  LOP3.LUT R104, R85, 0xff, RZ, 0xc0, !PT ;  /* 0x000000ff55687812 */ /* 0x000fe200078ec0ff */
[----:B------:R-:W-:Y:S01]  /*5490*/  @!P0 FADD.FTZ R37, -R37, -RZ ;  /* 0x800000ff25258221 */ /* 0x000fe20000010100 */
[----:B------:R-:W-:Y:S02]  /*54a0*/  ISETP.LE.U32.AND P2, PT, R100, UR9, PT ;  /* 0x0000000964007c0c */ /* 0x000fe4000bf43070 */
[----:B------:R-:W-:Y:S02]  /*54b0*/  ISETP.LE.U32.AND P4, PT, R104, UR9, PT ;  /* 0x0000000968007c0c */ /* 0x000fe4000bf83070 */
[----:B------:R-:W-:Y:S02]  /*54c0*/  ISETP.LE.U32.AND P3, PT, R94, UR9, PT ;  /* 0x000000095e007c0c */ /* 0x000fe4000bf63070 */
[----:B------:R-:W-:Y:S02]  /*54d0*/  PRMT R89, R124, 0x7772, RZ ;  /* 0x000077727c597816 */ /* 0x000fe400000000ff */
[----:B------:R-:W-:Y:S02]  /*54e0*/  PRMT R93, R106, 0x7771, RZ ;  /* 0x000077716a5d7816 */ /* 0x000fe400000000ff */
[----:B------:R-:W-:Y:S02]  /*54f0*/  LOP3.LUT R112, R112, 0xffff, RZ, 0xc0, !PT ;  /* 0x0000ffff70707812 */ /* 0x000fe400078ec0ff */
[----:B------:R-:W-:Y:S01]  /*5500*/  ISETP.GT.U32.AND P6, PT, R89, UR9, PT ;  /* 0x0000000959007c0c */ /* 0x000fe2000bfc4070 */
[----:B------:R-:W-:Y:S01]  /*5510*/  @!P2 FADD.FTZ R20, -R20, -RZ ;  /* 0x800000ff1414a221 */ /* 0x000fe20000010100 */
[----:B------:R-:W-:Y:S01]  /*5520*/  ISETP.GT.U32.AND P1, PT, R93, UR9, PT ;  /* 0x000000095d007c0c */ /* 0x000fe2000bf24070 */
[----:B-1----:R-:W-:Y:S01]  /*5530*/  @!P4 FADD.FTZ R10, -R10, -RZ ;  /* 0x800000ff0a0ac221 */ /* 0x002fe20000010100 */
[----:B------:R-:W-:Y:S01]  /*5540*/  PRMT R89, R106, 0x7773, RZ ;  /* 0x000077736a597816 */ /* 0x000fe200000000ff */
[----:B------:R-:W-:Y:S01]  /*5550*/  @!P3 FADD.FTZ R40, -R40, -RZ ;  /* 0x800000ff2828b221 */ /* 0x000fe20000010100 */
[----:B------:R-:W-:Y:S02]  /*5560*/  SHF.R.U32.HI R73, RZ, 0x8, R112 ;  /* 0x00000008ff497819 */ /* 0x000fe40000011670 */
[----:B------:R-:W-:Y:S02]  /*5570*/  PRMT R88, R58, 0x7632, R88 ;  /* 0x000076323a587816 */ /* 0x000fe40000000058 */
[----:B------:R-:W-:Y:S02]  /*5580*/  ISETP.GT.U32.AND P2, PT, R89, UR9, PT ;  /* 0x0000000959007c0c */ /* 0x000fe4000bf44070 */
[----:B------:R-:W-:Y:S01]  /*5590*/  LOP3.LUT R73, R73, 0xffff, RZ, 0xc0, !PT ;  /* 0x0000ffff49497812 */ /* 0x000fe200078ec0ff */
[----:B------:R-:W-:Y:S01]  /*55a0*/  @P6 FADD.FTZ R15, -R15, -RZ ;  /* 0x800000ff0f0f6221 */ /* 0x000fe20000010100 */
[----:B------:R-:W-:Y:S01]  /*55b0*/  LOP3.LUT R88, R88, 0xff, RZ, 0xc0, !PT ;  /* 0x000000ff58587812 */ /* 0x000fe200078ec0ff */
[----:B------:R-:W-:Y:S01]  /*55c0*/  @P1 FADD.FTZ R28, -R28, -RZ ;  /* 0x800000ff1c1c1221 */ /* 0x000fe20000010100 */
[----:B------:R-:W-:Y:S02]  /*55d0*/  LOP3.LUT R80, R118, UR16, R121, 0x96, !PT ;  /* 0x0000001076507c12 */ /* 0x000fe4000f8e9679 */
[----:B------:R-:W-:Y:S02]  /*55e0*/  ISETP.LE.U32.AND P4, PT, R73, UR9, PT ;  /* 0x0000000949007c0c */ /* 0x000fe4000bf83070 */
[----:B------:R-:W-:Y:S02]  /*55f0*/  ISETP.LE.U32.AND P3, PT, R88, UR9, PT ;  /* 0x0000000958007c0c */ /* 0x000fe4000bf63070 */
[----:B------:R-:W-:Y:S01]  /*5600*/  LOP3.LUT R73, R80, 0xff, RZ, 0xc0, !PT ;  /* 0x000000ff50497812 */ /* 0x000fe200078ec0ff */
[----:B------:R-:W-:Y:S01]  /*5610*/  @P2 FADD.FTZ R12, -R12, -RZ ;  /* 0x800000ff0c0c2221 */ /* 0x000fe20000010100 */
[----:B------:R-:W-:Y:S02]  /*5620*/  SHF.R.U32.HI R79, RZ, 0x18, R80 ;  /* 0x00000018ff4f7819 */ /* 0x000fe40000011650 */
[----:B------:R-:W-:Y:S02]  /*5630*/  ISETP.LE.U32.AND P1, PT, R73, UR9, PT ;  /* 0x0000000949007c0c */ /* 0x000fe4000bf23070 */
[----:B------:R-:W-:Y:S02]  /*5640*/  ISETP.LE.U32.AND P2, PT, R79, UR9, PT ;  /* 0x000000094f007c0c */ /* 0x000fe4000bf43070 */
[----:B------:R-:W-:Y:S01]  /*5650*/  PRMT R74, R59, 0x7632, R74 ;  /* 0x000076323b4a7816 */ /* 0x000fe2000000004a */
[----:B------:R-:W-:Y:S01]  /*5660*/  @!P4 FADD.FTZ R53, -R53, -RZ ;  /* 0x800000ff3535c221 */ /* 0x000fe20000010100 */
[----:B------:R-:W-:Y:S01]  /*5670*/  ISETP.LE.U32.AND P4, PT, R87, UR9, PT ;  /* 0x0000000957007c0c */ /* 0x000fe2000bf83070 */
[----:B------:R-:W-:Y:S01]  /*5680*/  @!P3 FADD.FTZ R39, -R39, -RZ ;  /* 0x800000ff2727b221 */ /* 0x000fe20000010100 */
[----:B------:R-:W-:Y:S02]  /*5690*/  ISETP.GT.U32.AND P3, PT, R86, UR9, PT ;  /* 0x0000000956007c0c */ /* 0x000fe4000bf64070 */
[----:B------:R-:W-:Y:S02]  /*56a0*/  LOP3.LUT R59, R59, 0xffff, RZ, 0xc0, !PT ;  /* 0x0000ffff3b3b7812 */ /* 0x000fe400078ec0ff */
[----:B------:R-:W-:Y:S01]  /*56b0*/  LOP3.LUT R74, R74, 0xff, RZ, 0xc0, !PT ;  /* 0x000000ff4a4a7812 */ /* 0x000fe200078ec0ff */
[----:B------:R-:W-:Y:S01]  /*56c0*/  @!P1 FADD.FTZ R50, -R50, -RZ ;  /* 0x800000ff32329221 */ /* 0x000fe20000010100 */
[----:B------:R-:W-:Y:S01]  /*56d0*/  ISETP.GT.U32.AND P1, PT, R76, UR9, PT ;  /* 0x000000094c007c0c */ /* 0x000fe2000bf24070 */
[----:B------:R-:W-:Y:S01]  /*56e0*/  @!P2 FADD.FTZ R17, -R17, -RZ ;  /* 0x800000ff1111a221 */ /* 0x000fe20000010100 */
[--C-:B------:R-:W-:Y:S02]  /*56f0*/  SHF.R.U32.HI R70, RZ, 0x8, R59.reuse ;  /* 0x00000008ff467819 */ /* 0x100fe4000001163b */
[----:B------:R-:W-:Y:S01]  /*5700*/  PRMT R59, R85, 0x7632, R59 ;  /* 0x00007632553b7816 */ /* 0x000fe2000000003b */
[----:B------:R-:W-:Y:S01]  /*5710*/  @!P4 FADD.FTZ R18, -R18, -RZ ;  /* 0x800000ff1212c221 */ /* 0x000fe20000010100 */
[----:B------:R-:W-:Y:S01]  /*5720*/  ISETP.LE.U32.AND P0, PT, R74, UR9, PT ;  /* 0x000000094a007c0c */ /* 0x000fe2000bf03070 */
[----:B------:R-:W-:Y:S01]  /*5730*/  @P3 FADD.FTZ R7, -R7, -RZ ;  /* 0x800000ff07073221 */ /* 0x000fe20000010100 */
[----:B------:R-:W-:Y:S02]  /*5740*/  ISETP.GT.U32.AND P2, PT, R75, UR9, PT ;  /* 0x000000094b007c0c */ /* 0x000fe4000bf44070 */
[----:B------:R-:W-:Y:S02]  /*5750*/  LOP3.LUT R70, R70, 0xffff, RZ, 0xc0, !PT ;  /* 0x0000ffff46467812 */ /* 0x000fe400078ec0ff */
[----:B------:R-:W-:Y:S01]  /*5760*/  LOP3.LUT R59, R59, 0xff, RZ, 0xc0, !PT ;  /* 0x000000ff3b3b7812 */ /* 0x000fe200078ec0ff */
[----:B------:R-:W-:Y:S01]  /*5770*/  @P1 FADD.FTZ R6, -R6, -RZ ;  /* 0x800000ff06061221 */ /* 0x000fe20000010100 */
[----:B------:R-:W-:Y:S02]  /*5780*/  LOP3.LUT R74, R116, UR16, R107, 0x96, !PT ;  /* 0x00000010744a7c12 */ /* 0x000fe4000f8e966b */
[----:B------:R-:W-:Y:S02]  /*5790*/  ISETP.LE.U32.AND P4, PT, R70, UR9, PT ;  /* 0x0000000946007c0c */ /* 0x000fe4000bf83070 */
[----:B------:R-:W-:Y:S01]  /*57a0*/  ISETP.LE.U32.AND P3, PT, R59, UR9, PT ;  /* 0x000000093b007c0c */ /* 0x000fe2000bf63070 */
[----:B------:R-:W-:Y:S01]  /*57b0*/  @!P0 FADD.FTZ R244, -R244, -RZ ;  /* 0x800000fff4f48221 */ /* 0x000fe20000010100 */
[----:B------:R-:W-:Y:S01]  /*57c0*/  LOP3.LUT R59, R74, 0xff, RZ, 0xc0, !PT ;  /* 0x000000ff4a3b7812 */ /* 0x000fe200078ec0ff */
[----:B------:R-:W-:Y:S01]  /*57d0*/  @P2 FADD.FTZ R5, -R5, -RZ ;  /* 0x800000ff05052221 */ /* 0x000fe20000010100 */
[----:B------:R-:W-:Y:S02]  /*57e0*/  LOP3.LUT R58, R58, 0xffff, RZ, 0xc0, !PT ;  /* 0x0000ffff3a3a7812 */ /* 0x000fe400078ec0ff */
[----:B------:R-:W-:Y:S02]  /*57f0*/  ISETP.LE.U32.AND P1, PT, R59, UR9, PT ;  /* 0x000000093b007c0c */ /* 0x000fe4000bf23070 */
[----:B------:R-:W-:Y:S02]  /*5800*/  SHF.R.U32.HI R70, RZ, 0x18, R74 ;  /* 0x00000018ff467819 */ /* 0x000fe4000001164a */
[----:B------:R-:W-:Y:S01]  /*5810*/  SHF.R.U32.HI R58, RZ, 0x8, R58 ;  /* 0x00000008ff3a7819 */ /* 0x000fe2000001163a */
[----:B------:R-:W-:Y:S01]  /*5820*/  @!P4 FADD.FTZ R247, -R247, -RZ ;  /* 0x800000fff7f7c221 */ /* 0x000fe20000010100 */
[----:B------:R-:W-:Y:S01]  /*5830*/  ISETP.LE.U32.AND P2, PT, R70, UR9, PT ;  /* 0x0000000946007c0c */ /* 0x000fe2000bf43070 */
[----:B------:R-:W-:Y:S01]  /*5840*/  @!P3 FADD.FTZ R32, -R32, -RZ ;  /* 0x800000ff2020b221 */ /* 0x000fe20000010100 */
[----:B------:R-:W-:Y:S02]  /*5850*/  LOP3.LUT R58, R58, 0xffff, RZ, 0xc0, !PT ;  /* 0x0000ffff3a3a7812 */ /* 0x000fe400078ec0ff */
[----:B------:R-:W-:Y:S02]  /*5860*/  LOP3.LUT R114, R114, UR16, R105, 0x96, !PT ;  /* 0x0000001072727c12 */ /* 0x000fe4000f8e9669 */
[----:B------:R-:W-:Y:S01]  /*5870*/  ISETP.LE.U32.AND P4, PT, R58, UR9, PT ;  /* 0x000000093a007c0c */ /* 0x000fe2000bf83070 */
[----:B------:R-:W-:Y:S01]  /*5880*/  @!P1 FADD.FTZ R16, -R16, -RZ ;  /* 0x800000ff10109221 */ /* 0x000fe20000010100 */
[----:B------:R-:W-:Y:S02]  /*5890*/  LOP3.LUT R58, R114, 0xff, RZ, 0xc0, !PT ;  /* 0x000000ff723a7812 */ /* 0x000fe400078ec0ff */
[----:B------:R-:W-:Y:S02]  /*58a0*/  PRMT R59, R80, 0x7632, R59 ;  /* 0x00007632503b7816 */ /* 0x000fe4000000003b */
[----:B------:R-:W-:Y:S01]  /*58b0*/  ISETP.LE.U32.AND P1, PT, R58, UR9, PT ;  /* 0x000000093a007c0c */ /* 0x000fe2000bf23070 */
[----:B------:R-:W-:Y:S01]  /*58c0*/  @!P2 FADD.FTZ R44, -R44, -RZ ;  /* 0x800000ff2c2ca221 */ /* 0x000fe20000010100 */
[----:B------:R-:W-:Y:S02]  /*58d0*/  SHF.R.U32.HI R58, RZ, 0x18, R114 ;  /* 0x00000018ff3a7819 */ /* 0x000fe40000011672 */
[----:B------:R-:W-:Y:S02]  /*58e0*/  LOP3.LUT R80, R80, 0xffff, RZ, 0xc0, !PT ;  /* 0x0000ffff50507812 */ /* 0x000fe400078ec0ff */
[----:B------:R-:W-:Y:S01]  /*58f0*/  ISETP.LE.U32.AND P2, PT, R58, UR9, PT ;  /* 0x000000093a007c0c */ /* 0x000fe2000bf43070 */
[----:B------:R-:W-:Y:S01]  /*5900*/  @!P4 FADD.FTZ R41, -R41, -RZ ;  /* 0x800000ff2929c221 */ /* 0x000fe20000010100 */
[----:B------:R-:W-:Y:S02]  /*5910*/  SHF.R.U32.HI R80, RZ, 0x8, R80 ;  /* 0x00000008ff507819 */ /* 0x000fe40000011650 */
[----:B------:R-:W-:Y:S02]  /*5920*/  LOP3.LUT R59, R59, 0xff, RZ, 0xc0, !PT ;  /* 0x000000ff3b3b7812 */ /* 0x000fe400078ec0ff */
[----:B------:R-:W-:Y:S01]  /*5930*/  PRMT R43, R114, 0x7632, R43 ;  /* 0x00007632722b7816 */ /* 0x000fe2000000002b */
[----:B------:R-:W-:Y:S01]  /*5940*/  @!P1 FADD.FTZ R34, -R34, -RZ ;  /* 0x800000ff22229221 */ /* 0x000fe20000010100 */
[----:B------:R-:W-:Y:S02]  /*5950*/  LOP3.LUT R80, R80, 0xffff, RZ, 0xc0, !PT ;  /* 0x0000ffff50507812 */ /* 0x000fe400078ec0ff */
[----:B------:R-:W-:Y:S02]  /*5960*/  ISETP.LE.U32.AND P3, PT, R59, UR9, PT ;  /* 0x000000093b007c0c */ /* 0x000fe4000bf63070 */
[----:B------:R-:W-:Y:S01]  /*5970*/  LOP3.LUT R43, R43, 0xff, RZ, 0xc0, !PT ;  /* 0x000000ff2b2b7812 */ /* 0x000fe200078ec0ff */
[----:B------:R-:W-:Y:S01]  /*5980*/  @!P2 FADD.FTZ R9, -R9, -RZ ;  /* 0x800000ff0909a221 */ /* 0x000fe20000010100 */
[----:B------:R-:W-:Y:S02]  /*5990*/  PRMT R58, R74, 0x7632, R58 ;  /* 0x000076324a3a7816 */ /* 0x000fe4000000003a */
[----:B------:R-:W-:Y:S02]  /*59a0*/  ISETP.LE.U32.AND P1, PT, R80, UR9, PT ;  /* 0x0000000950007c0c */ /* 0x000fe4000bf23070 */
[----:B------:R-:W-:Y:S02]  /*59b0*/  ISETP.LE.U32.AND P2, PT, R43, UR9, PT ;  /* 0x000000092b007c0c */ /* 0x000fe4000bf43070 */
[----:B------:R-:W-:Y:S02]  /*59c0*/  LOP3.LUT R46, R126, UR18, R125, 0x96, !PT ;  /* 0x000000127e2e7c12 */ /* 0x000fe4000f8e967d */
[----:B------:R-:W-:Y:S01]  /*59d0*/  LOP3.LUT R58, R58, 0xff, RZ, 0xc0, !PT ;  /* 0x000000ff3a3a7812 */ /* 0x000fe200078ec0ff */
[----:B------:R-:W-:Y:S01]  /*59e0*/  @!P3 FADD.FTZ R38, -R38, -RZ ;  /* 0x800000ff2626b221 */ /* 0x000fe20000010100 */
[----:B------:R-:W-:Y:S02]  /*59f0*/  SHF.R.U32.HI R11, RZ, 0x18, R46 ;  /* 0x00000018ff0b7819 */ /* 0x000fe4000001162e */
[----:B------:R-:W-:Y:S02]  /*5a00*/  ISETP.LE.U32.AND P3, PT, R58, UR9, PT ;  /* 0x000000093a007c0c */ /* 0x000fe4000bf63070 */
[----:B------:R-:W-:Y:S01]  /*5a10*/  F2FP.RELU.F16.F32.PACK_AB R58, R20, R32 ;  /* 0x00000020143a723e */ /* 0x000fe200000008ff */
[----:B------:R-:W-:Y:S01]  /*5a20*/  @!P1 FADD.FTZ R19, -R19, -RZ ;  /* 0x800000ff13139221 */ /* 0x000fe20000010100 */
[----:B------:R-:W-:Y:S01]  /*5a30*/  LOP3.LUT P1, RZ, R206, 0x4, RZ, 0xc0, !PT ;  /* 0x00000004ceff7812 */ /* 0x000fe2000782c0ff */
[----:B------:R-:W-:Y:S01]  /*5a40*/  @!P2 FADD.FTZ R22, -R22, -RZ ;  /* 0x800000ff1616a221 */ /* 0x000fe20000010100 */
[----:B------:R-:W-:Y:S01]  /*5a50*/  ISETP.LE.U32.AND P2, PT, R11, UR9, PT ;  /* 0x000000090b007c0c */ /* 0x000fe2000bf43070 */
[----:B------:R1:W-:Y:S01]  /*5a60*/  STS [R209+0x400], R58 ;  /* 0x0004003ad1007388 */ /* 0x0003e20000000800 */
[----:B------:R-:W-:Y:S02]  /*5a70*/  SEL R11, R14, 0xfffffff0, !P1 ;  /* 0xfffffff00e0b7807 */ /* 0x000fe40004800000 */
[----:B------:R-:W-:Y:S02]  /*5a80*/  FSETP.GE.FTZ.AND P5, PT, R246, RZ, PT ;  /* 0x000000fff600720b */ /* 0x000fe40003fb6000 */
[----:B------:R-:W-:Y:S01]  /*5a90*/  LOP3.LUT R85, R85, 0xffff, RZ, 0xc0, !PT ;  /* 0x0000ffff55557812 */ /* 0x000fe200078ec0ff */
[--C-:B------:R-:W-:Y:S01]  /*5aa0*/  IMAD.IADD R14, R209, 0x1, R11.reuse ;  /* 0x00000001d10e7824 */ /* 0x100fe200078e020b */
[----:B------:R-:W-:Y:S01]  /*5ab0*/  LOP3.LUT R74, R74, 0xffff, RZ, 0xc0, !PT ;  /* 0x0000ffff4a4a7812 */ /* 0x000fe200078ec0ff */
[----:B------:R-:W-:Y:S01]  /*5ac0*/  IMAD.IADD R80, R212, 0x1, R11 ;  /* 0x00000001d4507824 */ /* 0x000fe200078e020b */
[----:B------:R-:W-:Y:S01]  /*5ad0*/  SHF.R.U32.HI R85, RZ, 0x8, R85 ;  /* 0x00000008ff557819 */ /* 0x000fe20000011655 */
[----:B------:R-:W-:Y:S01]  /*5ae0*/  @!P3 FADD.FTZ R60, -R60, -RZ ;  /* 0x800000ff3c3cb221 */ /* 0x000fe20000010100 */
[----:B------:R-:W-:Y:S01]  /*5af0*/  PRMT R90, R106, 0x7772, RZ ;  /* 0x000077726a5a7816 */ /* 0x000fe200000000ff */
[----:B------:R-:W-:Y:S01]  /*5b00*/  @!P2 FADD.FTZ R27, -R27, -RZ ;  /* 0x800000ff1b1ba221 */ /* 0x000fe20000010100 */
[----:B------:R-:W-:Y:S02]  /*5b10*/  FSETP.GE.FTZ.AND P2, PT, R32, RZ, PT ;  /* 0x000000ff2000720b */ /* 0x000fe40003f56000 */
[----:B------:R-:W-:Y:S02]  /*5b20*/  LOP3.LUT R85, R85, 0xffff, RZ, 0xc0, !PT ;  /* 0x0000ffff55557812 */ /* 0x000fe400078ec0ff */
[----:B------:R-:W-:Y:S02]  /*5b30*/  SHF.R.U32.HI R74, RZ, 0x8, R74 ;  /* 0x00000008ff4a7819 */ /* 0x000fe4000001164a */
[----:B------:R-:W-:Y:S02]  /*5b40*/  ISETP.LE.U32.AND P4, PT, R85, UR9, PT ;  /* 0x0000000955007c0c */ /* 0x000fe4000bf83070 */
[----:B------:R-:W-:Y:S02]  /*5b50*/  ISETP.GT.U32.AND P0, PT, R90, UR9, PT ;  /* 0x000000095a007c0c */ /* 0x000fe4000bf04070 */
[----:B------:R-:W-:Y:S02]  /*5b60*/  LOP3.LUT R74, R74, 0xffff, RZ, 0xc0, !PT ;  /* 0x0000ffff4a4a7812 */ /* 0x000fe400078ec0ff */
[----:B------:R-:W-:Y:S01]  /*5b70*/  LOP3.LUT R73, R46, 0xff, RZ, 0xc0, !PT ;  /* 0x000000ff2e497812 */ /* 0x000fe200078ec0ff */
[----:B-1----:R-:W-:Y:S01]  /*5b80*/  IMAD.IADD R58, R232, 0x1, R11 ;  /* 0x00000001e83a7824 */ /* 0x002fe200078e020b */
[C---:B------:R-:W-:Y:S02]  /*5b90*/  PRMT R43, R46.reuse, 0x7632, R43 ;  /* 0x000076322e2b7816 */ /* 0x040fe4000000002b */
[----:B------:R-:W-:Y:S02]  /*5ba0*/  LOP3.LUT R46, R46, 0xffff, RZ, 0xc0, !PT ;  /* 0x0000ffff2e2e7812 */ /* 0x000fe400078ec0ff */
[----:B------:R-:W-:Y:S01]  /*5bb0*/  LOP3.LUT R114, R114, 0xffff, RZ, 0xc0, !PT ;  /* 0x0000ffff72727812 */ /* 0x000fe200078ec0ff */
[----:B------:R-:W-:Y:S01]  /*5bc0*/  @!P4 FADD.FTZ R36, -R36, -RZ ;  /* 0x800000ff2424c221 */ /* 0x000fe20000010100 */
[----:B------:R-:W-:Y:S01]  /*5bd0*/  ISETP.LE.U32.AND P4, PT, R74, UR9, PT ;  /* 0x000000094a007c0c */ /* 0x000fe2000bf83070 */
[----:B------:R-:W-:Y:S01]  /*5be0*/  @P0 FADD.FTZ R24, -R24, -RZ ;  /* 0x800000ff18180221 */ /* 0x000fe20000010100 */
[----:B------:R-:W-:Y:S02]  /*5bf0*/  ISETP.LE.U32.AND P0, PT, R73, UR9, PT ;  /* 0x0000000949007c0c */ /* 0x000fe4000bf03070 */
[----:B------:R-:W-:Y:S02]  /*5c00*/  F2FP.RELU.F16.F32.PACK_AB R70, R36, R10 ;  /* 0x0000000a2446723e */ /* 0x000fe400000008ff */
[----:B------:R-:W-:Y:S02]  /*5c10*/  F2FP.RELU.F16.F32.PACK_AB R73, R61, R65 ;  /* 0x000000413d49723e */ /* 0x000fe400000008ff */
[----:B------:R-:W-:Y:S01]  /*5c20*/  LOP3.LUT R43, R43, 0xff, RZ, 0xc0, !PT ;  /* 0x000000ff2b2b7812 */ /* 0x000fe200078ec0ff */
[----:B------:R-:W-:Y:S01]  /*5c30*/  STS [R209], R70 ;  /* 0x00000046d1007388 */ /* 0x000fe20000000800 */
[----:B------:R-:W-:Y:S02]  /*5c40*/  SHF.R.U32.HI R46, RZ, 0x8, R46 ;  /* 0x00000008ff2e7819 */ /* 0x000fe4000001162e */
[----:B------:R-:W-:Y:S01]  /*5c50*/  F2FP.RELU.F16.F32.PACK_AB R75, R67, R8 ;  /* 0x00000008434b723e */ /* 0x000fe200000008ff */
[----:B------:R-:W-:Y:S01]  /*5c60*/  @!P4 FADD.FTZ R4, -R4, -RZ ;  /* 0x800000ff0404c221 */ /* 0x000fe20000010100 */
[----:B------:R-:W-:Y:S01]  /*5c70*/  SHF.R.U32.HI R114, RZ, 0x8, R114 ;  /* 0x00000008ff727819 */ /* 0x000fe20000011672 */
[----:B------:R1:W-:Y:S01]  /*5c80*/  STS [R14+0x400], R73 ;  /* 0x000400490e007388 */ /* 0x0003e20000000800 */
[----:B------:R-:W-:Y:S02]  /*5c90*/  ISETP.LE.U32.AND P4, PT, R43, UR9, PT ;  /* 0x000000092b007c0c */ /* 0x000fe4000bf83070 */
[----:B------:R-:W-:Y:S01]  /*5ca0*/  LOP3.LUT R43, R46, 0xffff, RZ, 0xc0, !PT ;  /* 0x0000ffff2e2b7812 */ /* 0x000fe200078ec0ff */
[----:B------:R2:W-:Y:S01]  /*5cb0*/  STS [R14], R75 ;  /* 0x0000004b0e007388 */ /* 0x0005e20000000800 */
[----:B------:R-:W-:Y:S02]  /*5cc0*/  F2FP.RELU.F16.F32.PACK_AB R68, R4, R16 ;  /* 0x000000100444723e */ /* 0x000fe400000008ff */
[----:B------:R-:W-:Y:S02]  /*5cd0*/  F2FP.RELU.F16.F32.PACK_AB R46, R44, R60 ;  /* 0x0000003c2c2e723e */ /* 0x000fe400000008ff */
[----:B------:R-:W-:Y:S01]  /*5ce0*/  LOP3.LUT R114, R114, 0xffff, RZ, 0xc0, !PT ;  /* 0x0000ffff72727812 */ /* 0x000fe200078ec0ff */
[----:B------:R-:W-:Y:S01]  /*5cf0*/  STS [R209+0x2000], R68 ;  /* 0x00200044d1007388 */ /* 0x000fe20000000800 */
[----:B------:R-:W-:Y:S02]  /*5d00*/  F2FP.RELU.F16.F32.PACK_AB R71, R28, R40 ;  /* 0x000000281c47723e */ /* 0x000fe400000008ff */
[----:B------:R-:W-:Y:S01]  /*5d10*/  ISETP.LE.U32.AND P3, PT, R114, UR9, PT ;  /* 0x0000000972007c0c */ /* 0x000fe2000bf63070 */
[----:B------:R3:W-:Y:S01]  /*5d20*/  STS [R209+0x2400], R46 ;  /* 0x0024002ed1007388 */ /* 0x0007e20000000800 */
[----:B------:R-:W-:Y:S01]  /*5d30*/  F2FP.RELU.F16.F32.PACK_AB R69, R12, R24 ;  /* 0x000000180c45723e */ /* 0x000fe200000008ff */
[----:B------:R-:W-:Y:S01]  /*5d40*/  @!P4 FADD.FTZ R30, -R30, -RZ ;  /* 0x800000ff1e1ec221 */ /* 0x000fe20000010100 */
[----:B------:R-:W-:Y:S01]  /*5d50*/  FSETP.GE.FTZ.AND P4, PT, R16, RZ, PT ;  /* 0x000000ff1000720b */ /* 0x000fe20003f96000 */
[----:B------:R4:W-:Y:S01]  /*5d60*/  STS [R14+0x2000], R71 ;  /* 0x002000470e007388 */ /* 0x0009e20000000800 */
[----:B------:R-:W-:Y:S02]  /*5d70*/  F2FP.RELU.F16.F32.PACK_AB R59, R53, R55 ;  /* 0x00000037353b723e */ /* 0x000fe400000008ff */
[----:B------:R-:W-:Y:S01]  /*5d80*/  F2FP.RELU.F16.F32.PACK_AB R81, R49, R51 ;  /* 0x000000333151723e */ /* 0x000fe200000008ff */
[----:B------:R4:W-:Y:S01]  /*5d90*/  STS [R14+0x2400], R69 ;  /* 0x002400450e007388 */ /* 0x0009e20000000800 */
[----:B------:R-:W-:Y:S02]  /*5da0*/  F2FP.RELU.F16.F32.PACK_AB R79, R41, R45 ;  /* 0x0000002d294f723e */ /* 0x000fe400000008ff */
[----:B-1----:R-:W-:Y:S01]  /*5db0*/  F2FP.RELU.F16.F32.PACK_AB R73, R23, R66 ;  /* 0x000000421749723e */ /* 0x002fe200000008ff */
[----:B------:R-:W-:Y:S01]  /*5dc0*/  @!P3 FADD.FTZ R13, -R13, -RZ ;  /* 0x800000ff0d0db221 */ /* 0x000fe20000010100 */
[----:B------:R-:W-:Y:S01]  /*5dd0*/  ISETP.LE.U32.AND P3, PT, R43, UR9, PT ;  /* 0x000000092b007c0c */ /* 0x000fe2000bf63070 */
[----:B------:R1:W-:Y:S01]  /*5de0*/  STS [R232], R59 ;  /* 0x0000003be8007388 */ /* 0x0003e20000000800 */
[----:B------:R-:W-:Y:S02]  /*5df0*/  F2FP.RELU.F16.F32.PACK_AB R43, R21, R54 ;  /* 0x00000036152b723e */ /* 0x000fe400000008ff */
[----:B--2---:R-:W-:Y:S01]  /*5e00*/  F2FP.RELU.F16.F32.PACK_AB R75, R37, R39 ;  /* 0x00000027254b723e */ /* 0x004fe200000008ff */
[----:B------:R2:W-:Y:S01]  /*5e10*/  STS [R232+0x400], R81 ;  /* 0x00040051e8007388 */ /* 0x0005e20000000800 */
[----:B------:R-:W-:Y:S03]  /*5e20*/  F2FP.RELU.F16.F32.PACK_AB R77, R33, R35 ;  /* 0x00000023214d723e */ /* 0x000fe600000008ff */
[----:B------:R2:W-:Y:S01]  /*5e30*/  STS [R58+0x400], R43 ;  /* 0x0004002b3a007388 */ /* 0x0005e20000000800 */
[----:B---3--:R-:W3:Y:S03]  /*5e40*/  MUFU.EX2 R46, R56 ;  /* 0x00000038002e7308 */ /* 0x008ee60000000800 */
[----:B------:R2:W-:Y:S01]  /*5e50*/  STS [R58], R73 ;  /* 0x000000493a007388 */ /* 0x0005e20000000800 */
[----:B----4-:R-:W-:Y:S03]  /*5e60*/  F2FP.RELU.F16.F32.PACK_AB R71, R25, R29 ;  /* 0x0000001d1947723e */ /* 0x010fe600000008ff */
[----:B------:R4:W-:Y:S01]  /*5e70*/  STS [R232+0x2000], R79 ;  /* 0x0020004fe8007388 */ /* 0x0009e20000000800 */
[----:B------:R-:W-:Y:S03]  /*5e80*/  F2FP.RELU.F16.F32.PACK_AB R69, R19, R50 ;  /* 0x000000321345723e */ /* 0x000fe600000008ff */
[----:B------:R4:W-:Y:S01]  /*5e90*/  STS [R232+0x2400], R75 ;  /* 0x0024004be8007388 */ /* 0x0009e20000000800 */
[----:B------:R-:W-:Y:S01]  /*5ea0*/  IMAD.IADD R14, R208, 0x1, R11 ;  /* 0x00000001d00e7824 */ /* 0x000fe200078e020b */
[----:B------:R-:W-:Y:S02]  /*5eb0*/  F2FP.RELU.F16.F32.PACK_AB R11, R246, R245 ;  /* 0x000000f5f60b723e */ /* 0x000fe400000008ff */
[----:B------:R4:W-:Y:S01]  /*5ec0*/  STS [R58+0x2000], R77 ;  /* 0x0020004d3a007388 */ /* 0x0009e20000000800 */
[----:B-1----:R-:W-:Y:S01]  /*5ed0*/  F2FP.RELU.F16.F32.PACK_AB R59, R17, R38 ;  /* 0x00000026113b723e */ /* 0x002fe200000008ff */
[----:B---3--:R-:W-:Y:S01]  /*5ee0*/  @!P0 FADD.FTZ R46, -R46, -RZ ;  /* 0x800000ff2e2e8221 */ /* 0x008fe20000010100 */
[----:B------:R-:W-:Y:S01]  /*5ef0*/  FSETP.GE.FTZ.AND P0, PT, R10, RZ, PT ;  /* 0x000000ff0a00720b */ /* 0x000fe20003f16000 */
[----:B------:R1:W-:Y:S01]  /*5f00*/  STS [R58+0x2400], R71 ;  /* 0x002400473a007388 */ /* 0x0003e20000000800 */
[----:B--2---:R-:W-:Y:S03]  /*5f10*/  F2FP.RELU.F16.F32.PACK_AB R81, R26, R15 ;  /* 0x0000000f1a51723e */ /* 0x004fe600000008ff */
[----:B------:R2:W-:Y:S01]  /*5f20*/  STS [R208], R69 ;  /* 0x00000045d0007388 */ /* 0x0005e20000000800 */
[----:B------:R3:W3:Y:S03]  /*5f30*/  MUFU.EX2 R43, R57 ;  /* 0x00000039002b7308 */ /* 0x0006e60000000800 */
[----:B------:R2:W-:Y:S01]  /*5f40*/  STS [R208+0x400], R59 ;  /* 0x0004003bd0007388 */ /* 0x0005e20000000800 */
[----:B------:R-:W-:Y:S02]  /*5f50*/  F2FP.RELU.F16.F32.PACK_AB R73, R249, R250 ;  /* 0x000000faf949723e */ /* 0x000fe400000008ff */
[----:B----4-:R-:W-:Y:S03]  /*5f60*/  F2FP.RELU.F16.F32.PACK_AB R79, R13, R34 ;  /* 0x000000220d4f723e */ /* 0x010fe600000008ff */
[----:B------:R4:W-:Y:S01]  /*5f70*/  STS [R14+0x400], R73 ;  /* 0x000400490e007388 */ /* 0x0009e20000000800 */
[----:B------:R-:W-:Y:S02]  /*5f80*/  F2FP.RELU.F16.F32.PACK_AB R75, R251, R252 ;  /* 0x000000fcfb4b723e */ /* 0x000fe400000008ff */
[----:B---3--:R-:W-:Y:S01]  /*5f90*/  F2FP.RELU.F16.F32.PACK_AB R57, R7, R18 ;  /* 0x000000120739723e */ /* 0x008fe200000008ff */
[----:B------:R-:W-:Y:S01]  /*5fa0*/  @!P3 FADD.FTZ R43, -R43, -RZ ;  /* 0x800000ff2b2bb221 */ /* 0x000fe20000010100 */
[----:B------:R-:W-:Y:S01]  /*5fb0*/  FSETP.GE.FTZ.AND P3, PT, R36, RZ, PT ;  /* 0x000000ff2400720b */ /* 0x000fe20003f76000 */
[----:B------:R-:W-:Y:S01]  /*5fc0*/  STS [R14], R75 ;  /* 0x0000004b0e007388 */ /* 0x000fe20000000800 */
[----:B------:R-:W-:Y:S02]  /*5fd0*/  F2FP.RELU.F16.F32.PACK_AB R77, R9, R22 ;  /* 0x00000016094d723e */ /* 0x000fe400000008ff */
[----:B-1----:R-:W-:Y:S01]  /*5fe0*/  F2FP.RELU.F16.F32.PACK_AB R71, R247, R248 ;  /* 0x000000f8f747723e */ /* 0x002fe200000008ff */
[----:B------:R-:W-:Y:S01]  /*5ff0*/  STS [R208+0x2000], R79 ;  /* 0x0020004fd0007388 */ /* 0x000fe20000000800 */
[----:B--2---:R-:W-:Y:S03]  /*6000*/  F2FP.RELU.F16.F32.PACK_AB R69, R5, R6 ;  /* 0x000000060545723e */ /* 0x004fe600000008ff */
[----:B------:R1:W-:Y:S01]  /*6010*/  STS [R208+0x2400], R77 ;  /* 0x0024004dd0007388 */ /* 0x0003e20000000800 */
[----:B------:R-:W-:Y:S03]  /*6020*/  F2FP.RELU.F16.F32.PACK_AB R59, R63, R244 ;  /* 0x000000f43f3b723e */ /* 0x000fe600000008ff */
[----:B------:R2:W-:Y:S04]  /*6030*/  STS [R14+0x2000], R57 ;  /* 0x002000390e007388 */ /* 0x0005e80000000800 */
[----:B------:R3:W-:Y:S01]  /*6040*/  STS [R14+0x2400], R69 ;  /* 0x002400450e007388 */ /* 0x0007e20000000800 */
[----:B----4-:R-:W-:Y:S03]  /*6050*/  F2FP.RELU.F16.F32.PACK_AB R73, R27, R30 ;  /* 0x0000001e1b49723e */ /* 0x010fe600000008ff */
[----:B------:R-:W-:Y:S04]  /*6060*/  STS [R212], R71 ;  /* 0x00000047d4007388 */ /* 0x000fe80000000800 */
[----:B------:R-:W-:Y:S04]  /*6070*/  STS [R212+0x400], R59 ;  /* 0x0004003bd4007388 */ /* 0x000fe80000000800 */
[----:B------:R4:W-:Y:S01]  /*6080*/  STS [R80], R11 ;  /* 0x0000000b50007388 */ /* 0x0009e20000000800 */
[----:B-1----:R-:W-:Y:S02]  /*6090*/  F2FP.RELU.F16.F32.PACK_AB R77, R42, R31 ;  /* 0x0000001f2a4d723e */ /* 0x002fe400000008ff */
[----:B--2---:R-:W-:Y:S02]  /*60a0*/  F2FP.RELU.F16.F32.PACK_AB R57, R47, R62 ;  /* 0x0000003e2f39723e */ /* 0x004fe400000008ff */
[----:B---3--:R-:W-:Y:S03]  /*60b0*/  F2FP.RELU.F16.F32.PACK_AB R69, R43, R46 ;  /* 0x0000002e2b45723e */ /* 0x008fe600000008ff */
[----:B------:R-:W-:Y:S04]  /*60c0*/  STS [R80+0x400], R57 ;  /* 0x0004003950007388 */ /* 0x000fe80000000800 */
[----:B------:R-:W-:Y:S04]  /*60d0*/  STS [R212+0x2000], R69 ;  /* 0x00200045d4007388 */ /* 0x000fe80000000800 */
[----:B------:R-:W-:Y:S01]  /*60e0*/  STS [R212+0x2400], R73 ;  /* 0x00240049d4007388 */ /* 0x000fe20000000800 */
[----:B----4-:R-:W-:Y:S03]  /*60f0*/  VIADD R11, R205, 0x4000 ;  /* 0x00004000cd0b7836 */ /* 0x010fe60000000000 */
[----:B------:R-:W-:Y:S01]  /*6100*/  STS [R80+0x2000], R77 ;  /* 0x0020004d50007388 */ /* 0x000fe20000000800 */
[----:B------:R-:W-:Y:S01]  /*6110*/  @P1 VIADD R184, R11, 0xffffffe0 ;  /* 0xffffffe00bb81836 */ /* 0x000fe20000000000 */
[--C-:B------:R-:W-:Y:S02]  /*6120*/  SHF.R.U32.HI R11, RZ, 0x4, R206.reuse ;  /* 0x00000004ff0b7819 */ /* 0x100fe400000116ce */
[----:B------:R-:W-:Y:S02]  /*6130*/  STS [R80+0x2400], R81 ;  /* 0x0024005150007388 */ /* 0x000fe40000000800 */
[----:B------:R-:W-:Y:S02]  /*6140*/  LOP3.LUT R11, R11, 0x8, RZ, 0xc0, !PT ;  /* 0x000000080b0b7812 */ /* 0x000fe400078ec0ff */
[----:B------:R-:W1:Y:S02]  /*6150*/  LDSM.16.M88.4 R124, [R205+0x4000] ;  /* 0x00400000cd7c783b */ /* 0x000e640000000200 */
[----:B------:R-:W-:Y:S06]  /*6160*/  LOP3.LUT R11, R11, 0x10, R206, 0xf8, !PT ;  /* 0x000000100b0b7812 */ /* 0x000fec00078ef8ce */
[----:B------:R-:W2:Y:S08]  /*6170*/  LDSM.16.M88.4 R120, [R205+0x5000] ;  /* 0x00500000cd78783b */ /* 0x000eb00000000200 */
[----:B------:R-:W3:Y:S08]  /*6180*/  LDSM.16.M88.4 R176, [R184] ;  /* 0x00000000b8b0783b */ /* 0x000ef00000000200 */
        /* <DEDUP_REMOVED lines=22> */
[----:B------:R-:W-:Y:S03]  /*62f0*/  FADD.FTZ R59, -R242, R59 ;  /* 0x0000003bf23b7221 */ /* 0x000fe60000010100 */
[-C--:B------:R-:W-:Y:S01]  /*6300*/  FSEL R56, R56, R243.reuse, P0 ;  /* 0x000000f338387208 */ /* 0x080fe20000000000 */
[C---:B------:R-:W-:Y:S04]  /*6310*/  HMMA.16816.F32 R76, R176.reuse, R182, R76 ;  /* 0x000000b6b04c723c */ /* 0x040fe8000000184c */
[----:B------:R-:W-:Y:S01]  /*6320*/  FSETP.GE.FTZ.AND P0, PT, R20, RZ, PT ;  /* 0x000000ff1400720b */ /* 0x000fe20003f16000 */
[----:B------:R-:W-:Y:S01]  /*6330*/  FMUL.FTZ R48, R10, R56 ;  /* 0x000000380a307220 */ /* 0x000fe20000410000 */
[----:B------:R-:W-:Y:S01]  /*6340*/  FSEL R57, R57, R243, P3 ;  /* 0x000000f339397208 */ /* 0x000fe20001800000 */
[C---:B------:R-:W-:Y:S01]  /*6350*/  IMAD.SHL.U32 R10, R206.reuse, 0x20, RZ ;  /* 0x00000020ce0a7824 */ /* 0x040fe200078e00ff */
[-C--:B------:R-:W-:Y:S01]  /*6360*/  FSEL R59, R59, R242.reuse, P0 ;  /* 0x000000f23b3b7208 */ /* 0x080fe20000000000 */
[-C--:B------:R-:W-:Y:S03]  /*6370*/  HMMA.16816.F32 R80, R176, R188.reuse, R80 ;  /* 0x000000bcb050723c */ /* 0x080fe60000001850 */
[----:B------:R-:W-:Y:S01]  /*6380*/  LOP3.LUT R11, R11, 0xc0, R10, 0xf8, !PT ;  /* 0x000000c00b0b7812 */ /* 0x000fe200078ef80a */
[----:B------:R-:W-:Y:S01]  /*6390*/  IMAD.SHL.U32 R56, R206, 0x4, RZ ;  /* 0x00000004ce387824 */ /* 0x000fe200078e00ff */
[----:B------:R-:W-:Y:S01]  /*63a0*/  FSETP.GE.FTZ.AND P3, PT, R4, RZ, PT ;  /* 0x000000ff0400720b */ /* 0x000fe20003f76000 */
[----:B------:R-:W-:Y:S01]  /*63b0*/  FADD.FTZ R70, -R215, R70 ;  /* 0x00000046d7467221 */ /* 0x000fe20000010100 */
[----:B------:R-:W-:Y:S01]  /*63c0*/  FSETP.GE.FTZ.AND P0, PT, R44, RZ, PT ;  /* 0x000000ff2c00720b */ /* 0x000fe20003f16000 */
[C---:B------:R-:W-:Y:S04]  /*63d0*/  HMMA.16816.F32 R84, R184.reuse, R188, R84 ;  /* 0x000000bcb854723c */ /* 0x040fe80000001854 */
[----:B------:R-:W-:Y:S01]  /*63e0*/  LOP3.LUT R11, R11, 0x18, R56, 0x78, !PT ;  /* 0x000000180b0b7812 */ /* 0x000fe200078e7838 */
[----:B------:R-:W-:Y:S01]  /*63f0*/  FADD.FTZ R68, -R237, R68 ;  /* 0x00000044ed447221 */ /* 0x000fe20000010100 */
[----:B------:R-:W-:Y:S01]  /*6400*/  FADD.FTZ R71, -R215, R71 ;  /* 0x00000047d7477221 */ /* 0x000fe20000010100 */
[----:B------:R-:W-:Y:S01]  /*6410*/  FMUL.FTZ R57, R36, R57 ;  /* 0x0000003924397220 */ /* 0x000fe20000410000 */
[----:B------:R-:W-:Y:S01]  /*6420*/  LOP3.LUT R10, R11, 0x120, R10, 0xf8, !PT ;  /* 0x000001200b0a7812 */ /* 0x000fe200078ef80a */
[-C--:B------:R-:W-:Y:S03]  /*6430*/  HMMA.16816.F32 R88, R184, R190.reuse, R88 ;  /* 0x000000beb858723c */ /* 0x080fe60000001858 */
[----:B------:R-:W-:Y:S01]  /*6440*/  FSEL R71, R71, R215, P0 ;  /* 0x000000d747477208 */ /* 0x000fe20000000000 */
[----:B------:R-:W-:Y:S01]  /*6450*/  FADD.FTZ R11, -R242, R58 ;  /* 0x0000003af20b7221 */ /* 0x000fe20000010100 */
[----:B------:R-:W-:Y:S01]  /*6460*/  FSETP.GE.FTZ.AND P0, PT, R12, RZ, PT ;  /* 0x000000ff0c00720b */ /* 0x000fe20003f16000 */
[----:B------:R-:W-:Y:S01]  /*6470*/  FADD.FTZ R58, -R237, R69 ;  /* 0x00000045ed3a7221 */ /* 0x000fe20000010100 */
[----:B------:R-:W-:Y:S01]  /*6480*/  FSEL R69, R68, R237, P4 ;  /* 0x000000ed44457208 */ /* 0x000fe20002000000 */
[C---:B------:R-:W-:Y:S04]  /*6490*/  HMMA.16816.F32 R92, R176.reuse, R190, R92 ;  /* 0x000000beb05c723c */ /* 0x040fe8000000185c */
[----:B------:R-:W-:Y:S01]  /*64a0*/  FSEL R11, R11, R242, P2 ;  /* 0x000000f20b0b7208 */ /* 0x000fe20001000000 */
[----:B------:R-:W-:Y:S01]  /*64b0*/  FADD.FTZ R73, -R237, R73 ;  /* 0x00000049ed497221 */ /* 0x000fe20000010100 */
[----:B------:R-:W-:Y:S01]  /*64c0*/  FSETP.GE.FTZ.AND P2, PT, R60, RZ, PT ;  /* 0x000000ff3c00720b */ /* 0x000fe20003f56000 */
[----:B------:R-:W-:Y:S01]  /*64d0*/  FMUL.FTZ R59, R20, R59 ;  /* 0x0000003b143b7220 */ /* 0x000fe20000410000 */
[----:B------:R-:W-:Y:S01]  /*64e0*/  FSEL R58, R58, R237, P3 ;  /* 0x000000ed3a3a7208 */ /* 0x000fe20001800000 */
[----:B------:R-:W-:Y:S01]  /*64f0*/  FMUL.FTZ R11, R32, R11 ;  /* 0x0000000b200b7220 */ /* 0x000fe20000410000 */
[----:B------:R-:W-:Y:S01]  /*6500*/  FSEL R70, R70, R215, P2 ;  /* 0x000000d746467208 */ /* 0x000fe20001000000 */
[----:B------:R-:W-:Y:S01]  /*6510*/  FADD.FTZ R74, -R215, R74 ;  /* 0x0000004ad74a7221 */ /* 0x000fe20000010100 */
[----:B------:R-:W-:Y:S01]  /*6520*/  FSETP.GE.FTZ.AND P3, PT, R28, RZ, PT ;  /* 0x000000ff1c00720b */ /* 0x000fe20003f76000 */
[----:B------:R-:W-:Y:S01]  /*6530*/  FADD.FTZ R72, -R237, R72 ;  /* 0x00000048ed487221 */ /* 0x000fe20000010100 */
[----:B------:R-:W-:Y:S01]  /*6540*/  FSETP.GE.FTZ.AND P2, PT, R24, RZ, PT ;  /* 0x000000ff1800720b */ /* 0x000fe20003f56000 */
[----:B------:R-:W-:Y:S01]  /*6550*/  FADD.FTZ R20, -R215, R75 ;  /* 0x0000004bd7147221 */ /* 0x000fe20000010100 */
[----:B------:R-:W-:Y:S01]  /*6560*/  FSETP.GE.FTZ.AND P4, PT, R40, RZ, PT ;  /* 0x000000ff2800720b */ /* 0x000fe20003f96000 */
[-C--:B------:R-:W-:Y:S03]  /*6570*/  HMMA.16816.F32 R96, R176, R192.reuse, R96 ;  /* 0x000000c0b060723c */ /* 0x080fe60000001860 */
[----:B------:R-:W-:Y:S01]  /*6580*/  F2FP.F16.F32.PACK_AB R68, R57, R48 ;  /* 0x000000303944723e */ /* 0x000fe200000000ff */
[----:B------:R-:W-:Y:S01]  /*6590*/  FMUL.FTZ R75, R4, R58 ;  /* 0x0000003a044b7220 */ /* 0x000fe20000410000 */
[----:B------:R-:W-:Y:S01]  /*65a0*/  FSEL R73, R73, R237, P3 ;  /* 0x000000ed49497208 */ /* 0x000fe20001800000 */
[----:B------:R-:W-:Y:S01]  /*65b0*/  FMUL.FTZ R70, R60, R70 ;  /* 0x000000463c467220 */ /* 0x000fe20000410000 */
[----:B------:R-:W-:Y:S01]  /*65c0*/  F2FP.F16.F32.PACK_AB R58, R59, R11 ;  /* 0x0000000b3b3a723e */ /* 0x000fe200000000ff */
[----:B------:R-:W-:Y:S01]  /*65d0*/  FMUL.FTZ R71, R44, R71 ;  /* 0x000000472c477220 */ /* 0x000fe20000410000 */
[----:B------:R-:W-:Y:S01]  /*65e0*/  FSEL R57, R74, R215, P2 ;  /* 0x000000d74a397208 */ /* 0x000fe20001000000 */
[C---:B------:R-:W-:Y:S01]  /*65f0*/  FADD.FTZ R76, -R243.reuse, R76 ;  /* 0x0000004cf34c7221 */ /* 0x040fe20000010100 */
[----:B------:R-:W-:Y:S01]  /*6600*/  FSEL R11, R72, R237, P4 ;  /* 0x000000ed480b7208 */ /* 0x000fe20002000000 */
        /* <DEDUP_REMOVED lines=12> */
[C---:B------:R-:W-:Y:S04]  /*66d0*/  HMMA.16816.F32 R100, R184.reuse, R192, R100 ;  /* 0x000000c0b864723c */ /* 0x040fe80000001864 */
[-C--:B------:R-:W-:Y:S01]  /*66e0*/  FSEL R57, R76, R243.reuse, P4 ;  /* 0x000000f34c397208 */ /* 0x080fe20002000000 */
[----:B------:R-:W-:Y:S01]  /*66f0*/  FADD.FTZ R80, -R243, R80 ;  /* 0x00000050f3507221 */ /* 0x000fe20000010100 */
[----:B------:R-:W-:Y:S01]  /*6700*/  FSEL R74, R74, R243, P3 ;  /* 0x000000f34a4a7208 */ /* 0x000fe20001800000 */
[----:B------:R-:W-:Y:S01]  /*6710*/  FMUL.FTZ R11, R40, R11 ;  /* 0x0000000b280b7220 */ /* 0x000fe20000410000 */
[-C--:B------:R-:W-:Y:S01]  /*6720*/  FSEL R76, R77, R242.reuse, P2 ;  /* 0x000000f24d4c7208 */ /* 0x080fe20001000000 */
[C---:B------:R-:W-:Y:S01]  /*6730*/  FADD.FTZ R71, -R242.reuse, R82 ;  /* 0x00000052f2477221 */ /* 0x040fe20000010100 */
        /* <DEDUP_REMOVED lines=12> */
[----:B------:R-:W-:Y:S01]  /*6800*/  FSEL R80, R80, R243, P4 ;  /* 0x000000f350507208 */ /* 0x000fe20002000000 */
[----:B------:R-:W-:Y:S01]  /*6810*/  FMUL.FTZ R79, R61, R79 ;  /* 0x0000004f3d4f7220 */ /* 0x000fe20000410000 */
[----:B------:R-:W-:Y:S01]  /*6820*/  F2FP.F16.F32.PACK_AB R57, R78, R11 ;  /* 0x0000000b4e39723e */ /* 0x000fe200000000ff */
[----:B------:R-:W-:Y:S01]  /*6830*/  FADD.FTZ R84, -R237, R84 ;  /* 0x00000054ed547221 */ /* 0x000fe20000010100 */
[-C--:B------:R-:W-:Y:S01]  /*6840*/  FSEL R82, R71, R242.reuse, P2 ;  /* 0x000000f247527208 */ /* 0x080fe20001000000 */
[----:B------:R-:W-:Y:S01]  /*6850*/  FADD.FTZ R85, -R237, R85 ;  /* 0x00000055ed557221 */ /* 0x000fe20000010100 */
[----:B------:R-:W-:Y:S01]  /*6860*/  FSEL R83, R83, R242, P0 ;  /* 0x000000f253537208 */ /* 0x000fe20000000000 */
[-C--:B------:R-:W-:Y:S03]  /*6870*/  HMMA.16816.F32 R104, R184, R194.reuse, R104 ;  /* 0x000000c2b868723c */ /* 0x080fe60000001868 */
[----:B------:R-:W-:Y:S01]  /*6880*/  FSEL R78, R81, R243, P3 ;  /* 0x000000f3514e7208 */ /* 0x000fe20001800000 */
[----:B------:R-:W-:Y:S01]  /*6890*/  FADD.FTZ R86, -R215, R86 ;  /* 0x00000056d7567221 */ /* 0x000fe20000010100 */
[----:B------:R-:W-:Y:S01]  /*68a0*/  FSETP.GE.FTZ.AND P4, PT, R45, RZ, PT ;  /* 0x000000ff2d00720b */ /* 0x000fe20003f96000 */
[----:B------:R-:W-:Y:S01]  /*68b0*/  FADD.FTZ R87, -R215, R87 ;  /* 0x00000057d7577221 */ /* 0x000fe20000010100 */
[----:B------:R-:W-:Y:S01]  /*68c0*/  FSETP.GE.FTZ.AND P3, PT, R41, RZ, PT ;  /* 0x000000ff2900720b */ /* 0x000fe20003f76000 */
[----:B------:R-:W-:Y:S01]  /*68d0*/  FMUL.FTZ R71, R51, R82 ;  /* 0x0000005233477220 */ /* 0x000fe20000410000 */
[----:B------:R-:W-:Y:S01]  /*68e0*/  F2FP.F16.F32.PACK_AB R11, R59, R73 ;  /* 0x000000493b0b723e */ /* 0x000fe200000000ff */
        /* <DEDUP_REMOVED lines=8> */
[----:B------:R-:W-:Y:S01]  /*6970*/  FADD.FTZ R82, -R237, R89 ;  /* 0x00000059ed527221 */ /* 0x000fe20000010100 */
[-C--:B------:R-:W-:Y:S01]  /*6980*/  FSEL R84, R84, R237.reuse, P4 ;  /* 0x000000ed54547208 */ /* 0x080fe20002000000 */
[----:B------:R-:W-:Y:S01]  /*6990*/  FADD.FTZ R90, -R215, R90 ;  /* 0x0000005ad75a7221 */ /* 0x000fe20000010100 */
[----:B------:R-:W-:Y:S01]  /*69a0*/  FSEL R74, R85, R237, P3 ;  /* 0x000000ed554a7208 */ /* 0x000fe20001800000 */
[----:B------:R-:W-:Y:S01]  /*69b0*/  FADD.FTZ R91, -R215, R91 ;  /* 0x0000005bd75b7221 */ /* 0x000fe20000010100 */
[-C--:B------:R-:W-:Y:S01]  /*69c0*/  FSEL R86, R86, R215.reuse, P2 ;  /* 0x000000d756567208 */ /* 0x080fe20001000000 */
[C---:B------:R-:W-:Y:S04]  /*69d0*/  HMMA.16816.F32 R108, R176.reuse, R194, R108 ;  /* 0x000000c2b06c723c */ /* 0x040fe8000000186c */
[----:B------:R-:W-:Y:S01]  /*69e0*/  FSEL R76, R87, R215, P0 ;  /* 0x000000d7574c7208 */ /* 0x000fe20000000000 */
[----:B------:R-:W-:Y:S01]  /*69f0*/  FMUL.FTZ R77, R45, R84 ;  /* 0x000000542d4d7220 */ /* 0x000fe20000410000 */
[----:B------:R-:W-:Y:S01]  /*6a00*/  FSETP.GE.FTZ.AND P4, PT, R35, RZ, PT ;  /* 0x000000ff2300720b */ /* 0x000fe20003f96000 */
[----:B------:R-:W-:Y:S01]  /*6a10*/  FMUL.FTZ R74, R41, R74 ;  /* 0x0000004a294a7220 */ /* 0x000fe20000410000 */
[----:B------:R-:W-:Y:S01]  /*6a20*/  FSETP.GE.FTZ.AND P3, PT, R33, RZ, PT ;  /* 0x000000ff2100720b */ /* 0x000fe20003f76000 */
[----:B------:R-:W-:Y:S01]  /*6a30*/  FADD.FTZ R92, -R243, R92 ;  /* 0x0000005cf35c7221 */ /* 0x000fe20000010100 */
[----:B------:R-:W-:Y:S01]  /*6a40*/  FSETP.GE.FTZ.AND P2, PT, R29, RZ, PT ;  /* 0x000000ff1d00720b */ /* 0x000fe20003f56000 */
[C---:B------:R-:W-:Y:S01]  /*6a50*/  FADD.FTZ R79, -R242.reuse, R94 ;  /* 0x0000005ef24f7221 */ /* 0x040fe20000010100 */
[----:B------:R-:W-:Y:S01]  /*6a60*/  FSETP.GE.FTZ.AND P0, PT, R25, RZ, PT ;  /* 0x000000ff1900720b */ /* 0x000fe20003f16000 */
[----:B------:R-:W-:Y:S01]  /*6a70*/  FADD.FTZ R95, -R242, R95 ;  /* 0x0000005ff25f7221 */ /* 0x000fe20000010100 */
[----:B------:R-:W-:Y:S01]  /*6a80*/  F2FP.F16.F32.PACK_AB R71, R80, R71 ;  /* 0x000000475047723e */ /* 0x000fe200000000ff */
[----:B------:R-:W-:Y:S01]  /*6a90*/  FADD.FTZ R80, -R243, R93 ;  /* 0x0000005df3507221 */ /* 0x000fe20000010100 */
[----:B------:R-:W-:Y:S01]  /*6aa0*/  F2FP.F16.F32.PACK_AB R73, R78, R73 ;  /* 0x000000494e49723e */ /* 0x000fe200000000ff */
[----:B------:R-:W-:Y:S01]  /*6ab0*/  FADD.FTZ R87, -R242, R98 ;  /* 0x00000062f2577221 */ /* 0x000fe20000010100 */
[-C--:B------:R-:W-:Y:S01]  /*6ac0*/  FSEL R88, R88, R237.reuse, P4 ;  /* 0x000000ed58587208 */ /* 0x080fe20002000000 */
[----:B------:R-:W-:Y:S01]  /*6ad0*/  FADD.FTZ R99, -R242, R99 ;  /* 0x00000063f2637221 */ /* 0x000fe20000010100 */
[----:B------:R-:W-:Y:S01]  /*6ae0*/  FSEL R82, R82, R237, P3 ;  /* 0x000000ed52527208 */ /* 0x000fe20001800000 */
[-C--:B------:R-:W-:Y:S03]  /*6af0*/  HMMA.16816.F32 R112, R176, R196.reuse, R112 ;  /* 0x000000c4b070723c */ /* 0x080fe60000001870 */
        /* <DEDUP_REMOVED lines=11> */
[C---:B------:R-:W-:Y:S01]  /*6bb0*/  FADD.FTZ R102, -R215.reuse, R102 ;  /* 0x00000066d7667221 */ /* 0x040fe20000010100 */
[----:B------:R-:W-:Y:S01]  /*6bc0*/  F2FP.F16.F32.PACK_AB R77, R74, R77 ;  /* 0x0000004d4a4d723e */ /* 0x000fe200000000ff */
[----:B------:R-:W-:Y:S01]  /*6bd0*/  FADD.FTZ R84, -R215, R103 ;  /* 0x00000067d7547221 */ /* 0x000fe20000010100 */
[-C--:B------:R-:W-:Y:S01]  /*6be0*/  FSEL R85, R92, R243.reuse, P4 ;  /* 0x000000f35c557208 */ /* 0x080fe20002000000 */
[C---:B------:R-:W-:Y:S04]  /*6bf0*/  HMMA.16816.F32 R116, R184.reuse, R196, R116 ;  /* 0x000000c4b874723c */ /* 0x040fe80000001874 */
[----:B------:R-:W-:Y:S01]  /*6c00*/  FSEL R80, R80, R243, P3 ;  /* 0x000000f350507208 */ /* 0x000fe20001800000 */
[----:B------:R-:W-:Y:S01]  /*6c10*/  FMUL.FTZ R85, R66, R85 ;  /* 0x0000005542557220 */ /* 0x000fe20000410000 */
[----:B------:R-:W-:Y:S01]  /*6c20*/  FSEL R79, R79, R242, P2 ;  /* 0x000000f24f4f7208 */ /* 0x000fe20001000000 */
[----:B------:R-:W-:Y:S01]  /*6c30*/  FMUL.FTZ R90, R29, R90 ;  /* 0x0000005a1d5a7220 */ /* 0x000fe20000410000 */
[----:B------:R-:W-:Y:S01]  /*6c40*/  FSEL R74, R95, R242, P0 ;  /* 0x000000f25f4a7208 */ /* 0x000fe20000000000 */
[----:B------:R-:W-:Y:S01]  /*6c50*/  FMUL.FTZ R80, R23, R80 ;  /* 0x0000005017507220 */ /* 0x000fe20000410000 */
[----:B------:R-:W-:Y:S01]  /*6c60*/  FSETP.GE.FTZ.AND P2, PT, R38, RZ, PT ;  /* 0x000000ff2600720b */ /* 0x000fe20003f56000 */
[----:B------:R-:W-:Y:S01]  /*6c70*/  FADD.FTZ R96, -R243, R96 ;  /* 0x00000060f3607221 */ /* 0x000fe20000010100 */
[----:B------:R-:W-:Y:S01]  /*6c80*/  FSETP.GE.FTZ.AND P0, PT, R17, RZ, PT ;  /* 0x000000ff1100720b */ /* 0x000fe20003f16000 */
[----:B------:R-:W-:Y:S01]  /*6c90*/  FADD.FTZ R106, -R215, R106 ;  /* 0x0000006ad76a7221 */ /* 0x000fe20000010100 */
[-C--:B------:R-:W-:Y:S01]  /*6ca0*/  FSEL R87, R87, R242.reuse, P2 ;  /* 0x000000f257577208 */ /* 0x080fe20001000000 */
[----:B------:R-:W-:Y:S01]  /*6cb0*/  FMUL.FTZ R79, R54, R79 ;  /* 0x0000004f364f7220 */ /* 0x000fe20000410000 */
[----:B------:R-:W-:Y:S01]  /*6cc0*/  FSEL R78, R99, R242, P0 ;  /* 0x000000f2634e7208 */ /* 0x000fe20000000000 */
[----:B------:R-:W-:Y:S01]  /*6cd0*/  FMUL.FTZ R74, R21, R74 ;  /* 0x0000004a154a7220 */ /* 0x000fe20000410000 */
[----:B------:R-:W-:Y:S01]  /*6ce0*/  FSETP.GE.FTZ.AND P2, PT, R22, RZ, PT ;  /* 0x000000ff1600720b */ /* 0x000fe20003f56000 */
[----:B------:R-:W-:Y:S01]  /*6cf0*/  FADD.FTZ R100, -R237, R100 ;  /* 0x00000064ed647221 */ /* 0x000fe20000010100 */
[----:B------:R-:W-:Y:S01]  /*6d00*/  FSETP.GE.FTZ.AND P0, PT, R9, RZ, PT ;  /* 0x000000ff0900720b */ /* 0x000fe20003f16000 */
[----:B------:R-:W-:Y:S01]  /*6d10*/  FADD.FTZ R82, -R237, R101 ;  /* 0x00000065ed527221 */ /* 0x000fe20000010100 */
[----:B------:R-:W-:Y:S01]  /*6d20*/  F2FP.F16.F32.PACK_AB R81, R81, R88 ;  /* 0x000000585151723e */ /* 0x000fe200000000ff */
[----:B------:R-:W-:Y:S01]  /*6d30*/  FADD.FTZ R88, -R215, R107 ;  /* 0x0000006bd7587221 */ /* 0x000fe20000010100 */
[----:B------:R-:W-:Y:S01]  /*6d40*/  F2FP.F16.F32.PACK_AB R80, R80, R85 ;  /* 0x000000555050723e */ /* 0x000fe200000000ff */
[----:B------:R-:W-:Y:S01]  /*6d50*/  FADD.FTZ R111, -R242, R111 ;  /* 0x0000006ff26f7221 */ /* 0x000fe20000010100 */
[----:B------:R-:W-:Y:S01]  /*6d60*/  F2FP.F16.F32.PACK_AB R75, R76, R75 ;  /* 0x0000004b4c4b723e */ /* 0x000fe200000000ff */
[----:B------:R-:W-:Y:S01]  /*6d70*/  FADD.FTZ R76, -R243, R97 ;  /* 0x00000061f34c7221 */ /* 0x000fe20000010100 */
[-C--:B------:R-:W-:Y:S01]  /*6d80*/  FSEL R85, R102, R215.reuse, P2 ;  /* 0x000000d766557208 */ /* 0x080fe20001000000 */
[-C--:B------:R-:W-:Y:S03]  /*6d90*/  HMMA.16816.F32 R120, R184, R198.reuse, R120 ;  /* 0x000000c6b878723c */ /* 0x080fe60000001878 */
        /* <DEDUP_REMOVED lines=8> */
[----:B------:R-:W-:Y:S01]  /*6e20*/  FSETP.GE.FTZ.AND P3, PT, R19, RZ, PT ;  /* 0x000000ff1300720b */ /* 0x000fe20003f76000 */
[C---:B------:R-:W-:Y:S01]  /*6e30*/  FADD.FTZ R115, -R242.reuse, R115 ;  /* 0x00000073f2737221 */ /* 0x040fe20000010100 */
[----:B------:R-:W-:Y:S01]  /*6e40*/  F2FP.F16.F32.PACK_AB R90, R83, R90 ;  /* 0x0000005a535a723e */ /* 0x000fe200000000ff */
[----:B------:R-:W-:Y:S01]  /*6e50*/  FADD.FTZ R93, -R242, R110 ;  /* 0x0000006ef25d7221 */ /* 0x000fe20000010100 */
[----:B------:R-:W-:Y:S01]  /*6e60*/  FSEL R83, R96, R243, P4 ;  /* 0x000000f360537208 */ /* 0x000fe20002000000 */
[----:B------:R-:W-:Y:S01]  /*6e70*/  FADD.FTZ R116, -R237, R116 ;  /* 0x00000074ed747221 */ /* 0x000fe20000010100 */
[----:B------:R-:W-:Y:S01]  /*6e80*/  FSEL R91, R106, R215, P2 ;  /* 0x000000d76a5b7208 */ /* 0x000fe20001000000 */
[----:B------:R-:W-:Y:S01]  /*6e90*/  FMUL.FTZ R87, R38, R87 ;  /* 0x0000005726577220 */ /* 0x000fe20000410000 */
        /* <DEDUP_REMOVED lines=13> */
[----:B------:R-:W-:Y:S04]  /*6f70*/  HMMA.16816.F32 R124, R176, R198, R124 ;  /* 0x000000c6b07c723c */ /* 0x000fe8000000187c */
[----:B------:R-:W-:Y:S01]  /*6f80*/  F2FP.F16.F32.PACK_AB R85, R84, R85 ;  /* 0x000000555455723e */ /* 0x000fe200000000ff */
[----:B------:R-:W-:Y:S01]  /*6f90*/  FMUL.FTZ R79, R34, R79 ;  /* 0x0000004f224f7220 */ /* 0x000fe20000410000 */
[-C--:B------:R-:W-:Y:S01]  /*6fa0*/  FSEL R82, R82, R237.reuse, P3 ;  /* 0x000000ed52527208 */ /* 0x080fe20001800000 */
[C---:B------:R-:W-:Y:S01]  /*6fb0*/  FADD.FTZ R118, -R215.reuse, R118 ;  /* 0x00000076d7767221 */ /* 0x040fe20000010100 */
[----:B------:R-:W-:Y:S01]  /*6fc0*/  FSETP.GE.FTZ.AND P4, PT, R18, RZ, PT ;  /* 0x000000ff1200720b */ /* 0x000fe20003f96000 */
[----:B------:R-:W-:Y:S01]  /*6fd0*/  FADD.FTZ R122, -R215, R122 ;  /* 0x0000007ad77a7221 */ /* 0x000fe20000010100 */
[----:B------:R-:W-:Y:S01]  /*6fe0*/  FSEL R84, R111, R242, P0 ;  /* 0x000000f26f547208 */ /* 0x000fe20000000000 */
[----:B------:R-:W-:Y:S01]  /*6ff0*/  FMUL.FTZ R82, R13, R82 ;  /* 0x000000520d527220 */ /* 0x000fe20000410000 */
[----:B------:R-:W-:Y:S01]  /*7000*/  FSETP.GE.FTZ.AND P3, PT, R7, RZ, PT ;  /* 0x000000ff0700720b */ /* 0x000fe20003f76000 */
[----:B------:R-:W-:Y:S01]  /*7010*/  FADD.FTZ R108, -R243, R108 ;  /* 0x0000006cf36c7221 */ /* 0x000fe20000010100 */
[----:B------:R-:W-:Y:S01]  /*7020*/  FSETP.GE.FTZ.AND P0, PT, R63, RZ, PT ;  /* 0x000000ff3f00720b */ /* 0x000fe20003f16000 */
[----:B------:R-:W-:Y:S01]  /*7030*/  FADD.FTZ R112, -R243, R112 ;  /* 0x00000070f3707221 */ /* 0x000fe20000010100 */
[----:B------:R-:W-:Y:S01]  /*7040*/  FSETP.GE.FTZ.AND P2, PT, R250, RZ, PT ;  /* 0x000000fffa00720b */ /* 0x000fe20003f56000 */
[----:B------:R-:W-:Y:S01]  /*7050*/  FADD.FTZ R120, -R237, R120 ;  /* 0x00000078ed787221 */ /* 0x000fe20000010100 */
[----:B------:R-:W-:Y:S01]  /*7060*/  FSEL R89, R104, R237, P4 ;  /* 0x000000ed68597208 */ /* 0x000fe20002000000 */
[----:B------:R-:W-:Y:S01]  /*7070*/  FADD.FTZ R124, -R243, R124 ;  /* 0x0000007cf37c7221 */ /* 0x000fe20000010100 */
[----:B------:R-:W-:Y:S01]  /*7080*/  F2FP.F16.F32.PACK_AB R91, R88, R91 ;  /* 0x0000005b585b723e */ /* 0x000fe200000000ff */
[----:B------:R-:W-:Y:S01]  /*7090*/  FMUL.FTZ R84, R249, R84 ;  /* 0x00000054f9547220 */ /* 0x000fe20000410000 */
[----:B------:R-:W-:Y:S02]  /*70a0*/  FSEL R86, R86, R237, P3 ;  /* 0x000000ed56567208 */ /* 0x000fe40001800000 */
[-C--:B------:R-:W-:Y:S02]  /*70b0*/  FSEL R88, R115, R242.reuse, P0 ;  /* 0x000000f273587208 */ /* 0x080fe40000000000 */
[----:B------:R-:W-:Y:S02]  /*70c0*/  FSEL R93, R93, R242, P2 ;  /* 0x000000f25d5d7208 */ /* 0x000fe40001000000 */
[----:B------:R-:W-:Y:S01]  /*70d0*/  FSETP.GE.FTZ.AND P0, PT, R46, RZ, PT ;  /* 0x000000ff2e00720b */ /* 0x000fe20003f16000 */
[----:B------:R-:W-:Y:S01]  /*70e0*/  FMUL.FTZ R88, R63, R88 ;  /* 0x000000583f587220 */ /* 0x000fe20000410000 */
[----:B------:R-:W-:Y:S01]  /*70f0*/  F2FP.F16.F32.PACK_AB R83, R76, R83 ;  /* 0x000000534c53723e */ /* 0x000fe200000000ff */
[----:B------:R-:W-:Y:S01]  /*7100*/  FMUL.FTZ R76, R18, R89 ;  /* 0x00000059124c7220 */ /* 0x000fe20000410000 */
[----:B------:R-:W-:Y:S01]  /*7110*/  FSETP.GE.FTZ.AND P2, PT, R244, RZ, PT ;  /* 0x000000fff400720b */ /* 0x000fe20003f56000 */
[----:B------:R-:W-:Y:S01]  /*7120*/  FMUL.FTZ R89, R7, R86 ;  /* 0x0000005607597220 */ /* 0x000fe20000410000 */
[----:B------:R-:W-:Y:S01]  /*7130*/  FSEL R63, R116, R237, P0 ;  /* 0x000000ed743f7208 */ /* 0x000fe20000000000 */
[----:B------:R-:W-:Y:S01]  /*7140*/  FADD.FTZ R86, -R215, R119 ;  /* 0x00000077d7567221 */ /* 0x000fe20000010100 */
[----:B------:R-:W-:Y:S01]  /*7150*/  F2FP.F16.F32.PACK_AB R87, R78, R87 ;  /* 0x000000574e57723e */ /* 0x000fe200000000ff */
[----:B------:R-:W-:Y:S01]  /*7160*/  FADD.FTZ R78, -R243, R109 ;  /* 0x0000006df34e7221 */ /* 0x000fe20000010100 */
[----:B------:R-:W-:Y:S01]  /*7170*/  FSEL R95, R95, R242, P2 ;  /* 0x000000f25f5f7208 */ /* 0x000fe20001000000 */
[----:B------:R-:W-:Y:S01]  /*7180*/  FMUL.FTZ R93, R250, R93 ;  /* 0x0000005dfa5d7220 */ /* 0x000fe20000410000 */
[----:B------:R-:W-:Y:S01]  /*7190*/  FSETP.GE.FTZ.AND P0, PT, R27, RZ, PT ;  /* 0x000000ff1b00720b */ /* 0x000fe20003f16000 */
[----:B------:R-:W-:Y:S01]  /*71a0*/  FMUL.FTZ R63, R46, R63 ;  /* 0x0000003f2e3f7220 */ /* 0x000fe20000410000 */
[----:B------:R-:W-:Y:S01]  /*71b0*/  FSETP.GE.FTZ.AND P2, PT, R30, RZ, PT ;  /* 0x000000ff1e00720b */ /* 0x000fe20003f56000 */
[----:B------:R-:W-:Y:S01]  /*71c0*/  FMUL.FTZ R95, R244, R95 ;  /* 0x0000005ff45f7220 */ /* 0x000fe20000410000 */
[----:B------:R-:W-:Y:S02]  /*71d0*/  FSETP.GE.FTZ.AND P3, PT, R251, RZ, PT ;  /* 0x000000fffb00720b */ /* 0x000fe40003f76000 */
[----:B------:R-:W-:Y:S02]  /*71e0*/  FSEL R86, R86, R215, P0 ;  /* 0x000000d756567208 */ /* 0x000fe40000000000 */
[----:B------:R-:W-:Y:S01]  /*71f0*/  F2FP.F16.F32.PACK_AB R79, R82, R79 ;  /* 0x0000004f524f723e */ /* 0x000fe200000000ff */
[----:B------:R-:W-:Y:S01]  /*7200*/  FADD.FTZ R82, -R243, R113 ;  /* 0x00000071f3527221 */ /* 0x000fe20000010100 */
[----:B------:R-:W-:Y:S01]  /*7210*/  FSEL R101, R118, R215, P2 ;  /* 0x000000d776657208 */ /* 0x000fe20001000000 */
[----:B------:R-:W-:Y:S01]  /*7220*/  FMUL.FTZ R86, R27, R86 ;  /* 0x000000561b567220 */ /* 0x000fe20000410000 */
[----:B------:R-:W-:Y:S02]  /*7230*/  FSETP.GE.FTZ.AND P0, PT, R26, RZ, PT ;  /* 0x000000ff1a00720b */ /* 0x000fe40003f16000 */
[----:B------:R-:W-:Y:S01]  /*7240*/  FSEL R78, R78, R243, P3 ;  /* 0x000000f34e4e7208 */ /* 0x000fe20001800000 */
[----:B------:R-:W-:Y:S01]  /*7250*/  FMUL.FTZ R101, R30, R101 ;  /* 0x000000651e657220 */ /* 0x000fe20000410000 */
[----:B------:R-:W-:Y:S02]  /*7260*/  FSETP.GE.FTZ.AND P2, PT, R15, RZ, PT ;  /* 0x000000ff0f00720b */ /* 0x000fe40003f56000 */
[----:B------:R-:W-:Y:S01]  /*7270*/  FSETP.GE.FTZ.AND P3, PT, R247, RZ, PT ;  /* 0x000000fff700720b */ /* 0x000fe20003f76000 */
[----:B------:R-:W-:Y:S01]  /*7280*/  FMUL.FTZ R78, R251, R78 ;  /* 0x0000004efb4e7220 */ /* 0x000fe20000410000 */
[----:B------:R-:W-:Y:S01]  /*7290*/  F2FP.F16.F32.PACK_AB R89, R89, R76 ;  /* 0x0000004c5959723e */ /* 0x000fe200000000ff */
[----:B------:R-:W-:Y:S01]  /*72a0*/  FADD.FTZ R76, -R237, R117 ;  /* 0x00000075ed4c7221 */ /* 0x000fe20000010100 */
[----:B------:R-:W-:Y:S02]  /*72b0*/  FSEL R122, R122, R215, P2 ;  /* 0x000000d77a7a7208 */ /* 0x000fe40001000000 */
[----:B------:R-:W-:Y:S01]  /*72c0*/  FSEL R82, R82, R243, P3 ;  /* 0x000000f352527208 */ /* 0x000fe20001800000 */
[----:B------:R-:W-:Y:S01]  /*72d0*/  @P0 FADD.FTZ R215, -R215, R123 ;  /* 0x0000007bd7d70221 */ /* 0x000fe20000010100 */
[----:B------:R-:W-:Y:S01]  /*72e0*/  FSETP.GE.FTZ.AND P2, PT, R47, RZ, PT ;  /* 0x000000ff2f00720b */ /* 0x000fe20003f56000 */
[----:B------:R-:W-:Y:S01]  /*72f0*/  FMUL.FTZ R122, R15, R122 ;  /* 0x0000007a0f7a7220 */ /* 0x000fe20000410000 */
[----:B------:R-:W-:Y:S01]  /*7300*/  FSETP.GE.FTZ.AND P3, PT, R43, RZ, PT ;  /* 0x000000ff2b00720b */ /* 0x000fe20003f76000 */
[----:B------:R-:W-:Y:S01]  /*7310*/  FADD.FTZ R15, -R242, R126 ;  /* 0x0000007ef20f7221 */ /* 0x000fe20000010100 */
[----:B------:R-:W-:Y:S01]  /*7320*/  FSETP.GE.FTZ.AND P4, PT, R252, RZ, PT ;  /* 0x000000fffc00720b */ /* 0x000fe20003f96000 */
[----:B------:R-:W-:Y:S01]  /*7330*/  FMUL.FTZ R215, R26, R215 ;  /* 0x000000d71ad77220 */ /* 0x000fe20000410000 */
[----:B------:R-:W-:Y:S01]  /*7340*/  FSEL R76, R76, R237, P3 ;  /* 0x000000ed4c4c7208 */ /* 0x000fe20001800000 */
[----:B------:R-:W-:Y:S01]  /*7350*/  IMAD.MOV.U32 R26, RZ, RZ, 0x10 ;  /* 0x00000010ff1a7424 */ /* 0x000fe200078e00ff */
[----:B------:R-:W-:Y:S01]  /*7360*/  FSETP.GE.FTZ.AND P3, PT, R42, RZ, PT ;  /* 0x000000ff2a00720b */ /* 0x000fe20003f76000 */
[----:B------:R-:W-:Y:S01]  /*7370*/  FMUL.FTZ R82, R247, R82 ;  /* 0x00000052f7527220 */ /* 0x000fe20000410000 */
[----:B------:R-:W-:Y:S01]  /*7380*/  FSEL R97, R108, R243, P4 ;  /* 0x000000f36c617208 */ /* 0x000fe20002000000 */
[----:B------:R-:W-:Y:S01]  /*7390*/  FMUL.FTZ R76, R43, R76 ;  /* 0x0000004c2b4c7220 */ /* 0x000fe20000410000 */
[----:B------:R-:W-:Y:S02]  /*73a0*/  FSETP.GE.FTZ.AND P0, PT, R62, RZ, PT ;  /* 0x000000ff3e00720b */ /* 0x000fe40003f16000 */
[----:B------:R-:W-:Y:S01]  /*73b0*/  FSETP.GE.FTZ.AND P4, PT, R248, RZ, PT ;  /* 0x000000fff800720b */ /* 0x000fe20003f96000 */
[----:B------:R-:W-:Y:S01]  /*73c0*/  FMUL.FTZ R97, R252, R97 ;  /* 0x00000061fc617220 */ /* 0x000fe20000410000 */
[----:B------:R-:W-:Y:S01]  /*73d0*/  FSEL R15, R15, R242, P0 ;  /* 0x000000f20f0f7208 */ /* 0x000fe20000000000 */
[----:B------:R-:W-:Y:S01]  /*73e0*/  @P2 FADD.FTZ R242, -R242, R127 ;  /* 0x0000007ff2f22221 */ /* 0x000fe20000010100 */
[----:B------:R-:W-:Y:S02]  /*73f0*/  FSEL R99, R112, R243, P4 ;  /* 0x000000f370637208 */ /* 0x000fe40002000000 */
[----:B------:R-:W-:Y:S01]  /*7400*/  FSETP.GE.FTZ.AND P4, PT, R31, RZ, PT ;  /* 0x000000ff1f00720b */ /* 0x000fe20003f96000 */
[----:B------:R-:W-:Y:S01]  /*7410*/  FMUL.FTZ R15, R62, R15 ;  /* 0x0000000f3e0f7220 */ /* 0x000fe20000410000 */
[----:B------:R-:W-:Y:S01]  /*7420*/  ISETP.GT.AND P2, PT, R226, R211, PT ;  /* 0x000000d3e200720c */ /* 0x000fe20003f44270 */
[----:B------:R-:W-:Y:S01]  /*7430*/  FMUL.FTZ R99, R248, R99 ;  /* 0x00000063f8637220 */ /* 0x000fe20000410000 */
[----:B------:R-:W-:Y:S01]  /*7440*/  FSEL R120, R120, R237, P4 ;  /* 0x000000ed78787208 */ /* 0x000fe20002000000 */
[----:B------:R-:W-:Y:S01]  /*7450*/  @P3 FADD.FTZ R237, -R237, R121 ;  /* 0x00000079eded3221 */ /* 0x000fe20000010100 */
[----:B------:R-:W-:Y:S01]  /*7460*/  FSETP.GE.FTZ.AND P3, PT, R245, RZ, PT ;  /* 0x000000fff500720b */ /* 0x000fe20003f76000 */
[----:B------:R-:W-:Y:S01]  /*7470*/  FMUL.FTZ R242, R47, R242 ;  /* 0x000000f22ff27220 */ /* 0x000fe20000410000 */
[----:B------:R-:W-:Y:S01]  /*7480*/  SEL R27, R26, 0xfffffff0, !P1 ;  /* 0xfffffff01a1b7807 */ /* 0x000fe20004800000 */
[----:B------:R-:W-:Y:S01]  /*7490*/  FMUL.FTZ R120, R31, R120 ;  /* 0x000000781f787220 */ /* 0x000fe20000410000 */
[----:B------:R-:W-:Y:S01]  /*74a0*/  FSEL R124, R124, R243, P3 ;  /* 0x000000f37c7c7208 */ /* 0x000fe20001800000 */
[----:B------:R-:W-:Y:S01]  /*74b0*/  FMUL.FTZ R237, R42, R237 ;  /* 0x000000ed2aed7220 */ /* 0x000fe20000410000 */
[----:B------:R-:W-:Y:S01]  /*74c0*/  F2FP.F16.F32.PACK_AB R97, R78, R97 ;  /* 0x000000614e61723e */ /* 0x000fe200000000ff */
[----:B------:R-:W-:Y:S01]  /*74d0*/  @P5 FADD.FTZ R243, -R243, R125 ;  /* 0x0000007df3f35221 */ /* 0x000fe20000010100 */
[----:B------:R-:W-:Y:S01]  /*74e0*/  F2FP.F16.F32.PACK_AB R93, R84, R93 ;  /* 0x0000005d545d723e */ /* 0x000fe200000000ff */
[----:B------:R-:W-:Y:S01]  /*74f0*/  FMUL.FTZ R124, R245, R124 ;  /* 0x0000007cf57c7220 */ /* 0x000fe20000410000 */
[----:B------:R-:W-:Y:S01]  /*7500*/  F2FP.F16.F32.PACK_AB R99, R82, R99 ;  /* 0x000000635263723e */ /* 0x000fe200000000ff */
[----:B------:R-:W-:Y:S01]  /*7510*/  FMUL.FTZ R243, R246, R243 ;  /* 0x000000f3f6f37220 */ /* 0x000fe20000410000 */
[----:B------:R-:W-:Y:S01]  /*7520*/  F2FP.F16.F32.PACK_AB R95, R88, R95 ;  /* 0x0000005f585f723e */ /* 0x000fe200000000ff */
[----:B------:R-:W-:Y:S01]  /*7530*/  IMAD.IADD R26, R209, 0x1, R27 ;  /* 0x00000001d11a7824 */ /* 0x000fe200078e021b */
[----:B------:R-:W-:Y:S02]  /*7540*/  F2FP.F16.F32.PACK_AB R63, R76, R63 ;  /* 0x0000003f4c3f723e */ /* 0x000fe400000000ff */
[----:B------:R-:W-:Y:S02]  /*7550*/  F2FP.F16.F32.PACK_AB R101, R86, R101 ;  /* 0x000000655665723e */ /* 0x000fe400000000ff */
[----:B------:R-:W-:Y:S02]  /*7560*/  F2FP.F16.F32.PACK_AB R120, R237, R120 ;  /* 0x00000078ed78723e */ /* 0x000fe400000000ff */
        /* <DEDUP_REMOVED lines=24> */
.L_x_769:
[----:B------:R-:W-:Y:S01]  /*76f0*/  STS [R209+-0x8000], R68 ;  /* 0xff800044d1007388 */ /* 0x000fe20000000800 */
[--C-:B------:R-:W-:Y:S01]  /*7700*/  IMAD.IADD R5, R232, 0x1, R27.reuse ;  /* 0x00000001e8057824 */ /* 0x100fe200078e021b */
[----:B------:R-:W-:Y:S01]  /*7710*/  F2FP.F16.F32.PACK_AB R242, R242, R15 ;  /* 0x0000000ff2f2723e */ /* 0x000fe200000000ff */
[----:B------:R-:W-:Y:S01]  /*7720*/  IMAD.IADD R29, R212, 0x1, R27 ;  /* 0x00000001d41d7824 */ /* 0x000fe200078e021b */
[----:B------:R-:W-:Y:S01]  /*7730*/  STS [R209+-0x7c00], R58 ;  /* 0xff84003ad1007388 */ /* 0x000fe20000000800 */
[----:B------:R-:W-:Y:S01]  /*7740*/  F2FP.F16.F32.PACK_AB R124, R243, R124 ;  /* 0x0000007cf37c723e */ /* 0x000fe200000000ff */
[----:B------:R-:W2:Y:S01]  /*7750*/  LDC R62, c[0x0][0x44c] ;  /* 0x00011300ff3e7b82 */ /* 0x000ea20000000800 */
[----:B------:R-:W-:Y:S01]  /*7760*/  IMAD.SHL.U32 R61, R206, 0x8, RZ ;  /* 0x00000008ce3d7824 */ /* 0x000fe200078e00ff */
[----:B------:R-:W-:Y:S04]  /*7770*/  STS [R26+-0x8000], R69 ;  /* 0xff8000451a007388 */ /* 0x000fe80000000800 */
[----:B------:R-:W-:Y:S04]  /*7780*/  STS [R26+-0x7c00], R59 ;  /* 0xff84003b1a007388 */ /* 0x000fe80000000800 */
[----:B------:R-:W-:Y:S04]  /*7790*/  STS [R209+-0x6000], R72 ;  /* 0xffa00048d1007388 */ /* 0x000fe80000000800 */
[----:B------:R-:W-:Y:S04]  /*77a0*/  STS [R209+-0x5c00], R70 ;  /* 0xffa40046d1007388 */ /* 0x000fe80000000800 */
[----:B------:R3:W-:Y:S04]  /*77b0*/  STS [R26+-0x6000], R57 ;  /* 0xffa000391a007388 */ /* 0x0007e80000000800 */
[----:B------:R-:W-:Y:S01]  /*77c0*/  STS [R26+-0x5c00], R11 ;  /* 0xffa4000b1a007388 */ /* 0x000fe20000000800 */
[----:B--2---:R-:W-:Y:S03]  /*77d0*/  IMAD R62, R62, UR5, RZ ;  /* 0x000000053e3e7c24 */ /* 0x004fe6000f8e02ff */
[----:B------:R-:W-:Y:S04]  /*77e0*/  STS [R232+-0x8000], R73 ;  /* 0xff800049e8007388 */ /* 0x000fe80000000800 */
[----:B------:R-:W-:Y:S04]  /*77f0*/  STS [R232+-0x7c00], R71 ;  /* 0xff840047e8007388 */ /* 0x000fe80000000800 */
[----:B------:R-:W-:Y:S04]  /*7800*/  STS [R5+-0x8000], R80 ;  /* 0xff80005005007388 */ /* 0x000fe80000000800 */
[----:B------:R-:W-:Y:S04]  /*7810*/  STS [R5+-0x7c00], R74 ;  /* 0xff84004a05007388 */ /* 0x000fe80000000800 */
[----:B------:R-:W-:Y:S01]  /*7820*/  STS [R232+-0x6000], R77 ;  /* 0xffa0004de8007388 */ /* 0x000fe20000000800 */
[----:B---3--:R-:W-:Y:S03]  /*7830*/  LEA R57, R10, UR4, 0x1 ;  /* 0x000000040a397c11 */ /* 0x008fe6000f8e08ff */
        /* <DEDUP_REMOVED lines=82> */
[----:B------:R-:W-:Y:S05]  /*7d60*/  LEA R63, R63, UR4, 0x1 ;  /* 0x000000043f3f7c11 */ /* 0x000fea000f8e08ff */
        /* <DEDUP_REMOVED lines=19> */
.L_x_770:
[----:B------:R-:W-:Y:S01]  /*7ea0*/  LDSM.16.M88.4 R20, [R201] ;  /* 0x00000000c914783b */ /* 0x000fe20000000200 */
[----:B------:R-:W-:Y:S01]  /*7eb0*/  LOP3.LUT P0, RZ, R206, 0x2, RZ, 0xc0, !PT ;  /* 0x00000002ceff7812 */ /* 0x000fe2000780c0ff */
[C---:B------:R-:W-:Y:S01]  /*7ec0*/  VIADD R59, R201.reuse, 0x40 ;  /* 0x00000040c93b7836 */ /* 0x040fe20000000000 */
[----:B------:R-:W-:Y:S01]  /*7ed0*/  ISETP.GT.AND P4, PT, R226, R211, PT ;  /* 0x000000d3e200720c */ /* 0x000fe20003f84270 */
[----:B------:R-:W2:Y:S01]  /*7ee0*/  LDSM.16.MT88.4 R16, [R57+0x6000] ;  /* 0x006000003910783b */ /* 0x000ea20000004200 */
[----:B------:R-:W-:Y:S01]  /*7ef0*/  SEL R58, R2, 0xffffffe0, !P0 ;  /* 0xffffffe0023a7807 */ /* 0x000fe20004000000 */
[C---:B------:R-:W-:Y:S01]  /*7f00*/  @P1 VIADD R59, R201.reuse, 0xffffffc0 ;  /* 0xffffffc0c93b1836 */ /* 0x040fe20000000000 */
[----:B------:R-:W-:Y:S01]  /*7f10*/  @P2 IADD3 R214, P1, PT, R214, -0x200, RZ ;  /* 0xfffffe00d6d62810 */ /* 0x000fe20007f3e0ff */
[----:B------:R-:W1:Y:S02]  /*7f20*/  LDSM.16.M88.4 R12, [R201+0x2000] ;  /* 0x00200000c90c783b */ /* 0x000e640000000200 */
[----:B------:R-:W-:Y:S01]  /*7f30*/  IMAD.IADD R60, R201, 0x1, R58 ;  /* 0x00000001c93c7824 */ /* 0x000fe200078e023a */
[----:B------:R-:W-:Y:S01]  /*7f40*/  @P2 IADD3.X R213, PT, PT, R213, -0x1, RZ, P1, !PT ;  /* 0xffffffffd5d52810 */ /* 0x000fe20000ffe4ff */
[----:B------:R-:W-:Y:S01]  /*7f50*/  LDSM.16.MT88.4 R28, [R57+0x6400] ;  /* 0x00640000391c783b */ /* 0x000fe20000004200 */
[----:B------:R-:W-:Y:S03]  /*7f60*/  IMAD.IADD R58, R58, 0x1, R59 ;  /* 0x000000013a3a7824 */ /* 0x000fe600078e023b */
[----:B------:R-:W3:Y:S04]  /*7f70*/  LDSM.16.M88.4 R24, [R60] ;  /* 0x000000003c18783b */ /* 0x000ee80000000200 */
        /* <DEDUP_REMOVED lines=266> */
.L_x_772:
[----:B------:R-:W2:Y:S01]  /*9020*/  LDCU.64 UR16, c[0x0][0x5c0] ;  /* 0x0000b800ff1077ac */ /* 0x000ea20008000a00 */
[----:B------:R-:W-:-:S05]  /*9030*/  IADD3 R14, PT, PT, R229, R230, RZ ;  /* 0x000000e6e50e7210 */ /* 0x000fca0007ffe0ff */
[C---:B--2---:R-:W-:Y:S02]  /*9040*/  IMAD R6, R14.reuse, UR17, RZ ;  /* 0x000000110e067c24 */ /* 0x044fe4000f8e02ff */
[----:B------:R-:W-:-:S05]  /*9050*/  IMAD.WIDE.U32 R14, R14, UR16, RZ ;  /* 0x000000100e0e7c25 */ /* 0x000fca000f8e00ff */
[----:B------:R-:W-:Y:S02]  /*9060*/  IADD3 R6, PT, PT, R15, R6, RZ ;  /* 0x000000060f067210 */ /* 0x000fe40007ffe0ff */
.L_x_773:
        /* <DEDUP_REMOVED lines=11> */
.L_x_774:
[----:B------:R-:W2:Y:S01]  /*9120*/  LDCU.64 UR10, c[0x0][0x5c8] ;  /* 0x0000b900ff0a77ac */ /* 0x000ea20008000a00 */
[----:B------:R-:W-:-:S05]  /*9130*/  IADD3 R16, PT, PT, R229, R230, RZ ;  /* 0x000000e6e5107210 */ /* 0x000fca0007ffe0ff */
[C---:B--2---:R-:W-:Y:S02]  /*9140*/  IMAD R12, R16.reuse, UR11, RZ ;  /* 0x0000000b100c7c24 */ /* 0x044fe4000f8e02ff */
[----:B------:R-:W-:-:S05]  /*9150*/  IMAD.WIDE.U32 R16, R16, UR10, RZ ;  /* 0x0000000a10107c25 */ /* 0x000fca000f8e00ff */
[----:B------:R-:W-:Y:S02]  /*9160*/  IADD3 R12, PT, PT, R17, R12, RZ ;  /* 0x0000000c110c7210 */ /* 0x000fe40007ffe0ff */
.L_x_775:
[----:B------:R-:W-:Y:S01]  /*9170*/  BAR.SYNC.DEFER_BLOCKING 0x0 ;  /* 0x0000000000007b1d */ /* 0x000fe20000010000 */
[----:B------:R-:W-:Y:S01]  /*9180*/  USHF.L.U32 UR5, UR24, 0x7, URZ ;  /* 0x0000000718057899 */ /* 0x000fe200080006ff */
[----:B------:R-:W-:Y:S01]  /*9190*/  SHF.R.U32.HI R0, RZ, 0x2, R0 ;  /* 0x00000002ff007819 */ /* 0x000fe20000011600 */
[----:B------:R-:W-:Y:S01]  /*91a0*/  USHF.L.U32 UR8, UR24, 0x7, URZ ;  /* 0x0000000718087899 */ /* 0x000fe200080006ff */
[----:B------:R-:W-:Y:S01]  /*91b0*/  LEA.HI R206, R206, 0x40, RZ, 0x1e ;  /* 0x00000040cece7811 */ /* 0x000fe200078ff0ff */
[----:B------:R-:W-:-:S03]  /*91c0*/  UIMAD.WIDE.U32 UR20, UR5, UR16, URZ ;  /* 0x00000010051472a5 */ /* 0x000fc6000f8e00ff */
[----:B-1----:R-:W1:Y:S01]  /*91d0*/  LDC.64 R4, c[0x0][0x5d8] ;  /* 0x00017600ff047b82 */ /* 0x002e620000000a00 */
[----:B------:R-:W-:Y:S01]  /*91e0*/  USHF.R.S32.HI UR18, URZ, 0x1f, UR5 ;  /* 0x0000001fff127899 */ /* 0x000fe20008011405 */
[----:B------:R-:W-:Y:S01]  /*91f0*/  IMAD.U32 R18, RZ, RZ, UR10 ;  /* 0x0000000aff127e24 */ /* 0x000fe2000f8e00ff */
[----:B------:R-:W-:Y:S01]  /*9200*/  BSSY.RECONVERGENT B0, `(.L_x_776) ;  /* 0x000001f000007945 */ /* 0x000fe20003800200 */
[----:B------:R-:W-:Y:S01]  /*9210*/  VIADD R13, R228, -UR8 ;  /* 0x80000008e40d7c36 */ /* 0x000fe20008000000 */
[----:B------:R-:W-:Y:S01]  /*9220*/  UIMAD UR9, UR18, UR16, URZ ;  /* 0x00000010120972a4 */ /* 0x000fe2000f8e02ff */
[----:B------:R-:W-:Y:S02]  /*9230*/  IMAD.U32 R2, RZ, RZ, UR20 ;  /* 0x00000014ff027e24 */ /* 0x000fe4000f8e00ff */
[----:B------:R-:W-:Y:S01]  /*9240*/  IMAD.U32 R3, RZ, RZ, UR21 ;  /* 0x00000015ff037e24 */ /* 0x000fe2000f8e00ff */
[----:B------:R-:W-:Y:S01]  /*9250*/  UIMAD UR9, UR5, UR17, UR9 ;  /* 0x00000011050972a4 */ /* 0x000fe2000f8e0209 */
[----:B------:R-:W-:-:S02]  /*9260*/  ISETP.GE.AND P1, PT, R0, R13, PT ;  /* 0x0000000d0000720c */ /* 0x000fc40003f26270 */
[----:B------:R-:W-:Y:S02]  /*9270*/  LOP3.LUT R15, R2, 0x18, R61, 0xf8, !PT ;  /* 0x00000018020f7812 */ /* 0x000fe400078ef83d */
[----:B------:R-:W2:Y:S01]  /*9280*/  LDC.64 R2, c[0x0][0x5e0] ;  /* 0x00017800ff027b82 */ /* 0x000ea20000000a00 */
[----:B------:R-:W-:Y:S02]  /*9290*/  MOV R7, UR9 ;  /* 0x0000000900077c02 */ /* 0x000fe40008000f00 */
[----:B------:R-:W-:Y:S01]  /*92a0*/  IADD3 R14, P0, PT, R14, R15, RZ ;  /* 0x0000000f0e0e7210 */ /* 0x000fe20007f1e0ff */
[----:B------:R3:W4:Y:S01]  /*92b0*/  LDS.128 R8, [R63+0x7000] ;  /* 0x007000003f087984 */ /* 0x0007220000000c00 */
[----:B------:R-:W-:Y:S02]  /*92c0*/  ISETP.GE.AND P2, PT, R206, R13, PT ;  /* 0x0000000dce00720c */ /* 0x000fe40003f46270 */
[----:B------:R-:W-:Y:S01]  /*92d0*/  IADD3.X R15, PT, PT, R6, UR21, R7, P0, !PT ;  /* 0x00000015060f7c10 */ /* 0x000fe200087fe407 */
[----:B------:R-:W-:Y:S01]  /*92e0*/  IMAD.MOV.U32 R7, RZ, RZ, RZ ;  /* 0x000000ffff077224 */ /* 0x000fe200078e00ff */
[----:B------:R-:W-:-:S02]  /*92f0*/  LOP3.LUT R6, R61, 0x18, RZ, 0xc0, !PT ;  /* 0x000000183d067812 */ /* 0x000fc400078ec0ff */
[----:B------:R-:W-:Y:S01]  /*9300*/  IADD3 R13, P0, PT, R0, 0x40, RZ ;  /* 0x00000040000d7810 */ /* 0x000fe20007f1e0ff */
[----:B-1----:R-:W-:-:S03]  /*9310*/  IMAD.WIDE.U32 R20, R4, UR7, R14 ;  /* 0x0000000704147c25 */ /* 0x002fc6000f8e000e */
[----:B------:R-:W-:Y:S01]  /*9320*/  IADD3.X R14, PT, PT, RZ, RZ, RZ, P0, !PT ;  /* 0x000000ffff0e7210 */ /* 0x000fe200007fe4ff */
[----:B------:R-:W-:-:S04]  /*9330*/  IMAD.WIDE.U32 R18, R18, UR5, R6 ;  /* 0x0000000512127c25 */ /* 0x000fc8000f8e0006 */
[----:B------:R-:W-:Y:S01]  /*9340*/  IMAD R15, R5, UR7, R21 ;  /* 0x00000007050f7c24 */ /* 0x000fe2000f8e0215 */
        /* <DEDUP_REMOVED lines=10> */
.L_x_777:
[----:B------:R-:W-:Y:S05]  /*93f0*/  BSYNC.RECONVERGENT B0 ;  /* 0x0000000000007941 */ /* 0x000fea0003800200 */
.L_x_776:
        /* <DEDUP_REMOVED lines=11> */
[----:B----4-:R3:W-:Y:S04]  /*94b0*/  STG.E.128 desc[UR26][R20.64], R8 ;  /* 0x0000000814007986 */ /* 0x0107e8000c101d1a */
.L_x_779:
[----:B------:R-:W-:Y:S05]  /*94c0*/  BSYNC.RECONVERGENT B0 ;  /* 0x0000000000007941 */ /* 0x000fea0003800200 */
.L_x_778:
[----:B---34-:R-:W3:Y:S01]  /*94d0*/  LDS.128 R8, [R63+0x8000] ;  /* 0x008000003f087984 */ /* 0x018ee20000000c00 */
        /* <DEDUP_REMOVED lines=24> */
.L_x_766:
[----:B------:R-:W-:Y:S05]  /*9660*/  BSYNC.RECONVERGENT B1 ;  /* 0x0000000000017941 */ /* 0x000fea0003800200 */
.L_x_748:
        /* <DEDUP_REMOVED lines=11> */
.L_x_781:
        /* <DEDUP_REMOVED lines=14> */
.L_x_1595:


//--------------------- .text._ZN5flash44flash_bwd_dq_dk_dv_loop_seqk_parallel_kernelI23Flash_bwd_kernel_traitsILi32ELi128ELi128ELi8ELi4ELi4ELi4ELb1ELb0EN7cutlass6half_tE19Flash_kernel_traitsILi32ELi128ELi128ELi8ES3_EELb0ELb0ELb1ELb0ELb0ELb1ELb1EEEvNS_16Flash_bwd_paramsE --------------------------
	.section	.text._ZN5flash44flash_bwd_dq_dk_dv_loop_seqk_parallel_kernelI23Flash_bwd_kernel_traitsILi32ELi128ELi128ELi8ELi4ELi4ELi4ELb1ELb0EN7cutlass6half_tE19Flash_kernel_traitsILi32ELi128ELi128ELi8ES3_EELb0ELb0ELb1ELb0ELb0ELb1ELb1EEEvNS_16Flash_bwd_paramsE,"ax",@progbits
	.align	128
        .global         _ZN5flash44flash_bwd_dq_dk_dv_loop_seqk_parallel_kernelI23Flash_bwd_kernel_traitsILi32ELi128ELi128ELi8ELi4ELi4ELi4ELb1ELb0EN7cutlass6half_tE19Flash_kernel_traitsILi32ELi128ELi128ELi8ES3_EELb0ELb0ELb1ELb0ELb0ELb1ELb1EEEvNS_16Flash_bwd_paramsE
        .type           _ZN5flash44flash_bwd_dq_dk_dv_loop_seqk_parallel_kernelI23Flash_bwd_kernel_traitsILi32ELi128ELi128ELi8ELi4ELi4ELi4ELb1ELb0EN7cutlass6half_tE19Flash_kernel_traitsILi32ELi128ELi128ELi8ES3_EELb0ELb0ELb1ELb0ELb0ELb1ELb1EEEvNS_16Flash_bwd_paramsE,@function
        .size           _ZN5flash44flash_bwd_dq_dk_dv_loop_seqk_parallel_kernelI23Flash_bwd_kernel_traitsILi32ELi128ELi128ELi8ELi4ELi4ELi4ELb1ELb0EN7cutlass6half_tE19Flash_kernel_traitsILi32ELi128ELi128ELi8ES3_EELb0ELb0ELb1ELb0ELb0ELb1ELb1EEEvNS_16Flash_bwd_paramsE,(.L_x_1596 - _ZN5flash44flash_bwd_dq_dk_dv_loop_seqk_parallel_kernelI23Flash_bwd_kernel_traitsILi32ELi128ELi128ELi8ELi4ELi4ELi4ELb1ELb0EN7cutlass6half_tE19Flash_kernel_traitsILi32ELi128ELi128ELi8ES3_EELb0ELb0ELb1ELb0ELb0ELb1ELb1EEEvNS_16Flash_bwd_paramsE)
        .other          _ZN5flash44flash_bwd_dq_dk_dv_loop_seqk_parallel_kernelI23Flash_bwd_kernel_traitsILi32ELi128ELi128ELi8ELi4ELi4ELi4ELb1ELb0EN7cutlass6half_tE19Flash_kernel_traitsILi32ELi128ELi128ELi8ES3_EELb0ELb0ELb1ELb0ELb0ELb1ELb1EEEvNS_16Flash_bwd_paramsE,@"STO_CUDA_ENTRY STV_DEFAULT"
_ZN5flash44flash_bwd_dq_dk_dv_loop_seqk_parallel_kernelI23Flash_bwd_kernel_traitsILi32ELi128ELi128ELi8ELi4ELi4ELi4ELb1ELb0EN7cutlass6half_tE19Flash_kernel_traitsILi32ELi128ELi128ELi8ES3_EELb0ELb0ELb1ELb0ELb0ELb1ELb1EEEvNS_16Flash_bwd_paramsE:
.text._ZN5flash44flash_bwd_dq_dk_dv_loop_seqk_parallel_kernelI23Flash_bwd_kernel_traitsILi32ELi128ELi128ELi8ELi4ELi4ELi4ELb1ELb0EN7cutlass6half_tE19Flash_kernel_traitsILi32ELi128ELi128ELi8ES3_EELb0ELb0ELb1ELb0ELb0ELb1ELb1EEEvNS_16Flash_bwd_paramsE:
        /* <DEDUP_REMOVED lines=49> */
.L_x_815:
[----:B-1----:R-:W1:Y:S01]  /*0310*/  LDCU.64 UR8, c[0x0][0x478] ;  /* 0x00008f00ff0877ac */ /* 0x002e620008000a00 */
[----:B------:R-:W-:Y:S02]  /*0320*/  PLOP3.LUT P1, PT, PT, PT, UP3, 0x80, 0x8 ;  /* 0x000000000008781c */ /* 0x000fe40003f2f038 */
[----:B------:R-:W-:Y:S01]  /*0330*/  PLOP3.LUT P4, PT, PT, PT, UP5, 0x80, 0x8 ;  /* 0x000000000008781c */ /* 0x000fe20003f8f058 */
[----:B------:R-:W-:Y:S01]  /*0340*/  @UP3 ULEA UR14, UP0, UR37, UR12, 0x2 ;  /* 0x0000000c250e3291 */ /* 0x000fe2000f8010ff */
[----:B------:R-:W-:Y:S01]  /*0350*/  PLOP3.LUT P2, PT, PT, PT, UP4, 0x80, 0x8 ;  /* 0x000000000008781c */ /* 0x000fe20003f4f048 */
[----:B------:R-:W-:Y:S02]  /*0360*/  UISETP.NE.AND UP2, UPT, UR26, URZ, UPT ;  /* 0x000000ff1a00728c */ /* 0x000fe4000bf45270 */
[----:B------:R-:W-:Y:S02]  /*0370*/  @UP3 ULEA.HI.X UR15, UR37, UR13, URZ, 0x2, UP0 ;  /* 0x0000000d250f3291 */ /* 0x000fe400080f14ff */
[----:B--2---:R-:W-:-:S04]  /*0380*/  IMAD.U32 R4, RZ, RZ, UR14 ;  /* 0x0000000eff047e24 */ /* 0x004fc8000f8e00ff */
        /* <DEDUP_REMOVED lines=15> */
[----:B------:R-:W-:Y:S01]  /*0480*/  UMOV UR19, 0xffffffff ;  /* 0xffffffff00137882 */ /* 0x000fe20000000000 */
[----:B------:R-:W-:Y:S01]  /*0490*/  UMOV UR40, 0xffffffff ;  /* 0xffffffff00287882 */ /* 0x000fe20000000000 */
[----:B---3--:R-:W-:-:S04]  /*04a0*/  @!UP0 UISETP.NE.U32.AND UP1, UPT, UR8, URZ, UPT ;  /* 0x000000ff0800828c */ /* 0x008fc8000bf25070 */
[----:B------:R-:W-:-:S04]  /*04b0*/  @!UP0 UISETP.NE.AND.EX UP1, UPT, UR9, URZ, UPT, UP1 ;  /* 0x000000ff0900828c */ /* 0x000fc8000bf25310 */
        /* <DEDUP_REMOVED lines=25> */
.L_x_782:
        /* <DEDUP_REMOVED lines=15> */
[----:B------:R-:W-:-:S04]  /*0740*/  UIADD3 UR9, UPT, UPT, UR9, 0x7f, URZ ;  /* 0x0000007f09097890 */ /* 0x000fc8000fffe0ff */
[----:B------:R-:W-:-:S04]  /*0750*/  USHF.R.S32.HI UR8, URZ, 0x1f, UR9 ;  /* 0x0000001fff087899 */ /* 0x000fc80008011409 */
[----:B------:R-:W-:-:S04]  /*0760*/  ULEA.HI UR8, UR8, UR9, URZ, 0x7 ;  /* 0x0000000908087291 */ /* 0x000fc8000f8f38ff */
[----:B------:R-:W-:-:S04]  /*0770*/  USHF.R.S32.HI UR8, URZ, 0x7, UR8 ;  /* 0x00000007ff087899 */ /* 0x000fc80008011408 */
[----:B------:R-:W-:-:S04]  /*0780*/  UISETP.LT.AND UP0, UPT, UR10, UR8, UPT ;  /* 0x000000080a00728c */ /* 0x000fc8000bf01270 */
[----:B------:R-:W-:Y:S01]  /*0790*/  USEL UR44, UR10, UR8, UP0 ;  /* 0x000000080a2c7287 */ /* 0x000fe20008000000 */
[----:B------:R-:W1:Y:S02]  /*07a0*/  @!UP1 LDCU.64 UR10, c[0x0][0x398] ;  /* 0x00007300ff0a97ac */ /* 0x000e640008000a00 */
[----:B------:R-:W2:Y:S01]  /*07b0*/  @UP1 LDCU.64 UR8, c[0x0][0x3b0] ;  /* 0x00007600ff0817ac */ /* 0x000ea20008000a00 */
[----:B------:R-:W-:Y:S02]  /*07c0*/  ULEA UR45, UR44, 0xffffff80, 0x7 ;  /* 0xffffff802c2d7891 */ /* 0x000fe4000f8e38ff */
[----:B-1----:R-:W-:Y:S02]  /*07d0*/  @!UP1 UIMAD.WIDE.U32 UR50, UR37, UR10, URZ ;  /* 0x0000000a253292a5 */ /* 0x002fe4000f8e00ff */
[----:B--2---:R-:W-:Y:S02]  /*07e0*/  @UP1 UIMAD.WIDE.U32 UR14, UR19, UR8, URZ ;  /* 0x00000008130e12a5 */ /* 0x004fe4000f8e00ff */
[----:B------:R-:W-:-:S02]  /*07f0*/  @!UP1 UIMAD UR47, UR37, UR11, UR51 ;  /* 0x0000000b252f92a4 */ /* 0x000fc4000f8e0233 */
[----:B------:R-:W-:Y:S02]  /*0800*/  @UP1 UIMAD UR47, UR19, UR9, UR15 ;  /* 0x00000009132f12a4 */ /* 0x000fe4000f8e020f */
[----:B------:R-:W-:Y:S01]  /*0810*/  USHF.R.S32.HI UR51, URZ, 0x1f, UR45 ;  /* 0x0000001fff337899 */ /* 0x000fe2000801142d */
[----:B------:R-:W-:Y:S01]  /*0820*/  @UP1 UMOV UR50, UR14 ;  /* 0x0000000e00321c82 */ /* 0x000fe20008000000 */
[----:B------:R-:W-:Y:S10]  /*0830*/  BRA.U UP2, `(.L_x_784) ;  /* 0x0000000102347547 */ /* 0x000ff4000b800000 */
        /* <DEDUP_REMOVED lines=12> */
[----:B------:R-:W-:Y:S05]  /*0900*/  BRA `(.L_x_785) ;  /* 0x00000000001c7947 */ /* 0x000fea0003800000 */
.L_x_784:
[----:B------:R-:W1:Y:S01]  /*0910*/  LDCU.64 UR16, c[0x0][0x3b8] ;  /* 0x00007700ff1077ac */ /* 0x000e620008000a00 */
[----:B------:R-:W-:-:S04]  /*0920*/  UIADD3 UR8, UPT, UPT, UR35, UR40, URZ ;  /* 0x0000002823087290 */ /* 0x000fc8000fffe0ff */
[----:B-1----:R-:W-:Y:S02]  /*0930*/  UIMAD.WIDE.U32 UR10, UR8, UR16, URZ ;  /* 0x00000010080a72a5 */ /* 0x002fe4000f8e00ff */
[----:B------:R-:W-:-:S04]  /*0940*/  UIMAD UR8, UR8, UR17, URZ ;  /* 0x00000011080872a4 */ /* 0x000fc8000f8e02ff */
[----:B------:R-:W-:Y:S01]  /*0950*/  UIADD3 UR8, UPT, UPT, UR11, UR8, URZ ;  /* 0x000000080b087290 */ /* 0x000fe2000fffe0ff */
[----:B------:R-:W-:-:S05]  /*0960*/  UMOV UR46, UR10 ;  /* 0x0000000a002e7c82 */ /* 0x000fca0008000000 */
[----:B------:R-:W-:Y:S02]  /*0970*/  MOV R19, UR8 ;  /* 0x0000000800137c02 */ /* 0x000fe40008000f00 */
.L_x_785:
        /* <DEDUP_REMOVED lines=9> */
[----:B-1----:R-:W-:Y:S01]  /*0a10*/  IMAD.MOV R0, RZ, RZ, -R3 ;  /* 0x000000ffff007224 */ /* 0x002fe200078e0a03 */
        /* <DEDUP_REMOVED lines=29> */
[----:B------:R-:W-:-:S06]  /*0bf0*/  UIMAD UR9, UR37, UR9, UR49 ;  /* 0x00000009250972a4 */ /* 0x000fcc000f8e0231 */
[----:B------:R-:W-:Y:S01]  /*0c00*/  MOV R18, UR9 ;  /* 0x0000000900127c02 */ /* 0x000fe20008000f00 */
[----:B------:R-:W-:Y:S06]  /*0c10*/  BRA `(.L_x_787) ;  /* 0x0000000000187947 */ /* 0x000fec0003800000 */
.L_x_786:
[----:B------:R-:W1:Y:S01]  /*0c20*/  LDCU.64 UR14, c[0x0][0x3c0] ;  /* 0x00007800ff0e77ac */ /* 0x000e620008000a00 */
[----:B------:R-:W-:-:S04]  /*0c30*/  UIADD3 UR8, UPT, UPT, UR35, UR40, URZ ;  /* 0x0000002823087290 */ /* 0x000fc8000fffe0ff */
[----:B-1----:R-:W-:Y:S02]  /*0c40*/  UIMAD.WIDE.U32 UR48, UR8, UR14, URZ ;  /* 0x0000000e083072a5 */ /* 0x002fe4000f8e00ff */
[----:B------:R-:W-:-:S04]  /*0c50*/  UIMAD UR8, UR8, UR15, URZ ;  /* 0x0000000f080872a4 */ /* 0x000fc8000f8e02ff */
[----:B------:R-:W-:-:S06]  /*0c60*/  UIADD3 UR8, UPT, UPT, UR49, UR8, URZ ;  /* 0x0000000831087290 */ /* 0x000fcc000fffe0ff */
[----:B------:R-:W-:-:S07]  /*0c70*/  MOV R18, UR8 ;  /* 0x0000000800127c02 */ /* 0x000fce0008000f00 */
.L_x_787:
        /* <DEDUP_REMOVED lines=28> */
.L_x_788:
[----:B------:R-:W-:Y:S02]  /*0e40*/  UIMAD.WIDE.U32 UR10, UR52, UR19, URZ ;  /* 0x00000013340a72a5 */ /* 0x000fe4000f8e00ff */
[----:B------:R-:W-:-:S04]  /*0e50*/  UIMAD UR8, UR53, UR19, URZ ;  /* 0x00000013350872a4 */ /* 0x000fc8000f8e02ff */
[----:B------:R-:W-:-:S12]  /*0e60*/  UIADD3 UR8, UPT, UPT, UR11, UR8, URZ ;  /* 0x000000080b087290 */ /* 0x000fd8000fffe0ff */
.L_x_789:
        /* <DEDUP_REMOVED lines=20> */
.L_x_790:
[----:B------:R-:W1:Y:S01]  /*0fb0*/  LDCU UR59, c[0x0][0x434] ;  /* 0x00008680ff3b77ac */ /* 0x000e620008000800 */
[----:B------:R-:W-:-:S04]  /*0fc0*/  UIMAD UR9, UR37, UR18, UR24 ;  /* 0x00000012250972a4 */ /* 0x000fc8000f8e0218 */
[----:B-1----:R-:W-:Y:S02]  /*0fd0*/  UIMAD UR59, UR9, UR59, URZ ;  /* 0x0000003b093b72a4 */ /* 0x002fe4000f8e02ff */
.L_x_791:
        /* <DEDUP_REMOVED lines=11> */
.L_x_792:
[----:B------:R-:W1:Y:S01]  /*1090*/  LDCU UR58, c[0x0][0x444] ;  /* 0x00008880ff3a77ac */ /* 0x000e620008000800 */
[----:B------:R-:W-:-:S04]  /*10a0*/  UIMAD UR9, UR37, UR18, UR24 ;  /* 0x00000012250972a4 */ /* 0x000fc8000f8e0218 */
[----:B-1----:R-:W-:-:S12]  /*10b0*/  UIMAD UR58, UR9, UR58, URZ ;  /* 0x0000003a093a72a4 */ /* 0x002fd8000f8e02ff */
.L_x_793:
[----:B------:R-:W1:Y:S01]  /*10c0*/  LDCU UR52, c[0x0][0x508] ;  /* 0x0000a100ff3477ac */ /* 0x000e620008000800 */
[----:B------:R-:W2:Y:S01]  /*10d0*/  S2R R26, SR_TID.X ;  /* 0x00000000001a7919 */ /* 0x000ea20000002100 */
[----:B------:R-:W3:Y:S01]  /*10e0*/  LDC.64 R12, c[0x0][0x3b0] ;  /* 0x0000ec00ff0c7b82 */ /* 0x000ee20000000a00 */
[----:B------:R-:W-:Y:S01]  /*10f0*/  MOV R11, RZ ;  /* 0x000000ff000b7202 */ /* 0x000fe20000000f00 */
[----:B------:R-:W-:Y:S01]  /*1100*/  USHF.R.S32.HI UR9, URZ, 0x1f, UR57 ;  /* 0x0000001fff097899 */ /* 0x000fe20008011439 */
[----:B------:R-:W-:Y:S01]  /*1110*/  BSSY.RECONVERGENT B1, `(.L_x_783) ;  /* 0x00008a6000017945 */ /* 0x000fe20003800200 */
[----:B------:R-:W-:Y:S02]  /*1120*/  UIADD3 UR57, UP1, UP0, UR64, UR10, UR57 ;  /* 0x0000000a40397290 */ /* 0x000fe4000f83e039 */
[----:B------:R-:W-:Y:S02]  /*1130*/  UIMAD UR54, UR18, UR54, URZ ;  /* 0x00000036123672a4 */ /* 0x000fe4000f8e02ff */
[----:B------:R-:W-:Y:S01]  /*1140*/  UIADD3.X UR56, UPT, UPT, UR56, UR8, UR9, UP1, UP0 ;  /* 0x0000000838387290 */ /* 0x000fe20008fe0409 */
[----:B------:R-:W4:Y:S01]  /*1150*/  LDC.64 R14, c[0x0][0x5f8] ;  /* 0x00017e00ff0e7b82 */ /* 0x000f220000000a00 */
[----:B------:R-:W-:-:S02]  /*1160*/  ULEA UR58, UR53, UR58, 0x7 ;  /* 0x0000003a353a7291 */ /* 0x000fc4000f8e38ff */
[----:B------:R-:W-:Y:S02]  /*1170*/  ULEA UR59, UR53, UR59, 0x7 ;  /* 0x0000003b353b7291 */ /* 0x000fe4000f8e38ff */
[----:B-1----:R-:W-:-:S04]  /*1180*/  UIADD3 UR52, UPT, UPT, UR34, UR52, URZ ;  /* 0x0000003422347290 */ /* 0x002fc8000fffe0ff */
[----:B------:R-:W-:-:S04]  /*1190*/  UIADD3 UR9, UPT, UPT, UR41, -0x80, -UR52 ;  /* 0xffffff8029097890 */ /* 0x000fc8000fffe834 */
[----:B------:R-:W-:Y:S01]  /*11a0*/  USHF.R.S32.HI UR8, URZ, 0x1f, UR9 ;  /* 0x0000001fff087899 */ /* 0x000fe20008011409 */
[----:B---3--:R-:W-:-:S03]  /*11b0*/  SHF.L.U64.HI R17, R12, 0x6, R13 ;  /* 0x000000060c117819 */ /* 0x008fc6000001020d */
        /* <DEDUP_REMOVED lines=26> */
[C---:B------:R-:W-:Y:S02]  /*1360*/  IMAD R0, R12.reuse, UR51, RZ ;  /* 0x000000330c007c24 */ /* 0x040fe4000f8e02ff */
        /* <DEDUP_REMOVED lines=11> */
[----:B------:R-:W-:-:S02]  /*1420*/  ISETP.NE.AND P0, PT, RZ, UR60, PT ;  /* 0x0000003cff007c0c */ /* 0x000fc4000bf05270 */
[----:B-1----:R-:W-:Y:S01]  /*1430*/  LEA R29, P3, R6, UR10, 0x1 ;  /* 0x0000000a061d7c11 */ /* 0x002fe2000f8608ff */
[----:B------:R-:W-:Y:S01]  /*1440*/  IMAD.WIDE.U32 R2, R0, UR24, R2 ;  /* 0x0000001800027c25 */ /* 0x000fe2000f8e0002 */
[----:B------:R-:W-:Y:S01]  /*1450*/  SEL R4, R4, RZ, P0 ;  /* 0x000000ff04047207 */ /* 0x000fe20000000000 */
[----:B------:R-:W-:Y:S01]  /*1460*/  USHF.L.U32 UR47, UR54, 0x7, URZ ;  /* 0x00000007362f7899 */ /* 0x000fe200080006ff */
[----:B------:R-:W-:Y:S01]  /*1470*/  LEA.HI.X R30, R6, UR11, R16, 0x1, P3 ;  /* 0x0000000b061e7c11 */ /* 0x000fe200098f0c10 */
[----:B------:R-:W-:Y:S01]  /*1480*/  IMAD.U32 R0, RZ, RZ, UR19 ;  /* 0x00000013ff007e24 */ /* 0x000fe2000f8e00ff */
[----:B------:R-:W-:Y:S01]  /*1490*/  IADD3 R14, P2, P1, R8, UR57, R4 ;  /* 0x00000039080e7c10 */ /* 0x000fe2000f95e004 */
[----:B------:R-:W-:Y:S01]  /*14a0*/  IMAD R7, R15, UR22, R5 ;  /* 0x000000160f077c24 */ /* 0x000fe2000f8e0205 */
[----:B------:R-:W-:Y:S01]  /*14b0*/  SHF.R.S32.HI R5, RZ, 0x1f, R8 ;  /* 0x0000001fff057819 */ /* 0x000fe20000011408 */
[----:B------:R-:W-:Y:S01]  /*14c0*/  IMAD R3, R0, UR24, R3 ;  /* 0x0000001800037c24 */ /* 0x000fe2000f8e0203 */
[----:B------:R-:W1:Y:S01]  /*14d0*/  LDCU.64 UR18, c[0x0][0x570] ;  /* 0x0000ae00ff1277ac */ /* 0x000e620008000a00 */
[----:B------:R4:W-:Y:S01]  /*14e0*/  STL [R1+0x10], R29 ;  /* 0x0000101d01007387 */ /* 0x0009e20000100800 */
[----:B------:R-:W-:Y:S01]  /*14f0*/  SEL R0, R7, RZ, P0 ;  /* 0x000000ff07007207 */ /* 0x000fe20000000000 */
[----:B------:R-:W-:Y:S01]  /*1500*/  IMAD.WIDE.U32 R2, R25, R12, R2 ;  /* 0x0000000c19027225 */ /* 0x000fe200078e0002 */
[----:B------:R-:W5:Y:S01]  /*1510*/  LDCU.64 UR60, c[0x0][0x420] ;  /* 0x00008400ff3c77ac */ /* 0x000f620008000a00 */
[----:B------:R4:W-:Y:S01]  /*1520*/  STL [R1+0xc], R30 ;  /* 0x00000c1e01007387 */ /* 0x0009e20000100800 */
[----:B------:R-:W-:Y:S01]  /*1530*/  IADD3.X R5, PT, PT, R5, UR56, R0, P2, P1 ;  /* 0x0000003805057c10 */ /* 0x000fe200097e2400 */
[C---:B------:R-:W-:Y:S01]  /*1540*/  IMAD R3, R25.reuse, R13, R3 ;  /* 0x0000000d19037224 */ /* 0x040fe200078e0203 */
[----:B--2---:R-:W-:Y:S01]  /*1550*/  LEA R27, P2, R2, UR8, 0x1 ;  /* 0x00000008021b7c11 */ /* 0x004fe2000f8408ff */
[----:B---3--:R-:W-:Y:S01]  /*1560*/  UIMAD.WIDE UR50, UR58, 0x4, UR50 ;  /* 0x000000043a3278a5 */ /* 0x008fe2000f8e0232 */
[----:B------:R-:W-:Y:S01]  /*1570*/  MOV R4, UR47 ;  /* 0x0000002f00047c02 */ /* 0x000fe20008000f00 */
[----:B------:R-:W-:Y:S01]  /*1580*/  IMAD.SHL.U32 R8, R12, 0x40, RZ ;  /* 0x000000400c087824 */ /* 0x000fe200078e00ff */
[----:B------:R-:W-:Y:S01]  /*1590*/  LEA.HI.X R28, R2, UR9, R3, 0x1, P2 ;  /* 0x00000009021c7c11 */ /* 0x000fe200090f0c03 */
[----:B------:R4:W-:Y:S01]  /*15a0*/  STL [R1+0x8], R27 ;  /* 0x0000081b01007387 */ /* 0x0009e20000100800 */
[----:B------:R-:W-:Y:S01]  /*15b0*/  IADD3 R0, P1, PT, R14, UR47, RZ ;  /* 0x0000002f0e007c10 */ /* 0x000fe2000ff3e0ff */
[----:B------:R-:W-:-:S02]  /*15c0*/  VIADD R14, R25, 0x40 ;  /* 0x00000040190e7836 */ /* 0x000fc40000000000 */
[----:B------:R4:W-:Y:S01]  /*15d0*/  STL [R1+0x4], R28 ;  /* 0x0000041c01007387 */ /* 0x0009e20000100800 */
[----:B------:R-:W-:Y:S02]  /*15e0*/  LEA.HI.X.SX32 R4, R4, R5, 0x1, P1 ;  /* 0x0000000504047211 */ /* 0x000fe400008f0eff */
[C---:B-1----:R-:W-:Y:S01]  /*15f0*/  LEA R230, P1, R0.reuse, UR18, 0x2 ;  /* 0x0000001200e67c11 */ /* 0x042fe2000f8210ff */
[----:B------:R-:W-:Y:S01]  /*1600*/  UMOV UR18, UR50 ;  /* 0x0000003200127c82 */ /* 0x000fe20008000000 */
[----:B-----5:R-:W-:Y:S02]  /*1610*/  UIMAD.WIDE UR60, UR59, 0x4, UR60 ;  /* 0x000000043b3c78a5 */ /* 0x020fe4000f8e023c */
[----:B------:R-:W-:Y:S01]  /*1620*/  LEA.HI.X R231, R0, UR19, R4, 0x2, P1 ;  /* 0x0000001300e77c11 */ /* 0x000fe200088f1404 */
[----:B------:R-:W-:Y:S01]  /*1630*/  UMOV UR19, UR51 ;  /* 0x0000003300137c82 */ /* 0x000fe20008000000 */
[----:B------:R-:W-:-:S04]  /*1640*/  IADD3 R13, P1, PT, R25, 0x40, RZ ;  /* 0x00000040190d7810 */ /* 0x000fc80007f3e0ff */
[----:B------:R-:W-:Y:S01]  /*1650*/  IADD3.X R20, PT, PT, RZ, RZ, RZ, P1, !PT ;  /* 0x000000ffff147210 */ /* 0x000fe20000ffe4ff */
[----:B------:R-:W-:Y:S08]  /*1660*/  BRA.U UP0, `(.L_x_794) ;  /* 0x00000005008c7547 */ /* 0x000ff0000b800000 */
        /* <DEDUP_REMOVED lines=12> */
[----:B------:R-:W-:Y:S05]  /*1730*/  BRA `(.L_x_796) ;  /* 0x0000000000187947 */ /* 0x000fea0003800000 */
.L_x_795:
[----:B------:R-:W1:Y:S01]  /*1740*/  LDCU.64 UR14, c[0x0][0x5c0] ;  /* 0x0000b800ff0e77ac */ /* 0x000e620008000a00 */
[----:B------:R-:W-:-:S04]  /*1750*/  UIADD3 UR8, UPT, UPT, UR35, UR40, URZ ;  /* 0x0000002823087290 */ /* 0x000fc8000fffe0ff */
[----:B-1----:R-:W-:Y:S02]  /*1760*/  UIMAD.WIDE.U32 UR16, UR8, UR14, URZ ;  /* 0x0000000e081072a5 */ /* 0x002fe4000f8e00ff */
[----:B------:R-:W-:-:S04]  /*1770*/  UIMAD UR8, UR8, UR15, URZ ;  /* 0x0000000f080872a4 */ /* 0x000fc8000f8e02ff */
[----:B------:R-:W-:-:S06]  /*1780*/  UIADD3 UR8, UPT, UPT, UR17, UR8, URZ ;  /* 0x0000000811087290 */ /* 0x000fcc000fffe0ff */
[----:B------:R-:W-:Y:S02]  /*1790*/  MOV R0, UR8 ;  /* 0x0000000800007c02 */ /* 0x000fe40008000f00 */
.L_x_796:
        /* <DEDUP_REMOVED lines=12> */
.L_x_797:
[----:B------:R-:W1:Y:S01]  /*1860*/  LDCU.64 UR10, c[0x0][0x5c8] ;  /* 0x0000b900ff0a77ac */ /* 0x000e620008000a00 */
[----:B------:R-:W-:-:S04]  /*1870*/  UIADD3 UR35, UPT, UPT, UR35, UR40, URZ ;  /* 0x0000002823237290 */ /* 0x000fc8000fffe0ff */
[----:B-1----:R-:W-:Y:S02]  /*1880*/  UIMAD.WIDE.U32 UR18, UR35, UR10, URZ ;  /* 0x0000000a231272a5 */ /* 0x002fe4000f8e00ff */
[----:B------:R-:W-:-:S04]  /*1890*/  UIMAD UR35, UR35, UR11, URZ ;  /* 0x0000000b232372a4 */ /* 0x000fc8000f8e02ff */
[----:B------:R-:W-:-:S06]  /*18a0*/  UIADD3 UR35, UPT, UPT, UR19, UR35, URZ ;  /* 0x0000002313237290 */ /* 0x000fcc000fffe0ff */
[----:B------:R-:W-:Y:S02]  /*18b0*/  MOV R12, UR35 ;  /* 0x00000023000c7c02 */ /* 0x000fe40008000f00 */
.L_x_798:
        /* <DEDUP_REMOVED lines=8> */
[----:B------:R-:W-:Y:S01]  /*1940*/  IADD3 R2, P0, PT, R2, UR16, RZ ;  /* 0x0000001002027c10 */ /* 0x000fe2000ff1e0ff */
[----:B------:R-:W-:-:S06]  /*1950*/  UIMAD UR17, UR5, UR15, UR17 ;  /* 0x0000000f051172a4 */ /* 0x000fcc000f8e0211 */
[----:B------:R-:W-:Y:S02]  /*1960*/  IADD3.X R3, PT, PT, R0, UR17, R3, P0, !PT ;  /* 0x0000001100037c10 */ /* 0x000fe400087fe403 */
[----:B------:R-:W2:Y:S01]  /*1970*/  @!P2 LDC.64 R8, c[0x0][0x560] ;  /* 0x00015800ff08ab82 */ /* 0x000ea20000000a00 */
[----:B-1----:R-:W-:Y:S01]  /*1980*/  IMAD.U32 R4, RZ, RZ, UR8 ;  /* 0x00000008ff047e24 */ /* 0x002fe2000f8e00ff */
        /* <DEDUP_REMOVED lines=19> */
.L_x_800:
[----:B------:R-:W-:Y:S05]  /*1ac0*/  BSYNC.RECONVERGENT B0 ;  /* 0x0000000000007941 */ /* 0x000fea0003800200 */
.L_x_799:
[----:B------:R-:W2:Y:S01]  /*1ad0*/  LDCU.64 UR8, c[0x0][0x5e0] ;  /* 0x0000bc00ff0877ac */ /* 0x000ea20008000a00 */
[----:B------:R-:W-:Y:S01]  /*1ae0*/  MOV R2, UR10 ;  /* 0x0000000a00027c02 */ /* 0x000fe20008000f00 */
[----:B-1----:R-:W1:Y:S01]  /*1af0*/  @!P2 LDC.64 R8, c[0x0][0x568] ;  /* 0x00015a00ff08ab82 */ /* 0x002e620000000a00 */
[----:B------:R-:W-:-:S03]  /*1b00*/  UIMAD UR43, UR43, UR10, URZ ;  /* 0x0000000a2b2b72a4 */ /* 0x000fc6000f8e02ff */
[----:B------:R-:W-:Y:S01]  /*1b10*/  IMAD.WIDE.U32 R2, R2, UR5, R10 ;  /* 0x0000000502027c25 */ /* 0x000fe2000f8e000a */
[----:B------:R-:W-:Y:S02]  /*1b20*/  UIMAD UR43, UR5, UR11, UR43 ;  /* 0x0000000b052b72a4 */ /* 0x000fe4000f8e022b */
[----:B------:R-:W-:-:S04]  /*1b30*/  IADD3 R2, P0, PT, R2, UR18, RZ ;  /* 0x0000001202027c10 */ /* 0x000fc8000ff1e0ff */
[----:B------:R-:W-:Y:S02]  /*1b40*/  IADD3.X R3, PT, PT, R12, UR43, R3, P0, !PT ;  /* 0x0000002b0c037c10 */ /* 0x000fe400087fe403 */
[----:B--2---:R-:W-:Y:S02]  /*1b50*/  MOV R4, UR8 ;  /* 0x0000000800047c02 */ /* 0x004fe40008000f00 */
        /* <DEDUP_REMOVED lines=20> */
.L_x_794:
        /* <DEDUP_REMOVED lines=11> */
[----:B------:R-:W-:Y:S01]  /*1d50*/  UIMAD UR47, UR53, -0x80, UR42 ;  /* 0xffffff80352f78a4 */ /* 0x000fe2000f8e022a */
[----:B------:R-:W-:Y:S01]  /*1d60*/  IADD3 R2, P2, PT, R2, UR48, RZ ;  /* 0x0000003002027c10 */ /* 0x000fe2000ff5e0ff */
[----:B------:R-:W2:Y:S01]  /*1d70*/  LDCU.64 UR8, c[0x0][0x3d0] ;  /* 0x00007a00ff0877ac */ /* 0x000ea20008000a00 */
[----:B------:R-:W-:Y:S01]  /*1d80*/  LOP3.LUT R0, R0, 0x18, R26, 0x78, !PT ;  /* 0x0000001800007812 */ /* 0x000fe200078e781a */
[----:B------:R-:W-:Y:S01]  /*1d90*/  IMAD.U32 R11, RZ, RZ, UR45 ;  /* 0x0000002dff0b7e24 */ /* 0x000fe2000f8e00ff */
[----:B------:R-:W-:Y:S01]  /*1da0*/  IADD3 R6, P1, PT, R4, UR46, RZ ;  /* 0x0000002e04067c10 */ /* 0x000fe2000ff3e0ff */
[----:B------:R-:W-:Y:S01]  /*1db0*/  UIMAD UR44, UR5, UR15, UR44 ;  /* 0x0000000f052c72a4 */ /* 0x000fe2000f8e022c */
[----:B------:R-:W-:Y:S01]  /*1dc0*/  ISETP.GE.AND P3, PT, R14, UR47, PT ;  /* 0x0000002f0e007c0c */ /* 0x000fe2000bf66270 */
[----:B------:R-:W-:Y:S01]  /*1dd0*/  UIMAD UR43, UR5, UR17, UR43 ;  /* 0x00000011052b72a4 */ /* 0x000fe2000f8e022b */
[----:B------:R-:W-:Y:S01]  /*1de0*/  LOP3.LUT R24, R0, 0x1f20, R24, 0xf8, !PT ;  /* 0x00001f2000187812 */ /* 0x000fe200078ef818 */
[----:B------:R-:W3:Y:S01]  /*1df0*/  @!P5 LDC.64 R22, c[0x0][0x390] ;  /* 0x0000e400ff16db82 */ /* 0x000ee20000000a00 */
[----:B-1----:R-:W-:Y:S01]  /*1e00*/  IMAD R0, R21, UR10, RZ ;  /* 0x0000000a15007c24 */ /* 0x002fe2000f8e02ff */
[----:B------:R-:W-:Y:S01]  /*1e10*/  IADD3.X R3, PT, PT, R18, UR44, R3, P2, !PT ;  /* 0x0000002c12037c10 */ /* 0x000fe200097fe403 */
[----:B------:R-:W-:Y:S01]  /*1e20*/  IMAD.U32 R10, RZ, RZ, UR55 ;  /* 0x00000037ff0a7e24 */ /* 0x000fe2000f8e00ff */
[----:B------:R-:W-:Y:S01]  /*1e30*/  IADD3.X R7, PT, PT, R19, UR43, R5, P1, !PT ;  /* 0x0000002b13077c10 */ /* 0x000fe20008ffe405 */
[----:B------:R-:W-:Y:S01]  /*1e40*/  IMAD.U32 R5, RZ, RZ, UR45 ;  /* 0x0000002dff057e24 */ /* 0x000fe2000f8e00ff */
[----:B------:R-:W-:Y:S01]  /*1e50*/  ISETP.GE.AND P4, PT, R25, UR47, PT ;  /* 0x0000002f19007c0c */ /* 0x000fe2000bf86270 */
[C---:B------:R-:W-:Y:S01]  /*1e60*/  IMAD R4, R9.reuse, UR11, R0 ;  /* 0x0000000b09047c24 */ /* 0x040fe2000f8e0200 */
[----:B------:R-:W1:Y:S01]  /*1e70*/  @!P6 LDC.64 R18, c[0x0][0x390] ;  /* 0x0000e400ff12eb82 */ /* 0x000e620000000a00 */
[----:B------:R-:W-:Y:S01]  /*1e80*/  IMAD.WIDE.U32 R2, R9, UR10, R2 ;  /* 0x0000000a09027c25 */ /* 0x000fe2000f8e0002 */
[----:B------:R-:W-:Y:S01]  /*1e90*/  @!P3 LEA R14, P2, R5, R29, 0x1 ;  /* 0x0000001d050eb211 */ /* 0x000fe200078408ff */
[----:B------:R-:W-:Y:S01]  /*1ea0*/  ULOP3.LUT UR5, UR53, 0x80000001, URZ, 0xc0, !UPT ;  /* 0x8000000135057892 */ /* 0x000fe2000f8ec0ff */
[C---:B------:R-:W-:Y:S01]  /*1eb0*/  @!P3 LEA R16, P1, R8.reuse, R27, 0x1 ;  /* 0x0000001b0810b211 */ /* 0x040fe200078208ff */
[----:B--2---:R-:W-:Y:S01]  /*1ec0*/  IMAD R0, R21, UR8, RZ ;  /* 0x0000000815007c24 */ /* 0x004fe2000f8e02ff */
[----:B------:R-:W-:Y:S01]  /*1ed0*/  SHF.R.U32.HI R21, RZ, 0x1, R26 ;  /* 0x00000001ff157819 */ /* 0x000fe2000001161a */
[----:B------:R-:W-:Y:S01]  /*1ee0*/  IMAD.IADD R3, R3, 0x1, R4 ;  /* 0x0000000103037824 */ /* 0x000fe200078e0204 */
[----:B------:R-:W-:Y:S01]  /*1ef0*/  @!P3 LEA.HI.X R15, R11, R30, R10, 0x1, P2 ;  /* 0x0000001e0b0fb211 */ /* 0x000fe200010f0c0a */
[----:B------:R-:W-:Y:S01]  /*1f00*/  IMAD R11, R9, UR9, R0 ;  /* 0x00000009090b7c24 */ /* 0x000fe2000f8e0200 */
[----:B------:R-:W-:Y:S01]  /*1f10*/  LOP3.LUT R229, R21, 0x30, RZ, 0xc0, !PT ;  /* 0x0000003015e57812 */ /* 0x000fe200078ec0ff */
[----:B------:R-:W-:Y:S01]  /*1f20*/  IMAD.WIDE.U32 R6, R9, UR8, R6 ;  /* 0x0000000809067c25 */ /* 0x000fe2000f8e0006 */
[----:B------:R-:W-:Y:S01]  /*1f30*/  @!P3 LEA.HI.X R17, R8, R28, R17, 0x1, P1 ;  /* 0x0000001c0811b211 */ /* 0x000fe200008f0c11 */
[----:B------:R-:W-:Y:S01]  /*1f40*/  UISETP.NE.AND UP0, UPT, UR5, 0x1, UPT ;  /* 0x000000010500788c */ /* 0x000fe2000bf05270 */
[----:B------:R-:W-:Y:S01]  /*1f50*/  LOP3.LUT R229, R229, 0x7, R25, 0xf8, !PT ;  /* 0x00000007e5e57812 */ /* 0x000fe200078ef819 */
[----:B------:R-:W-:Y:S01]  /*1f60*/  @!P5 IMAD R0, R20, UR14, RZ ;  /* 0x0000000e1400dc24 */ /* 0x000fe2000f8e02ff */
[----:B------:R-:W-:Y:S01]  /*1f70*/  @P0 BAR.SYNC.DEFER_BLOCKING 0x0 ;  /* 0x0000000000000b1d */ /* 0x000fe20000010000 */
[--C-:B------:R-:W-:Y:S01]  /*1f80*/  @!P5 IMAD.MOV.U32 R8, RZ, RZ, R2.reuse ;  /* 0x000000ffff08d224 */ /* 0x100fe200078e0002 */
[----:B------:R-:W-:Y:S01]  /*1f90*/  LOP3.LUT R12, R229, 0x40, RZ, 0xfc, !PT ;  /* 0x00000040e50c7812 */ /* 0x000fe200078efcff */
[--C-:B------:R-:W-:Y:S01]  /*1fa0*/  @!P5 IMAD.MOV.U32 R9, RZ, RZ, R3.reuse ;  /* 0x000000ffff09d224 */ /* 0x100fe200078e0003 */
[----:B------:R-:W-:Y:S01]  /*1fb0*/  USEL UR5, URZ, 0x2000, UP0 ;  /* 0x00002000ff057887 */ /* 0x000fe20008000000 */
[----:B------:R-:W-:-:S04]  /*1fc0*/  @!P6 IMAD.WIDE.U32 R4, R25, UR14, R2 ;  /* 0x0000000e1904ec25 */ /* 0x000fc8000f8e0002 */
[----:B------:R-:W-:Y:S01]  /*1fd0*/  IMAD.MOV.U32 R152, RZ, RZ, 0x20 ;  /* 0x00000020ff987424 */ /* 0x000fe200078e00ff */
[----:B-1----:R-:W-:Y:S01]  /*1fe0*/  @!P6 LEA R10, P2, R4, R18, 0x1 ;  /* 0x00000012040ae211 */ /* 0x002fe200078408ff */
[C---:B------:R-:W-:Y:S01]  /*1ff0*/  @!P5 IMAD R0, R13.reuse, UR15, R0 ;  /* 0x0000000f0d00dc24 */ /* 0x040fe2000f8e0200 */
[----:B------:R-:W-:Y:S01]  /*2000*/  CS2R R94, SRZ ;  /* 0x00000000005e7805 */ /* 0x000fe2000001ff00 */
[----:B------:R-:W-:Y:S01]  /*2010*/  @!P5 IMAD.WIDE.U32 R2, R13, UR14, R8 ;  /* 0x0000000e0d02dc25 */ /* 0x000fe2000f8e0008 */
[----:B------:R-:W-:Y:S02]  /*2020*/  CS2R R92, SRZ ;  /* 0x00000000005c7805 */ /* 0x000fe4000001ff00 */
[----:B------:R-:W-:Y:S02]  /*2030*/  CS2R R98, SRZ ;  /* 0x0000000000627805 */ /* 0x000fe4000001ff00 */
[----:B------:R-:W-:Y:S01]  /*2040*/  CS2R R96, SRZ ;  /* 0x0000000000607805 */ /* 0x000fe2000001ff00 */
[----:B------:R-:W-:Y:S01]  /*2050*/  @!P6 IMAD R5, R25, UR15, R5 ;  /* 0x0000000f1905ec24 */ /* 0x000fe2000f8e0205 */
[----:B---3--:R-:W-:Y:S01]  /*2060*/  @!P5 LEA R8, P1, R2, R22, 0x1 ;  /* 0x000000160208d211 */ /* 0x008fe200078208ff */
[----:B------:R-:W-:Y:S01]  /*2070*/  VIADD R9, R229, 0x8 ;  /* 0x00000008e5097836 */ /* 0x000fe20000000000 */
[----:B------:R-:W1:Y:S01]  /*2080*/  LDCU UR15, c[0x0][0x590] ;  /* 0x0000b200ff0f77ac */ /* 0x000e620008000800 */
[----:B------:R-:W-:-:S02]  /*2090*/  @!P5 IMAD.IADD R0, R3, 0x1, R0 ;  /* 0x000000010300d824 */ /* 0x000fc400078e0200 */
[----:B------:R-:W-:Y:S01]  /*20a0*/  IMAD.IADD R3, R7, 0x1, R11 ;  /* 0x0000000107037824 */ /* 0x000fe200078e020b */
[----:B------:R-:W-:Y:S01]  /*20b0*/  @!P6 LEA.HI.X R11, R4, R19, R5, 0x1, P2 ;  /* 0x00000013040be211 */ /* 0x000fe200010f0c05 */
[----:B------:R-:W-:Y:S01]  /*20c0*/  @!P5 IMAD.MOV.U32 R4, RZ, RZ, R6 ;  /* 0x000000ffff04d224 */ /* 0x000fe200078e0006 */
[----:B------:R-:W-:Y:S01]  /*20d0*/  ISETP.GE.AND P2, PT, R9, UR47, PT ;  /* 0x0000002f09007c0c */ /* 0x000fe2000bf46270 */
[----:B------:R-:W2:Y:S01]  /*20e0*/  @!P6 LDC.64 R18, c[0x0][0x388] ;  /* 0x0000e200ff12eb82 */ /* 0x000ea20000000a00 */
[----:B------:R-:W-:Y:S01]  /*20f0*/  @!P5 LEA.HI.X R9, R2, R23, R0, 0x1, P1 ;  /* 0x000000170209d211 */ /* 0x000fe200008f0c00 */
[----:B------:R-:W-:Y:S01]  /*2100*/  @!P6 IMAD.MOV.U32 R2, RZ, RZ, R6 ;  /* 0x000000ffff02e224 */ /* 0x000fe200078e0006 */
[----:B------:R-:W-:Y:S01]  /*2110*/  LEA R0, R24, UR6, 0x1 ;  /* 0x0000000618007c11 */ /* 0x000fe2000f8e08ff */
[----:B------:R-:W-:Y:S01]  /*2120*/  @!P5 IMAD R6, R20, UR16, RZ ;  /* 0x000000101406dc24 */ /* 0x000fe2000f8e02ff */
[----:B------:R-:W-:Y:S01]  /*2130*/  ISETP.GE.AND P1, PT, R12, UR47, PT ;  /* 0x0000002f0c007c0c */ /* 0x000fe2000bf26270 */
[----:B------:R-:W-:Y:S01]  /*2140*/  @!P5 IMAD.MOV.U32 R5, RZ, RZ, R3 ;  /* 0x000000ffff05d224 */ /* 0x000fe200078e0003 */
[----:B------:R-:W-:Y:S01]  /*2150*/  CS2R R90, SRZ ;  /* 0x00000000005a7805 */ /* 0x000fe2000001ff00 */
[----:B------:R-:W-:Y:S01]  /*2160*/  @!PT LDS RZ, [RZ] ;  /* 0x00000000fffff984 */ /* 0x000fe20000000800 */
[----:B------:R-:W-:Y:S01]  /*2170*/  @!PT LDS RZ, [RZ] ;  /* 0x00000000fffff984 */ /* 0x000fe20000000800 */
[----:B------:R-:W-:Y:S01]  /*2180*/  @!PT LDS RZ, [RZ] ;  /* 0x00000000fffff984 */ /* 0x000fe20000000800 */
[----:B------:R3:W-:Y:S01]  /*2190*/  @!P6 LDGSTS.E.BYPASS.LTC128B.128 [R0+0x8000], desc[UR32][R10.64] ;  /* 0x080000000a00efae */ /* 0x0007e2000b981a20 */
[----:B------:R-:W-:Y:S01]  /*21a0*/  @!P5 IMAD R12, R13, UR17, R6 ;  /* 0x000000110d0cdc24 */ /* 0x000fe2000f8e0206 */
[----:B------:R-:W-:Y:S01]  /*21b0*/  CS2R R88, SRZ ;  /* 0x0000000000587805 */ /* 0x000fe2000001ff00 */
[----:B------:R-:W-:Y:S01]  /*21c0*/  @!P4 IMAD.MOV.U32 R6, RZ, RZ, R29 ;  /* 0x000000ffff06c224 */ /* 0x000fe200078e001d */
[----:B------:R-:W-:Y:S01]  /*21d0*/  @P6 STS.128 [R0+0x8000], RZ ;  /* 0x008000ff00006388 */ /* 0x000fe20000000c00 */
[----:B------:R-:W-:Y:S01]  /*21e0*/  @!P4 IMAD.MOV.U32 R7, RZ, RZ, R30 ;  /* 0x000000ffff07c224 */ /* 0x000fe200078e001e */
[----:B------:R-:W-:Y:S01]  /*21f0*/  CS2R R86, SRZ ;  /* 0x0000000000567805 */ /* 0x000fe2000001ff00 */
[----:B------:R-:W-:Y:S01]  /*2200*/  @!P6 IMAD.WIDE.U32 R2, R25, UR16, R2 ;  /* 0x000000101902ec25 */ /* 0x000fe2000f8e0002 */
[----:B------:R-:W-:Y:S01]  /*2210*/  @P5 STS.128 [R0+0x9000], RZ ;  /* 0x009000ff00005388 */ /* 0x000fe20000000c00 */
[----:B------:R-:W-:-:S02]  /*2220*/  CS2R R84, SRZ ;  /* 0x0000000000547805 */ /* 0x000fc4000001ff00 */
[----:B------:R-:W-:Y:S01]  /*2230*/  CS2R R78, SRZ ;  /* 0x00000000004e7805 */ /* 0x000fe2000001ff00 */
[----:B------:R-:W-:Y:S01]  /*2240*/  @!P6 IMAD R3, R25, UR17, R3 ;  /* 0x000000111903ec24 */ /* 0x000fe2000f8e0203 */
[----:B------:R-:W-:Y:S01]  /*2250*/  @!PT LDS RZ, [RZ] ;  /* 0x00000000fffff984 */ /* 0x000fe20000000800 */
[----:B------:R-:W-:Y:S01]  /*2260*/  @!PT LDS RZ, [RZ] ;  /* 0x00000000fffff984 */ /* 0x000fe20000000800 */
[----:B------:R-:W-:Y:S01]  /*2270*/  @!PT LDS RZ, [RZ] ;  /* 0x00000000fffff984 */ /* 0x000fe20000000800 */
[----:B------:R5:W-:Y:S01]  /*2280*/  @!P5 LDGSTS.E.BYPASS.LTC128B.128 [R0+0x9000], desc[UR32][R8.64] ;  /* 0x090000000800dfae */ /* 0x000be2000b981a20 */
[----:B------:R-:W-:Y:S01]  /*2290*/  @!P5 IMAD.WIDE.U32 R4, R13, UR16, R4 ;  /* 0x000000100d04dc25 */ /* 0x000fe2000f8e0004 */
[----:B------:R-:W-:Y:S02]  /*22a0*/  CS2R R76, SRZ ;  /* 0x00000000004c7805 */ /* 0x000fe4000001ff00 */
[----:B------:R-:W-:Y:S01]  /*22b0*/  CS2R R82, SRZ ;  /* 0x0000000000527805 */ /* 0x000fe2000001ff00 */
[----:B------:R-:W0:Y:S01]  /*22c0*/  LDGDEPBAR ;  /* 0x00000000000079af */ /* 0x000e220000000000 */
[----:B------:R-:W-:Y:S01]  /*22d0*/  VIADD R13, R0, UR5 ;  /* 0x00000005000d7c36 */ /* 0x000fe20008000000 */
[----:B------:R-:W-:Y:S02]  /*22e0*/  CS2R R80, SRZ ;  /* 0x0000000000507805 */ /* 0x000fe4000001ff00 */
[----:B------:R-:W-:Y:S01]  /*22f0*/  CS2R R74, SRZ ;  /* 0x00000000004a7805 */ /* 0x000fe2000001ff00 */
[----:B------:R2:W-:Y:S01]  /*2300*/  @!P4 LDGSTS.E.BYPASS.LTC128B.128 [R0+0x4000], desc[UR32][R6.64] ;  /* 0x040000000600cfae */ /* 0x0005e2000b981a20 */
[----:B------:R-:W-:-:S02]  /*2310*/  CS2R R72, SRZ ;  /* 0x0000000000487805 */ /* 0x000fc4000001ff00 */
[----:B------:R-:W-:Y:S02]  /*2320*/  CS2R R70, SRZ ;  /* 0x0000000000467805 */ /* 0x000fe4000001ff00 */
[----:B------:R-:W-:Y:S01]  /*2330*/  CS2R R68, SRZ ;  /* 0x0000000000447805 */ /* 0x000fe2000001ff00 */
[----:B------:R-:W-:Y:S01]  /*2340*/  @P4 STS.128 [R0+0x4000], RZ ;  /* 0x004000ff00004388 */ /* 0x000fe20000000c00 */
[----:B------:R-:W-:Y:S01]  /*2350*/  UIADD3 UR41, UPT, UPT, -UR52, UR41, URZ ;  /* 0x0000002934297290 */ /* 0x000fe2000fffe1ff */
[----:B---3--:R-:W3:Y:S02]  /*2360*/  @!P5 LDC.64 R10, c[0x0][0x388] ;  /* 0x0000e200ff0adb82 */ /* 0x008ee40000000a00 */
[----:B------:R-:W-:Y:S01]  /*2370*/  @P3 STS.128 [R0+0x5000], RZ ;  /* 0x005000ff00003388 */ /* 0x000fe20000000c00 */
[----:B------:R-:W-:Y:S01]  /*2380*/  USHF.L.U32 UR54, UR54, 0x3, URZ ;  /* 0x0000000336367899 */ /* 0x000fe200080006ff */
[----:B------:R-:W1:Y:S02]  /*2390*/  LDCU UR10, c[0x0][0x504] ;  /* 0x0000a080ff0a77ac */ /* 0x000e640008000800 */
[----:B------:R-:W-:Y:S01]  /*23a0*/  @!PT LDS RZ, [RZ] ;  /* 0x00000000fffff984 */ /* 0x000fe20000000800 */
[----:B------:R-:W-:Y:S01]  /*23b0*/  @!PT LDS RZ, [RZ] ;  /* 0x00000000fffff984 */ /* 0x000fe20000000800 */
[----:B------:R-:W-:Y:S01]  /*23c0*/  @!PT LDS RZ, [RZ] ;  /* 0x00000000fffff984 */ /* 0x000fe20000000800 */
[----:B------:R-:W-:Y:S01]  /*23d0*/  @!P3 LDGSTS.E.BYPASS.LTC128B.128 [R0+0x5000], desc[UR32][R14.64] ;  /* 0x050000000e00bfae */ /* 0x000fe2000b981a20 */
[----:B------:R-:W1:Y:S03]  /*23e0*/  LDCU UR9, c[0x0][0x508] ;  /* 0x0000a100ff0977ac */ /* 0x000e660008000800 */
[----:B------:R-:W-:Y:S01]  /*23f0*/  STL [R1], R13 ;  /* 0x0000000d01007387 */ /* 0x000fe20000100800 */
[----:B-----5:R-:W-:Y:S01]  /*2400*/  @!P4 IMAD.MOV.U32 R8, RZ, RZ, R27 ;  /* 0x000000ffff08c224 */ /* 0x020fe200078e001b */
[----:B------:R-:W1:Y:S01]  /*2410*/  LDCU UR8, c[0x0][0x3e0] ;  /* 0x00007c00ff0877ac */ /* 0x000e620008000800 */
[----:B------:R-:W-:Y:S01]  /*2420*/  @!P4 IMAD.MOV.U32 R9, RZ, RZ, R28 ;  /* 0x000000ffff09c224 */ /* 0x000fe200078e001c */
[----:B------:R-:W1:Y:S04]  /*2430*/  LDCU UR14, c[0x0][0x50c] ;  /* 0x0000a180ff0e77ac */ /* 0x000e680008000800 */
[----:B------:R5:W-:Y:S01]  /*2440*/  @!P4 LDGSTS.E.BYPASS.LTC128B.128 [R13], desc[UR32][R8.64] ;  /* 0x00000000080dcfae */ /* 0x000be2000b981a20 */
[C---:B--2---:R-:W-:Y:S01]  /*2450*/  @!P6 LEA R6, P0, R2.reuse, R18, 0x1 ;  /* 0x000000120206e211 */ /* 0x044fe200078008ff */
[----:B------:R-:W2:Y:S02]  /*2460*/  LDCU UR11, c[0x0][0x45c] ;  /* 0x00008b80ff0b77ac */ /* 0x000ea40008000800 */
[----:B------:R-:W-:Y:S01]  /*2470*/  @P4 STS.128 [R13], RZ ;  /* 0x000000ff0d004388 */ /* 0x000fe20000000c00 */
[----:B------:R-:W-:Y:S01]  /*2480*/  @!P6 LEA.HI.X R7, R2, R19, R3, 0x1, P0 ;  /* 0x000000130207e211 */ /* 0x000fe200000f0c03 */
[----:B------:R-:W-:Y:S01]  /*2490*/  @!P5 IMAD.IADD R3, R5, 0x1, R12 ;  /* 0x000000010503d824 */ /* 0x000fe200078e020c */
[----:B---3--:R-:W-:Y:S01]  /*24a0*/  @!P5 LEA R2, P0, R4, R10, 0x1 ;  /* 0x0000000a0402d211 */ /* 0x008fe200078008ff */
[----:B------:R3:W-:Y:S01]  /*24b0*/  @P3 STS.128 [R13+0x1000], RZ ;  /* 0x001000ff0d003388 */ /* 0x0007e20000000c00 */
[----:B------:R-:W-:-:S02]  /*24c0*/  IMAD.MOV.U32 R12, RZ, RZ, 0x7f800000 ;  /* 0x7f800000ff0c7424 */ /* 0x000fc400078e00ff */
[----:B------:R-:W-:Y:S01]  /*24d0*/  @!P5 LEA.HI.X R3, R4, R11, R3, 0x1, P0 ;  /* 0x0000000b0403d211 */ /* 0x000fe200000f0c03 */
[----:B------:R-:W-:Y:S01]  /*24e0*/  @!PT LDS RZ, [RZ] ;  /* 0x00000000fffff984 */ /* 0x000fe20000000800 */
[----:B------:R-:W-:Y:S01]  /*24f0*/  @!PT LDS RZ, [RZ] ;  /* 0x00000000fffff984 */ /* 0x000fe20000000800 */
[----:B------:R-:W-:Y:S01]  /*2500*/  @!PT LDS RZ, [RZ] ;  /* 0x00000000fffff984 */ /* 0x000fe20000000800 */
[----:B------:R3:W-:Y:S01]  /*2510*/  @!P3 LDGSTS.E.BYPASS.LTC128B.128 [R13+0x1000], desc[UR32][R16.64] ;  /* 0x01000000100dbfae */ /* 0x0007e2000b981a20 */
[----:B------:R-:W-:Y:S01]  /*2520*/  ISETP.GE.AND P0, PT, R229, UR47, PT ;  /* 0x0000002fe5007c0c */ /* 0x000fe2000bf06270 */
[----:B------:R-:W-:Y:S02]  /*2530*/  IMAD.MOV.U32 R4, RZ, RZ, 0x4 ;  /* 0x00000004ff047424 */ /* 0x000fe400078e00ff */
[----:B------:R-:W-:Y:S01]  /*2540*/  @!P6 LDGSTS.E.BYPASS.LTC128B.128 [R0+0x6000], desc[UR32][R6.64] ;  /* 0x060000000600efae */ /* 0x000fe2000b981a20 */
[----:B------:R-:W-:-:S03]  /*2550*/  IMAD.MOV.U32 R10, RZ, RZ, 0x7f800000 ;  /* 0x7f800000ff0a7424 */ /* 0x000fc600078e00ff */
[----:B------:R-:W-:Y:S04]  /*2560*/  @P6 STS.128 [R0+0x6000], RZ ;  /* 0x006000ff00006388 */ /* 0x000fe80000000c00 */
[----:B------:R4:W-:Y:S01]  /*2570*/  @P5 STS.128 [R0+0x7000], RZ ;  /* 0x007000ff00005388 */ /* 0x0009e20000000c00 */
[----:B-----5:R-:W-:-:S03]  /*2580*/  VIADD R8, R229, 0x48 ;  /* 0x00000048e5087836 */ /* 0x020fc60000000000 */
[----:B------:R-:W-:Y:S01]  /*2590*/  @!PT LDS RZ, [RZ] ;  /* 0x00000000fffff984 */ /* 0x000fe20000000800 */
[----:B------:R-:W-:Y:S01]  /*25a0*/  @!PT LDS RZ, [RZ] ;  /* 0x00000000fffff984 */ /* 0x000fe20000000800 */
[----:B------:R-:W-:Y:S01]  /*25b0*/  @!PT LDS RZ, [RZ] ;  /* 0x00000000fffff984 */ /* 0x000fe20000000800 */
[----:B------:R5:W-:Y:S01]  /*25c0*/  @!P5 LDGSTS.E.BYPASS.LTC128B.128 [R0+0x7000], desc[UR32][R2.64] ;  /* 0x070000000200dfae */ /* 0x000be2000b981a20 */
[----:B------:R-:W-:Y:S01]  /*25d0*/  IMAD.MOV.U32 R9, RZ, RZ, 0x7f800000 ;  /* 0x7f800000ff097424 */ /* 0x000fe200078e00ff */
[----:B------:R-:W-:Y:S02]  /*25e0*/  ISETP.GE.AND P3, PT, R8, UR47, PT ;  /* 0x0000002f08007c0c */ /* 0x000fe4000bf66270 */
[----:B------:R-:W0:Y:S01]  /*25f0*/  LDGDEPBAR ;  /* 0x00000000000079af */ /* 0x000e220000000000 */
[----:B---3--:R-:W-:Y:S02]  /*2600*/  IMAD.MOV.U32 R13, RZ, RZ, 0x7f800000 ;  /* 0x7f800000ff0d7424 */ /* 0x008fe400078e00ff */
[----:B-----5:R-:W-:Y:S01]  /*2610*/  IMAD.WIDE.U32 R2, R229, R4, UR60 ;  /* 0x0000003ce5027e25 */ /* 0x020fe2000f8e0004 */
[----:B------:R-:W-:-:S04]  /*2620*/  DEPBAR.LE SB0, 0x1 ;  /* 0x000080400000791a */ /* 0x000fc80000000000 */
[----:B------:R-:W3:Y:S04]  /*2630*/  @!P0 LDG.E R13, desc[UR32][R2.64] ;  /* 0x00000020020d8981 */ /* 0x000ee8000c1e1900 */
[----:B------:R-:W5:Y:S04]  /*2640*/  @!P2 LDG.E R12, desc[UR32][R2.64+0x20] ;  /* 0x00002020020ca981 */ /* 0x000f68000c1e1900 */
[----:B------:R-:W2:Y:S04]  /*2650*/  @!P1 LDG.E R10, desc[UR32][R2.64+0x100] ;  /* 0x00010020020a9981 */ /* 0x000ea8000c1e1900 */
[----:B------:R4:W2:Y:S01]  /*2660*/  @!P3 LDG.E R9, desc[UR32][R2.64+0x120] ;  /* 0x000120200209b981 */ /* 0x0008a2000c1e1900 */
[C---:B------:R-:W-:Y:S01]  /*2670*/  IMAD.SHL.U32 R6, R26.reuse, 0x20, RZ ;  /* 0x000000201a067824 */ /* 0x040fe200078e00ff */
[C---:B------:R-:W-:Y:S01]  /*2680*/  LOP3.LUT P0, RZ, R26.reuse, 0x4, RZ, 0xc0, !PT ;  /* 0x000000041aff7812 */ /* 0x040fe2000780c0ff */
[C---:B------:R-:W-:Y:S01]  /*2690*/  IMAD.SHL.U32 R7, R26.reuse, 0x4, RZ ;  /* 0x000000041a077824 */ /* 0x040fe200078e00ff */
[----:B-1----:R-:W-:Y:S01]  /*26a0*/  USHF.L.U32 UR15, UR15, 0x7, URZ ;  /* 0x000000070f0f7899 */ /* 0x002fe200080006ff */
[----:B------:R-:W-:Y:S01]  /*26b0*/  IMAD.SHL.U32 R4, R26, 0x10, RZ ;  /* 0x000000101a047824 */ /* 0x000fe200078e00ff */
[----:B----4-:R-:W-:-:S02]  /*26c0*/  LOP3.LUT R0, R6, 0x20, RZ, 0xc0, !PT ;  /* 0x0000002006007812 */ /* 0x010fc400078ec0ff */
[----:B------:R-:W-:Y:S02]  /*26d0*/  LOP3.LUT R7, R7, 0x18, RZ, 0xc0, !PT ;  /* 0x0000001807077812 */ /* 0x000fe400078ec0ff */
[----:B------:R-:W-:Y:S02]  /*26e0*/  LOP3.LUT R0, R0, 0x3800, R4, 0xf8, !PT ;  /* 0x0000380000007812 */ /* 0x000fe400078ef804 */
[----:B------:R-:W-:Y:S02]  /*26f0*/  LOP3.LUT R5, R7, 0xc0, R6, 0xf8, !PT ;  /* 0x000000c007057812 */ /* 0x000fe400078ef806 */
[----:B------:R-:W-:Y:S02]  /*2700*/  LOP3.LUT R0, R0, 0x100, R4, 0xf8, !PT ;  /* 0x0000010000007812 */ /* 0x000fe400078ef804 */
[----:B------:R-:W-:Y:S02]  /*2710*/  LOP3.LUT R8, R6, 0x120, RZ, 0xc0, !PT ;  /* 0x0000012006087812 */ /* 0x000fe400078ec0ff */
[----:B------:R-:W-:-:S02]  /*2720*/  SEL R152, R152, 0xffffffe0, !P0 ;  /* 0xffffffe098987807 */ /* 0x000fc40004000000 */
[----:B------:R-:W-:Y:S02]  /*2730*/  LOP3.LUT R4, R8, 0x600, R4, 0xf8, !PT ;  /* 0x0000060008047812 */ /* 0x000fe400078ef804 */
[--C-:B------:R-:W-:Y:S02]  /*2740*/  SHF.R.U32.HI R2, RZ, 0x4, R26.reuse ;  /* 0x00000004ff027819 */ /* 0x100fe4000001161a */
[--C-:B------:R-:W-:Y:S02]  /*2750*/  LOP3.LUT R3, R5, 0x8, R26.reuse, 0x78, !PT ;  /* 0x0000000805037812 */ /* 0x100fe400078e781a */
[----:B------:R-:W-:Y:S02]  /*2760*/  LOP3.LUT R2, R2, 0x8, RZ, 0xc0, !PT ;  /* 0x0000000802027812 */ /* 0x000fe400078ec0ff */
[----:B------:R-:W-:Y:S02]  /*2770*/  LOP3.LUT R0, R0, R3, RZ, 0xfc, !PT ;  /* 0x0000000300007212 */ /* 0x000fe400078efcff */
[----:B------:R-:W-:-:S02]  /*2780*/  LOP3.LUT R2, R2, 0x10, R26, 0xf8, !PT ;  /* 0x0000001002027812 */ /* 0x000fc400078ef81a */
[----:B------:R-:W-:Y:S01]  /*2790*/  LEA R150, R0, UR6, 0x1 ;  /* 0x0000000600967c11 */ /* 0x000fe2000f8e08ff */
[----:B------:R-:W-:Y:S01]  /*27a0*/  BAR.SYNC.DEFER_BLOCKING 0x0 ;  /* 0x0000000000007b1d */ /* 0x000fe20000010000 */
[----:B------:R-:W-:Y:S02]  /*27b0*/  LOP3.LUT R2, R2, 0xc0, R6, 0xf8, !PT ;  /* 0x000000c002027812 */ /* 0x000fe400078ef806 */
[----:B------:R-:W-:Y:S01]  /*27c0*/  LOP3.LUT R3, R5, 0x8, R21, 0x78, !PT ;  /* 0x0000000805037812 */ /* 0x000fe200078e7815 */
[----:B------:R-:W-:Y:S01]  /*27d0*/  VIADD R144, R150, 0x8020 ;  /* 0x0000802096907836 */ /* 0x000fe20000000000 */
[----:B------:R-:W-:Y:S01]  /*27e0*/  LOP3.LUT R0, R2, R7, RZ, 0x3c, !PT ;  /* 0x0000000702007212 */ /* 0x000fe200078e3cff */
[----:B------:R-:W-:Y:S01]  /*27f0*/  VIADD R2, R150, 0x8000 ;  /* 0x0000800096027836 */ /* 0x000fe20000000000 */
[----:B------:R-:W-:Y:S01]  /*2800*/  LOP3.LUT R3, R4, R3, RZ, 0xfc, !PT ;  /* 0x0000000304037212 */ /* 0x000fe200078efcff */
[----:B------:R-:W-:Y:S01]  /*2810*/  IMAD.IADD R151, R150, 0x1, R152 ;  /* 0x0000000196977824 */ /* 0x000fe200078e0298 */
[----:B------:R-:W-:Y:S01]  /*2820*/  LOP3.LUT R0, R0, 0x120, R6, 0xf8, !PT ;  /* 0x0000012000007812 */ /* 0x000fe200078ef806 */
[----:B------:R-:W-:Y:S01]  /*2830*/  @P0 VIADD R144, R2, 0xffffffe0 ;  /* 0xffffffe002900836 */ /* 0x000fe20000000000 */
[----:B------:R-:W-:-:S02]  /*2840*/  LEA R149, R3, UR6, 0x1 ;  /* 0x0000000603957c11 */ /* 0x000fc4000f8e08ff */
[----:B------:R-:W-:-:S03]  /*2850*/  LEA R148, R0, UR6, 0x1 ;  /* 0x0000000600947c11 */ /* 0x000fc6000f8e08ff */
[----:B------:R-:W-:Y:S02]  /*2860*/  VIADD R149, R149, UR5 ;  /* 0x0000000595957c36 */ /* 0x000fe40008000000 */
[----:B------:R-:W-:Y:S01]  /*2870*/  VIADD R148, R148, UR5 ;  /* 0x0000000594947c36 */ /* 0x000fe20008000000 */
[----:B------:R1:W4:Y:S04]  /*2880*/  LDSM.16.M88.4 R132, [R144] ;  /* 0x000000009084783b */ /* 0x0003280000000200 */
[----:B------:R1:W1:Y:S04]  /*2890*/  LDSM.16.M88.4 R136, [R144+0x400] ;  /* 0x000400009088783b */ /* 0x0002680000000200 */
[----:B------:R1:W1:Y:S04]  /*28a0*/  LDSM.16.M88.4 R140, [R144+0x800] ;  /* 0x00080000908c783b */ /* 0x0002680000000200 */
[----:B------:R-:W1:Y:S04]  /*28b0*/  LDSM.16.M88.4 R144, [R144+0xc00] ;  /* 0x000c00009090783b */ /* 0x000e680000000200 */
[----:B------:R1:W1:Y:S04]  /*28c0*/  LDSM.16.M88.4 R116, [R150+0x8000] ;  /* 0x008000009674783b */ /* 0x0002680000000200 */
[----:B------:R1:W1:Y:S04]  /*28d0*/  LDSM.16.M88.4 R120, [R150+0x8400] ;  /* 0x008400009678783b */ /* 0x0002680000000200 */
[----:B------:R1:W1:Y:S04]  /*28e0*/  LDSM.16.M88.4 R124, [R150+0x8800] ;  /* 0x00880000967c783b */ /* 0x0002680000000200 */
[----:B------:R1:W1:Y:S04]  /*28f0*/  LDSM.16.M88.4 R128, [R150+0x8c00] ;  /* 0x008c00009680783b */ /* 0x0002680000000200 */
[----:B---3--:R3:W-:Y:S04]  /*2900*/  STL [R1+0x24], R13 ;  /* 0x0000240d01007387 */ /* 0x0087e80000100800 */
[----:B-----5:R3:W-:Y:S04]  /*2910*/  STL [R1+0x20], R12 ;  /* 0x0000200c01007387 */ /* 0x0207e80000100800 */
[----:B--2---:R3:W-:Y:S04]  /*2920*/  STL [R1+0x1c], R10 ;  /* 0x00001c0a01007387 */ /* 0x0047e80000100800 */
[----:B-1--4-:R3:W-:Y:S02]  /*2930*/  STL [R1+0x18], R9 ;  /* 0x0000180901007387 */ /* 0x0127e40000100800 */
.L_x_806:
        /* <DEDUP_REMOVED lines=11> */
[----:B------:R-:W1:Y:S08]  /*29f0*/  LDSM.16.M88.4 R16, [R150+0x6000] ;  /* 0x006000009610783b */ /* 0x000e700000000200 */
[----:B------:R-:W3:Y:S08]  /*2a00*/  LDSM.16.M88.4 R60, [R149+0x1000] ;  /* 0x00100000953c783b */ /* 0x000ef00000000200 */
[----:B------:R-:W2:Y:S08]  /*2a10*/  LDSM.16.M88.4 R32, [R150+0x6400] ;  /* 0x006400009620783b */ /* 0x000eb00000000200 */
[----:B------:R-:W4:Y:S08]  /*2a20*/  LDSM.16.M88.4 R48, [R150+0x6800] ;  /* 0x006800009630783b */ /* 0x000f300000000200 */
[----:B------:R-:W4:Y:S08]  /*2a30*/  LDSM.16.M88.4 R100, [R150+0x6c00] ;  /* 0x006c00009664783b */ /* 0x000f300000000200 */
[----:B------:R-:W-:Y:S01]  /*2a40*/  LDSM.16.M88.4 R104, [R112] ;  /* 0x000000007068783b */ /* 0x000fe20000000200 */
[-C--:B-1----:R-:W-:Y:S07]  /*2a50*/  HMMA.16816.F32 R4, R64, R16.reuse, RZ ;  /* 0x000000104004723c */ /* 0x082fee00000018ff */
[----:B------:R-:W1:Y:S01]  /*2a60*/  LDSM.16.M88.4 R108, [R151+0x6000] ;  /* 0x00600000976c783b */ /* 0x000e620000000200 */
[C---:B---3--:R-:W-:Y:S07]  /*2a70*/  HMMA.16816.F32 R8, R60.reuse, R16, RZ ;  /* 0x000000103c08723c */ /* 0x048fee00000018ff */
[----:B------:R-:W3:Y:S01]  /*2a80*/  LDSM.16.M88.4 R112, [R112+0x1000] ;  /* 0x001000007070783b */ /* 0x000ee20000000200 */
        /* <DEDUP_REMOVED lines=243> */
.L_x_802:
        /* <DEDUP_REMOVED lines=296> */
.L_x_803:
        /* <DEDUP_REMOVED lines=213> */
[----:B------:R-:W-:Y:S01]  /*5990*/  IADD3 R112, PT, PT, R3, 0x10040, RZ ;  /* 0x0001004003707810 */ /* 0x000fe20007ffe0ff */
        /* <DEDUP_REMOVED lines=103> */
[----:B------:R-:W-:Y:S01]  /*6010*/  FMUL.FTZ R7, R234, R7 ;  /* 0x00000007ea077220 */ /* 0x000fe20000410000 */
[-C--:B------:R-:W-:Y:S03]  /*6020*/  HMMA.16816.F32 R20, R100, R136.reuse, R20 ;  /* 0x000000886414723c */ /* 0x080fe60000001814 */
[----:B------:R-:W-:Y:S01]  /*6030*/  FMUL.FTZ R162, R162, R9 ;  /* 0x00000009a2a27220 */ /* 0x000fe20000410000 */
[----:B------:R-:W-:Y:S01]  /*6040*/  FADD.FTZ R13, -R154, R13 ;  /* 0x0000000d9a0d7221 */ /* 0x000fe20000010100 */
[C---:B------:R-:W-:Y:S01]  /*6050*/  FADD.FTZ R14, -R153.reuse, R14 ;  /* 0x0000000e990e7221 */ /* 0x040fe20000010100 */
[C---:B------:R-:W-:Y:S01]  /*6060*/  FADD.FTZ R15, -R153.reuse, R15 ;  /* 0x0000000f990f7221 */ /* 0x040fe20000010100 */
[----:B------:R-:W-:Y:S01]  /*6070*/  FADD.FTZ R11, -R153, R11 ;  /* 0x0000000b990b7221 */ /* 0x000fe20000010100 */
[C---:B------:R-:W-:Y:S04]  /*6080*/  HMMA.16816.F32 R24, R104.reuse, R136, R24 ;  /* 0x000000886818723c */ /* 0x040fe80000001818 */
[----:B------:R-:W-:Y:S01]  /*6090*/  FMUL.FTZ R15, R235, R15 ;  /* 0x0000000feb0f7220 */ /* 0x000fe20000410000 */
[C---:B------:R-:W-:Y:S01]  /*60a0*/  FADD.FTZ R16, -R156.reuse, R16 ;  /* 0x000000109c107221 */ /* 0x040fe20000010100 */
[----:B------:R-:W-:Y:S01]  /*60b0*/  FADD.FTZ R17, -R156, R17 ;  /* 0x000000119c117221 */ /* 0x000fe20000010100 */
[C---:B------:R-:W-:Y:S01]  /*60c0*/  FADD.FTZ R18, -R155.reuse, R18 ;  /* 0x000000129b127221 */ /* 0x040fe20000010100 */
        /* <DEDUP_REMOVED lines=13> */
[----:B------:R-:W-:Y:S01]  /*61a0*/  FADD.FTZ R29, -R154, R29 ;  /* 0x0000001d9a1d7221 */ /* 0x000fe20000010100 */
        /* <DEDUP_REMOVED lines=9> */
[----:B------:R-:W-:Y:S01]  /*6240*/  FMUL.FTZ R32, R149, R32 ;  /* 0x0000002095207220 */ /* 0x000fe20000410000 */
[C---:B------:R-:W-:Y:S01]  /*6250*/  FADD.FTZ R35, -R155.reuse, R35 ;  /* 0x000000239b237221 */ /* 0x040fe20000010100 */
[C---:B------:R-:W-:Y:S01]  /*6260*/  FADD.FTZ R36, -R156.reuse, R36 ;  /* 0x000000249c247221 */ /* 0x040fe20000010100 */
[----:B------:R-:W-:Y:S01]  /*6270*/  FADD.FTZ R37, -R156, R37 ;  /* 0x000000259c257221 */ /* 0x000fe20000010100 */
[----:B------:R-:W-:Y:S01]  /*6280*/  FADD.FTZ R38, -R155, R38 ;  /* 0x000000269b267221 */ /* 0x000fe20000010100 */
[C---:B------:R-:W-:Y:S04]  /*6290*/  HMMA.16816.F32 R48, R100.reuse, R142, R48 ;  /* 0x0000008e6430723c */ /* 0x040fe80000001830 */
[----:B------:R-:W-:Y:S01]  /*62a0*/  FMUL.FTZ R36, R97, R36 ;  /* 0x0000002461247220 */ /* 0x000fe20000410000 */
[----:B------:R-:W-:Y:S01]  /*62b0*/  FMUL.FTZ R38, R95, R38 ;  /* 0x000000265f267220 */ /* 0x000fe20000410000 */
[----:B------:R-:W-:Y:S01]  /*62c0*/  FADD.FTZ R39, -R155, R39 ;  /* 0x000000279b277221 */ /* 0x000fe20000010100 */
[C---:B------:R-:W-:Y:S01]  /*62d0*/  FADD.FTZ R40, -R154.reuse, R40 ;  /* 0x000000289a287221 */ /* 0x040fe20000010100 */
[-C--:B------:R-:W-:Y:S03]  /*62e0*/  HMMA.16816.F32 R52, R100, R144.reuse, R52 ;  /* 0x000000906434723c */ /* 0x080fe60000001834 */
[----:B------:R-:W-:Y:S01]  /*62f0*/  FMUL.FTZ R40, R93, R40 ;  /* 0x000000285d287220 */ /* 0x000fe20000410000 */
[C---:B------:R-:W-:Y:S01]  /*6300*/  FADD.FTZ R41, -R154.reuse, R41 ;  /* 0x000000299a297221 */ /* 0x040fe20000010100 */
[C---:B------:R-:W-:Y:S01]  /*6310*/  FADD.FTZ R42, -R153.reuse, R42 ;  /* 0x0000002a992a7221 */ /* 0x040fe20000010100 */
[----:B------:R-:W-:Y:S01]  /*6320*/  FADD.FTZ R43, -R153, R43 ;  /* 0x0000002b992b7221 */ /* 0x000fe20000010100 */
[C---:B------:R-:W-:Y:S01]  /*6330*/  FADD.FTZ R44, -R154.reuse, R44 ;  /* 0x0000002c9a2c7221 */ /* 0x040fe20000010100 */
[C---:B------:R-:W-:Y:S04]  /*6340*/  HMMA.16816.F32 R56, R104.reuse, R144, R56 ;  /* 0x000000906838723c */ /* 0x040fe80000001838 */
[----:B------:R-:W-:Y:S01]  /*6350*/  FMUL.FTZ R44, R89, R44 ;  /* 0x0000002c592c7220 */ /* 0x000fe20000410000 */
[----:B------:R-:W-:Y:S01]  /*6360*/  FADD.FTZ R45, -R154, R45 ;  /* 0x0000002d9a2d7221 */ /* 0x000fe20000010100 */
[C---:B------:R-:W-:Y:S01]  /*6370*/  FADD.FTZ R46, -R153.reuse, R46 ;  /* 0x0000002e992e7221 */ /* 0x040fe20000010100 */
[----:B------:R-:W-:Y:S01]  /*6380*/  FADD.FTZ R47, -R153, R47 ;  /* 0x0000002f992f7221 */ /* 0x000fe20000010100 */
[-C--:B------:R-:W-:Y:S03]  /*6390*/  HMMA.16816.F32 R60, R104, R146.reuse, R60 ;  /* 0x00000092683c723c */ /* 0x080fe6000000183c */
[----:B------:R-:W-:Y:S01]  /*63a0*/  SHF.R.U32.HI R105, RZ, 0x1, R111 ;  /* 0x00000001ff697819 */ /* 0x000fe2000001166f */
[C---:B------:R-:W-:Y:S01]  /*63b0*/  FADD.FTZ R48, -R156.reuse, R48 ;  /* 0x000000309c307221 */ /* 0x040fe20000010100 */
[----:B------:R-:W-:Y:S01]  /*63c0*/  SHF.L.U32 R104, R111, 0x3, RZ ;  /* 0x000000036f687819 */ /* 0x000fe200000006ff */
[----:B------:R-:W-:Y:S01]  /*63d0*/  FADD.FTZ R49, -R156, R49 ;  /* 0x000000319c317221 */ /* 0x000fe20000010100 */
[----:B------:R-:W-:Y:S01]  /*63e0*/  LOP3.LUT R106, R105, 0x30, RZ, 0xc0, !PT ;  /* 0x00000030696a7812 */ /* 0x000fe200078ec0ff */
[----:B------:R-:W-:Y:S01]  /*63f0*/  FMUL.FTZ R48, R85, R48 ;  /* 0x0000003055307220 */ /* 0x000fe20000410000 */
[C---:B------:R-:W-:Y:S01]  /*6400*/  FADD.FTZ R50, -R155.reuse, R50 ;  /* 0x000000329b327221 */ /* 0x040fe20000010100 */
[----:B------:R-:W-:Y:S01]  /*6410*/  FADD.FTZ R51, -R155, R51 ;  /* 0x000000339b337221 */ /* 0x000fe20000010100 */
[----:B------:R-:W-:Y:S01]  /*6420*/  LOP3.LUT R2, R106, 0x8, R111, 0xf8, !PT ;  /* 0x000000086a027812 */ /* 0x000fe200078ef86f */
[C---:B------:R-:W-:Y:S01]  /*6430*/  FADD.FTZ R52, -R156.reuse, R52 ;  /* 0x000000349c347221 */ /* 0x040fe20000010100 */
[----:B------:R-:W-:Y:S01]  /*6440*/  FMUL.FTZ R50, R83, R50 ;  /* 0x0000003253327220 */ /* 0x000fe20000410000 */
[----:B------:R-:W-:Y:S01]  /*6450*/  FADD.FTZ R53, -R156, R53 ;  /* 0x000000359c357221 */ /* 0x000fe20000010100 */
[----:B------:R-:W-:Y:S01]  /*6460*/  LOP3.LUT R2, R2, 0x1c0, R108, 0xf8, !PT ;  /* 0x000001c002027812 */ /* 0x000fe200078ef86c */
[----:B------:R-:W-:Y:S01]  /*6470*/  FMUL.FTZ R52, R81, R52 ;  /* 0x0000003451347220 */ /* 0x000fe20000410000 */
[C---:B------:R-:W-:Y:S01]  /*6480*/  FADD.FTZ R54, -R155.reuse, R54 ;  /* 0x000000369b367221 */ /* 0x040fe20000010100 */
[----:B------:R-:W-:Y:S01]  /*6490*/  FMUL.FTZ R53, R80, R53 ;  /* 0x0000003550357220 */ /* 0x000fe20000410000 */
[----:B------:R-:W-:Y:S01]  /*64a0*/  LOP3.LUT R2, R2, 0x38, R104, 0x78, !PT ;  /* 0x0000003802027812 */ /* 0x000fe200078e7868 */
[----:B------:R-:W-:Y:S01]  /*64b0*/  FADD.FTZ R55, -R155, R55 ;  /* 0x000000379b377221 */ /* 0x000fe20000010100 */
        /* <DEDUP_REMOVED lines=9> */
[C---:B------:R-:W-:Y:S01]  /*6550*/  FADD.FTZ R63, -R153.reuse, R63 ;  /* 0x0000003f993f7221 */ /* 0x040fe20000010100 */
[----:B------:R-:W-:Y:S01]  /*6560*/  FADD.FTZ R24, -R154, R24 ;  /* 0x000000189a187221 */ /* 0x000fe20000010100 */
[----:B------:R-:W-:Y:S01]  /*6570*/  FMUL.FTZ R61, R72, R61 ;  /* 0x0000003d483d7220 */ /* 0x000fe20000410000 */
[----:B------:R-:W-:Y:S01]  /*6580*/  FADD.FTZ R30, -R153, R30 ;  /* 0x0000001e991e7221 */ /* 0x000fe20000010100 */
[----:B------:R-:W-:Y:S04]  /*6590*/  HMMA.16816.F32 R64, R100, R146, R64 ;  /* 0x000000926440723c */ /* 0x000fe80000001840 */
[----:B------:R-:W-:Y:S01]  /*65a0*/  FMUL.FTZ R24, R250, R24 ;  /* 0x00000018fa187220 */ /* 0x000fe20000410000 */
[----:B------:R-:W-:Y:S01]  /*65b0*/  FMUL.FTZ R30, R252, R30 ;  /* 0x0000001efc1e7220 */ /* 0x000fe20000410000 */
[----:B------:R-:W-:Y:S01]  /*65c0*/  FMUL.FTZ R9, R164, R11 ;  /* 0x0000000ba4097220 */ /* 0x000fe20000410000 */
[C---:B------:R-:W-:Y:S01]  /*65d0*/  FADD.FTZ R20, -R156.reuse, R20 ;  /* 0x000000149c147221 */ /* 0x040fe20000010100 */
[----:B------:R-:W-:Y:S01]  /*65e0*/  FADD.FTZ R21, -R156, R21 ;  /* 0x000000159c157221 */ /* 0x000fe20000010100 */
[----:B------:R-:W-:Y:S01]  /*65f0*/  FMUL.FTZ R107, R160, R4 ;  /* 0x00000004a06b7220 */ /* 0x000fe20000410000 */
[----:B------:R-:W-:Y:S01]  /*6600*/  LEA R2, R2, R0, 0x1 ;  /* 0x0000000002027211 */ /* 0x000fe200078e08ff */
[----:B------:R-:W-:Y:S01]  /*6610*/  FMUL.FTZ R20, R243, R20 ;  /* 0x00000014f3147220 */ /* 0x000fe20000410000 */
[----:B------:R-:W-:Y:S01]  /*6620*/  FMUL.FTZ R21, R242, R21 ;  /* 0x00000015f2157220 */ /* 0x000fe20000410000 */
[----:B------:R-:W-:Y:S01]  /*6630*/  FMUL.FTZ R160, R233, R6 ;  /* 0x00000006e9a07220 */ /* 0x000fe20000410000 */
[----:B------:R-:W-:Y:S01]  /*6640*/  FFMA.FTZ R0, -R165, R165, 1 ;  /* 0x3f800000a5007423 */ /* 0x000fe200000101a5 */
[----:B------:R-:W-:Y:S01]  /*6650*/  FFMA.FTZ R4, -R166, R166, 1 ;  /* 0x3f800000a6047423 */ /* 0x000fe200000101a6 */
[----:B------:R-:W-:Y:S01]  /*6660*/  FFMA.FTZ R6, -R168, R168, 1 ;  /* 0x3f800000a8067423 */ /* 0x000fe200000101a8 */
[----:B------:R-:W-:Y:S01]  /*6670*/  FMUL.FTZ R5, R5, UR14 ;  /* 0x0000000e05057c20 */ /* 0x000fe20008410000 */
[----:B------:R-:W-:Y:S01]  /*6680*/  FMUL.FTZ R0, R0, UR14 ;  /* 0x0000000e00007c20 */ /* 0x000fe20008410000 */
        /* <DEDUP_REMOVED lines=8> */
[----:B------:R-:W-:Y:S01]  /*6710*/  FFMA.FTZ R5, -R171, R171, 1 ;  /* 0x3f800000ab057423 */ /* 0x000fe200000101ab */
[----:B------:R-:W-:Y:S01]  /*6720*/  FMUL.FTZ R4, R4, UR14 ;  /* 0x0000000e04047c20 */ /* 0x000fe20008410000 */
[----:B------:R-:W-:Y:S01]  /*6730*/  FMUL.FTZ R107, R107, R6 ;  /* 0x000000066b6b7220 */ /* 0x000fe20000410000 */
[----:B------:R-:W-:Y:S01]  /*6740*/  FMUL.FTZ R163, R163, R8 ;  /* 0x00000008a3a37220 */ /* 0x000fe20000410000 */
[----:B------:R-:W-:Y:S01]  /*6750*/  FMUL.FTZ R5, R5, UR14 ;  /* 0x0000000e05057c20 */ /* 0x000fe20008410000 */
[----:B------:R-:W-:Y:S01]  /*6760*/  FMUL.FTZ R8, R160, R4 ;  /* 0x00000004a0087220 */ /* 0x000fe20000410000 */
[----:B------:R-:W-:Y:S01]  /*6770*/  FMUL.FTZ R160, R236, R14 ;  /* 0x0000000eeca07220 */ /* 0x000fe20000410000 */
[----:B------:R-:W-:Y:S01]  /*6780*/  F2FP.F16.F32.PACK_AB R168, R11, R107 ;  /* 0x0000006b0ba8723e */ /* 0x000fe200000000ff */
[----:B------:R-:W-:Y:S01]  /*6790*/  FMUL.FTZ R13, R162, R5 ;  /* 0x00000005a20d7220 */ /* 0x000fe20000410000 */
[----:B------:R-:W-:Y:S01]  /*67a0*/  FFMA.FTZ R6, -R175, R175, 1 ;  /* 0x3f800000af067423 */ /* 0x000fe200000101af */
[----:B------:R-:W-:Y:S01]  /*67b0*/  F2FP.F16.F32.PACK_AB R167, R7, R8 ;  /* 0x0000000807a7723e */ /* 0x000fe200000000ff */
[----:B------:R-:W-:Y:S01]  /*67c0*/  FADD.FTZ R10, -R153, R10 ;  /* 0x0000000a990a7221 */ /* 0x000fe20000010100 */
[----:B------:R-:W-:Y:S01]  /*67d0*/  FFMA.FTZ R4, -R170, R170, 1 ;  /* 0x3f800000aa047423 */ /* 0x000fe200000101aa */
[----:B------:R-:W-:Y:S01]  /*67e0*/  FMUL.FTZ R6, R6, UR14 ;  /* 0x0000000e06067c20 */ /* 0x000fe20008410000 */
[----:B------:R-:W-:Y:S01]  /*67f0*/  FADD.FTZ R12, -R154, R12 ;  /* 0x0000000c9a0c7221 */ /* 0x000fe20000010100 */
[----:B------:R-:W-:Y:S01]  /*6800*/  FMUL.FTZ R10, R232, R10 ;  /* 0x0000000ae80a7220 */ /* 0x000fe20000410000 */
[----:B------:R-:W-:Y:S01]  /*6810*/  FMUL.FTZ R4, R4, UR14 ;  /* 0x0000000e04047c20 */ /* 0x000fe20008410000 */
[----:B------:R-:W-:Y:S01]  /*6820*/  FMUL.FTZ R14, R163, R6 ;  /* 0x00000006a30e7220 */ /* 0x000fe20000410000 */
[----:B------:R-:W-:Y:S01]  /*6830*/  FMUL.FTZ R12, R238, R12 ;  /* 0x0000000cee0c7220 */ /* 0x000fe20000410000 */
[----:B------:R-:W-:Y:S01]  /*6840*/  FFMA.FTZ R6, -R176, R176, 1 ;  /* 0x3f800000b0067423 */ /* 0x000fe200000101b0 */
[----:B------:R-:W-:Y:S01]  /*6850*/  FMUL.FTZ R10, R10, R4 ;  /* 0x000000040a0a7220 */ /* 0x000fe20000410000 */
[----:B------:R-:W-:Y:S01]  /*6860*/  FFMA.FTZ R5, -R174, R174, 1 ;  /* 0x3f800000ae057423 */ /* 0x000fe200000101ae */
[----:B------:R-:W-:Y:S01]  /*6870*/  F2FP.F16.F32.PACK_AB R166, R13, R14 ;  /* 0x0000000e0da6723e */ /* 0x000fe200000000ff */
[----:B------:R-:W-:Y:S01]  /*6880*/  FMUL.FTZ R6, R6, UR14 ;  /* 0x0000000e06067c20 */ /* 0x000fe20008410000 */
[----:B------:R-:W-:Y:S01]  /*6890*/  FFMA.FTZ R4, -R173, R173, 1 ;  /* 0x3f800000ad047423 */ /* 0x000fe200000101ad */
[----:B------:R-:W-:Y:S01]  /*68a0*/  FMUL.FTZ R5, R5, UR14 ;  /* 0x0000000e05057c20 */ /* 0x000fe20008410000 */
[----:B------:R-:W-:Y:S01]  /*68b0*/  FADD.FTZ R19, -R155, R19 ;  /* 0x000000139b137221 */ /* 0x000fe20000010100 */
[----:B------:R-:W-:Y:S01]  /*68c0*/  FMUL.FTZ R12, R12, R6 ;  /* 0x000000060c0c7220 */ /* 0x000fe20000410000 */
[----:B------:R-:W-:Y:S01]  /*68d0*/  FFMA.FTZ R6, -R180, R180, 1 ;  /* 0x3f800000b4067423 */ /* 0x000fe200000101b4 */
[----:B------:R-:W-:Y:S01]  /*68e0*/  FMUL.FTZ R11, R161, R5 ;  /* 0x00000005a10b7220 */ /* 0x000fe20000410000 */
[----:B------:R-:W-:Y:S01]  /*68f0*/  FFMA.FTZ R5, -R179, R179, 1 ;  /* 0x3f800000b3057423 */ /* 0x000fe200000101b3 */
[----:B------:R-:W-:Y:S01]  /*6900*/  FMUL.FTZ R4, R4, UR14 ;  /* 0x0000000e04047c20 */ /* 0x000fe20008410000 */
[----:B------:R-:W-:Y:S01]  /*6910*/  FMUL.FTZ R6, R6, UR14 ;  /* 0x0000000e06067c20 */ /* 0x000fe20008410000 */
[----:B------:R-:W-:Y:S01]  /*6920*/  FMUL.FTZ R19, R241, R19 ;  /* 0x00000013f1137220 */ /* 0x000fe20000410000 */
[----:B------:R-:W-:Y:S01]  /*6930*/  FMUL.FTZ R5, R5, UR14 ;  /* 0x0000000e05057c20 */ /* 0x000fe20008410000 */
[----:B------:R-:W-:Y:S01]  /*6940*/  FMUL.FTZ R8, R160, R4 ;  /* 0x00000004a0087220 */ /* 0x000fe20000410000 */
[----:B------:R-:W-:Y:S01]  /*6950*/  F2FP.F16.F32.PACK_AB R164, R11, R12 ;  /* 0x0000000c0ba4723e */ /* 0x000fe200000000ff */
[----:B------:R-:W-:Y:S01]  /*6960*/  FFMA.FTZ R4, -R178, R178, 1 ;  /* 0x3f800000b2047423 */ /* 0x000fe200000101b2 */
[----:B------:R-:W-:Y:S01]  /*6970*/  FMUL.FTZ R14, R17, R5 ;  /* 0x00000005110e7220 */ /* 0x000fe20000410000 */
[----:B------:R-:W-:Y:S01]  /*6980*/  FMUL.FTZ R17, R88, R45 ;  /* 0x0000002d58117220 */ /* 0x000fe20000410000 */
[----:B------:R-:W-:Y:S01]  /*6990*/  FFMA.FTZ R5, -R183, R183, 1 ;  /* 0x3f800000b7057423 */ /* 0x000fe200000101b7 */
[----:B------:R-:W-:Y:S01]  /*69a0*/  FMUL.FTZ R4, R4, UR14 ;  /* 0x0000000e04047c20 */ /* 0x000fe20008410000 */
[----:B------:R-:W-:Y:S01]  /*69b0*/  FFMA.FTZ R0, -R169, R169, 1 ;  /* 0x3f800000a9007423 */ /* 0x000fe200000101a9 */
[----:B------:R-:W-:Y:S01]  /*69c0*/  FADD.FTZ R66, -R155, R66 ;  /* 0x000000429b427221 */ /* 0x000fe20000010100 */
[----:B------:R-:W-:Y:S01]  /*69d0*/  FMUL.FTZ R5, R5, UR14 ;  /* 0x0000000e05057c20 */ /* 0x000fe20008410000 */
[----:B------:R-:W-:Y:S01]  /*69e0*/  FMUL.FTZ R13, R18, R4 ;  /* 0x00000004120d7220 */ /* 0x000fe20000410000 */
[----:B------:R-:W-:Y:S01]  /*69f0*/  FMUL.FTZ R18, R79, R54 ;  /* 0x000000364f127220 */ /* 0x000fe20000410000 */
[----:B------:R-:W-:Y:S01]  /*6a00*/  FMUL.FTZ R0, R0, UR14 ;  /* 0x0000000e00007c20 */ /* 0x000fe20008410000 */
[----:B------:R-:W-:Y:S01]  /*6a10*/  FMUL.FTZ R11, R21, R5 ;  /* 0x00000005150b7220 */ /* 0x000fe20000410000 */
[----:B------:R-:W-:Y:S01]  /*6a20*/  FFMA.FTZ R4, -R182, R182, 1 ;  /* 0x3f800000b6047423 */ /* 0x000fe200000101b6 */
[----:B------:R-:W-:Y:S01]  /*6a30*/  FFMA.FTZ R5, -R187, R187, 1 ;  /* 0x3f800000bb057423 */ /* 0x000fe200000101bb */
[----:B------:R-:W-:Y:S01]  /*6a40*/  FMUL.FTZ R9, R9, R0 ;  /* 0x0000000009097220 */ /* 0x000fe20000410000 */
[----:B------:R-:W-:Y:S01]  /*6a50*/  FFMA.FTZ R0, -R172, R172, 1 ;  /* 0x3f800000ac007423 */ /* 0x000fe200000101ac */
[----:B------:R-:W-:Y:S01]  /*6a60*/  FMUL.FTZ R4, R4, UR14 ;  /* 0x0000000e04047c20 */ /* 0x000fe20008410000 */
[----:B------:R-:W-:Y:S01]  /*6a70*/  FMUL.FTZ R5, R5, UR14 ;  /* 0x0000000e05057c20 */ /* 0x000fe20008410000 */
[----:B------:R-:W-:Y:S01]  /*6a80*/  FADD.FTZ R67, -R155, R67 ;  /* 0x000000439b437221 */ /* 0x000fe20000010100 */
[----:B------:R-:W-:Y:S01]  /*6a90*/  F2FP.F16.F32.PACK_AB R165, R9, R10 ;  /* 0x0000000a09a5723e */ /* 0x000fe200000000ff */
[----:B------:R-:W-:Y:S01]  /*6aa0*/  FMUL.FTZ R10, R240, R22 ;  /* 0x00000016f00a7220 */ /* 0x000fe20000410000 */
[----:B------:R-:W-:Y:S01]  /*6ab0*/  FMUL.FTZ R22, R92, R41 ;  /* 0x000000295c167220 */ /* 0x000fe20000410000 */
[----:B------:R-:W-:Y:S02]  /*6ac0*/  FMUL.FTZ R0, R0, UR14 ;  /* 0x0000000e00007c20 */ /* 0x000fe40008410000 */
[----:B------:R-:W-:Y:S01]  /*6ad0*/  FMUL.FTZ R10, R10, R4 ;  /* 0x000000040a0a7220 */ /* 0x000fe20000410000 */
[----:B------:R-:W-:Y:S01]  /*6ae0*/  FFMA.FTZ R4, -R186, R186, 1 ;  /* 0x3f800000ba047423 */ /* 0x000fe200000101ba */
[----:B------:R-:W-:Y:S01]  /*6af0*/  FMUL.FTZ R7, R15, R0 ;  /* 0x000000000f077220 */ /* 0x000fe20000410000 */
[----:B------:R-:W-:Y:S01]  /*6b00*/  FMUL.FTZ R15, R16, R6 ;  /* 0x00000006100f7220 */ /* 0x000fe20000410000 */
[----:B------:R-:W-:Y:S01]  /*6b10*/  FMUL.FTZ R16, R86, R47 ;  /* 0x0000002f56107220 */ /* 0x000fe20000410000 */
[----:B------:R-:W-:Y:S01]  /*6b20*/  FMUL.FTZ R4, R4, UR14 ;  /* 0x0000000e04047c20 */ /* 0x000fe20008410000 */
        /* <DEDUP_REMOVED lines=9> */
[----:B------:R-:W-:Y:S01]  /*6bc0*/  FMUL.FTZ R28, R251, R31 ;  /* 0x0000001ffb1c7220 */ /* 0x000fe20000410000 */
        /* <DEDUP_REMOVED lines=9> */
[----:B------:R-:W-:Y:S01]  /*6c60*/  FFMA.FTZ R0, -R177, R177, 1 ;  /* 0x3f800000b1007423 */ /* 0x000fe200000101b1 */
[----:B------:R-:W-:Y:S01]  /*6c70*/  FFMA.FTZ R5, -R191, R191, 1 ;  /* 0x3f800000bf057423 */ /* 0x000fe200000101bf */
[----:B------:R-:W-:Y:S01]  /*6c80*/  F2FP.F16.F32.PACK_AB R160, R11, R12 ;  /* 0x0000000c0ba0723e */ /* 0x000fe200000000ff */
[----:B------:R-:W-:Y:S01]  /*6c90*/  FMUL.FTZ R11, R99, R34 ;  /* 0x00000022630b7220 */ /* 0x000fe20000410000 */
[----:B------:R-:W-:Y:S01]  /*6ca0*/  FMUL.FTZ R12, R84, R49 ;  /* 0x00000031540c7220 */ /* 0x000fe20000410000 */
[----:B------:R-:W-:Y:S01]  /*6cb0*/  FMUL.FTZ R6, R6, UR14 ;  /* 0x0000000e06067c20 */ /* 0x000fe20008410000 */
[----:B------:R-:W-:Y:S01]  /*6cc0*/  FMUL.FTZ R0, R0, UR14 ;  /* 0x0000000e00007c20 */ /* 0x000fe20008410000 */
[----:B------:R-:W-:Y:S01]  /*6cd0*/  FMUL.FTZ R5, R5, UR14 ;  /* 0x0000000e05057c20 */ /* 0x000fe20008410000 */
[----:B------:R-:W-:Y:S01]  /*6ce0*/  FMUL.FTZ R20, R110, R66 ;  /* 0x000000426e147220 */ /* 0x000fe20000410000 */
[----:B------:R-:W-:Y:S01]  /*6cf0*/  MOV R110, 0x20 ;  /* 0x00000020006e7802 */ /* 0x000fe20000000f00 */
[----:B------:R-:W-:Y:S01]  /*6d00*/  FMUL.FTZ R9, R19, R0 ;  /* 0x0000000013097220 */ /* 0x000fe20000410000 */
[----:B------:R-:W-:Y:S01]  /*6d10*/  FFMA.FTZ R0, -R181, R181, 1 ;  /* 0x3f800000b5007423 */ /* 0x000fe200000101b5 */
[----:B------:R-:W-:Y:S01]  /*6d20*/  FMUL.FTZ R29, R29, R5 ;  /* 0x000000051d1d7220 */ /* 0x000fe20000410000 */
[----:B------:R-:W-:Y:S01]  /*6d30*/  FFMA.FTZ R5, -R195, R195, 1 ;  /* 0x3f800000c3057423 */ /* 0x000fe200000101c3 */
[----:B------:R-:W-:Y:S01]  /*6d40*/  FMUL.FTZ R19, R109, R67 ;  /* 0x000000436d137220 */ /* 0x000fe20000410000 */
[----:B------:R-:W-:Y:S01]  /*6d50*/  FMUL.FTZ R0, R0, UR14 ;  /* 0x0000000e00007c20 */ /* 0x000fe20008410000 */
[----:B------:R-:W-:Y:S01]  /*6d60*/  F2FP.F16.F32.PACK_AB R161, R9, R13 ;  /* 0x0000000d09a1723e */ /* 0x000fe200000000ff */
[----:B------:R-:W-:Y:S01]  /*6d70*/  FMUL.FTZ R9, R24, R6 ;  /* 0x0000000618097220 */ /* 0x000fe20000410000 */
[----:B------:R-:W-:Y:S01]  /*6d80*/  FMUL.FTZ R24, R94, R39 ;  /* 0x000000275e187220 */ /* 0x000fe20000410000 */
[----:B------:R-:W-:Y:S01]  /*6d90*/  FMUL.FTZ R7, R23, R0 ;  /* 0x0000000017077220 */ /* 0x000fe20000410000 */
[----:B------:R-:W-:Y:S01]  /*6da0*/  FFMA.FTZ R0, -R185, R185, 1 ;  /* 0x3f800000b9007423 */ /* 0x000fe200000101b9 */
[----:B------:R-:W-:Y:S01]  /*6db0*/  FFMA.FTZ R6, -R192, R192, 1 ;  /* 0x3f800000c0067423 */ /* 0x000fe200000101c0 */
[----:B------:R-:W-:Y:S01]  /*6dc0*/  FMUL.FTZ R23, R90, R43 ;  /* 0x0000002b5a177220 */ /* 0x000fe20000410000 */
[----:B------:R-:W-:Y:S01]  /*6dd0*/  FMUL.FTZ R5, R5, UR14 ;  /* 0x0000000e05057c20 */ /* 0x000fe20008410000 */
[----:B------:R-:W-:Y:S01]  /*6de0*/  FMUL.FTZ R0, R0, UR14 ;  /* 0x0000000e00007c20 */ /* 0x000fe20008410000 */
[----:B------:R-:W-:Y:S01]  /*6df0*/  F2FP.F16.F32.PACK_AB R107, R7, R10 ;  /* 0x0000000a076b723e */ /* 0x000fe200000000ff */
[----:B------:R-:W-:Y:S01]  /*6e00*/  FMUL.FTZ R10, R30, R4 ;  /* 0x000000041e0a7220 */ /* 0x000fe20000410000 */
[----:B------:R-:W-:Y:S01]  /*6e10*/  FMUL.FTZ R6, R6, UR14 ;  /* 0x0000000e06067c20 */ /* 0x000fe20008410000 */
[----:B------:R-:W-:Y:S01]  /*6e20*/  FMUL.FTZ R13, R27, R0 ;  /* 0x000000001b0d7220 */ /* 0x000fe20000410000 */
[----:B------:R-:W-:Y:S01]  /*6e30*/  FMUL.FTZ R27, R148, R33 ;  /* 0x00000021941b7220 */ /* 0x000fe20000410000 */
[----:B------:R-:W-:Y:S01]  /*6e40*/  FMUL.FTZ R30, R73, R60 ;  /* 0x0000003c491e7220 */ /* 0x000fe20000410000 */
[----:B------:R1:W5:Y:S01]  /*6e50*/  LDL.LU R148, [R1+0xa8] ;  /* 0x0000a80001947983 */ /* 0x0003620000300800 */
[----:B------:R-:W-:Y:S01]  /*6e60*/  FMUL.FTZ R7, R15, R6 ;  /* 0x000000060f077220 */ /* 0x000fe20000410000 */
[----:B------:R-:W-:Y:S01]  /*6e70*/  FMUL.FTZ R15, R78, R55 ;  /* 0x000000374e0f7220 */ /* 0x000fe20000410000 */
[----:B------:R-:W-:Y:S01]  /*6e80*/  F2FP.F16.F32.PACK_AB R34, R13, R14 ;  /* 0x0000000e0d22723e */ /* 0x000fe200000000ff */
[----:B------:R1:W5:Y:S01]  /*6e90*/  LDL.LU R99, [R1+0xa4] ;  /* 0x0000a40001637983 */ /* 0x0003620000300800 */
[----:B------:R-:W-:Y:S01]  /*6ea0*/  FMUL.FTZ R13, R82, R51 ;  /* 0x00000033520d7220 */ /* 0x000fe20000410000 */
[----:B------:R-:W-:Y:S01]  /*6eb0*/  FMUL.FTZ R14, R75, R58 ;  /* 0x0000003a4b0e7220 */ /* 0x000fe20000410000 */
[----:B------:R-:W-:Y:S01]  /*6ec0*/  F2FP.F16.F32.PACK_AB R33, R8, R9 ;  /* 0x000000090821723e */ /* 0x000fe200000000ff */
[----:B------:R1:W5:Y:S01]  /*6ed0*/  LDL.LU R98, [R1+0xa0] ;  /* 0x0000a00001627983 */ /* 0x0003620000300800 */
[----:B------:R-:W-:Y:S01]  /*6ee0*/  FMUL.FTZ R27, R27, R5 ;  /* 0x000000051b1b7220 */ /* 0x000fe20000410000 */
[----:B------:R-:W-:Y:S01]  /*6ef0*/  FFMA.FTZ R6, -R196, R196, 1 ;  /* 0x3f800000c4067423 */ /* 0x000fe200000101c4 */
        /* <DEDUP_REMOVED lines=15> */
[----:B------:R-:W-:Y:S01]  /*6ff0*/  F2FP.F16.F32.PACK_AB R28, R28, R10 ;  /* 0x0000000a1c1c723e */ /* 0x000fe200000000ff */
[----:B------:R-:W-:Y:S01]  /*7000*/  FMUL.FTZ R10, R91, R42 ;  /* 0x0000002a5b0a7220 */ /* 0x000fe20000410000 */
[----:B------:R1:W5:Y:S01]  /*7010*/  LDL.LU R93, [R1+0x8c] ;  /* 0x00008c00015d7983 */ /* 0x0003620000300800 */
[----:B------:R-:W-:Y:S01]  /*7020*/  FFMA.FTZ R4, -R198, R198, 1 ;  /* 0x3f800000c6047423 */ /* 0x000fe200000101c6 */
[----:B------:R-:W-:Y:S01]  /*7030*/  FFMA.FTZ R0, -R193, R193, 1 ;  /* 0x3f800000c1007423 */ /* 0x000fe200000101c1 */
[----:B------:R-:W-:Y:S01]  /*7040*/  F2FP.F16.F32.PACK_AB R29, R29, R7 ;  /* 0x000000071d1d723e */ /* 0x000fe200000000ff */
[----:B------:R1:W5:Y:S01]  /*7050*/  LDL.LU R92, [R1+0x88] ;  /* 0x00008800015c7983 */ /* 0x0003620000300800 */
[----:B------:R-:W-:Y:S01]  /*7060*/  FMUL.FTZ R4, R4, UR14 ;  /* 0x0000000e04047c20 */ /* 0x000fe20008410000 */
[----:B------:R-:W-:Y:S01]  /*7070*/  FMUL.FTZ R0, R0, UR14 ;  /* 0x0000000e00007c20 */ /* 0x000fe20008410000 */
[----:B------:R-:W-:Y:S01]  /*7080*/  FFMA.FTZ R6, -R200, R200, 1 ;  /* 0x3f800000c8067423 */ /* 0x000fe200000101c8 */
[----:B------:R1:W5:Y:S01]  /*7090*/  LDL.LU R91, [R1+0x84] ;  /* 0x00008400015b7983 */ /* 0x0003620000300800 */
[----:B------:R-:W-:Y:S01]  /*70a0*/  FMUL.FTZ R11, R38, R4 ;  /* 0x00000004260b7220 */ /* 0x000fe20000410000 */
        /* <DEDUP_REMOVED lines=8> */
[----:B------:R-:W-:Y:S01]  /*7130*/  F2FP.F16.F32.PACK_AB R26, R26, R9 ;  /* 0x000000091a1a723e */ /* 0x000fe200000000ff */
[----:B------:R-:W-:Y:S01]  /*7140*/  FMUL.FTZ R24, R24, R0 ;  /* 0x0000000018187220 */ /* 0x000fe20000410000 */
[----:B------:R1:W5:Y:S01]  /*7150*/  LDL.LU R88, [R1+0x78] ;  /* 0x0000780001587983 */ /* 0x0003620000300800 */
[----:B------:R-:W-:Y:S01]  /*7160*/  FMUL.FTZ R10, R10, R4 ;  /* 0x000000040a0a7220 */ /* 0x000fe20000410000 */
[----:B------:R-:W-:Y:S01]  /*7170*/  FFMA.FTZ R0, -R201, R201, 1 ;  /* 0x3f800000c9007423 */ /* 0x000fe200000101c9 */
[----:B------:R-:W-:Y:S01]  /*7180*/  FFMA.FTZ R4, -R206, R206, 1 ;  /* 0x3f800000ce047423 */ /* 0x000fe200000101ce */
[----:B------:R1:W5:Y:S01]  /*7190*/  LDL.LU R87, [R1+0x74] ;  /* 0x0000740001577983 */ /* 0x0003620000300800 */
[----:B------:R-:W-:Y:S01]  /*71a0*/  F2FP.F16.F32.PACK_AB R24, R24, R11 ;  /* 0x0000000b1818723e */ /* 0x000fe200000000ff */
[----:B------:R-:W-:Y:S01]  /*71b0*/  FMUL.FTZ R11, R74, R59 ;  /* 0x0000003b4a0b7220 */ /* 0x000fe20000410000 */
[----:B------:R-:W-:Y:S01]  /*71c0*/  FMUL.FTZ R0, R0, UR14 ;  /* 0x0000000e00007c20 */ /* 0x000fe20008410000 */
[----:B------:R1:W5:Y:S01]  /*71d0*/  LDL.LU R86, [R1+0x70] ;  /* 0x0000700001567983 */ /* 0x0003620000300800 */
[----:B------:R-:W-:Y:S01]  /*71e0*/  FMUL.FTZ R4, R4, UR14 ;  /* 0x0000000e04047c20 */ /* 0x000fe20008410000 */
[----:B------:R-:W-:Y:S01]  /*71f0*/  FMUL.FTZ R7, R36, R6 ;  /* 0x0000000624077220 */ /* 0x000fe20000410000 */
[----:B------:R-:W-:Y:S01]  /*7200*/  FMUL.FTZ R23, R23, R0 ;  /* 0x0000000017177220 */ /* 0x000fe20000410000 */
[----:B------:R1:W5:Y:S01]  /*7210*/  LDL.LU R85, [R1+0x6c] ;  /* 0x00006c0001557983 */ /* 0x0003620000300800 */
[----:B------:R-:W-:Y:S01]  /*7220*/  FMUL.FTZ R8, R8, R4 ;  /* 0x0000000408087220 */ /* 0x000fe20000410000 */
[----:B------:R-:W-:Y:S01]  /*7230*/  FFMA.FTZ R4, -R210, R210, 1 ;  /* 0x3f800000d2047423 */ /* 0x000fe200000101d2 */
[----:B------:R-:W-:Y:S01]  /*7240*/  FFMA.FTZ R0, -R205, R205, 1 ;  /* 0x3f800000cd007423 */ /* 0x000fe200000101cd */
[----:B------:R1:W5:Y:S01]  /*7250*/  LDL.LU R84, [R1+0x68] ;  /* 0x0000680001547983 */ /* 0x0003620000300800 */
[----:B------:R-:W-:Y:S01]  /*7260*/  F2FP.F16.F32.PACK_AB R23, R23, R10 ;  /* 0x0000000a1717723e */ /* 0x000fe200000000ff */
[----:B------:R-:W-:Y:S01]  /*7270*/  FMUL.FTZ R4, R4, UR14 ;  /* 0x0000000e04047c20 */ /* 0x000fe20008410000 */
[----:B------:R-:W-:Y:S01]  /*7280*/  FMUL.FTZ R0, R0, UR14 ;  /* 0x0000000e00007c20 */ /* 0x000fe20008410000 */
[----:B------:R1:W5:Y:S01]  /*7290*/  LDL.LU R83, [R1+0x64] ;  /* 0x0000640001537983 */ /* 0x0003620000300800 */
[----:B------:R-:W-:Y:S01]  /*72a0*/  FFMA.FTZ R6, -R204, R204, 1 ;  /* 0x3f800000cc067423 */ /* 0x000fe200000101cc */
        /* <DEDUP_REMOVED lines=11> */
[----:B------:R-:W-:Y:S01]  /*7360*/  F2FP.F16.F32.PACK_AB R16, R16, R8 ;  /* 0x000000081010723e */ /* 0x000fe200000000ff */
        /* <DEDUP_REMOVED lines=12> */
[----:B------:R-:W-:Y:S01]  /*7430*/  FFMA.FTZ R0, -R218, R218, 1 ;  /* 0x3f800000da007423 */ /* 0x000fe200000101da */
        /* <DEDUP_REMOVED lines=33> */
[----:B------:R-:W-:Y:S01]  /*7650*/  FFMA.FTZ R6, -R224, R224, 1 ;  /* 0x3f800000e0067423 */ /* 0x000fe200000101e0 */
[----:B------:R-:W-:Y:S01]  /*7660*/  F2FP.F16.F32.PACK_AB R17, R17, R7 ;  /* 0x000000071111723e */ /* 0x000fe200000000ff */
[----:B------:R-:W-:Y:S01]  /*7670*/  FMUL.FTZ R5, R5, UR14 ;  /* 0x0000000e05057c20 */ /* 0x000fe20008410000 */
[----:B------:R-:W-:Y:S01]  /*7680*/  FFMA.FTZ R4, -R219, R219, 1 ;  /* 0x3f800000db047423 */ /* 0x000fe200000101db */
[----:B------:R-:W-:Y:S01]  /*7690*/  FMUL.FTZ R6, R6, UR14 ;  /* 0x0000000e06067c20 */ /* 0x000fe20008410000 */
[----:B------:R-:W-:Y:S01]  /*76a0*/  FMUL.FTZ R31, R31, R0 ;  /* 0x000000001f1f7220 */ /* 0x000fe20000410000 */
[----:B------:R-:W-:Y:S01]  /*76b0*/  FMUL.FTZ R12, R12, R5 ;  /* 0x000000050c0c7220 */ /* 0x000fe20000410000 */
[----:B------:R-:W-:Y:S01]  /*76c0*/  FFMA.FTZ R5, -R215, R215, 1 ;  /* 0x3f800000d7057423 */ /* 0x000fe200000101d7 */
[----:B------:R-:W-:Y:S01]  /*76d0*/  FMUL.FTZ R10, R56, R6 ;  /* 0x00000006380a7220 */ /* 0x000fe20000410000 */
[----:B------:R-:W-:Y:S01]  /*76e0*/  F2FP.F16.F32.PACK_AB R6, R15, R18 ;  /* 0x000000120f06723e */ /* 0x000fe200000000ff */
[----:B------:R-:W-:Y:S01]  /*76f0*/  FMUL.FTZ R18, R68, R65 ;  /* 0x0000004144127220 */ /* 0x000fe20000410000 */
[----:B------:R-:W-:Y:S01]  /*7700*/  FMUL.FTZ R5, R5, UR14 ;  /* 0x0000000e05057c20 */ /* 0x000fe20008410000 */
[----:B------:R1:W5:Y:S01]  /*7710*/  LDL.LU R68, [R1+0x28] ;  /* 0x0000280001447983 */ /* 0x0003620000300800 */
        /* <DEDUP_REMOVED lines=8> */
[----:B------:R-:W-:Y:S01]  /*77a0*/  F2FP.F16.F32.PACK_AB R7, R7, R8 ;  /* 0x000000080707723e */ /* 0x000fe200000000ff */
[----:B------:R-:W-:Y:S01]  /*77b0*/  FFMA.FTZ R8, -R223, R223, 1 ;  /* 0x3f800000df087423 */ /* 0x000fe200000101df */
[----:B------:R-:W-:Y:S01]  /*77c0*/  FMUL.FTZ R21, R0, UR14 ;  /* 0x0000000e00157c20 */ /* 0x000fe20008410000 */
[----:B------:R-:W-:Y:S01]  /*77d0*/  FMUL.FTZ R9, R57, R5 ;  /* 0x0000000539097220 */ /* 0x000fe20000410000 */
[----:B------:R-:W-:Y:S01]  /*77e0*/  FFMA.FTZ R5, -R221, R221, 1 ;  /* 0x3f800000dd057423 */ /* 0x000fe200000101dd */
[----:B------:R-:W-:Y:S01]  /*77f0*/  FMUL.FTZ R8, R8, UR14 ;  /* 0x0000000e08087c20 */ /* 0x000fe20008410000 */
[----:B------:R-:W-:Y:S01]  /*7800*/  FFMA.FTZ R0, -R225, R225, 1 ;  /* 0x3f800000e1007423 */ /* 0x000fe200000101e1 */
[----:B------:R-:W-:Y:S01]  /*7810*/  FMUL.FTZ R4, R4, UR14 ;  /* 0x0000000e04047c20 */ /* 0x000fe20008410000 */
[----:B------:R-:W-:Y:S01]  /*7820*/  FMUL.FTZ R5, R5, UR14 ;  /* 0x0000000e05057c20 */ /* 0x000fe20008410000 */
[----:B------:R-:W-:Y:S01]  /*7830*/  F2FP.F16.F32.PACK_AB R9, R9, R10 ;  /* 0x0000000a0909723e */ /* 0x000fe200000000ff */
[----:B------:R-:W-:Y:S01]  /*7840*/  FMUL.FTZ R30, R30, R8 ;  /* 0x000000081e1e7220 */ /* 0x000fe20000410000 */
[----:B------:R-:W-:Y:S01]  /*7850*/  FMUL.FTZ R0, R0, UR14 ;  /* 0x0000000e00007c20 */ /* 0x000fe20008410000 */
[----:B------:R-:W-:Y:S01]  /*7860*/  F2FP.F16.F32.PACK_AB R8, R11, R14 ;  /* 0x0000000e0b08723e */ /* 0x000fe200000000ff */
[----:B------:R-:W-:Y:S01]  /*7870*/  FMUL.FTZ R15, R61, R5 ;  /* 0x000000053d0f7220 */ /* 0x000fe20000410000 */
[----:B------:R-:W-:Y:S01]  /*7880*/  FFMA.FTZ R5, -R227, R227, 1 ;  /* 0x3f800000e3057423 */ /* 0x000fe200000101e3 */
[----:B------:R-:W-:Y:S01]  /*7890*/  SHF.L.U32 R109, R111, 0x5, RZ ;  /* 0x000000056f6d7819 */ /* 0x000fe200000006ff */
[----:B------:R-:W-:Y:S01]  /*78a0*/  FMUL.FTZ R21, R64, R21 ;  /* 0x0000001540157220 */ /* 0x000fe20000410000 */
[----:B------:R-:W-:Y:S01]  /*78b0*/  FMUL.FTZ R20, R20, R4 ;  /* 0x0000000414147220 */ /* 0x000fe20000410000 */
[----:B------:R-:W-:Y:S01]  /*78c0*/  F2FP.F16.F32.PACK_AB R11, R15, R30 ;  /* 0x0000001e0f0b723e */ /* 0x000fe200000000ff */
[----:B------:R-:W-:Y:S01]  /*78d0*/  FMUL.FTZ R5, R5, UR14 ;  /* 0x0000000e05057c20 */ /* 0x000fe20008410000 */
[----:B------:R-:W-:Y:S01]  /*78e0*/  FMUL.FTZ R19, R19, R0 ;  /* 0x0000000013137220 */ /* 0x000fe20000410000 */
[----:B------:R-:W-:Y:S02]  /*78f0*/  F2FP.F16.F32.PACK_AB R10, R31, R32 ;  /* 0x000000201f0a723e */ /* 0x000fe400000000ff */
[----:B------:R-:W-:Y:S01]  /*7900*/  FMUL.FTZ R18, R18, R5 ;  /* 0x0000000512127220 */ /* 0x000fe20000410000 */
[----:B-1----:R-:W-:Y:S06]  /*7910*/  BRA.U !UP0, `(.L_x_804) ;  /* 0x0000000108747547 */ /* 0x002fec000b800000 */
[----:B------:R-:W2:Y:S01]  /*7920*/  LDL.LU R37, [R1+0x4] ;  /* 0x0000040001257983 */ /* 0x000ea20000300800 */
[----:B------:R-:W1:Y:S01]  /*7930*/  LDC R5, c[0x0][0x3b0] ;  /* 0x0000ec00ff057b82 */ /* 0x000e620000000800 */
[----:B------:R-:W-:Y:S01]  /*7940*/  IADD3 R4, P0, PT, RZ, -UR30, RZ ;  /* 0x8000001eff047c10 */ /* 0x000fe2000ff1e0ff */
[----:B------:R-:W-:Y:S01]  /*7950*/  ULOP3.LUT UR5, UR53, 0x1, URZ, 0xc0, !UPT ;  /* 0x0000000135057892 */ /* 0x000fe2000f8ec0ff */
[----:B------:R-:W3:Y:S03]  /*7960*/  LDL.LU R36, [R1+0x8] ;  /* 0x0000080001247983 */ /* 0x000ee60000300800 */
[----:B------:R-:W-:Y:S01]  /*7970*/  UISETP.NE.U32.AND UP1, UPT, UR5, 0x1, UPT ;  /* 0x000000010500788c */ /* 0x000fe2000bf25070 */
[----:B------:R-:W4:Y:S01]  /*7980*/  LDL.LU R35, [R1] ;  /* 0x0000000001237983 */ /* 0x000f220000300800 */
[----:B------:R-:W2:Y:S02]  /*7990*/  LDC R14, c[0x0][0x3b4] ;  /* 0x0000ed00ff0e7b82 */ /* 0x000ea40000000800 */
[----:B------:R-:W-:Y:S06]  /*79a0*/  USEL UR5, UR27, 0x2000, !UP1 ;  /* 0x000020001b057887 */ /* 0x000fec000c800000 */
[----:B-----5:R-:W-:Y:S02]  /*79b0*/  VIADD R149, R149, UR5 ;  /* 0x0000000595957c36 */ /* 0x020fe40008000000 */
[----:B----4-:R-:W-:Y:S02]  /*79c0*/  VIADD R35, R35, UR5 ;  /* 0x0000000523237c36 */ /* 0x010fe40008000000 */
[C---:B-1----:R-:W-:Y:S04]  /*79d0*/  IMAD.SHL.U32 R0, R5.reuse, 0x80, RZ ;  /* 0x0000008005007824 */ /* 0x042fe800078e00ff */
[----:B------:R-:W-:Y:S05]  /*79e0*/  IMAD.X R0, RZ, RZ, ~R0, P0 ;  /* 0x000000ffff007224 */ /* 0x000fea00000e0e00 */
[----:B------:R-:W-:Y:S04]  /*79f0*/  SHF.R.S64 R4, R4, 0x1f, R0 ;  /* 0x0000001f04047819 */ /* 0x000fe80000001000 */
[----:B---3--:R-:W-:Y:S04]  /*7a00*/  IADD3 R36, P0, PT, R4, R36, RZ ;  /* 0x0000002404247210 */ /* 0x008fe80007f1e0ff */
[----:B--2---:R-:W-:Y:S01]  /*7a10*/  LEA.HI.X.SX32 R37, R0, R37, 0x1, P0 ;  /* 0x0000002500257211 */ /* 0x004fe200000f0eff */
[----:B------:R1:W-:Y:S01]  /*7a20*/  STL [R1+0x8], R36 ;  /* 0x0000082401007387 */ /* 0x0003e20000100800 */
[C---:B------:R-:W-:Y:S03]  /*7a30*/  LEA R4, P0, R5.reuse, R36, 0x7 ;  /* 0x0000002405047211 */ /* 0x040fe600078038ff */
[----:B------:R1:W-:Y:S01]  /*7a40*/  STL [R1+0x4], R37 ;  /* 0x0000042501007387 */ /* 0x0003e20000100800 */
[----:B------:R-:W-:Y:S01]  /*7a50*/  LEA.HI.X R5, R5, R37, R14, 0x7, P0 ;  /* 0x0000002505057211 */ /* 0x000fe200000f3c0e */
[----:B------:R-:W-:Y:S02]  /*7a60*/  IMAD.MOV.U32 R14, RZ, RZ, R36 ;  /* 0x000000ffff0e7224 */ /* 0x000fe400078e0024 */
[----:B------:R1:W-:Y:S01]  /*7a70*/  STL [R1], R35 ;  /* 0x0000002301007387 */ /* 0x0003e20000100800 */
[----:B------:R-:W-:Y:S05]  /*7a80*/  IMAD.MOV.U32 R15, RZ, RZ, R37 ;  /* 0x000000ffff0f7224 */ /* 0x000fea00078e0025 */
[----:B------:R-:W-:Y:S01]  /*7a90*/  @!PT LDS RZ, [RZ] ;  /* 0x00000000fffff984 */ /* 0x000fe20000000800 */
[----:B------:R-:W-:Y:S01]  /*7aa0*/  @!PT LDS RZ, [RZ] ;  /* 0x00000000fffff984 */ /* 0x000fe20000000800 */
[----:B------:R-:W-:Y:S01]  /*7ab0*/  @!PT LDS RZ, [RZ] ;  /* 0x00000000fffff984 */ /* 0x000fe20000000800 */
[----:B------:R1:W-:Y:S04]  /*7ac0*/  LDGSTS.E.BYPASS.LTC128B.128 [R35], desc[UR32][R14.64] ;  /* 0x000000000e237fae */ /* 0x0003e8000b981a20 */
[----:B------:R1:W-:Y:S04]  /*7ad0*/  LDGSTS.E.BYPASS.LTC128B.128 [R35+0x1000], desc[UR32][R4.64] ;  /* 0x0100000004237fae */ /* 0x0003e8000b981a20 */
[----:B------:R-:W0:Y:S02]  /*7ae0*/  LDGDEPBAR ;  /* 0x00000000000079af */ /* 0x000e240000000000 */
.L_x_804:
        /* <DEDUP_REMOVED lines=136> */
.L_x_805:
        /* <DEDUP_REMOVED lines=83> */
[C---:B------:R-:W-:Y:S02]  /*88a0*/  LEA.HI.X.SX32 R49, R61.reuse, R51, 0x5, P0 ;  /* 0x000000333d317211 */ /* 0x040fe400000f2eff */
        /* <DEDUP_REMOVED lines=197> */
.L_x_807:
[----:B------:R-:W2:Y:S01]  /*9500*/  LDCU.64 UR10, c[0x0][0x5c0] ;  /* 0x0000b800ff0a77ac */ /* 0x000ea20008000a00 */
[----:B------:R-:W-:-:S04]  /*9510*/  UIADD3 UR5, UPT, UPT, UR35, UR40, URZ ;  /* 0x0000002823057290 */ /* 0x000fc8000fffe0ff */
[----:B--2---:R-:W-:Y:S02]  /*9520*/  UIMAD.WIDE.U32 UR18, UR5, UR10, URZ ;  /* 0x0000000a051272a5 */ /* 0x004fe4000f8e00ff */
[----:B------:R-:W-:-:S04]  /*9530*/  UIMAD UR5, UR5, UR11, URZ ;  /* 0x0000000b050572a4 */ /* 0x000fc8000f8e02ff */
[----:B------:R-:W-:-:S06]  /*9540*/  UIADD3 UR5, UPT, UPT, UR19, UR5, URZ ;  /* 0x0000000513057290 */ /* 0x000fcc000fffe0ff */
[----:B-1----:R-:W-:Y:S02]  /*9550*/  MOV R5, UR5 ;  /* 0x0000000500057c02 */ /* 0x002fe40008000f00 */
.L_x_808:
        /* <DEDUP_REMOVED lines=12> */
.L_x_809:
[----:B------:R-:W1:Y:S01]  /*9620*/  LDCU.64 UR8, c[0x0][0x5c8] ;  /* 0x0000b900ff0877ac */ /* 0x000e620008000a00 */
[----:B------:R-:W-:-:S04]  /*9630*/  UIADD3 UR5, UPT, UPT, UR35, UR40, URZ ;  /* 0x0000002823057290 */ /* 0x000fc8000fffe0ff */
[----:B-1----:R-:W-:Y:S02]  /*9640*/  UIMAD.WIDE.U32 UR40, UR5, UR8, URZ ;  /* 0x00000008052872a5 */ /* 0x002fe4000f8e00ff */
[----:B------:R-:W-:-:S04]  /*9650*/  UIMAD UR5, UR5, UR9, URZ ;  /* 0x00000009050572a4 */ /* 0x000fc8000f8e02ff */
[----:B------:R-:W-:-:S06]  /*9660*/  UIADD3 UR5, UPT, UPT, UR41, UR5, URZ ;  /* 0x0000000529057290 */ /* 0x000fcc000fffe0ff */
[----:B------:R-:W-:-:S07]  /*9670*/  MOV R18, UR5 ;  /* 0x0000000500127c02 */ /* 0x000fce0008000f00 */
.L_x_810:
        /* <DEDUP_REMOVED lines=13> */
[C---:B------:R-:W-:Y:S01]  /*9750*/  ISETP.GE.AND P1, PT, R111.reuse, UR34, PT ;  /* 0x000000226f007c0c */ /* 0x040fe2000bf26270 */
[----:B------:R-:W-:Y:S01]  /*9760*/  IMAD.U32 R3, RZ, RZ, UR43 ;  /* 0x0000002bff037e24 */ /* 0x000fe2000f8e00ff */
[----:B------:R-:W-:Y:S01]  /*9770*/  LOP3.LUT R0, R2, 0x18, R104, 0xf8, !PT ;  /* 0x0000001802007812 */ /* 0x000fe200078ef868 */
[----:B------:R-:W-:-:S02]  /*9780*/  VIADD R2, R111, 0x40 ;  /* 0x000000406f027836 */ /* 0x000fc40000000000 */
[----:B------:R-:W-:Y:S01]  /*9790*/  IMAD.MOV.U32 R3, RZ, RZ, RZ ;  /* 0x000000ffff037224 */ /* 0x000fe200078e00ff */
[----:B------:R-:W-:Y:S01]  /*97a0*/  IADD3 R4, P0, PT, R0, UR18, RZ ;  /* 0x0000001200047c10 */ /* 0x000fe2000ff1e0ff */
[----:B------:R3:W4:Y:S01]  /*97b0*/  LDS.128 R24, [R102+0x7000] ;  /* 0x0070000066187984 */ /* 0x0007220000000c00 */
[----:B------:R-:W-:Y:S02]  /*97c0*/  MOV R0, UR14 ;  /* 0x0000000e00007c02 */ /* 0x000fe40008000f00 */
[----:B------:R-:W-:Y:S02]  /*97d0*/  ISETP.GE.AND P2, PT, R2, UR34, PT ;  /* 0x0000002202007c0c */ /* 0x000fe4000bf46270 */
[----:B------:R-:W-:Y:S01]  /*97e0*/  IADD3.X R5, PT, PT, R5, UR43, R0, P0, !PT ;  /* 0x0000002b05057c10 */ /* 0x000fe200087fe400 */
[----:B------:R-:W-:Y:S01]  /*97f0*/  IMAD.U32 R0, RZ, RZ, UR8 ;  /* 0x00000008ff007e24 */ /* 0x000fe2000f8e00ff */
[----:B------:R-:W-:Y:S02]  /*9800*/  LOP3.LUT R2, R104, 0x18, RZ, 0xc0, !PT ;  /* 0x0000001868027812 */ /* 0x000fe400078ec0ff */
        /* <DEDUP_REMOVED lines=15> */
.L_x_812:
[----:B------:R-:W-:Y:S05]  /*9900*/  BSYNC.RECONVERGENT B0 ;  /* 0x0000000000007941 */ /* 0x000fea0003800200 */
.L_x_811:
        /* <DEDUP_REMOVED lines=12> */
.L_x_814:
[----:B------:R-:W-:Y:S05]  /*99d0*/  BSYNC.RECONVERGENT B0 ;  /* 0x0000000000007941 */ /* 0x000fea0003800200 */
.L_x_813:
[----:B------:R-:W5:Y:S01]  /*99e0*/  LDS.128 R12, [R102+0x8000] ;  /* 0x00800000660c7984 */ /* 0x000f620000000c00 */
[----:B------:R-:W-:Y:S01]  /*99f0*/  UIMAD UR16, UR16, UR8, URZ ;  /* 0x00000008101072a4 */ /* 0x000fe2000f8e02ff */
[----:B---3--:R-:W-:Y:S01]  /*9a00*/  IADD3 R2, P0, PT, R16, UR40, RZ ;  /* 0x0000002810027c10 */ /* 0x008fe2000ff1e0ff */
        /* <DEDUP_REMOVED lines=22> */
.L_x_801:
[----:B------:R-:W-:Y:S05]  /*9b70*/  BSYNC.RECONVERGENT B1 ;  /* 0x0000000000017941 */ /* 0x000fea0003800200 */
.L_x_783:
        /* <DEDUP_REMOVED lines=11> */
.L_x_816:
        /* <DEDUP_REMOVED lines=13> */
.L_x_1596:


//--------------------- .text._ZN5flash44flash_bwd_dq_dk_dv_loop_seqk_parallel_kernelI23Flash_bwd_kernel_traitsILi32ELi128ELi128ELi8ELi4ELi4ELi4ELb1ELb0EN7cutlass6half_tE19Flash_kernel_traitsILi32ELi128ELi128ELi8ES3_EELb1ELb0ELb1ELb1ELb0ELb0ELb0EEEvNS_16Flash_bwd_paramsE --------------------------
	.section	.text._ZN5flash44flash_bwd_dq_dk_dv_loop_seqk_parallel_kernelI23Flash_bwd_kernel_traitsILi32ELi128ELi128ELi8ELi4ELi4ELi4ELb1ELb0EN7cutlass6half_tE19Flash_kernel_traitsILi32ELi128ELi128ELi8ES3_EELb1ELb0ELb1ELb1ELb0ELb0ELb0EEEvNS_16Flash_bwd_paramsE,"ax",@progbits
	.align	128
        .global         _ZN5flash44flash_bwd_dq_dk_dv_loop_seqk_parallel_kernelI23Flash_bwd_kernel_traitsILi32ELi128ELi128ELi8ELi4ELi4ELi4ELb1ELb0EN7cutlass6half_tE19Flash_kernel_traitsILi32ELi128ELi128ELi8ES3_EELb1ELb0ELb1ELb1ELb0ELb0ELb0EEEvNS_16Flash_bwd_paramsE
        .type           _ZN5flash44flash_bwd_dq_dk_dv_loop_seqk_parallel_kernelI23Flash_bwd_kernel_traitsILi32ELi128ELi128ELi8ELi4ELi4ELi4ELb1ELb0EN7cutlass6half_tE19Flash_kernel_traitsILi32ELi128ELi128ELi8ES3_EELb1ELb0ELb1ELb1ELb0ELb0ELb0EEEvNS_16Flash_bwd_paramsE,@function
        .size           _ZN5flash44flash_bwd_dq_dk_dv_loop_seqk_parallel_kernelI23Flash_bwd_kernel_traitsILi32ELi128ELi128ELi8ELi4ELi4ELi4ELb1ELb0EN7cutlass6half_tE19Flash_kernel_traitsILi32ELi128ELi128ELi8ES3_EELb1ELb0ELb1ELb1ELb0ELb0ELb0EEEvNS_16Flash_bwd_paramsE,(.L_x_1597 - _ZN5flash44flash_bwd_dq_dk_dv_loop_seqk_parallel_kernelI23Flash_bwd_kernel_traitsILi32ELi128ELi128ELi8ELi4ELi4ELi4ELb1ELb0EN7cutlass6half_tE19Flash_kernel_traitsILi32ELi128ELi128ELi8ES3_EELb1ELb0ELb1ELb1ELb0ELb0ELb0EEEvNS_16Flash_bwd_paramsE)
        .other          _ZN5flash44flash_bwd_dq_dk_dv_loop_seqk_parallel_kernelI23Flash_bwd_kernel_traitsILi32ELi128ELi128ELi8ELi4ELi4ELi4ELb1ELb0EN7cutlass6half_tE19Flash_kernel_traitsILi32ELi128ELi128ELi8ES3_EELb1ELb0ELb1ELb1ELb0ELb0ELb0EEEvNS_16Flash_bwd_paramsE,@"STO_CUDA_ENTRY STV_DEFAULT"
_ZN5flash44flash_bwd_dq_dk_dv_loop_seqk_parallel_kernelI23Flash_bwd_kernel_traitsILi32ELi128ELi128ELi8ELi4ELi4ELi4ELb1ELb0EN7cutlass6half_tE19Flash_kernel_traitsILi32ELi128ELi128ELi8ES3_EELb1ELb0ELb1ELb1ELb0ELb0ELb0EEEvNS_16Flash_bwd_paramsE:
.text._ZN5flash44flash_bwd_dq_dk_dv_loop_seqk_parallel_kernelI23Flash_bwd_kernel_traitsILi32ELi128ELi128ELi8ELi4ELi4ELi4ELb1ELb0EN7cutlass6half_tE19Flash_kernel_traitsILi32ELi128ELi128ELi8ES3_EELb1ELb0ELb1ELb1ELb0ELb0ELb0EEEvNS_16Flash_bwd_paramsE:
        /* <DEDUP_REMOVED lines=16> */
[----:B------:R-:W1:Y:S01]  /*0100*/  LDCU.64 UR14, c[0x0][0x460] ;  /* 0x00008c00ff0e77ac */ /* 0x000e620008000a00 */
[----:B------:R-:W1:Y:S06]  /*0110*/  LDCU.64 UR12, c[0x0][0x470] ;  /* 0x00008e00ff0c77ac */ /* 0x000e6c0008000a00 */
[----:B------:R-:W3:Y:S01]  /*0120*/  S2UR UR21, SR_CTAID.X ;  /* 0x00000000001579c3 */ /* 0x000ee20000002500 */
[----:B------:R-:W-:Y:S01]  /*0130*/  UMOV UR22, URZ ;  /* 0x000000ff00167c82 */ /* 0x000fe20008000000 */
[----:B------:R-:W-:Y:S01]  /*0140*/  UMOV UR23, URZ ;  /* 0x000000ff00177c82 */ /* 0x000fe20008000000 */
[----:B--2---:R-:W-:-:S05]  /*0150*/  ULEA UR5, UR5, UR7, 0x18 ;  /* 0x0000000705057291 */ /* 0x004fca000f8ec0ff */
[----:B------:R-:W2:Y:S01]  /*0160*/  S2UR UR20, SR_CTAID.Y ;  /* 0x00000000001479c3 */ /* 0x000ea20000002600 */
[C---:B-1----:R-:W-:Y:S01]  /*0170*/  IMAD.SHL.U32 R5, R196.reuse, 0x10, RZ ;  /* 0x00000010c4057824 */ /* 0x042fe200078e00ff */
[----:B------:R-:W-:Y:S01]  /*0180*/  SHF.R.U32.HI R195, RZ, 0x1, R196 ;  /* 0x00000001ffc37819 */ /* 0x000fe200000116c4 */
[----:B------:R-:W-:-:S05]  /*0190*/  IMAD.SHL.U32 R2, R196, 0x2, RZ ;  /* 0x00000002c4027824 */ /* 0x000fca00078e00ff */
[----:B------:R-:W1:Y:S01]  /*01a0*/  S2UR UR7, SR_CTAID.Z ;  /* 0x00000000000779c3 */ /* 0x000e620000002700 */
[C---:B------:R-:W-:Y:S01]  /*01b0*/  IMAD.SHL.U32 R7, R196.reuse, 0x40, RZ ;  /* 0x00000040c4077824 */ /* 0x040fe200078e00ff */
[----:B------:R-:W-:Y:S01]  /*01c0*/  LOP3.LUT R5, R5, 0x1c0, RZ, 0xc0, !PT ;  /* 0x000001c005057812 */ /* 0x000fe200078ec0ff */
[C---:B------:R-:W-:Y:S01]  /*01d0*/  IMAD.SHL.U32 R3, R196.reuse, 0x20, RZ ;  /* 0x00000020c4037824 */ /* 0x040fe200078e00ff */
[----:B------:R-:W-:Y:S02]  /*01e0*/  R2P PR, R196, 0x18 ;  /* 0x00000018c4007804 */ /* 0x000fe40000000000 */
[----:B------:R-:W-:Y:S02]  /*01f0*/  LOP3.LUT R0, R2, 0xe006, R7, 0xc8, !PT ;  /* 0x0000e00602007812 */ /* 0x000fe400078ec807 */
[----:B------:R-:W-:Y:S02]  /*0200*/  LOP3.LUT R5, R5, 0x38, R2, 0xf8, !PT ;  /* 0x0000003805057812 */ /* 0x000fe400078ef802 */
[----:B------:R-:W-:-:S02]  /*0210*/  LOP3.LUT R0, R0, 0xc00, R3, 0xf8, !PT ;  /* 0x00000c0000007812 */ /* 0x000fc400078ef803 */
[----:B------:R-:W-:Y:S02]  /*0220*/  LOP3.LUT R195, R195, 0x30, RZ, 0xc0, !PT ;  /* 0x00000030c3c37812 */ /* 0x000fe400078ec0ff */
[----:B------:R-:W-:Y:S01]  /*0230*/  LOP3.LUT R194, R0, R5, RZ, 0xfc, !PT ;  /* 0x0000000500c27212 */ /* 0x000fe200078efcff */
[----:B---3--:R-:W-:Y:S01]  /*0240*/  IMAD.U32 R5, RZ, RZ, UR4 ;  /* 0x00000004ff057e24 */ /* 0x008fe2000f8e00ff */
        /* <DEDUP_REMOVED lines=13> */
.L_x_874:
[----:B-1----:R-:W1:Y:S01]  /*0320*/  LDC.64 R2, c[0x0][0x478] ;  /* 0x00011e00ff027b82 */ /* 0x002e620000000a00 */
[----:B------:R-:W2:Y:S01]  /*0330*/  S2R R4, SR_CTAID.Y ;  /* 0x0000000000047919 */ /* 0x000ea20000002600 */
        /* <DEDUP_REMOVED lines=45> */
.L_x_817:
        /* <DEDUP_REMOVED lines=38> */
[----:B------:R-:W-:Y:S06]  /*0870*/  BRA `(.L_x_820) ;  /* 0x0000000000147947 */ /* 0x000fec0003800000 */
.L_x_819:
[----:B------:R-:W1:Y:S01]  /*0880*/  LDCU.64 UR16, c[0x0][0x3b8] ;  /* 0x00007700ff1077ac */ /* 0x000e620008000a00 */
[----:B------:R-:W-:-:S05]  /*0890*/  IADD3 R14, PT, PT, R190, R193, RZ ;  /* 0x000000c1be0e7210 */ /* 0x000fca0007ffe0ff */
[C---:B-1----:R-:W-:Y:S02]  /*08a0*/  IMAD R13, R14.reuse, UR17, RZ ;  /* 0x000000110e0d7c24 */ /* 0x042fe4000f8e02ff */
[----:B------:R-:W-:-:S05]  /*08b0*/  IMAD.WIDE.U32 R14, R14, UR16, RZ ;  /* 0x000000100e0e7c25 */ /* 0x000fca000f8e00ff */
[----:B------:R-:W-:Y:S02]  /*08c0*/  IADD3 R13, PT, PT, R15, R13, RZ ;  /* 0x0000000d0f0d7210 */ /* 0x000fe40007ffe0ff */
.L_x_820:
        /* <DEDUP_REMOVED lines=38> */
.L_x_821:
[----:B------:R-:W1:Y:S01]  /*0b30*/  LDCU.64 UR4, c[0x0][0x3c0] ;  /* 0x00007800ff0477ac */ /* 0x000e620008000a00 */
[----:B------:R-:W-:-:S05]  /*0b40*/  IADD3 R18, PT, PT, R190, R193, RZ ;  /* 0x000000c1be127210 */ /* 0x000fca0007ffe0ff */
[C---:B-1----:R-:W-:Y:S02]  /*0b50*/  IMAD R15, R18.reuse, UR5, RZ ;  /* 0x00000005120f7c24 */ /* 0x042fe4000f8e02ff */
[----:B------:R-:W-:-:S05]  /*0b60*/  IMAD.WIDE.U32 R18, R18, UR4, RZ ;  /* 0x0000000412127c25 */ /* 0x000fca000f8e00ff */
[----:B------:R-:W-:Y:S02]  /*0b70*/  IADD3 R15, PT, PT, R19, R15, RZ ;  /* 0x0000000f130f7210 */ /* 0x000fe40007ffe0ff */
.L_x_822:
        /* <DEDUP_REMOVED lines=27> */
.L_x_823:
[-C--:B------:R-:W-:Y:S02]  /*0d30*/  IMAD R24, R23, R8.reuse, RZ ;  /* 0x0000000817187224 */ /* 0x080fe400078e02ff */
[----:B------:R-:W-:-:S05]  /*0d40*/  IMAD.WIDE.U32 R26, R22, R8, RZ ;  /* 0x00000008161a7225 */ /* 0x000fca00078e00ff */
[----:B------:R-:W-:-:S07]  /*0d50*/  IADD3 R24, PT, PT, R27, R24, RZ ;  /* 0x000000181b187210 */ /* 0x000fce0007ffe0ff */
.L_x_824:
        /* <DEDUP_REMOVED lines=8> */
[----:B------:R-:W-:-:S04]  /*0de0*/  IMAD R2, R19, R22, RZ ;  /* 0x0000001613027224 */ /* 0x000fc800078e02ff */
        /* <DEDUP_REMOVED lines=11> */
.L_x_825:
[----:B------:R-:W1:Y:S01]  /*0ea0*/  LDC R16, c[0x0][0x434] ;  /* 0x00010d00ff107b82 */ /* 0x000e620000000800 */
[----:B------:R-:W-:-:S04]  /*0eb0*/  IMAD R3, R4, R0, R9 ;  /* 0x0000000004037224 */ /* 0x000fc800078e0209 */
[----:B-1----:R-:W-:-:S03]  /*0ec0*/  IMAD R16, R3, R16, RZ ;  /* 0x0000001003107224 */ /* 0x002fc600078e02ff */
.L_x_826:
        /* <DEDUP_REMOVED lines=11> */
.L_x_827:
[----:B------:R-:W1:Y:S01]  /*0f80*/  LDC R22, c[0x0][0x444] ;  /* 0x00011100ff167b82 */ /* 0x000e620000000800 */
[----:B------:R-:W-:-:S04]  /*0f90*/  IMAD R3, R4, R0, R9 ;  /* 0x0000000004037224 */ /* 0x000fc800078e0209 */
[----:B-1----:R-:W-:-:S07]  /*0fa0*/  IMAD R22, R3, R22, RZ ;  /* 0x0000001603167224 */ /* 0x002fce00078e02ff */
.L_x_828:
[----:B------:R-:W1:Y:S01]  /*0fb0*/  LDCU.128 UR8, c[0x0][0x590] ;  /* 0x0000b200ff0877ac */ /* 0x000e620008000c00 */
[----:B------:R-:W2:Y:S01]  /*0fc0*/  LDC.64 R2, c[0x0][0x3b0] ;  /* 0x0000ec00ff027b82 */ /* 0x000ea20000000a00 */
[----:B------:R-:W-:Y:S01]  /*0fd0*/  IADD3 R30, P0, PT, R196, R30, RZ ;  /* 0x0000001ec41e7210 */ /* 0x000fe20007f1e0ff */
[----:B------:R-:W3:Y:S01]  /*0fe0*/  S2R R10, SR_TID.X ;  /* 0x00000000000a7919 */ /* 0x000ee20000002100 */
[----:B------:R-:W-:Y:S01]  /*0ff0*/  IMAD.MOV.U32 R197, RZ, RZ, RZ ;  /* 0x000000ffffc57224 */ /* 0x000fe200078e00ff */
[----:B------:R-:W4:Y:S01]  /*1000*/  LDCU.64 UR18, c[0x0][0x3c8] ;  /* 0x00007900ff1277ac */ /* 0x000f220008000a00 */
[----:B------:R-:W-:Y:S01]  /*1010*/  IMAD R198, R0, UR25, RZ ;  /* 0x0000001900c67c24 */ /* 0x000fe2000f8e02ff */
[----:B------:R-:W5:Y:S01]  /*1020*/  S2R R8, SR_TID.X ;  /* 0x0000000000087919 */ /* 0x000f620000002100 */
[----:B------:R-:W-:Y:S01]  /*1030*/  IMAD.X R31, RZ, RZ, R7, P0 ;  /* 0x000000ffff1f7224 */ /* 0x000fe200000e0607 */
[----:B------:R-:W4:Y:S01]  /*1040*/  LDC R171, c[0x0][0x508] ;  /* 0x00014200ffab7b82 */ /* 0x000f220000000800 */
[----:B------:R-:W-:Y:S01]  /*1050*/  IADD3 R26, P1, P0, R32, R26, R23 ;  /* 0x0000001a201a7210 */ /* 0x000fe2000783e017 */
[----:B------:R-:W-:Y:S01]  /*1060*/  BSSY.RECONVERGENT B1, `(.L_x_818) ;  /* 0x0000985000017945 */ /* 0x000fe20003800200 */
[----:B------:R-:W-:-:S05]  /*1070*/  ISETP.NE.AND P4, PT, RZ, UR28, PT ;  /* 0x0000001cff007c0c */ /* 0x000fca000bf85270 */
[----:B------:R-:W5:Y:S01]  /*1080*/  LDC.64 R202, c[0x0][0x420] ;  /* 0x00010800ffca7b82 */ /* 0x000f620000000a00 */
[----:B-1----:R-:W-:Y:S01]  /*1090*/  IMAD R6, R25, UR8, RZ ;  /* 0x0000000819067c24 */ /* 0x002fe2000f8e02ff */
[----:B------:R-:W-:Y:S01]  /*10a0*/  USHF.L.U64.HI UR25, UR8, 0x6, UR9 ;  /* 0x0000000608197899 */ /* 0x000fe20008010209 */
[----:B------:R-:W-:Y:S01]  /*10b0*/  IMAD.WIDE.U32 R30, R21, UR8, R30 ;  /* 0x00000008151e7c25 */ /* 0x000fe2000f8e001e */
[----:B------:R-:W-:-:S03]  /*10c0*/  USHF.L.U32 UR28, UR8, 0x6, URZ ;  /* 0x00000006081c7899 */ /* 0x000fc600080006ff */
[----:B------:R-:W-:Y:S02]  /*10d0*/  IMAD R7, R21, UR9, R6 ;  /* 0x0000000915077c24 */ /* 0x000fe4000f8e0206 */
[-C--:B--2---:R-:W-:Y:S02]  /*10e0*/  IMAD R20, R25, R2.reuse, RZ ;  /* 0x0000000219147224 */ /* 0x084fe400078e02ff */
[----:B------:R-:W-:Y:S02]  /*10f0*/  IMAD.IADD R31, R31, 0x1, R7 ;  /* 0x000000011f1f7824 */ /* 0x000fe400078e0207 */
[----:B------:R-:W1:Y:S01]  /*1100*/  LDC.64 R6, c[0x0][0x5f8] ;  /* 0x00017e00ff067b82 */ /* 0x000e620000000a00 */
[----:B------:R-:W-:-:S04]  /*1110*/  IMAD.WIDE.U32 R32, R21, R2, R196 ;  /* 0x0000000215207225 */ /* 0x000fc800078e00c4 */
[----:B------:R-:W-:Y:S01]  /*1120*/  IMAD R20, R21, R3, R20 ;  /* 0x0000000315147224 */ /* 0x000fe200078e0214 */
[----:B------:R-:W-:Y:S01]  /*1130*/  IADD3 R28, P3, PT, R28, R32, RZ ;  /* 0x000000201c1c7210 */ /* 0x000fe20007f7e0ff */
[----:B------:R-:W-:Y:S01]  /*1140*/  IMAD.WIDE.U32 R30, R9, UR10, R30 ;  /* 0x0000000a091e7c25 */ /* 0x000fe2000f8e001e */
[----:B------:R-:W-:Y:S02]  /*1150*/  SHF.R.S32.HI R21, RZ, 0x1f, R23 ;  /* 0x0000001fff157819 */ /* 0x000fe40000011417 */
[----:B------:R-:W-:Y:S01]  /*1160*/  IADD3.X R29, PT, PT, R5, R33, R20, P3, !PT ;  /* 0x00000021051d7210 */ /* 0x000fe20001ffe414 */
[----:B------:R-:W-:Y:S01]  /*1170*/  IMAD R31, R9, UR11, R31 ;  /* 0x0000000b091f7c24 */ /* 0x000fe2000f8e021f */
[----:B------:R-:W-:Y:S01]  /*1180*/  IADD3.X R19, PT, PT, R19, R24, R21, P1, P0 ;  /* 0x0000001813137210 */ /* 0x000fe20000fe0415 */
[----:B----4-:R-:W-:Y:S01]  /*1190*/  IMAD.IADD R24, R188, 0x1, R171 ;  /* 0x00000001bc187824 */ /* 0x010fe200078e02ab */
[----:B---3--:R-:W-:Y:S01]  /*11a0*/  SHF.R.U32.HI R10, RZ, 0x2, R10 ;  /* 0x00000002ff0a7819 */ /* 0x008fe2000001160a */
[C---:B------:R-:W-:Y:S01]  /*11b0*/  IMAD.WIDE.U32 R28, R9.reuse, UR18, R28 ;  /* 0x00000012091c7c25 */ /* 0x040fe2000f8e001c */
[----:B-----5:R-:W-:Y:S01]  /*11c0*/  LOP3.LUT R5, R8, 0x1f, RZ, 0xc0, !PT ;  /* 0x0000001f08057812 */ /* 0x020fe200078ec0ff */
[----:B------:R-:W2:Y:S01]  /*11d0*/  LDCU.64 UR10, c[0x0][0x550] ;  /* 0x0000aa00ff0a77ac */ /* 0x000ea20008000a00 */
[----:B------:R-:W-:Y:S01]  /*11e0*/  SHF.R.U32.HI R23, RZ, 0x5, R8 ;  /* 0x00000005ff177819 */ /* 0x000fe20000011608 */
[----:B------:R-:W-:Y:S01]  /*11f0*/  IMAD R25, R9, UR19, R29 ;  /* 0x0000001309197c24 */ /* 0x000fe2000f8e021d */
[----:B------:R-:W3:Y:S01]  /*1200*/  LDCU.64 UR18, c[0x0][0x380] ;  /* 0x00007000ff1277ac */ /* 0x000ee20008000a00 */
[----:B------:R-:W-:-:S04]  /*1210*/  IMAD.WIDE.U32 R30, R10, UR8, R30 ;  /* 0x000000080a1e7c25 */ /* 0x000fc8000f8e001e */
[----:B-1----:R-:W-:-:S04]  /*1220*/  IMAD.WIDE.U32 R20, R6, UR21, RZ ;  /* 0x0000001506147c25 */ /* 0x002fc8000f8e00ff */
[----:B------:R-:W-:Y:S01]  /*1230*/  IMAD R6, R7, UR21, R21 ;  /* 0x0000001507067c24 */ /* 0x000fe2000f8e0215 */
[----:B------:R-:W-:Y:S01]  /*1240*/  IADD3 R7, PT, PT, R173, -0x80, -R24 ;  /* 0xffffff80ad077810 */ /* 0x000fe20007ffe818 */
[----:B------:R-:W-:Y:S01]  /*1250*/  IMAD R23, R198, R23, R5 ;  /* 0x00000017c6177224 */ /* 0x000fe200078e0205 */
[----:B------:R-:W-:Y:S01]  /*1260*/  SEL R20, R20, RZ, P4 ;  /* 0x000000ff14147207 */ /* 0x000fe20002000000 */
[----:B------:R-:W-:Y:S01]  /*1270*/  IMAD R181, R10, UR9, R31 ;  /* 0x000000090ab57c24 */ /* 0x000fe2000f8e021f */
[----:B------:R-:W-:Y:S01]  /*1280*/  SHF.R.S32.HI R174, RZ, 0x1f, R7 ;  /* 0x0000001fffae7819 */ /* 0x000fe20000011407 */
[----:B------:R-:W-:Y:S01]  /*1290*/  IMAD.MOV.U32 R24, RZ, RZ, R28 ;  /* 0x000000ffff187224 */ /* 0x000fe200078e001c */
[----:B------:R-:W1:Y:S01]  /*12a0*/  LDCU.64 UR8, c[0x0][0x570] ;  /* 0x0000ae00ff0877ac */ /* 0x000e620008000a00 */
[----:B------:R-:W-:Y:S02]  /*12b0*/  IADD3 R26, P1, P0, R23, R26, R20 ;  /* 0x0000001a171a7210 */ /* 0x000fe4000783e014 */
[----:B------:R-:W-:Y:S01]  /*12c0*/  LEA.HI R174, R174, R7, RZ, 0x7 ;  /* 0x00000007aeae7211 */ /* 0x000fe200078f38ff */
[----:B------:R-:W-:Y:S01]  /*12d0*/  IMAD.WIDE.U32 R24, R10, R2, R24 ;  /* 0x000000020a187225 */ /* 0x000fe200078e0018 */
[----:B------:R-:W-:Y:S01]  /*12e0*/  SHF.R.S32.HI R23, RZ, 0x1f, R23 ;  /* 0x0000001fff177819 */ /* 0x000fe20000011417 */
[----:B------:R-:W4:Y:S01]  /*12f0*/  LDC.64 R20, c[0x0][0x5e8] ;  /* 0x00017a00ff147b82 */ /* 0x000f220000000a00 */
[----:B------:R-:W-:Y:S01]  /*1300*/  SEL R6, R6, RZ, P4 ;  /* 0x000000ff06067207 */ /* 0x000fe20002000000 */
[----:B------:R-:W-:Y:S01]  /*1310*/  IMAD R179, R10, R3, R25 ;  /* 0x000000030ab37224 */ /* 0x000fe200078e0219 */
[----:B------:R-:W-:-:S02]  /*1320*/  SHF.R.S32.HI R174, RZ, 0x7, R174 ;  /* 0x00000007ffae7819 */ /* 0x000fc400000114ae */
[----:B------:R-:W-:Y:S01]  /*1330*/  IADD3.X R6, PT, PT, R23, R19, R6, P1, P0 ;  /* 0x0000001317067210 */ /* 0x000fe20000fe0406 */
[----:B------:R-:W-:Y:S01]  /*1340*/  IMAD.SHL.U32 R23, R198, 0x80, RZ ;  /* 0x00000080c6177824 */ /* 0x000fe200078e00ff */
[C---:B---3--:R-:W-:Y:S01]  /*1350*/  LEA R178, P1, R24.reuse, UR18, 0x1 ;  /* 0x0000001218b27c11 */ /* 0x048fe2000f8208ff */
[----:B------:R-:W-:Y:S01]  /*1360*/  IMAD R19, R189, 0x80, R22 ;  /* 0x00000080bd137824 */ /* 0x000fe200078e0216 */
[----:B------:R-:W-:Y:S02]  /*1370*/  VIMNMX R174, PT, PT, RZ, R174, !PT ;  /* 0x000000aeffae7248 */ /* 0x000fe40007fe0100 */
[----:B------:R-:W-:Y:S02]  /*1380*/  LEA.HI.X R179, R24, UR19, R179, 0x1, P1 ;  /* 0x0000001318b37c11 */ /* 0x000fe400088f0cb3 */
[----:B------:R-:W-:Y:S02]  /*1390*/  IADD3 R7, P0, PT, R23, R26, RZ ;  /* 0x0000001a17077210 */ /* 0x000fe40007f1e0ff */
[----:B------:R-:W-:-:S02]  /*13a0*/  ISETP.GT.AND P1, PT, R17, R174, PT ;  /* 0x000000ae1100720c */ /* 0x000fc40003f24270 */
[----:B------:R-:W-:Y:S02]  /*13b0*/  LEA.HI.X.SX32 R6, R23, R6, 0x1, P0 ;  /* 0x0000000617067211 */ /* 0x000fe400000f0eff */
[C---:B-1----:R-:W-:Y:S02]  /*13c0*/  LEA R200, P0, R7.reuse, UR8, 0x2 ;  /* 0x0000000807c87c11 */ /* 0x042fe4000f8010ff */
[----:B--2---:R-:W-:Y:S02]  /*13d0*/  LEA R180, P3, R30, UR10, 0x1 ;  /* 0x0000000a1eb47c11 */ /* 0x004fe4000f8608ff */
[----:B------:R-:W-:Y:S01]  /*13e0*/  LEA.HI.X R201, R7, UR9, R6, 0x2, P0 ;  /* 0x0000000907c97c11 */ /* 0x000fe200080f1406 */
[----:B------:R-:W-:Y:S01]  /*13f0*/  IMAD R7, R189, 0x80, R16 ;  /* 0x00000080bd077824 */ /* 0x000fe200078e0210 */
[----:B------:R-:W-:Y:S01]  /*1400*/  IADD3 R6, P0, PT, R10, 0x40, RZ ;  /* 0x000000400a067810 */ /* 0x000fe20007f1e0ff */
[----:B----4-:R-:W-:Y:S01]  /*1410*/  IMAD.WIDE R176, R19, 0x4, R20 ;  /* 0x0000000413b07825 */ /* 0x010fe200078e0214 */
[----:B------:R-:W-:-:S02]  /*1420*/  LEA.HI.X R181, R30, UR11, R181, 0x1, P3 ;  /* 0x0000000b1eb57c11 */ /* 0x000fc400098f0cb5 */
[C---:B------:R-:W-:Y:S01]  /*1430*/  SHF.L.U64.HI R16, R2.reuse, 0x6, R3 ;  /* 0x0000000602107819 */ /* 0x040fe20000010203 */
[----:B------:R-:W-:Y:S01]  /*1440*/  IMAD.SHL.U32 R3, R2, 0x40, RZ ;  /* 0x0000004002037824 */ /* 0x000fe200078e00ff */
[----:B------:R-:W-:Y:S01]  /*1450*/  LEA.HI R17, R8, 0x40, RZ, 0x1e ;  /* 0x0000004008117811 */ /* 0x000fe200078ff0ff */
[----:B------:R-:W-:-:S04]  /*1460*/  IMAD.WIDE R202, R7, 0x4, R202 ;  /* 0x0000000407ca7825 */ /* 0x000fc800078e02ca */
        /* <DEDUP_REMOVED lines=14> */
.L_x_830:
[----:B------:R-:W1:Y:S01]  /*1550*/  LDCU.64 UR10, c[0x0][0x5c0] ;  /* 0x0000b800ff0a77ac */ /* 0x000e620008000a00 */
[----:B------:R-:W-:-:S05]  /*1560*/  IADD3 R0, PT, PT, R190, R193, RZ ;  /* 0x000000c1be007210 */ /* 0x000fca0007ffe0ff */
[C---:B-1----:R-:W-:Y:S02]  /*1570*/  IMAD R3, R0.reuse, UR11, RZ ;  /* 0x0000000b00037c24 */ /* 0x042fe4000f8e02ff */
[----:B------:R-:W-:-:S05]  /*1580*/  IMAD.WIDE.U32 R12, R0, UR10, RZ ;  /* 0x0000000a000c7c25 */ /* 0x000fca000f8e00ff */
[----:B------:R-:W-:Y:S02]  /*1590*/  IADD3 R0, PT, PT, R13, R3, RZ ;  /* 0x000000030d007210 */ /* 0x000fe40007ffe0ff */
[----:B------:R-:W-:Y:S02]  /*15a0*/  MOV R8, R12 ;  /* 0x0000000c00087202 */ /* 0x000fe40000000f00 */
.L_x_831:
        /* <DEDUP_REMOVED lines=11> */
.L_x_832:
[----:B------:R-:W1:Y:S01]  /*1660*/  LDCU.64 UR8, c[0x0][0x5c8] ;  /* 0x0000b900ff0877ac */ /* 0x000e620008000a00 */
[----:B------:R-:W-:-:S05]  /*1670*/  IADD3 R190, PT, PT, R190, R193, RZ ;  /* 0x000000c1bebe7210 */ /* 0x000fca0007ffe0ff */
[C---:B-1----:R-:W-:Y:S02]  /*1680*/  IMAD R3, R190.reuse, UR9, RZ ;  /* 0x00000009be037c24 */ /* 0x042fe4000f8e02ff */
[----:B------:R-:W-:-:S05]  /*1690*/  IMAD.WIDE.U32 R12, R190, UR8, RZ ;  /* 0x00000008be0c7c25 */ /* 0x000fca000f8e00ff */
[----:B------:R-:W-:Y:S02]  /*16a0*/  IADD3 R3, PT, PT, R13, R3, RZ ;  /* 0x000000030d037210 */ /* 0x000fe40007ffe0ff */
.L_x_833:
        /* <DEDUP_REMOVED lines=33> */
.L_x_835:
[----:B------:R-:W-:Y:S05]  /*18c0*/  BSYNC.RECONVERGENT B0 ;  /* 0x0000000000007941 */ /* 0x000fea0003800200 */
.L_x_834:
        /* <DEDUP_REMOVED lines=26> */
.L_x_829:
[----:B------:R-:W-:Y:S01]  /*1a70*/  IMAD.U32 R7, RZ, RZ, UR4 ;  /* 0x00000004ff077e24 */ /* 0x000fe2000f8e00ff */
[----:B------:R-:W-:Y:S01]  /*1a80*/  UIMAD UR10, UR29, UR4, URZ ;  /* 0x000000041d0a72a4 */ /* 0x000fe2000f8e02ff */
[----:B------:R-:W-:Y:S02]  /*1a90*/  @P4 BAR.SYNC.DEFER_BLOCKING 0x0 ;  /* 0x0000000000004b1d */ /* 0x000fe40000010000 */
[----:B------:R-:W-:Y:S01]  /*1aa0*/  IMAD.WIDE.U32 R20, R7, UR30, R196 ;  /* 0x0000001e07147c25 */ /* 0x000fe2000f8e00c4 */
[----:B------:R-:W-:-:S03]  /*1ab0*/  UIMAD UR10, UR30, UR5, UR10 ;  /* 0x000000051e0a72a4 */ /* 0x000fc6000f8e020a */
[----:B------:R-:W1:Y:S01]  /*1ac0*/  LDCU.64 UR8, c[0x0][0x3d8] ;  /* 0x00007b00ff0877ac */ /* 0x000e620008000a00 */
[----:B------:R-:W-:Y:S01]  /*1ad0*/  IADD3 R22, P0, PT, R18, R20, RZ ;  /* 0x0000001412167210 */ /* 0x000fe20007f1e0ff */
[----:B------:R-:W-:Y:S01]  /*1ae0*/  IMAD.SHL.U32 R7, R8, 0x8, RZ ;  /* 0x0000000808077824 */ /* 0x000fe200078e00ff */
[----:B------:R-:W-:Y:S01]  /*1af0*/  LOP3.LUT R20, R189, 0x80000001, RZ, 0xc0, !PT ;  /* 0x80000001bd147812 */ /* 0x000fe200078ec0ff */
[----:B------:R-:W-:Y:S01]  /*1b00*/  BSSY.RECONVERGENT B0, `(.L_x_837) ;  /* 0x0000020000007945 */ /* 0x000fe20003800200 */
[----:B------:R-:W-:Y:S01]  /*1b10*/  IADD3.X R23, PT, PT, R15, UR10, R21, P0, !PT ;  /* 0x0000000a0f177c10 */ /* 0x000fe200087fe415 */
[----:B------:R-:W-:Y:S01]  /*1b20*/  VIADD R15, R188, -UR30 ;  /* 0x8000001ebc0f7c36 */ /* 0x000fe20008000000 */
[----:B------:R-:W-:Y:S02]  /*1b30*/  LOP3.LUT R19, R7, 0xd8, RZ, 0xc0, !PT ;  /* 0x000000d807137812 */ /* 0x000fe400078ec0ff */
[----:B------:R-:W-:Y:S02]  /*1b40*/  ISETP.NE.AND P0, PT, R20, 0x1, PT ;  /* 0x000000011400780c */ /* 0x000fe40003f05270 */
[----:B------:R-:W-:-:S02]  /*1b50*/  ISETP.GE.AND P6, PT, R10, R15, PT ;  /* 0x0000000f0a00720c */ /* 0x000fc40003fc6270 */
[----:B------:R-:W-:Y:S02]  /*1b60*/  LOP3.LUT R18, R19, 0x18, R8, 0x78, !PT ;  /* 0x0000001813127812 */ /* 0x000fe400078e7808 */
[----:B------:R-:W-:Y:S02]  /*1b70*/  SEL R168, RZ, 0x2000, P0 ;  /* 0x00002000ffa87807 */ /* 0x000fe40000000000 */
[----:B------:R-:W-:Y:S01]  /*1b80*/  LOP3.LUT R7, R18, 0x1f20, R7, 0xf8, !PT ;  /* 0x00001f2012077812 */ /* 0x000fe200078ef807 */
[----:B-1----:R-:W-:Y:S02]  /*1b90*/  IMAD R19, R11, UR8, RZ ;  /* 0x000000080b137c24 */ /* 0x002fe4000f8e02ff */
[----:B------:R-:W-:Y:S01]  /*1ba0*/  IMAD.WIDE.U32 R20, R12, UR8, R22 ;  /* 0x000000080c147c25 */ /* 0x000fe2000f8e0016 */
[----:B------:R-:W-:-:S03]  /*1bb0*/  LEA R7, R7, UR6, 0x1 ;  /* 0x0000000607077c11 */ /* 0x000fc6000f8e08ff */
[----:B------:R-:W-:-:S04]  /*1bc0*/  IMAD R19, R12, UR9, R19 ;  /* 0x000000090c137c24 */ /* 0x000fc8000f8e0213 */
[----:B------:R-:W-:Y:S01]  /*1bd0*/  IMAD.IADD R19, R21, 0x1, R19 ;  /* 0x0000000115137824 */ /* 0x000fe200078e0213 */
[----:B------:R-:W-:Y:S06]  /*1be0*/  @P6 BRA `(.L_x_838) ;  /* 0x0000000000406947 */ /* 0x000fec0003800000 */
        /* <DEDUP_REMOVED lines=14> */
.L_x_839:
[----:B------:R2:W-:Y:S01]  /*1cd0*/  STS.128 [R7+0x8000], RZ ;  /* 0x008000ff07007388 */ /* 0x0005e20000000c00 */
[----:B------:R-:W-:Y:S05]  /*1ce0*/  BRA `(.L_x_840) ;  /* 0x0000000000047947 */ /* 0x000fea0003800000 */
.L_x_838:
[----:B------:R3:W-:Y:S02]  /*1cf0*/  STS.128 [R7+0x8000], RZ ;  /* 0x008000ff07007388 */ /* 0x0007e40000000c00 */
.L_x_840:
[----:B------:R-:W-:Y:S05]  /*1d00*/  BSYNC.RECONVERGENT B0 ;  /* 0x0000000000007941 */ /* 0x000fea0003800200 */
.L_x_837:
        /* <DEDUP_REMOVED lines=10> */
[----:B------:R-:W-:-:S04]  /*1db0*/  IMAD R15, R2, UR4, RZ ;  /* 0x00000004020f7c24 */ /* 0x000fc8000f8e02ff */
        /* <DEDUP_REMOVED lines=9> */
.L_x_842:
[----:B------:R-:W-:Y:S05]  /*1e50*/  BSYNC.RECONVERGENT B0 ;  /* 0x0000000000007941 */ /* 0x000fea0003800200 */
.L_x_841:
        /* <DEDUP_REMOVED lines=13> */
.L_x_845:
[----:B------:R1:W-:Y:S01]  /*1f30*/  STS.128 [R7+0x4000], RZ ;  /* 0x004000ff07007388 */ /* 0x0003e20000000c00 */
[----:B------:R-:W-:Y:S05]  /*1f40*/  BRA `(.L_x_846) ;  /* 0x0000000000047947 */ /* 0x000fea0003800000 */
.L_x_844:
[----:B------:R1:W-:Y:S02]  /*1f50*/  STS.128 [R7+0x4000], RZ ;  /* 0x004000ff07007388 */ /* 0x0003e40000000c00 */
.L_x_846:
[----:B------:R-:W-:Y:S05]  /*1f60*/  BSYNC.RECONVERGENT B0 ;  /* 0x0000000000007941 */ /* 0x000fea0003800200 */
.L_x_843:
        /* <DEDUP_REMOVED lines=17> */
.L_x_848:
[----:B------:R-:W-:Y:S05]  /*2080*/  BSYNC.RECONVERGENT B0 ;  /* 0x0000000000007941 */ /* 0x000fea0003800200 */
.L_x_847:
        /* <DEDUP_REMOVED lines=11> */
.L_x_851:
[----:B------:R1:W-:Y:S01]  /*2140*/  STS.128 [R187], RZ ;  /* 0x000000ffbb007388 */ /* 0x0003e20000000c00 */
[----:B------:R-:W-:Y:S05]  /*2150*/  BRA `(.L_x_852) ;  /* 0x0000000000047947 */ /* 0x000fea0003800000 */
.L_x_850:
[----:B------:R1:W-:Y:S02]  /*2160*/  STS.128 [R187], RZ ;  /* 0x000000ffbb007388 */ /* 0x0003e40000000c00 */
.L_x_852:
[----:B------:R-:W-:Y:S05]  /*2170*/  BSYNC.RECONVERGENT B0 ;  /* 0x0000000000007941 */ /* 0x000fea0003800200 */
.L_x_849:
        /* <DEDUP_REMOVED lines=29> */
.L_x_854:
[----:B------:R-:W-:Y:S05]  /*2350*/  BSYNC.RECONVERGENT B0 ;  /* 0x0000000000007941 */ /* 0x000fea0003800200 */
.L_x_853:
        /* <DEDUP_REMOVED lines=28> */
.L_x_857:
[----:B------:R3:W-:Y:S01]  /*2520*/  STS.128 [R7+0x6000], RZ ;  /* 0x006000ff07007388 */ /* 0x0007e20000000c00 */
[----:B------:R-:W-:Y:S05]  /*2530*/  BRA `(.L_x_858) ;  /* 0x0000000000047947 */ /* 0x000fea0003800000 */
.L_x_856:
[----:B------:R3:W-:Y:S02]  /*2540*/  STS.128 [R7+0x6000], RZ ;  /* 0x006000ff07007388 */ /* 0x0007e40000000c00 */
.L_x_858:
[----:B------:R-:W-:Y:S05]  /*2550*/  BSYNC.RECONVERGENT B0 ;  /* 0x0000000000007941 */ /* 0x000fea0003800200 */
.L_x_855:
        /* <DEDUP_REMOVED lines=19> */
.L_x_860:
[----:B------:R-:W-:Y:S05]  /*2690*/  BSYNC.RECONVERGENT B0 ;  /* 0x0000000000007941 */ /* 0x000fea0003800200 */
.L_x_859:
[----:B------:R-:W4:Y:S01]  /*26a0*/  LDCU.64 UR4, c[0x0][0x538] ;  /* 0x0000a700ff0477ac */ /* 0x000f220008000a00 */
[----:B------:R-:W0:Y:S01]  /*26b0*/  LDGDEPBAR ;  /* 0x00000000000079af */ /* 0x000e220000000000 */
[----:B-1----:R-:W1:Y:S01]  /*26c0*/  LDC.64 R18, c[0x0][0x528] ;  /* 0x00014a00ff127b82 */ /* 0x002e620000000a00 */
[----:B------:R-:W-:Y:S01]  /*26d0*/  SHF.R.U32.HI R15, RZ, 0x6, R8 ;  /* 0x00000006ff0f7819 */ /* 0x000fe20000011608 */
[----:B------:R-:W-:Y:S01]  /*26e0*/  IMAD.SHL.U32 R13, R8, 0x20, RZ ;  /* 0x00000020080d7824 */ /* 0x000fe200078e00ff */
[----:B------:R-:W1:Y:S01]  /*26f0*/  LDCU UR17, c[0x0][0x590] ;  /* 0x0000b200ff1177ac */ /* 0x000e620008000800 */
[----:B------:R-:W-:Y:S02]  /*2700*/  IMAD.U32 R12, RZ, RZ, UR24 ;  /* 0x00000018ff0c7e24 */ /* 0x000fe4000f8e00ff */
[----:B------:R-:W-:Y:S02]  /*2710*/  IMAD R0, R4, R0, R9 ;  /* 0x0000000004007224 */ /* 0x000fe400078e0209 */
[----:B------:R-:W-:Y:S01]  /*2720*/  IMAD.SHL.U32 R172, R8, 0x10, RZ ;  /* 0x0000001008ac7824 */ /* 0x000fe200078e00ff */
[----:B------:R-:W-:Y:S01]  /*2730*/  IADD3 R171, PT, PT, R173, -R171, -R188 ;  /* 0x800000abadab7210 */ /* 0x000fe20007ffe8bc */
[----:B------:R-:W1:Y:S01]  /*2740*/  LDCU UR8, c[0x0][0x440] ;  /* 0x00008800ff0877ac */ /* 0x000e620008000800 */
[----:B------:R-:W1:Y:S01]  /*2750*/  LDCU UR10, c[0x0][0x504] ;  /* 0x0000a080ff0a77ac */ /* 0x000e620008000800 */
[----:B----4-:R-:W-:Y:S01]  /*2760*/  ISETP.NE.U32.AND P0, PT, RZ, UR4, PT ;  /* 0x00000004ff007c0c */ /* 0x010fe2000bf05070 */
[----:B------:R-:W4:Y:S03]  /*2770*/  LDCU UR9, c[0x0][0x3e0] ;  /* 0x00007c00ff0977ac */ /* 0x000f260008000800 */
[----:B------:R-:W-:Y:S01]  /*2780*/  ISETP.NE.AND.EX P0, PT, RZ, UR5, PT, P0 ;  /* 0x00000005ff007c0c */ /* 0x000fe2000bf05300 */
[----:B------:R-:W1:Y:S01]  /*2790*/  LDCU UR16, c[0x0][0x45c] ;  /* 0x00008b80ff1077ac */ /* 0x000e620008000800 */
[----:B------:R-:W-:-:S04]  /*27a0*/  DEPBAR.LE SB0, 0x1 ;  /* 0x000080400000791a */ /* 0x000fc80000000000 */
[----:B------:R-:W-:Y:S07]  /*27b0*/  BAR.SYNC.DEFER_BLOCKING 0x0 ;  /* 0x0000000000007b1d */ /* 0x000fee0000010000 */
[----:B------:R-:W-:Y:S01]  /*27c0*/  VOTEU.ANY UP0, P0 ;  /* 0x0000000000ff7886 */ /* 0x000fe20000000100 */
[----:B------:R-:W-:Y:S01]  /*27d0*/  PLOP3.LUT P1, PT, PT, PT, UP0, 0x80, 0x8 ;  /* 0x000000000008781c */ /* 0x000fe20003f2f008 */
[----:B------:R-:W4:-:S12]  /*27e0*/  LDCU.U8 UR11, c[0x0][0x4f8] ;  /* 0x00009f00ff0b77ac */ /* 0x000f180008000000 */
[----:B------:R-:W4:Y:S01]  /*27f0*/  @P1 LDC.64 R2, c[0x0][0x540] ;  /* 0x00015000ff021b82 */ /* 0x000f220000000a00 */
[----:B------:R-:W-:Y:S02]  /*2800*/  @P1 IMAD.MOV.U32 R6, RZ, RZ, R9 ;  /* 0x000000ffff061224 */ /* 0x000fe400078e0009 */
[----:B--23--:R-:W-:Y:S01]  /*2810*/  @P1 IMAD.MOV.U32 R7, RZ, RZ, RZ ;  /* 0x000000ffff071224 */ /* 0x00cfe200078e00ff */
[----:B-1----:R-:W2:Y:S01]  /*2820*/  LDG.E.64 R10, desc[UR26][R18.64+0x8] ;  /* 0x0000081a120a7981 */ /* 0x002ea2000c1e1b00 */
[C---:B----4-:R-:W-:Y:S01]  /*2830*/  @P1 IMAD.WIDE.U32 R6, R4.reuse, R2, R6 ;  /* 0x0000000204061225 */ /* 0x050fe200078e0006 */
[----:B------:R-:W-:Y:S02]  /*2840*/  LOP3.LUT R15, R15, 0xe, RZ, 0xc0, !PT ;  /* 0x0000000e0f0f7812 */ /* 0x000fe400078ec0ff */
[----:B------:R-:W1:Y:S01]  /*2850*/  @P1 LDC R2, c[0x0][0x458] ;  /* 0x00011600ff021b82 */ /* 0x000e620000000800 */
[----:B------:R-:W-:Y:S01]  /*2860*/  @P1 IMAD R3, R4, R3, R7 ;  /* 0x0000000304031224 */ /* 0x000fe200078e0207 */
[----:B------:R-:W-:-:S04]  /*2870*/  @P1 LEA R16, P0, R6, UR4, 0x2 ;  /* 0x0000000406101c11 */ /* 0x000fc8000f8010ff */
[----:B------:R-:W-:Y:S02]  /*2880*/  @P1 LEA.HI.X R17, R6, UR5, R3, 0x2, P0 ;  /* 0x0000000506111c11 */ /* 0x000fe400080f1403 */
[----:B------:R-:W3:Y:S04]  /*2890*/  LDG.E.64 R6, desc[UR26][R18.64] ;  /* 0x0000001a12067981 */ /* 0x000ee8000c1e1b00 */
[----:B------:R4:W2:Y:S01]  /*28a0*/  @P1 LDG.E R3, desc[UR26][R16.64] ;  /* 0x0000001a10031981 */ /* 0x0008a2000c1e1900 */
[C---:B------:R-:W-:Y:S01]  /*28b0*/  LOP3.LUT R9, R13.reuse, 0x20, RZ, 0xc0, !PT ;  /* 0x000000200d097812 */ /* 0x040fe200078ec0ff */
[----:B------:R-:W-:Y:S01]  /*28c0*/  IMAD R4, R12, 0x4, R15 ;  /* 0x000000040c047824 */ /* 0x000fe200078e020f */
[----:B------:R-:W-:Y:S02]  /*28d0*/  LOP3.LUT R15, R13, 0x120, RZ, 0xc0, !PT ;  /* 0x000001200d0f7812 */ /* 0x000fe400078ec0ff */
[----:B------:R-:W-:-:S02]  /*28e0*/  LOP3.LUT R9, R9, 0x3800, R172, 0xf8, !PT ;  /* 0x0000380009097812 */ /* 0x000fc400078ef8ac */
[--C-:B------:R-:W-:Y:S02]  /*28f0*/  LOP3.LUT R15, R15, 0x600, R172.reuse, 0xf8, !PT ;  /* 0x000006000f0f7812 */ /* 0x100fe400078ef8ac */
[----:B------:R-:W-:Y:S01]  /*2900*/  LOP3.LUT R172, R9, 0x100, R172, 0xf8, !PT ;  /* 0x0000010009ac7812 */ /* 0x000fe200078ef8ac */
[----:B------:R-:W-:Y:S01]  /*2910*/  IMAD.SHL.U32 R9, R8, 0x2, RZ ;  /* 0x0000000208097824 */ /* 0x000fe200078e00ff */
[----:B------:R-:W-:-:S04]  /*2920*/  SHF.R.U32.HI R12, RZ, 0x1, R8 ;  /* 0x00000001ff0c7819 */ /* 0x000fc80000011608 */
[----:B------:R-:W-:Y:S02]  /*2930*/  LOP3.LUT R9, R9, 0x6, RZ, 0xc0, !PT ;  /* 0x0000000609097812 */ /* 0x000fe400078ec0ff */
[----:B----4-:R-:W-:Y:S01]  /*2940*/  SHF.R.U32.HI R17, RZ, 0x4, R8 ;  /* 0x00000004ff117819 */ /* 0x010fe20000011608 */
[----:B------:R-:W-:-:S03]  /*2950*/  IMAD.SHL.U32 R16, R8, 0x4, RZ ;  /* 0x0000000408107824 */ /* 0x000fc600078e00ff */
[----:B------:R-:W-:Y:S02]  /*2960*/  LOP3.LUT R17, R17, 0x8, RZ, 0xc0, !PT ;  /* 0x0000000811117812 */ /* 0x000fe400078ec0ff */
[----:B------:R-:W-:Y:S02]  /*2970*/  LOP3.LUT R16, R16, 0x18, RZ, 0xc0, !PT ;  /* 0x0000001810107812 */ /* 0x000fe400078ec0ff */
[----:B------:R-:W-:Y:S02]  /*2980*/  LOP3.LUT R14, R17, 0x10, R8, 0xf8, !PT ;  /* 0x00000010110e7812 */ /* 0x000fe400078ef808 */
[----:B------:R-:W-:Y:S02]  /*2990*/  LOP3.LUT R17, R16, 0xc0, R13, 0xf8, !PT ;  /* 0x000000c010117812 */ /* 0x000fe400078ef80d */
[--C-:B------:R-:W-:Y:S02]  /*29a0*/  LOP3.LUT R9, R9, 0x1c0, R12.reuse, 0xf8, !PT ;  /* 0x000001c009097812 */ /* 0x100fe400078ef80c */
[----:B------:R-:W-:-:S02]  /*29b0*/  LOP3.LUT R12, R17, 0x8, R12, 0x78, !PT ;  /* 0x00000008110c7812 */ /* 0x000fc400078e780c */
[----:B------:R-:W-:-:S04]  /*29c0*/  LOP3.LUT R17, R17, 0x8, R8, 0x78, !PT ;  /* 0x0000000811117812 */ /* 0x000fc800078e7808 */
[----:B------:R-:W-:-:S04]  /*29d0*/  LOP3.LUT R172, R172, R17, RZ, 0xfc, !PT ;  /* 0x00000011acac7212 */ /* 0x000fc800078efcff */
[----:B------:R-:W-:Y:S01]  /*29e0*/  LEA R172, R172, UR6, 0x1 ;  /* 0x00000006acac7c11 */ /* 0x000fe2000f8e08ff */
[----:B-1----:R-:W2:Y:S04]  /*29f0*/  @P1 MUFU.RCP R2, R2 ;  /* 0x0000000200021308 */ /* 0x002ea80000001000 */
[----:B------:R-:W1:Y:S04]  /*2a00*/  LDSM.16.M88.4 R136, [R172+0x8000] ;  /* 0x00800000ac88783b */ /* 0x000e680000000200 */
[----:B------:R-:W4:Y:S04]  /*2a10*/  LDSM.16.M88.4 R140, [R172+0x8400] ;  /* 0x00840000ac8c783b */ /* 0x000f280000000200 */
[----:B------:R-:W1:Y:S04]  /*2a20*/  LDSM.16.M88.4 R144, [R172+0x8800] ;  /* 0x00880000ac90783b */ /* 0x000e680000000200 */
[----:B------:R-:W1:Y:S01]  /*2a30*/  LDSM.16.M88.4 R148, [R172+0x8c00] ;  /* 0x008c0000ac94783b */ /* 0x000e620000000200 */
[----:B------:R-:W-:-:S02]  /*2a40*/  LOP3.LUT P0, RZ, R8, 0x4, RZ, 0xc0, !PT ;  /* 0x0000000408ff7812 */ /* 0x000fc4000780c0ff */
[----:B------:R-:W-:Y:S01]  /*2a50*/  LOP3.LUT R14, R14, 0xc0, R13, 0xf8, !PT ;  /* 0x000000c00e0e7812 */ /* 0x000fe200078ef80d */
[----:B------:R-:W-:-:S03]  /*2a60*/  VIADD R8, R172, 0x8000 ;  /* 0x00008000ac087836 */ /* 0x000fc60000000000 */
[----:B------:R-:W-:Y:S02]  /*2a70*/  LOP3.LUT R14, R14, R16, RZ, 0x3c, !PT ;  /* 0x000000100e0e7212 */ /* 0x000fe400078e3cff */
[----:B------:R-:W-:Y:S02]  /*2a80*/  LOP3.LUT R12, R15, R12, RZ, 0xfc, !PT ;  /* 0x0000000c0f0c7212 */ /* 0x000fe400078efcff */
[----:B------:R-:W-:Y:S02]  /*2a90*/  LOP3.LUT R14, R14, 0x120, R13, 0xf8, !PT ;  /* 0x000001200e0e7812 */ /* 0x000fe400078ef80d */
[----:B------:R-:W-:Y:S02]  /*2aa0*/  IADD3 R173, PT, PT, R188, -R173, -R9 ;  /* 0x800000adbcad7210 */ /* 0x000fe40007ffe809 */
[----:B------:R-:W-:Y:S02]  /*2ab0*/  LEA R13, R12, UR6, 0x1 ;  /* 0x000000060c0d7c11 */ /* 0x000fe4000f8e08ff */
[----:B------:R-:W-:Y:S01]  /*2ac0*/  LEA R9, R14, UR6, 0x1 ;  /* 0x000000060e097c11 */ /* 0x000fe2000f8e08ff */
[----:B------:R-:W-:Y:S01]  /*2ad0*/  IMAD.SHL.U32 R198, R198, 0x8, RZ ;  /* 0x00000008c6c67824 */ /* 0x000fe200078e00ff */
[----:B------:R-:W-:Y:S01]  /*2ae0*/  CS2R R94, SRZ ;  /* 0x00000000005e7805 */ /* 0x000fe2000001ff00 */
[C---:B------:R-:W-:Y:S01]  /*2af0*/  IMAD.IADD R170, R168.reuse, 0x1, R13 ;  /* 0x00000001a8aa7824 */ /* 0x040fe200078e020d */
[----:B------:R-:W-:Y:S01]  /*2b00*/  CS2R R92, SRZ ;  /* 0x00000000005c7805 */ /* 0x000fe2000001ff00 */
        /* <DEDUP_REMOVED lines=15> */
[----:B------:R-:W-:Y:S01]  /*2c00*/  CS2R R68, SRZ ;  /* 0x0000000000447805 */ /* 0x000fe2000001ff00 */
[----:B------:R-:W-:Y:S01]  /*2c10*/  UMOV UR18, URZ ;  /* 0x000000ff00127c82 */ /* 0x000fe20008000000 */
[----:B------:R-:W-:Y:S01]  /*2c20*/  USHF.L.U32 UR17, UR17, 0x7, URZ ;  /* 0x0000000711117899 */ /* 0x000fe200080006ff */
[----:B---3--:R-:W-:Y:S01]  /*2c30*/  R2UR UR31, R7 ;  /* 0x00000000071f72ca */ /* 0x008fe200000e0000 */
[----:B--2---:R-:W-:Y:S01]  /*2c40*/  @P1 FMUL.FTZ R2, R3, R2 ;  /* 0x0000000203021220 */ /* 0x004fe20000410000 */
[----:B------:R-:W-:Y:S01]  /*2c50*/  IMAD.SHL.U32 R3, R0, 0x20, RZ ;  /* 0x0000002000037824 */ /* 0x000fe200078e00ff */
[----:B------:R-:W-:-:S03]  /*2c60*/  R2UR UR30, R6 ;  /* 0x00000000061e72ca */ /* 0x000fc600000e0000 */
[----:B------:R-:W-:Y:S02]  /*2c70*/  @P1 R2UR UR4, R2 ;  /* 0x00000000020412ca */ /* 0x000fe400000e0000 */
[----:B------:R-:W-:Y:S02]  /*2c80*/  IADD3 R206, P3, P2, R3, R10, R5 ;  /* 0x0000000a03ce7210 */ /* 0x000fe40007a7e005 */
[----:B------:R-:W-:Y:S01]  /*2c90*/  SHF.R.S32.HI R197, RZ, 0x1f, R3 ;  /* 0x0000001fffc57819 */ /* 0x000fe20000011403 */
[----:B------:R-:W-:Y:S02]  /*2ca0*/  IMAD.MOV.U32 R3, RZ, RZ, 0x20 ;  /* 0x00000020ff037424 */ /* 0x000fe400078e00ff */
[----:B------:R-:W-:Y:S02]  /*2cb0*/  VIADD R5, R4, 0x1 ;  /* 0x0000000104057836 */ /* 0x000fe40000000000 */
[----:B------:R-:W-:Y:S01]  /*2cc0*/  VIADD R0, R172, 0x8020 ;  /* 0x00008020ac007836 */ /* 0x000fe20000000000 */
[----:B------:R-:W-:Y:S01]  /*2cd0*/  SEL R3, R3, 0xffffffe0, !P0 ;  /* 0xffffffe003037807 */ /* 0x000fe20004000000 */
[----:B------:R-:W-:Y:S01]  /*2ce0*/  @P0 VIADD R0, R8, 0xffffffe0 ;  /* 0xffffffe008000836 */ /* 0x000fe20000000000 */
[----:B------:R-:W-:Y:S01]  /*2cf0*/  LOP3.LUT R205, R4, UR31, RZ, 0x3c, !PT ;  /* 0x0000001f04cd7c12 */ /* 0x000fe2000f8e3cff */
[----:B------:R-:W-:Y:S01]  /*2d00*/  IMAD.WIDE.U32 R206, R206, -0x2daee0ad, RZ ;  /* 0xd2511f53cece7825 */ /* 0x000fe200078e00ff */
[----:B------:R-:W-:-:S02]  /*2d10*/  LOP3.LUT R5, R5, UR31, RZ, 0x3c, !PT ;  /* 0x0000001f05057c12 */ /* 0x000fc4000f8e3cff */
[----:B------:R-:W2:Y:S01]  /*2d20*/  LDSM.16.M88.4 R152, [R0] ;  /* 0x000000000098783b */ /* 0x000ea20000000200 */
[----:B------:R-:W-:Y:S01]  /*2d30*/  IADD3.X R197, PT, PT, R197, R11, RZ, P3, P2 ;  /* 0x0000000bc5c57210 */ /* 0x000fe20001fe44ff */
[----:B------:R-:W-:Y:S01]  /*2d40*/  IMAD.MOV.U32 R2, RZ, RZ, 0x20 ;  /* 0x00000020ff027424 */ /* 0x000fe200078e00ff */
[C---:B------:R-:W-:Y:S01]  /*2d50*/  LOP3.LUT R205, R207.reuse, R205, RZ, 0x3c, !PT ;  /* 0x000000cdcfcd7212 */ /* 0x040fe200078e3cff */
[----:B------:R-:W3:Y:S01]  /*2d60*/  LDSM.16.M88.4 R156, [R0+0x400] ;  /* 0x00040000009c783b */ /* 0x000ee20000000200 */
[----:B------:R-:W-:-:S03]  /*2d70*/  LOP3.LUT R204, R207, R5, RZ, 0x3c, !PT ;  /* 0x00000005cfcc7212 */ /* 0x000fc600078e3cff */
[----:B------:R-:W1:Y:S04]  /*2d80*/  LDSM.16.M88.4 R160, [R0+0x800] ;  /* 0x0008000000a0783b */ /* 0x000e680000000200 */
[----:B------:R4:W1:Y:S01]  /*2d90*/  LDSM.16.M88.4 R164, [R0+0xc00] ;  /* 0x000c000000a4783b */ /* 0x0008620000000200 */
[----:B------:R-:W-:Y:S01]  /*2da0*/  @UP0 UMOV UR18, UR4 ;  /* 0x0000000400120c82 */ /* 0x000fe20008000000 */
[----:B----4-:R-:W-:-:S07]  /*2db0*/  IMAD.IADD R0, R172, 0x1, R3 ;  /* 0x00000001ac007824 */ /* 0x010fce00078e0203 */
.L_x_865:
[----:B------:R-:W0:Y:S01]  /*2dc0*/  LDGDEPBAR ;  /* 0x00000000000079af */ /* 0x000e220000000000 */
[C---:B------:R-:W-:Y:S01]  /*2dd0*/  LEA R212, P0, R195.reuse, R176, 0x2 ;  /* 0x000000b0c3d47211 */ /* 0x040fe200078010ff */
[----:B------:R-:W-:Y:S03]  /*2de0*/  IMAD.IADD R169, R170, 0x1, R3 ;  /* 0x00000001aaa97824 */ /* 0x000fe600078e0203 */
[----:B------:R-:W-:Y:S01]  /*2df0*/  LEA.HI.X R213, R195, R177, RZ, 0x2, P0 ;  /* 0x000000b1c3d57211 */ /* 0x000fe200000f14ff */
[----:B------:R-:W-:Y:S04]  /*2e00*/  DEPBAR.LE SB0, 0x0 ;  /* 0x000080000000791a */ /* 0x000fe80000000000 */
[----:B------:R-:W-:Y:S06]  /*2e10*/  BAR.SYNC.DEFER_BLOCKING 0x0 ;  /* 0x0000000000007b1d */ /* 0x000fec0000010000 */
[----:B------:R-:W-:Y:S08]  /*2e20*/  LDSM.16.M88.4 R100, [R170] ;  /* 0x00000000aa64783b */ /* 0x000ff00000000200 */
[----:B------:R-:W4:Y:S08]  /*2e30*/  LDSM.16.M88.4 R104, [R172+0x6000] ;  /* 0x00600000ac68783b */ /* 0x000f300000000200 */
[----:B------:R-:W2:Y:S08]  /*2e40*/  LDSM.16.M88.4 R108, [R170+0x1000] ;  /* 0x00100000aa6c783b */ /* 0x000eb00000000200 */
[----:B-----5:R-:W5:Y:S04]  /*2e50*/  LDG.E R211, desc[UR26][R212.64] ;  /* 0x0000001ad4d37981 */ /* 0x020f68000c1e1900 */
[----:B------:R-:W5:Y:S04]  /*2e60*/  LDG.E R210, desc[UR26][R212.64+0x20] ;  /* 0x0000201ad4d27981 */ /* 0x000f68000c1e1900 */
[----:B------:R-:W5:Y:S04]  /*2e70*/  LDG.E R209, desc[UR26][R212.64+0x100] ;  /* 0x0001001ad4d17981 */ /* 0x000f68000c1e1900 */
[----:B------:R3:W5:Y:S04]  /*2e80*/  LDG.E R208, desc[UR26][R212.64+0x120] ;  /* 0x0001201ad4d07981 */ /* 0x000768000c1e1900 */
[----:B------:R-:W1:Y:S01]  /*2e90*/  LDSM.16.M88.4 R112, [R172+0x6400] ;  /* 0x00640000ac70783b */ /* 0x000e620000000200 */
[-C--:B----4-:R-:W-:Y:S07]  /*2ea0*/  HMMA.16816.F32 R4, R100, R104.reuse, RZ ;  /* 0x000000686404723c */ /* 0x090fee00000018ff */
[----:B------:R-:W4:Y:S01]  /*2eb0*/  LDSM.16.M88.4 R116, [R172+0x6800] ;  /* 0x00680000ac74783b */ /* 0x000f220000000200 */
[C---:B--2---:R-:W-:Y:S07]  /*2ec0*/  HMMA.16816.F32 R8, R108.reuse, R104, RZ ;  /* 0x000000686c08723c */ /* 0x044fee00000018ff */
[----:B------:R-:W2:Y:S01]  /*2ed0*/  LDSM.16.M88.4 R120, [R172+0x6c00] ;  /* 0x006c0000ac78783b */ /* 0x000ea20000000200 */
[----:B---3--:R-:W-:Y:S01]  /*2ee0*/  IMAD.SHL.U32 R212, R189, 0x80, RZ ;  /* 0x00000080bdd47824 */ /* 0x008fe200078e00ff */
[-C--:B------:R-:W-:Y:S06]  /*2ef0*/  HMMA.16816.F32 R12, R108, R106.reuse, RZ ;  /* 0x0000006a6c0c723c */ /* 0x080fec00000018ff */
[----:B------:R-:W-:Y:S01]  /*2f00*/  LDSM.16.M88.4 R124, [R169] ;  /* 0x00000000a97c783b */ /* 0x000fe20000000200 */
[C---:B------:R-:W-:Y:S02]  /*2f10*/  LOP3.LUT R214, R212.reuse, R195, RZ, 0xfc, !PT ;  /* 0x000000c3d4d67212 */ /* 0x040fe400078efcff */
[----:B------:R-:W-:Y:S02]  /*2f20*/  ISETP.GE.AND P0, PT, R212, R171, PT ;  /* 0x000000abd400720c */ /* 0x000fe40003f06270 */
[----:B------:R-:W-:Y:S01]  /*2f30*/  IADD3 R213, PT, PT, R214, R173, RZ ;  /* 0x000000add6d57210 */ /* 0x000fe20007ffe0ff */
[C---:B------:R-:W-:Y:S02]  /*2f40*/  HMMA.16816.F32 R16, R100.reuse, R106, RZ ;  /* 0x0000006a6410723c */ /* 0x040fe400000018ff */
[----:B------:R-:W3:Y:S01]  /*2f50*/  LDSM.16.M88.4 R128, [R0+0x6000] ;  /* 0x006000000080783b */ /* 0x000ee20000000200 */
[C---:B------:R-:W-:Y:S01]  /*2f60*/  IADD3 R221, PT, PT, R213.reuse, 0xc7, RZ ;  /* 0x000000c7d5dd7810 */ /* 0x040fe20007ffe0ff */
[C---:B------:R-:W-:Y:S01]  /*2f70*/  VIADD R217, R213.reuse, 0xc8 ;  /* 0x000000c8d5d97836 */ /* 0x040fe20000000000 */
[C---:B------:R-:W-:Y:S01]  /*2f80*/  IADD3 R215, PT, PT, R213.reuse, 0x88, RZ ;  /* 0x00000088d5d77810 */ /* 0x040fe20007ffe0ff */
[C---:B------:R-:W-:Y:S01]  /*2f90*/  VIADD R220, R213.reuse, 0xc0 ;  /* 0x000000c0d5dc7836 */ /* 0x040fe20000000000 */
[----:B------:R-:W-:Y:S01]  /*2fa0*/  IABS R221, R221 ;  /* 0x000000dd00dd7213 */ /* 0x000fe20000000000 */
[C---:B------:R-:W-:Y:S01]  /*2fb0*/  VIADD R222, R213.reuse, 0xbf ;  /* 0x000000bfd5de7836 */ /* 0x040fe20000000000 */
[-C--:B-1----:R-:W-:Y:S01]  /*2fc0*/  HMMA.16816.F32 R20, R100, R112.reuse, RZ ;  /* 0x000000706414723c */ /* 0x082fe200000018ff */
[----:B------:R-:W1:Y:S01]  /*2fd0*/  LDSM.16.M88.4 R132, [R169+0x1000] ;  /* 0x00100000a984783b */ /* 0x000e620000000200 */
[----:B------:R-:W-:Y:S01]  /*2fe0*/  IABS R217, R217 ;  /* 0x000000d900d97213 */ /* 0x000fe20000000000 */
[C---:B------:R-:W-:Y:S01]  /*2ff0*/  VIADD R219, R213.reuse, 0x80 ;  /* 0x00000080d5db7836 */ /* 0x040fe20000000000 */
[----:B------:R-:W-:Y:S01]  /*3000*/  IABS R220, R220 ;  /* 0x000000dc00dc7213 */ /* 0x000fe20000000000 */
[C---:B------:R-:W-:Y:S01]  /*3010*/  VIADD R218, R213.reuse, 0x7f ;  /* 0x0000007fd5da7836 */ /* 0x040fe20000000000 */
[----:B------:R-:W-:Y:S01]  /*3020*/  I2FP.F32.S32 R217, R217 ;  /* 0x000000d900d97245 */ /* 0x000fe20000201400 */
[C---:B------:R-:W-:Y:S01]  /*3030*/  VIADD R216, R213.reuse, 0x87 ;  /* 0x00000087d5d87836 */ /* 0x040fe20000000000 */
[C---:B------:R-:W-:Y:S01]  /*3040*/  HMMA.16816.F32 R24, R108.reuse, R112, RZ ;  /* 0x000000706c18723c */ /* 0x040fe200000018ff */
[----:B------:R-:W-:Y:S01]  /*3050*/  LDSM.16.M88.4 R104, [R0+0x6800] ;  /* 0x006800000068783b */ /* 0x000fe20000000200 */
[----:B------:R-:W-:Y:S01]  /*3060*/  I2FP.F32.S32 R224, R221 ;  /* 0x000000dd00e07245 */ /* 0x000fe20000201400 */
[----:B------:R-:W-:Y:S01]  /*3070*/  VIADD R221, R213, 0xb7 ;  /* 0x000000b7d5dd7836 */ /* 0x000fe20000000000 */
[----:B------:R-:W-:Y:S02]  /*3080*/  I2FP.F32.S32 R223, R220 ;  /* 0x000000dc00df7245 */ /* 0x000fe40000201400 */
[----:B------:R-:W-:Y:S02]  /*3090*/  IABS R219, R219 ;  /* 0x000000db00db7213 */ /* 0x000fe40000000000 */
[-C--:B------:R-:W-:Y:S01]  /*30a0*/  HMMA.16816.F32 R28, R108, R114.reuse, RZ ;  /* 0x000000726c1c723c */ /* 0x080fe200000018ff */
[----:B------:R-:W-:Y:S02]  /*30b0*/  IABS R221, R221 ;  /* 0x000000dd00dd7213 */ /* 0x000fe40000000000 */
[----:B------:R-:W-:Y:S02]  /*30c0*/  I2FP.F32.S32 R219, R219 ;  /* 0x000000db00db7245 */ /* 0x000fe40000201400 */
[----:B------:R-:W-:Y:S02]  /*30d0*/  IABS R218, R218 ;  /* 0x000000da00da7213 */ /* 0x000fe40000000000 */
[----:B------:R-:W-:Y:S01]  /*30e0*/  IABS R216, R216 ;  /* 0x000000d800d87213 */ /* 0x000fe20000000000 */
[C---:B------:R-:W-:Y:S02]  /*30f0*/  HMMA.16816.F32 R32, R100.reuse, R114, RZ ;  /* 0x000000726420723c */ /* 0x040fe400000018ff */
[----:B------:R-:W-:Y:S02]  /*3100*/  I2FP.F32.S32 R218, R218 ;  /* 0x000000da00da7245 */ /* 0x000fe40000201400 */
[----:B------:R-:W-:Y:S02]  /*3110*/  I2FP.F32.S32 R216, R216 ;  /* 0x000000d800d87245 */ /* 0x000fe40000201400 */
[----:B------:R-:W-:Y:S02]  /*3120*/  IABS R215, R215 ;  /* 0x000000d700d77213 */ /* 0x000fe40000000000 */
[-C--:B----4-:R-:W-:Y:S02]  /*3130*/  HMMA.16816.F32 R36, R100, R116.reuse, RZ ;  /* 0x000000746424723c */ /* 0x090fe400000018ff */
[----:B------:R-:W-:Y:S06]  /*3140*/  I2FP.F32.S32 R215, R215 ;  /* 0x000000d700d77245 */ /* 0x000fec0000201400 */
[C---:B------:R-:W-:Y:S08]  /*3150*/  HMMA.16816.F32 R40, R108.reuse, R116, RZ ;  /* 0x000000746c28723c */ /* 0x040ff000000018ff */
[-C--:B------:R-:W-:Y:S08]  /*3160*/  HMMA.16816.F32 R44, R108, R118.reuse, RZ ;  /* 0x000000766c2c723c */ /* 0x080ff000000018ff */
[C---:B------:R-:W-:Y:S08]  /*3170*/  HMMA.16816.F32 R48, R100.reuse, R118, RZ ;  /* 0x000000766430723c */ /* 0x040ff000000018ff */
[-C--:B--2---:R-:W-:Y:S08]  /*3180*/  HMMA.16816.F32 R52, R100, R120.reuse, RZ ;  /* 0x000000786434723c */ /* 0x084ff000000018ff */
[C---:B------:R-:W-:Y:S08]  /*3190*/  HMMA.16816.F32 R56, R108.reuse, R120, RZ ;  /* 0x000000786c38723c */ /* 0x040ff000000018ff */
[-C--:B------:R-:W-:Y:S08]  /*31a0*/  HMMA.16816.F32 R60, R108, R122.reuse, RZ ;  /* 0x0000007a6c3c723c */ /* 0x080ff000000018ff */
[----:B------:R-:W-:Y:S01]  /*31b0*/  HMMA.16816.F32 R64, R100, R122, RZ ;  /* 0x0000007a6440723c */ /* 0x000fe200000018ff */
[----:B------:R-:W2:Y:S07]  /*31c0*/  LDSM.16.M88.4 R100, [R0+0x6400] ;  /* 0x006400000064783b */ /* 0x000eae0000000200 */
[-C--:B---3--:R-:W-:Y:S08]  /*31d0*/  HMMA.16816.F32 R4, R124, R128.reuse, R4 ;  /* 0x000000807c04723c */ /* 0x088ff00000001804 */
[C---:B-1----:R-:W-:Y:S08]  /*31e0*/  HMMA.16816.F32 R8, R132.reuse, R128, R8 ;  /* 0x000000808408723c */ /* 0x042ff00000001808 */
[-C--:B------:R-:W-:Y:S03]  /*31f0*/  HMMA.16816.F32 R12, R132, R130.reuse, R12 ;  /* 0x00000082840c723c */ /* 0x080fe6000000180c */
[----:B------:R-:W-:Y:S01]  /*3200*/  FFMA.FTZ R4, R219, -UR18, R4 ;  /* 0x80000012db047c23 */ /* 0x000fe20008010004 */
[----:B------:R-:W-:Y:S01]  /*3210*/  FFMA.FTZ R5, R218, -UR18, R5 ;  /* 0x80000012da057c23 */ /* 0x000fe20008010005 */
[----:B------:R-:W-:Y:S01]  /*3220*/  FFMA.FTZ R7, R216, -UR18, R7 ;  /* 0x80000012d8077c23 */ /* 0x000fe20008010007 */
[----:B------:R-:W-:Y:S02]  /*3230*/  FFMA.FTZ R6, R215, -UR18, R6 ;  /* 0x80000012d7067c23 */ /* 0x000fe40008010006 */
[C---:B------:R-:W-:Y:S04]  /*3240*/  HMMA.16816.F32 R16, R124.reuse, R130, R16 ;  /* 0x000000827c10723c */ /* 0x040fe80000001810 */
[----:B------:R-:W-:Y:S01]  /*3250*/  FFMA.FTZ R10, R217, -UR18, R10 ;  /* 0x80000012d90a7c23 */ /* 0x000fe2000801000a */
[----:B------:R-:W-:Y:S01]  /*3260*/  IABS R217, R222 ;  /* 0x000000de00d97213 */ /* 0x000fe20000000000 */
[----:B------:R-:W-:Y:S01]  /*3270*/  FFMA.FTZ R11, R224, -UR18, R11 ;  /* 0x80000012e00b7c23 */ /* 0x000fe2000801000b */
[----:B------:R-:W-:Y:S01]  /*3280*/  IADD3 R222, PT, PT, R213, 0xb8, RZ ;  /* 0x000000b8d5de7810 */ /* 0x000fe20007ffe0ff */
[----:B------:R-:W-:Y:S01]  /*3290*/  FFMA.FTZ R8, R223, -UR18, R8 ;  /* 0x80000012df087c23 */ /* 0x000fe20008010008 */
[----:B------:R-:W-:Y:S01]  /*32a0*/  I2FP.F32.S32 R220, R217 ;  /* 0x000000d900dc7245 */ /* 0x000fe20000201400 */
[-C--:B--2---:R-:W-:Y:S03]  /*32b0*/  HMMA.16816.F32 R20, R124, R100.reuse, R20 ;  /* 0x000000647c14723c */ /* 0x084fe60000001814 */
[----:B------:R-:W-:Y:S01]  /*32c0*/  IABS R217, R222 ;  /* 0x000000de00d97213 */ /* 0x000fe20000000000 */
[C---:B------:R-:W-:Y:S01]  /*32d0*/  FFMA.FTZ R9, R220.reuse, -UR18, R9 ;  /* 0x80000012dc097c23 */ /* 0x040fe20008010009 */
[----:B------:R-:W-:Y:S01]  /*32e0*/  FFMA.FTZ R15, R220, -UR18, R15 ;  /* 0x80000012dc0f7c23 */ /* 0x000fe2000801000f */
[----:B------:R-:W-:Y:S01]  /*32f0*/  I2FP.F32.S32 R220, R221 ;  /* 0x000000dd00dc7245 */ /* 0x000fe20000201400 */
[C---:B------:R-:W-:Y:S01]  /*3300*/  VIADD R222, R213.reuse, 0x78 ;  /* 0x00000078d5de7836 */ /* 0x040fe20000000000 */
[----:B------:R-:W-:Y:S01]  /*3310*/  IADD3 R221, PT, PT, R213, 0x77, RZ ;  /* 0x00000077d5dd7810 */ /* 0x000fe20007ffe0ff */
[C---:B------:R-:W-:Y:S04]  /*3320*/  HMMA.16816.F32 R24, R132.reuse, R100, R24 ;  /* 0x000000648418723c */ /* 0x040fe80000001818 */
[----:B------:R-:W-:Y:S01]  /*3330*/  IABS R222, R222 ;  /* 0x000000de00de7213 */ /* 0x000fe20000000000 */
[----:B------:R-:W-:Y:S01]  /*3340*/  FFMA.FTZ R18, R219, -UR18, R18 ;  /* 0x80000012db127c23 */ /* 0x000fe20008010012 */
[----:B------:R-:W-:Y:S01]  /*3350*/  IABS R219, R221 ;  /* 0x000000dd00db7213 */ /* 0x000fe20000000000 */
[----:B------:R-:W-:Y:S01]  /*3360*/  VIADD R221, R213, 0x70 ;  /* 0x00000070d5dd7836 */ /* 0x000fe20000000000 */
[----:B------:R-:W-:Y:S01]  /*3370*/  I2FP.F32.S32 R217, R217 ;  /* 0x000000d900d97245 */ /* 0x000fe20000201400 */
[-C--:B------:R-:W-:Y:S03]  /*3380*/  HMMA.16816.F32 R28, R132, R102.reuse, R28 ;  /* 0x00000066841c723c */ /* 0x080fe6000000181c */
[----:B------:R-:W-:Y:S01]  /*3390*/  IABS R221, R221 ;  /* 0x000000dd00dd7213 */ /* 0x000fe20000000000 */
[----:B------:R-:W-:Y:S01]  /*33a0*/  IMAD.MOV.U32 R224, RZ, RZ, R219 ;  /* 0x000000ffffe07224 */ /* 0x000fe200078e00db */
[----:B------:R-:W-:Y:S01]  /*33b0*/  I2FP.F32.S32 R219, R222 ;  /* 0x000000de00db7245 */ /* 0x000fe20000201400 */
[----:B------:R-:W-:Y:S01]  /*33c0*/  FFMA.FTZ R12, R217, -UR18, R12 ;  /* 0x80000012d90c7c23 */ /* 0x000fe2000801000c */
[----:B------:R-:W-:Y:S01]  /*33d0*/  FFMA.FTZ R14, R223, -UR18, R14 ;  /* 0x80000012df0e7c23 */ /* 0x000fe2000801000e */
[----:B------:R-:W-:Y:S01]  /*33e0*/  IADD3 R223, PT, PT, R213, 0x6f, RZ ;  /* 0x0000006fd5df7810 */ /* 0x000fe20007ffe0ff */
[C---:B------:R-:W-:Y:S01]  /*33f0*/  HMMA.16816.F32 R32, R124.reuse, R102, R32 ;  /* 0x000000667c20723c */ /* 0x040fe20000001820 */
[----:B------:R-:W1:Y:S03]  /*3400*/  LDSM.16.M88.4 R100, [R0+0x6c00] ;  /* 0x006c00000064783b */ /* 0x000e660000000200 */
[----:B------:R-:W-:Y:S01]  /*3410*/  I2FP.F32.S32 R222, R224 ;  /* 0x000000e000de7245 */ /* 0x000fe20000201400 */
[C---:B------:R-:W-:Y:S01]  /*3420*/  FFMA.FTZ R16, R219.reuse, -UR18, R16 ;  /* 0x80000012db107c23 */ /* 0x040fe20008010010 */
[----:B------:R-:W-:Y:S01]  /*3430*/  FFMA.FTZ R22, R219, -UR18, R22 ;  /* 0x80000012db167c23 */ /* 0x000fe20008010016 */
[----:B------:R-:W-:Y:S01]  /*3440*/  I2FP.F32.S32 R219, R221 ;  /* 0x000000dd00db7245 */ /* 0x000fe20000201400 */
[-C--:B------:R-:W-:Y:S03]  /*3450*/  HMMA.16816.F32 R36, R124, R104.reuse, R36 ;  /* 0x000000687c24723c */ /* 0x080fe60000001824 */
[C---:B------:R-:W-:Y:S01]  /*3460*/  IADD3 R221, PT, PT, R213.reuse, 0xaf, RZ ;  /* 0x000000afd5dd7810 */ /* 0x040fe20007ffe0ff */
[C---:B------:R-:W-:Y:S01]  /*3470*/  FFMA.FTZ R17, R222.reuse, -UR18, R17 ;  /* 0x80000012de117c23 */ /* 0x040fe20008010011 */
[----:B------:R-:W-:Y:S01]  /*3480*/  FFMA.FTZ R23, R222, -UR18, R23 ;  /* 0x80000012de177c23 */ /* 0x000fe20008010017 */
[C---:B------:R-:W-:Y:S01]  /*3490*/  VIADD R222, R213.reuse, 0xb0 ;  /* 0x000000b0d5de7836 */ /* 0x040fe20000000000 */
[----:B------:R-:W-:Y:S01]  /*34a0*/  IABS R221, R221 ;  /* 0x000000dd00dd7213 */ /* 0x000fe20000000000 */
[----:B------:R-:W-:Y:S02]  /*34b0*/  VIADD R224, R213, 0xa8 ;  /* 0x000000a8d5e07836 */ /* 0x000fe40000000000 */
[----:B------:R-:W-:Y:S01]  /*34c0*/  FFMA.FTZ R26, R217, -UR18, R26 ;  /* 0x80000012d91a7c23 */ /* 0x000fe2000801001a */
[C---:B------:R-:W-:Y:S04]  /*34d0*/  HMMA.16816.F32 R40, R132.reuse, R104, R40 ;  /* 0x000000688428723c */ /* 0x040fe80000001828 */
[----:B------:R-:W-:Y:S01]  /*34e0*/  IABS R222, R222 ;  /* 0x000000de00de7213 */ /* 0x000fe20000000000 */
[----:B------:R-:W-:Y:S01]  /*34f0*/  FFMA.FTZ R19, R218, -UR18, R19 ;  /* 0x80000012da137c23 */ /* 0x000fe20008010013 */
[----:B------:R-:W-:Y:S01]  /*3500*/  IABS R218, R223 ;  /* 0x000000df00da7213 */ /* 0x000fe20000000000 */
[C---:B------:R-:W-:Y:S01]  /*3510*/  FFMA.FTZ R20, R219.reuse, -UR18, R20 ;  /* 0x80000012db147c23 */ /* 0x040fe20008010014 */
[----:B------:R-:W-:Y:S01]  /*3520*/  I2FP.F32.S32 R217, R222 ;  /* 0x000000de00d97245 */ /* 0x000fe20000201400 */
[----:B------:R-:W-:Y:S01]  /*3530*/  FFMA.FTZ R34, R219, -UR18, R34 ;  /* 0x80000012db227c23 */ /* 0x000fe20008010022 */
[----:B------:R-:W-:Y:S01]  /*3540*/  I2FP.F32.S32 R222, R221 ;  /* 0x000000dd00de7245 */ /* 0x000fe20000201400 */
[-C--:B------:R-:W-:Y:S03]  /*3550*/  HMMA.16816.F32 R44, R132, R106.reuse, R44 ;  /* 0x0000006a842c723c */ /* 0x080fe6000000182c */
[----:B------:R-:W-:Y:S01]  /*3560*/  IABS R221, R224 ;  /* 0x000000e000dd7213 */ /* 0x000fe20000000000 */
[----:B------:R-:W-:Y:S01]  /*3570*/  FFMA.FTZ R24, R217, -UR18, R24 ;  /* 0x80000012d9187c23 */ /* 0x000fe20008010018 */
[----:B------:R-:W-:Y:S01]  /*3580*/  IADD3 R223, PT, PT, R213, 0xa7, RZ ;  /* 0x000000a7d5df7810 */ /* 0x000fe20007ffe0ff */
[----:B------:R-:W-:Y:S01]  /*3590*/  FFMA.FTZ R30, R217, -UR18, R30 ;  /* 0x80000012d91e7c23 */ /* 0x000fe2000801001e */
[----:B------:R-:W-:Y:S01]  /*35a0*/  I2FP.F32.S32 R217, R221 ;  /* 0x000000dd00d97245 */ /* 0x000fe20000201400 */
[C---:B------:R-:W-:Y:S01]  /*35b0*/  FFMA.FTZ R25, R222.reuse, -UR18, R25 ;  /* 0x80000012de197c23 */ /* 0x040fe20008010019 */
[C---:B------:R-:W-:Y:S01]  /*35c0*/  IADD3 R221, PT, PT, R213.reuse, 0x67, RZ ;  /* 0x00000067d5dd7810 */ /* 0x040fe20007ffe0ff */
[----:B------:R-:W-:Y:S01]  /*35d0*/  FFMA.FTZ R31, R222, -UR18, R31 ;  /* 0x80000012de1f7c23 */ /* 0x000fe2000801001f */
[----:B------:R-:W-:Y:S01]  /*35e0*/  I2FP.F32.S32 R218, R218 ;  /* 0x000000da00da7245 */ /* 0x000fe20000201400 */
[C---:B------:R-:W-:Y:S01]  /*35f0*/  VIADD R222, R213.reuse, 0x68 ;  /* 0x00000068d5de7836 */ /* 0x040fe20000000000 */
[----:B------:R-:W-:Y:S01]  /*3600*/  IABS R219, R221 ;  /* 0x000000dd00db7213 */ /* 0x000fe20000000000 */
[C---:B------:R-:W-:Y:S01]  /*3610*/  FFMA.FTZ R13, R220.reuse, -UR18, R13 ;  /* 0x80000012dc0d7c23 */ /* 0x040fe2000801000d */
[----:B------:R-:W-:Y:S01]  /*3620*/  FFMA.FTZ R27, R220, -UR18, R27 ;  /* 0x80000012dc1b7c23 */ /* 0x000fe2000801001b */
[----:B------:R-:W-:Y:S01]  /*3630*/  IABS R220, R223 ;  /* 0x000000df00dc7213 */ /* 0x000fe20000000000 */
[C---:B------:R-:W-:Y:S01]  /*3640*/  VIADD R221, R213.reuse, 0x60 ;  /* 0x00000060d5dd7836 */ /* 0x040fe20000000000 */
[----:B------:R-:W-:Y:S01]  /*3650*/  IABS R222, R222 ;  /* 0x000000de00de7213 */ /* 0x000fe20000000000 */
[----:B------:R-:W-:Y:S01]  /*3660*/  VIADD R223, R213, 0x5f ;  /* 0x0000005fd5df7836 */ /* 0x000fe20000000000 */
[----:B------:R-:W-:Y:S01]  /*3670*/  MOV R224, R219 ;  /* 0x000000db00e07202 */ /* 0x000fe20000000f00 */
[C---:B------:R-:W-:Y:S01]  /*3680*/  FFMA.FTZ R21, R218.reuse, -UR18, R21 ;  /* 0x80000012da157c23 */ /* 0x040fe20008010015 */
[----:B------:R-:W-:Y:S01]  /*3690*/  I2FP.F32.S32 R219, R222 ;  /* 0x000000de00db7245 */ /* 0x000fe20000201400 */
[----:B------:R-:W-:Y:S01]  /*36a0*/  FFMA.FTZ R35, R218, -UR18, R35 ;  /* 0x80000012da237c23 */ /* 0x000fe20008010023 */
[----:B------:R-:W-:Y:S01]  /*36b0*/  I2FP.F32.S32 R222, R224 ;  /* 0x000000e000de7245 */ /* 0x000fe20000201400 */
[C---:B------:R-:W-:Y:S04]  /*36c0*/  HMMA.16816.F32 R48, R124.reuse, R106, R48 ;  /* 0x0000006a7c30723c */ /* 0x040fe80000001830 */
[----:B------:R-:W-:Y:S01]  /*36d0*/  IABS R221, R221 ;  /* 0x000000dd00dd7213 */ /* 0x000fe20000000000 */
[C---:B------:R-:W-:Y:S01]  /*36e0*/  FFMA.FTZ R32, R219.reuse, -UR18, R32 ;  /* 0x80000012db207c23 */ /* 0x040fe20008010020 */
[----:B------:R-:W-:Y:S01]  /*36f0*/  IABS R218, R223 ;  /* 0x000000df00da7213 */ /* 0x000fe20000000000 */
[----:B------:R-:W-:Y:S01]  /*3700*/  FFMA.FTZ R38, R219, -UR18, R38 ;  /* 0x80000012db267c23 */ /* 0x000fe20008010026 */
[----:B------:R-:W-:Y:S01]  /*3710*/  I2FP.F32.S32 R219, R221 ;  /* 0x000000dd00db7245 */ /* 0x000fe20000201400 */
[C---:B------:R-:W-:Y:S01]  /*3720*/  FFMA.FTZ R33, R222.reuse, -UR18, R33 ;  /* 0x80000012de217c23 */ /* 0x040fe20008010021 */
[----:B------:R-:W-:Y:S01]  /*3730*/  I2FP.F32.S32 R220, R220 ;  /* 0x000000dc00dc7245 */ /* 0x000fe20000201400 */
[----:B------:R-:W-:Y:S01]  /*3740*/  FFMA.FTZ R39, R222, -UR18, R39 ;  /* 0x80000012de277c23 */ /* 0x000fe20008010027 */
[----:B------:R-:W-:Y:S01]  /*3750*/  I2FP.F32.S32 R222, R218 ;  /* 0x000000da00de7245 */ /* 0x000fe20000201400 */
[C---:B------:R-:W-:Y:S01]  /*3760*/  VIADD R221, R213.reuse, 0x9f ;  /* 0x0000009fd5dd7836 */ /* 0x040fe20000000000 */
[----:B------:R-:W-:Y:S01]  /*3770*/  IADD3 R218, PT, PT, R213, 0xa0, RZ ;  /* 0x000000a0d5da7810 */ /* 0x000fe20007ffe0ff */
[-C--:B-1----:R-:W-:Y:S03]  /*3780*/  HMMA.16816.F32 R52, R124, R100.reuse, R52 ;  /* 0x000000647c34723c */ /* 0x082fe60000001834 */
[----:B------:R-:W-:Y:S01]  /*3790*/  IABS R218, R218 ;  /* 0x000000da00da7213 */ /* 0x000fe20000000000 */
[C---:B------:R-:W-:Y:S01]  /*37a0*/  FFMA.FTZ R28, R217.reuse, -UR18, R28 ;  /* 0x80000012d91c7c23 */ /* 0x040fe2000801001c */
[----:B------:R-:W-:Y:S01]  /*37b0*/  IABS R221, R221 ;  /* 0x000000dd00dd7213 */ /* 0x000fe20000000000 */
[----:B------:R-:W-:Y:S01]  /*37c0*/  FFMA.FTZ R42, R217, -UR18, R42 ;  /* 0x80000012d92a7c23 */ /* 0x000fe2000801002a */
[----:B------:R-:W-:Y:S01]  /*37d0*/  MOV R217, R218 ;  /* 0x000000da00d97202 */ /* 0x000fe20000000f00 */
[C---:B------:R-:W-:Y:S01]  /*37e0*/  FFMA.FTZ R29, R220.reuse, -UR18, R29 ;  /* 0x80000012dc1d7c23 */ /* 0x040fe2000801001d */
[----:B------:R-:W-:Y:S01]  /*37f0*/  FFMA.FTZ R43, R220, -UR18, R43 ;  /* 0x80000012dc2b7c23 */ /* 0x000fe2000801002b */
[----:B------:R-:W-:Y:S01]  /*3800*/  IMAD.MOV.U32 R220, RZ, RZ, R221 ;  /* 0x000000ffffdc7224 */ /* 0x000fe200078e00dd */
[C---:B------:R-:W-:Y:S01]  /*3810*/  IADD3 R221, PT, PT, R213.reuse, 0x98, RZ ;  /* 0x00000098d5dd7810 */ /* 0x040fe20007ffe0ff */
[C---:B------:R-:W-:Y:S04]  /*3820*/  HMMA.16816.F32 R56, R132.reuse, R100, R56 ;  /* 0x000000648438723c */ /* 0x040fe80000001838 */
[----:B------:R-:W-:Y:S01]  /*3830*/  I2FP.F32.S32 R217, R217 ;  /* 0x000000d900d97245 */ /* 0x000fe20000201400 */
[----:B------:R-:W-:Y:S01]  /*3840*/  VIADD R223, R213, 0x58 ;  /* 0x00000058d5df7836 */ /* 0x000fe20000000000 */
[----:B------:R-:W-:Y:S01]  /*3850*/  IABS R221, R221 ;  /* 0x000000dd00dd7213 */ /* 0x000fe20000000000 */
[C---:B------:R-:W-:Y:S01]  /*3860*/  FFMA.FTZ R37, R222.reuse, -UR18, R37 ;  /* 0x80000012de257c23 */ /* 0x040fe20008010025 */
[----:B------:R-:W-:Y:S01]  /*3870*/  I2FP.F32.S32 R220, R220 ;  /* 0x000000dc00dc7245 */ /* 0x000fe20000201400 */
[C---:B------:R-:W-:Y:S01]  /*3880*/  FFMA.FTZ R40, R217.reuse, -UR18, R40 ;  /* 0x80000012d9287c23 */ /* 0x040fe20008010028 */
[----:B------:R-:W-:Y:S01]  /*3890*/  IABS R223, R223 ;  /* 0x000000df00df7213 */ /* 0x000fe20000000000 */
[----:B------:R-:W-:Y:S01]  /*38a0*/  FFMA.FTZ R46, R217, -UR18, R46 ;  /* 0x80000012d92e7c23 */ /* 0x000fe2000801002e */
[----:B------:R-:W-:Y:S01]  /*38b0*/  MOV R217, R221 ;  /* 0x000000dd00d97202 */ /* 0x000fe20000000f00 */
[-C--:B------:R-:W-:Y:S03]  /*38c0*/  HMMA.16816.F32 R60, R132, R102.reuse, R60 ;  /* 0x00000066843c723c */ /* 0x080fe6000000183c */
[C---:B------:R-:W-:Y:S01]  /*38d0*/  IADD3 R221, PT, PT, R213.reuse, 0x57, RZ ;  /* 0x00000057d5dd7810 */ /* 0x040fe20007ffe0ff */
[----:B------:R-:W-:Y:S01]  /*38e0*/  FFMA.FTZ R51, R222, -UR18, R51 ;  /* 0x80000012de337c23 */ /* 0x000fe20008010033 */
[----:B------:R-:W-:Y:S01]  /*38f0*/  I2FP.F32.S32 R217, R217 ;  /* 0x000000d900d97245 */ /* 0x000fe20000201400 */
[C---:B------:R-:W-:Y:S01]  /*3900*/  FFMA.FTZ R41, R220.reuse, -UR18, R41 ;  /* 0x80000012dc297c23 */ /* 0x040fe20008010029 */
[----:B------:R-:W-:Y:S01]  /*3910*/  IABS R221, R221 ;  /* 0x000000dd00dd7213 */ /* 0x000fe20000000000 */
[----:B------:R-:W-:Y:S01]  /*3920*/  FFMA.FTZ R47, R220, -UR18, R47 ;  /* 0x80000012dc2f7c23 */ /* 0x000fe2000801002f */
[----:B------:R-:W-:Y:S01]  /*3930*/  VIADD R222, R213, 0x50 ;  /* 0x00000050d5de7836 */ /* 0x000fe20000000000 */
[----:B------:R-:W-:Y:S04]  /*3940*/  HMMA.16816.F32 R64, R124, R102, R64 ;  /* 0x000000667c40723c */ /* 0x000fe80000001840 */
[----:B------:R-:W-:Y:S01]  /*3950*/  I2FP.F32.S32 R220, R221 ;  /* 0x000000dd00dc7245 */ /* 0x000fe20000201400 */
[----:B------:R-:W-:Y:S01]  /*3960*/  FFMA.FTZ R36, R219, -UR18, R36 ;  /* 0x80000012db247c23 */ /* 0x000fe20008010024 */
[----:B------:R-:W-:Y:S01]  /*3970*/  IADD3 R221, PT, PT, R213, 0x4f, RZ ;  /* 0x0000004fd5dd7810 */ /* 0x000fe20007ffe0ff */
[----:B------:R-:W-:Y:S01]  /*3980*/  FFMA.FTZ R50, R219, -UR18, R50 ;  /* 0x80000012db327c23 */ /* 0x000fe20008010032 */
[----:B------:R-:W-:Y:S01]  /*3990*/  I2FP.F32.S32 R219, R223 ;  /* 0x000000df00db7245 */ /* 0x000fe20000201400 */
[C---:B------:R-:W-:Y:S01]  /*39a0*/  FFMA.FTZ R44, R217.reuse, -UR18, R44 ;  /* 0x80000012d92c7c23 */ /* 0x040fe2000801002c */
[----:B------:R-:W-:Y:S01]  /*39b0*/  IABS R222, R222 ;  /* 0x000000de00de7213 */ /* 0x000fe20000000000 */
[----:B------:R-:W-:Y:S01]  /*39c0*/  FFMA.FTZ R58, R217, -UR18, R58 ;  /* 0x80000012d93a7c23 */ /* 0x000fe2000801003a */
[----:B------:R-:W-:Y:S01]  /*39d0*/  IABS R221, R221 ;  /* 0x000000dd00dd7213 */ /* 0x000fe20000000000 */
[C---:B------:R-:W-:Y:S01]  /*39e0*/  VIADD R218, R213.reuse, 0x97 ;  /* 0x00000097d5da7836 */ /* 0x040fe20000000000 */
[C---:B------:R-:W-:Y:S01]  /*39f0*/  IADD3 R223, PT, PT, R213.reuse, 0x8f, RZ ;  /* 0x0000008fd5df7810 */ /* 0x040fe20007ffe0ff */
[----:B------:R-:W-:Y:S02]  /*3a00*/  VIADD R224, R213, 0x90 ;  /* 0x00000090d5e07836 */ /* 0x000fe40000000000 */
[----:B------:R-:W-:Y:S01]  /*3a10*/  FFMA.FTZ R48, R219, -UR18, R48 ;  /* 0x80000012db307c23 */ /* 0x000fe20008010030 */
[C---:B------:R-:W-:Y:S01]  /*3a20*/  VIADD R217, R213.reuse, 0x48 ;  /* 0x00000048d5d97836 */ /* 0x040fe20000000000 */
[----:B------:R-:W-:Y:S01]  /*3a30*/  IADD3 R213, PT, PT, R213, 0x47, RZ ;  /* 0x00000047d5d57810 */ /* 0x000fe20007ffe0ff */
[----:B------:R-:W-:Y:S01]  /*3a40*/  FFMA.FTZ R54, R219, -UR18, R54 ;  /* 0x80000012db367c23 */ /* 0x000fe20008010036 */
[----:B------:R-:W-:Y:S01]  /*3a50*/  I2FP.F32.S32 R219, R222 ;  /* 0x000000de00db7245 */ /* 0x000fe20000201400 */
[C---:B------:R-:W-:Y:S01]  /*3a60*/  FFMA.FTZ R49, R220.reuse, -UR18, R49 ;  /* 0x80000012dc317c23 */ /* 0x040fe20008010031 */
[----:B------:R-:W-:Y:S01]  /*3a70*/  I2FP.F32.S32 R222, R221 ;  /* 0x000000dd00de7245 */ /* 0x000fe20000201400 */
[----:B------:R-:W-:Y:S01]  /*3a80*/  FFMA.FTZ R55, R220, -UR18, R55 ;  /* 0x80000012dc377c23 */ /* 0x000fe20008010037 */
[----:B------:R-:W-:Y:S01]  /*3a90*/  IABS R218, R218 ;  /* 0x000000da00da7213 */ /* 0x000fe20000000000 */
[----:B------:R-:W-:Y:S01]  /*3aa0*/  FFMA.FTZ R61, R216, -UR18, R61 ;  /* 0x80000012d83d7c23 */ /* 0x000fe2000801003d */
[----:B------:R-:W-:Y:S01]  /*3ab0*/  IABS R221, R224 ;  /* 0x000000e000dd7213 */ /* 0x000fe20000000000 */
[----:B------:R-:W-:Y:S01]  /*3ac0*/  FFMA.FTZ R52, R219, -UR18, R52 ;  /* 0x80000012db347c23 */ /* 0x000fe20008010034 */
[----:B------:R-:W-:Y:S01]  /*3ad0*/  IABS R220, R223 ;  /* 0x000000df00dc7213 */ /* 0x000fe20000000000 */
[C---:B------:R-:W-:Y:S01]  /*3ae0*/  FFMA.FTZ R53, R222.reuse, -UR18, R53 ;  /* 0x80000012de357c23 */ /* 0x040fe20008010035 */
[----:B------:R-:W-:Y:S01]  /*3af0*/  IABS R217, R217 ;  /* 0x000000d900d97213 */ /* 0x000fe20000000000 */
[----:B------:R-:W-:Y:S01]  /*3b00*/  FFMA.FTZ R60, R215, -UR18, R60 ;  /* 0x80000012d73c7c23 */ /* 0x000fe2000801003c */
[----:B------:R-:W-:Y:S01]  /*3b10*/  IABS R213, R213 ;  /* 0x000000d500d57213 */ /* 0x000fe20000000000 */
[----:B------:R-:W-:Y:S01]  /*3b20*/  FFMA.FTZ R66, R219, -UR18, R66 ;  /* 0x80000012db427c23 */ /* 0x000fe20008010042 */
[----:B------:R-:W-:Y:S01]  /*3b30*/  I2FP.F32.S32 R218, R218 ;  /* 0x000000da00da7245 */ /* 0x000fe20000201400 */
[----:B------:R-:W-:Y:S01]  /*3b40*/  FFMA.FTZ R67, R222, -UR18, R67 ;  /* 0x80000012de437c23 */ /* 0x000fe20008010043 */
[----:B------:R-:W-:Y:S02]  /*3b50*/  I2FP.F32.S32 R221, R221 ;  /* 0x000000dd00dd7245 */ /* 0x000fe40000201400 */
[----:B------:R-:W-:Y:S01]  /*3b60*/  I2FP.F32.S32 R220, R220 ;  /* 0x000000dc00dc7245 */ /* 0x000fe20000201400 */
[C---:B------:R-:W-:Y:S01]  /*3b70*/  FFMA.FTZ R45, R218.reuse, -UR18, R45 ;  /* 0x80000012da2d7c23 */ /* 0x040fe2000801002d */
[----:B------:R-:W-:Y:S01]  /*3b80*/  I2FP.F32.S32 R217, R217 ;  /* 0x000000d900d97245 */ /* 0x000fe20000201400 */
[----:B------:R-:W-:Y:S01]  /*3b90*/  FFMA.FTZ R59, R218, -UR18, R59 ;  /* 0x80000012da3b7c23 */ /* 0x000fe2000801003b */
[----:B------:R-:W-:Y:S01]  /*3ba0*/  I2FP.F32.S32 R216, R213 ;  /* 0x000000d500d87245 */ /* 0x000fe20000201400 */
[C---:B------:R-:W-:Y:S01]  /*3bb0*/  FFMA.FTZ R56, R221.reuse, -UR18, R56 ;  /* 0x80000012dd387c23 */ /* 0x040fe20008010038 */
[C---:B------:R-:W-:Y:S01]  /*3bc0*/  FFMA.FTZ R57, R220.reuse, -UR18, R57 ;  /* 0x80000012dc397c23 */ /* 0x040fe20008010039 */
[----:B------:R-:W-:Y:S01]  /*3bd0*/  FFMA.FTZ R62, R221, -UR18, R62 ;  /* 0x80000012dd3e7c23 */ /* 0x000fe2000801003e */
[----:B------:R-:W-:Y:S01]  /*3be0*/  FFMA.FTZ R63, R220, -UR18, R63 ;  /* 0x80000012dc3f7c23 */ /* 0x000fe2000801003f */
[----:B------:R-:W-:Y:S01]  /*3bf0*/  FFMA.FTZ R64, R217, -UR18, R64 ;  /* 0x80000012d9407c23 */ /* 0x000fe20008010040 */
[----:B------:R-:W-:Y:S01]  /*3c00*/  FFMA.FTZ R65, R216, -UR18, R65 ;  /* 0x80000012d8417c23 */ /* 0x000fe20008010041 */
[----:B------:R-:W-:Y:S06]  /*3c10*/  @!P0 BRA `(.L_x_861) ;  /* 0x00000000002c8947 */ /* 0x000fec0003800000 */
[----:B------:R-:W-:Y:S01]  /*3c20*/  IADD3 R212, PT, PT, R212, 0x80, RZ ;  /* 0x00000080d4d47810 */ /* 0x000fe20007ffe0ff */
[----:B------:R-:W-:Y:S06]  /*3c30*/  USHF.L.U32 UR4, UR24, 0x7, URZ ;  /* 0x0000000718047899 */ /* 0x000fec00080006ff */
[----:B------:R-:W-:Y:S01]  /*3c40*/  VIADD R101, R191, UR4 ;  /* 0x00000004bf657c36 */ /* 0x000fe20008000000 */
[----:B------:R-:W-:Y:S03]  /*3c50*/  UIADD3 UR4, UPT, UPT, UR4, 0x80, URZ ;  /* 0x0000008004047890 */ /* 0x000fe6000fffe0ff */
[----:B------:R-:W-:Y:S03]  /*3c60*/  VIADD R101, R101, 0x80 ;  /* 0x0000008065657836 */ /* 0x000fe60000000000 */
[----:B------:R-:W-:Y:S02]  /*3c70*/  ISETP.GT.AND P0, PT, R188, UR4, PT ;  /* 0x00000004bc007c0c */ /* 0x000fe4000bf04270 */
[----:B------:R-:W-:Y:S05]  /*3c80*/  IADD3 R101, PT, PT, R101, UR10, -R188 ;  /* 0x0000000a65657c10 */ /* 0x000fea000fffe8bc */
[----:B------:R-:W-:Y:S05]  /*3c90*/  VIADD R101, R101, 0xffffff80 ;  /* 0xffffff8065657836 */ /* 0x000fea0000000000 */
[----:B------:R-:W-:Y:S11]  /*3ca0*/  ISETP.GE.AND P1, PT, R212, R101, PT ;  /* 0x00000065d400720c */ /* 0x000ff60003f26270 */
[----:B------:R-:W-:Y:S02]  /*3cb0*/  @!UPT UIADD3 URZ, UPT, UPT, URZ, URZ, URZ ;  /* 0x000000fffffff290 */ /* 0x000fe4000fffe0ff */
[----:B------:R-:W-:Y:S05]  /*3cc0*/  @!P1 BRA P0, `(.L_x_862) ;  /* 0x0000001000909947 */ /* 0x000fea0000000000 */
.L_x_861:
[----:B------:R-:W1:Y:S01]  /*3cd0*/  LDC R101, c[0x0][0x504] ;  /* 0x00014100ff657b82 */ /* 0x000e620000000800 */
[----:B------:R-:W2:Y:S07]  /*3ce0*/  S2R R100, SR_TID.X ;  /* 0x0000000000647919 */ /* 0x000eae0000002100 */
[----:B------:R-:W3:Y:S01]  /*3cf0*/  LDC R105, c[0x0][0x508] ;  /* 0x00014200ff697b82 */ /* 0x000ee20000000800 */
        /* <DEDUP_REMOVED lines=8> */
[C---:B------:R-:W-:Y:S02]  /*3d80*/  VIADDMNMX R110, R106.reuse, 0x8, RZ, !PT ;  /* 0x000000086a6e7846 */ /* 0x040fe400078001ff */
[----:B------:R-:W-:Y:S01]  /*3d90*/  LOP3.LUT R100, R103, 0x1c0, R100, 0xf8, !PT ;  /* 0x000001c067647812 */ /* 0x000fe200078ef864 */
[----:B------:R-:W-:Y:S01]  /*3da0*/  IMAD.U32 R103, RZ, RZ, UR24 ;  /* 0x00000018ff677e24 */ /* 0x000fe2000f8e00ff */
[C---:B------:R-:W-:Y:S02]  /*3db0*/  VIADDMNMX R108, R106.reuse, 0x40, RZ, !PT ;  /* 0x000000406a6c7846 */ /* 0x040fe400078001ff */
[----:B------:R-:W-:Y:S01]  /*3dc0*/  VIADDMNMX R106, R106, 0x48, RZ, !PT ;  /* 0x000000486a6a7846 */ /* 0x000fe200078001ff */
[----:B------:R-:W-:Y:S01]  /*3dd0*/  IMAD R103, R103, 0x80, R100 ;  /* 0x0000008067677824 */ /* 0x000fe200078e0264 */
[C-C-:B------:R-:W-:Y:S02]  /*3de0*/  VIADDMNMX R104, R105.reuse, 0x1, R188.reuse, PT ;  /* 0x0000000169687846 */ /* 0x140fe400038001bc */
[--C-:B------:R-:W-:Y:S01]  /*3df0*/  VIADDMNMX R102, R105, 0x9, R188.reuse, PT ;  /* 0x0000000969667846 */ /* 0x100fe200038001bc */
[C---:B------:R-:W-:Y:S01]  /*3e00*/  VIADD R131, R103.reuse, 0x1 ;  /* 0x0000000167837836 */ /* 0x040fe20000000000 */
[C---:B------:R-:W-:Y:S01]  /*3e10*/  ISETP.GE.AND P0, PT, R103.reuse, R112, PT ;  /* 0x000000706700720c */ /* 0x040fe20003f06270 */
[C---:B------:R-:W-:Y:S01]  /*3e20*/  VIADD R129, R103.reuse, 0x8 ;  /* 0x0000000867817836 */ /* 0x040fe20000000000 */
[C---:B------:R-:W-:Y:S01]  /*3e30*/  ISETP.GE.AND P2, PT, R103.reuse, R110, PT ;  /* 0x0000006e6700720c */ /* 0x040fe20003f46270 */
[C---:B------:R-:W-:Y:S01]  /*3e40*/  VIADD R127, R103.reuse, 0x9 ;  /* 0x00000009677f7836 */ /* 0x040fe20000000000 */
[----:B------:R-:W-:Y:S01]  /*3e50*/  FSEL R4, R4, -INF , P0 ;  /* 0xff80000004047808 */ /* 0x000fe20000000000 */
[C---:B------:R-:W-:Y:S01]  /*3e60*/  VIADD R125, R103.reuse, 0x10 ;  /* 0x00000010677d7836 */ /* 0x040fe20000000000 */
[C---:B------:R-:W-:Y:S01]  /*3e70*/  ISETP.GE.AND P1, PT, R103.reuse, R108, PT ;  /* 0x0000006c6700720c */ /* 0x040fe20003f26270 */
[C---:B------:R-:W-:Y:S01]  /*3e80*/  VIADD R123, R103.reuse, 0x11 ;  /* 0x00000011677b7836 */ /* 0x040fe20000000000 */
[C---:B------:R-:W-:Y:S01]  /*3e90*/  ISETP.GE.AND P0, PT, R103.reuse, R106, PT ;  /* 0x0000006a6700720c */ /* 0x040fe20003f06270 */
[C---:B------:R-:W-:Y:S01]  /*3ea0*/  VIADD R121, R103.reuse, 0x18 ;  /* 0x0000001867797836 */ /* 0x040fe20000000000 */
[----:B------:R-:W-:Y:S01]  /*3eb0*/  FSEL R6, R6, -INF , P2 ;  /* 0xff80000006067808 */ /* 0x000fe20001000000 */
[C---:B------:R-:W-:Y:S01]  /*3ec0*/  VIADD R119, R103.reuse, 0x19 ;  /* 0x0000001967777836 */ /* 0x040fe20000000000 */
[----:B------:R-:W-:Y:S01]  /*3ed0*/  FSEL R8, R8, -INF , P1 ;  /* 0xff80000008087808 */ /* 0x000fe20000800000 */
[C---:B------:R-:W-:Y:S01]  /*3ee0*/  VIADD R117, R103.reuse, 0x20 ;  /* 0x0000002067757836 */ /* 0x040fe20000000000 */
[----:B------:R-:W-:Y:S01]  /*3ef0*/  FSEL R10, R10, -INF , P0 ;  /* 0xff8000000a0a7808 */ /* 0x000fe20000000000 */
[----:B------:R-:W-:Y:S01]  /*3f00*/  VIADD R115, R103, 0x21 ;  /* 0x0000002167737836 */ /* 0x000fe20000000000 */
[-C--:B------:R-:W-:Y:S01]  /*3f10*/  ISETP.GE.AND P2, PT, R131, R112.reuse, PT ;  /* 0x000000708300720c */ /* 0x080fe20003f46270 */
[----:B------:R-:W-:Y:S01]  /*3f20*/  VIADD R113, R103, 0x28 ;  /* 0x0000002867717836 */ /* 0x000fe20000000000 */
[-C--:B------:R-:W-:Y:S01]  /*3f30*/  ISETP.GE.AND P1, PT, R129, R112.reuse, PT ;  /* 0x000000708100720c */ /* 0x080fe20003f26270 */
[----:B------:R-:W-:Y:S01]  /*3f40*/  VIADD R111, R103, 0x29 ;  /* 0x00000029676f7836 */ /* 0x000fe20000000000 */
[-C--:B------:R-:W-:Y:S01]  /*3f50*/  ISETP.GE.AND P0, PT, R127, R112.reuse, PT ;  /* 0x000000707f00720c */ /* 0x080fe20003f06270 */
[----:B------:R-:W-:Y:S01]  /*3f60*/  VIADD R109, R103, 0x30 ;  /* 0x00000030676d7836 */ /* 0x000fe20000000000 */
[----:B------:R-:W-:Y:S01]  /*3f70*/  FSEL R5, R5, -INF , P2 ;  /* 0xff80000005057808 */ /* 0x000fe20001000000 */
[----:B------:R-:W-:Y:S01]  /*3f80*/  VIADD R107, R103, 0x31 ;  /* 0x00000031676b7836 */ /* 0x000fe20000000000 */
        /* <DEDUP_REMOVED lines=8> */
[C-C-:B------:R-:W-:Y:S02]  /*4010*/  VIADDMNMX R101, R105.reuse, 0x41, R188.reuse, PT ;  /* 0x0000004169657846 */ /* 0x140fe400038001bc */
[----:B------:R-:W-:Y:S01]  /*4020*/  VIADDMNMX R100, R105, 0x49, R188, PT ;  /* 0x0000004969647846 */ /* 0x000fe200038001bc */
[----:B------:R-:W-:Y:S01]  /*4030*/  VIADD R105, R103, 0x38 ;  /* 0x0000003867697836 */ /* 0x000fe20000000000 */
[-C--:B------:R-:W-:Y:S02]  /*4040*/  ISETP.GE.AND P2, PT, R119, R112.reuse, PT ;  /* 0x000000707700720c */ /* 0x080fe40003f46270 */
[-C--:B------:R-:W-:Y:S02]  /*4050*/  ISETP.GE.AND P1, PT, R117, R112.reuse, PT ;  /* 0x000000707500720c */ /* 0x080fe40003f26270 */
[----:B------:R-:W-:Y:S02]  /*4060*/  ISETP.GE.AND P0, PT, R115, R112, PT ;  /* 0x000000707300720c */ /* 0x000fe40003f06270 */
[C---:B------:R-:W-:Y:S02]  /*4070*/  ISETP.GE.AND P6, PT, R103.reuse, R104, PT ;  /* 0x000000686700720c */ /* 0x040fe40003fc6270 */
[C---:B------:R-:W-:Y:S02]  /*4080*/  ISETP.GE.AND P5, PT, R103.reuse, R102, PT ;  /* 0x000000666700720c */ /* 0x040fe40003fa6270 */
[CC--:B------:R-:W-:Y:S02]  /*4090*/  ISETP.GE.AND P4, PT, R103.reuse, R101.reuse, PT ;  /* 0x000000656700720c */ /* 0x0c0fe40003f86270 */
        /* <DEDUP_REMOVED lines=231> */
.L_x_862:
[C---:B------:R-:W-:Y:S01]  /*4f10*/  FSETP.NEU.FTZ.AND P0, PT, R185.reuse, -INF , PT ;  /* 0xff800000b900780b */ /* 0x040fe20003f1d000 */
[----:B------:R-:W1:Y:S01]  /*4f20*/  S2R R108, SR_TID.X ;  /* 0x00000000006c7919 */ /* 0x000e620000002100 */
[----:B------:R-:W-:Y:S01]  /*4f30*/  FSETP.NEU.FTZ.AND P1, PT, R186, -INF , PT ;  /* 0xff800000ba00780b */ /* 0x000fe20003f3d000 */
[----:B------:R-:W-:Y:S01]  /*4f40*/  FMUL.FTZ R102, R185, 1.4426950216293334961 ;  /* 0x3fb8aa3bb9667820 */ /* 0x000fe20000410000 */
[----:B------:R-:W-:Y:S01]  /*4f50*/  FMUL.FTZ R101, R184, 1.4426950216293334961 ;  /* 0x3fb8aa3bb8657820 */ /* 0x000fe20000410000 */
[----:B------:R-:W2:Y:S01]  /*4f60*/  S2UR UR4, SR_CgaCtaId ;  /* 0x00000000000479c3 */ /* 0x000ea20000008800 */
[----:B------:R-:W-:Y:S01]  /*4f70*/  UMOV UR5, 0x400 ;  /* 0x0000040000057882 */ /* 0x000fe20000000000 */
[----:B------:R-:W-:Y:S01]  /*4f80*/  FMUL.FTZ R100, R186, 1.4426950216293334961 ;  /* 0x3fb8aa3bba647820 */ /* 0x000fe20000410000 */
[----:B------:R-:W-:Y:S01]  /*4f90*/  FSEL R102, R102, RZ, P0 ;  /* 0x000000ff66667208 */ /* 0x000fe20000000000 */
[----:B------:R-:W-:Y:S01]  /*4fa0*/  IMAD.WIDE.U32 R120, R205, -0x326172a9, RZ ;  /* 0xcd9e8d57cd787825 */ /* 0x000fe200078e00ff */
[----:B------:R-:W-:Y:S01]  /*4fb0*/  FSETP.NEU.FTZ.AND P0, PT, R184, -INF , PT ;  /* 0xff800000b800780b */ /* 0x000fe20003f1d000 */
[----:B------:R-:W-:Y:S01]  /*4fc0*/  UIADD3 UR29, UPT, UPT, UR31, -0x4498517b, URZ ;  /* 0xbb67ae851f1d7890 */ /* 0x000fe2000fffe0ff */
[----:B------:R-:W-:Y:S01]  /*4fd0*/  FSEL R100, R100, RZ, P1 ;  /* 0x000000ff64647208 */ /* 0x000fe20000800000 */
[--C-:B------:R-:W-:Y:S01]  /*4fe0*/  FFMA.FTZ R67, R67, UR16, -R102.reuse ;  /* 0x0000001043437c23 */ /* 0x100fe20008010866 */
[--C-:B------:R-:W-:Y:S01]  /*4ff0*/  FFMA.FTZ R23, R23, UR16, -R102.reuse ;  /* 0x0000001017177c23 */ /* 0x100fe20008010866 */
[--C-:B------:R-:W-:Y:S01]  /*5000*/  FFMA.FTZ R55, R55, UR16, -R102.reuse ;  /* 0x0000001037377c23 */ /* 0x100fe20008010866 */
[----:B------:R-:W-:Y:S01]  /*5010*/  FFMA.FTZ R110, R6, UR16, -R102 ;  /* 0x00000010066e7c23 */ /* 0x000fe20008010866 */
[----:B------:R-:W-:Y:S01]  /*5020*/  FSEL R6, R101, RZ, P0 ;  /* 0x000000ff65067208 */ /* 0x000fe20000000000 */
[--C-:B------:R-:W-:Y:S01]  /*5030*/  FFMA.FTZ R64, R64, UR16, -R100.reuse ;  /* 0x0000001040407c23 */ /* 0x100fe20008010864 */
[----:B------:R-:W-:Y:S01]  /*5040*/  FSETP.NEU.FTZ.AND P0, PT, R183, -INF , PT ;  /* 0xff800000b700780b */ /* 0x000fe20003f1d000 */
[----:B------:R-:W-:Y:S01]  /*5050*/  FFMA.FTZ R21, R21, UR16, -R100 ;  /* 0x0000001015157c23 */ /* 0x000fe20008010864 */
[----:B------:R-:W-:Y:S01]  /*5060*/  MUFU.EX2 R233, R23 ;  /* 0x0000001700e97308 */ /* 0x000fe20000000800 */
[--C-:B------:R-:W-:Y:S01]  /*5070*/  FFMA.FTZ R61, R61, UR16, -R6.reuse ;  /* 0x000000103d3d7c23 */ /* 0x100fe20008010806 */
[--C-:B------:R-:W-:Y:S01]  /*5080*/  FFMA.FTZ R28, R28, UR16, -R6.reuse ;  /* 0x000000101c1c7c23 */ /* 0x100fe20008010806 */
[--C-:B------:R-:W-:Y:S01]  /*5090*/  FFMA.FTZ R29, R29, UR16, -R6.reuse ;  /* 0x000000101d1d7c23 */ /* 0x100fe20008010806 */
[--C-:B------:R-:W-:Y:S01]  /*50a0*/  FFMA.FTZ R60, R60, UR16, -R6.reuse ;  /* 0x000000103c3c7c23 */ /* 0x100fe20008010806 */
[--C-:B------:R-:W-:Y:S01]  /*50b0*/  FFMA.FTZ R25, R25, UR16, -R6.reuse ;  /* 0x0000001019197c23 */ /* 0x100fe20008010806 */
[----:B------:R-:W-:Y:S04]  /*50c0*/  FFMA.FTZ R9, R9, UR16, -R6 ;  /* 0x0000001009097c23 */ /* 0x000fe80008010806 */
[----:B------:R-:W-:Y:S01]  /*50d0*/  MUFU.EX2 R228, R28 ;  /* 0x0000001c00e47308 */ /* 0x000fe20000000800 */
[--C-:B------:R-:W-:Y:S01]  /*50e0*/  FFMA.FTZ R65, R65, UR16, -R100.reuse ;  /* 0x0000001041417c23 */ /* 0x100fe20008010864 */
[----:B------:R-:W-:Y:S01]  /*50f0*/  FFMA.FTZ R52, R52, UR16, -R100 ;  /* 0x0000001034347c23 */ /* 0x000fe20008010864 */
[----:B------:R-:W-:Y:S07]  /*5100*/  FFMA.FTZ R8, R8, UR16, -R6 ;  /* 0x0000001008087c23 */ /* 0x000fee0008010806 */
[----:B------:R3:W-:Y:S01]  /*5110*/  MUFU.EX2 R227, R29 ;  /* 0x0000001d00e37308 */ /* 0x0007e20000000800 */
[----:B------:R-:W-:Y:S01]  /*5120*/  FMUL.FTZ R101, R183, 1.4426950216293334961 ;  /* 0x3fb8aa3bb7657820 */ /* 0x000fe20000410000 */
[--C-:B------:R-:W-:Y:S01]  /*5130*/  FFMA.FTZ R66, R66, UR16, -R102.reuse ;  /* 0x0000001042427c23 */ /* 0x100fe20008010866 */
[--C-:B------:R-:W-:Y:S07]  /*5140*/  FFMA.FTZ R18, R18, UR16, -R102.reuse ;  /* 0x0000001012127c23 */ /* 0x100fee0008010866 */
[----:B------:R-:W-:Y:S01]  /*5150*/  MUFU.EX2 R235, R21 ;  /* 0x0000001500eb7308 */ /* 0x000fe20000000800 */
[----:B------:R-:W-:Y:S01]  /*5160*/  FFMA.FTZ R19, R19, UR16, -R102 ;  /* 0x0000001013137c23 */ /* 0x000fe20008010866 */
[----:B------:R-:W-:Y:S01]  /*5170*/  FSEL R101, R101, RZ, P0 ;  /* 0x000000ff65657208 */ /* 0x000fe20000000000 */
[--C-:B------:R-:W-:Y:S07]  /*5180*/  FFMA.FTZ R32, R32, UR16, -R100.reuse ;  /* 0x0000001020207c23 */ /* 0x100fee0008010864 */
[----:B------:R-:W-:Y:S01]  /*5190*/  MUFU.EX2 R231, R25 ;  /* 0x0000001900e77308 */ /* 0x000fe20000000800 */
[--C-:B------:R-:W-:Y:S01]  /*51a0*/  FFMA.FTZ R33, R33, UR16, -R100.reuse ;  /* 0x0000001021217c23 */ /* 0x100fe20008010864 */
[--C-:B------:R-:W-:Y:S01]  /*51b0*/  FFMA.FTZ R20, R20, UR16, -R100.reuse ;  /* 0x0000001014147c23 */ /* 0x100fe20008010864 */
[--C-:B------:R-:W-:Y:S01]  /*51c0*/  FFMA.FTZ R62, R62, UR16, -R101.reuse ;  /* 0x000000103e3e7c23 */ /* 0x100fe20008010865 */
[--C-:B------:R-:W-:Y:S01]  /*51d0*/  FFMA.FTZ R63, R63, UR16, -R101.reuse ;  /* 0x000000103f3f7c23 */ /* 0x100fe20008010865 */
[--C-:B------:R-:W-:Y:S01]  /*51e0*/  FFMA.FTZ R31, R31, UR16, -R101.reuse ;  /* 0x000000101f1f7c23 */ /* 0x100fe20008010865 */
[--C-:B------:R-:W-:Y:S01]  /*51f0*/  FFMA.FTZ R15, R15, UR16, -R101.reuse ;  /* 0x000000100f0f7c23 */ /* 0x100fe20008010865 */
[--C-:B------:R-:W-:Y:S01]  /*5200*/  FFMA.FTZ R11, R11, UR16, -R101.reuse ;  /* 0x000000100b0b7c23 */ /* 0x100fe20008010865 */
[--C-:B------:R-:W-:Y:S02]  /*5210*/  FFMA.FTZ R10, R10, UR16, -R101.reuse ;  /* 0x000000100a0a7c23 */ /* 0x100fe40008010865 */
        /* <DEDUP_REMOVED lines=14> */
[----:B-1----:R-:W-:Y:S01]  /*5300*/  SHF.R.U32.HI R100, RZ, 0x5, R108 ;  /* 0x00000005ff647819 */ /* 0x002fe2000001166c */
[----:B--2---:R-:W-:Y:S07]  /*5310*/  ULEA UR4, UR4, UR5, 0x18 ;  /* 0x0000000504047291 */ /* 0x004fee000f8ec0ff */
[----:B------:R-:W-:Y:S01]  /*5320*/  MUFU.EX2 R247, R9 ;  /* 0x0000000900f77308 */ /* 0x000fe20000000800 */
[----:B------:R-:W-:Y:S01]  /*5330*/  FFMA.FTZ R249, R7, UR16, -R102 ;  /* 0x0000001007f97c23 */ /* 0x000fe20008010866 */
[----:B------:R-:W-:Y:S01]  /*5340*/  LOP3.LUT R100, R100, 0x3, RZ, 0xc0, !PT ;  /* 0x0000000364647812 */ /* 0x000fe200078ec0ff */
[--C-:B------:R-:W-:Y:S07]  /*5350*/  FFMA.FTZ R24, R24, UR16, -R6.reuse ;  /* 0x0000001018187c23 */ /* 0x100fee0008010806 */
[----:B------:R-:W1:Y:S01]  /*5360*/  MUFU.EX2 R224, R32 ;  /* 0x0000002000e07308 */ /* 0x000e620000000800 */
[--C-:B------:R-:W-:Y:S01]  /*5370*/  FFMA.FTZ R12, R12, UR16, -R6.reuse ;  /* 0x000000100c0c7c23 */ /* 0x100fe20008010806 */
[--C-:B------:R-:W-:Y:S01]  /*5380*/  FFMA.FTZ R13, R13, UR16, -R6.reuse ;  /* 0x000000100d0d7c23 */ /* 0x100fe20008010806 */
[--C-:B------:R-:W-:Y:S07]  /*5390*/  FFMA.FTZ R44, R44, UR16, -R6.reuse ;  /* 0x000000102c2c7c23 */ /* 0x100fee0008010806 */
[----:B------:R-:W2:Y:S01]  /*53a0*/  MUFU.EX2 R223, R33 ;  /* 0x0000002100df7308 */ /* 0x000ea20000000800 */
[--C-:B------:R-:W-:Y:S01]  /*53b0*/  FFMA.FTZ R45, R45, UR16, -R6.reuse ;  /* 0x000000102d2d7c23 */ /* 0x100fe20008010806 */
[--C-:B------:R-:W-:Y:S01]  /*53c0*/  FFMA.FTZ R40, R40, UR16, -R6.reuse ;  /* 0x0000001028287c23 */ /* 0x100fe20008010806 */
[--C-:B------:R-:W-:Y:S07]  /*53d0*/  FFMA.FTZ R41, R41, UR16, -R6.reuse ;  /* 0x0000001029297c23 */ /* 0x100fee0008010806 */
[----:B------:R-:W-:Y:S01]  /*53e0*/  MUFU.EX2 R236, R20 ;  /* 0x0000001400ec7308 */ /* 0x000fe20000000800 */
[--C-:B------:R-:W-:Y:S01]  /*53f0*/  FFMA.FTZ R56, R56, UR16, -R6.reuse ;  /* 0x0000001038387c23 */ /* 0x100fe20008010806 */
[----:B------:R-:W-:Y:S01]  /*5400*/  FFMA.FTZ R57, R57, UR16, -R6 ;  /* 0x0000001039397c23 */ /* 0x000fe20008010806 */
[----:B------:R-:W-:Y:S07]  /*5410*/  IMAD.SHL.U32 R7, R108, 0x20, RZ ;  /* 0x000000206c077824 */ /* 0x000fee00078e00ff */
[----:B------:R-:W-:Y:S01]  /*5420*/  MUFU.EX2 R240, R16 ;  /* 0x0000001000f07308 */ /* 0x000fe20000000800 */
[--C-:B------:R-:W-:Y:S01]  /*5430*/  FFMA.FTZ R34, R34, UR16, -R102.reuse ;  /* 0x0000001022227c23 */ /* 0x100fe20008010866 */
[--C-:B------:R-:W-:Y:S01]  /*5440*/  FFMA.FTZ R35, R35, UR16, -R102.reuse ;  /* 0x0000001023237c23 */ /* 0x100fe20008010866 */
[--C-:B------:R-:W-:Y:S01]  /*5450*/  FFMA.FTZ R22, R22, UR16, -R102.reuse ;  /* 0x0000001016167c23 */ /* 0x100fe20008010866 */
[----:B------:R-:W-:Y:S06]  /*5460*/  LOP3.LUT R5, R7, 0xc0, RZ, 0xc0, !PT ;  /* 0x000000c007057812 */ /* 0x000fec00078ec0ff */
[----:B------:R-:W4:Y:S01]  /*5470*/  MUFU.EX2 R222, R34 ;  /* 0x0000002200de7308 */ /* 0x000f220000000800 */
[--C-:B------:R-:W-:Y:S01]  /*5480*/  FFMA.FTZ R50, R50, UR16, -R102.reuse ;  /* 0x0000001032327c23 */ /* 0x100fe20008010866 */
[--C-:B------:R-:W-:Y:S01]  /*5490*/  FFMA.FTZ R51, R51, UR16, -R102.reuse ;  /* 0x0000001033337c23 */ /* 0x100fe20008010866 */
[--C-:B------:R-:W-:Y:S07]  /*54a0*/  FFMA.FTZ R54, R54, UR16, -R102.reuse ;  /* 0x0000001036367c23 */ /* 0x100fee0008010866 */
[----:B------:R1:W4:Y:S01]  /*54b0*/  MUFU.EX2 R221, R35 ;  /* 0x0000002300dd7308 */ /* 0x0003220000000800 */
        /* <DEDUP_REMOVED lines=13> */
[----:B------:R-:W-:Y:S01]  /*5590*/  FFMA.FTZ R58, R58, UR16, -R101 ;  /* 0x000000103a3a7c23 */ /* 0x000fe20008010865 */
[----:B------:R-:W-:Y:S07]  /*55a0*/  IMAD.WIDE.U32 R106, R204, -0x326172a9, RZ ;  /* 0xcd9e8d57cc6a7825 */ /* 0x000fee00078e00ff */
[----:B------:R-:W-:Y:S01]  /*55b0*/  MUFU.EX2 R234, R22 ;  /* 0x0000001600ea7308 */ /* 0x000fe20000000800 */
[----:B------:R-:W-:Y:S02]  /*55c0*/  UIADD3 UR33, UPT, UPT, UR30, 0x3c6ef372, URZ ;  /* 0x3c6ef3721e217890 */ /* 0x000fe4000fffe0ff */
[----:B------:R-:W-:Y:S07]  /*55d0*/  UIADD3 UR32, UPT, UPT, UR30, -0x255992d5, URZ ;  /* 0xdaa66d2b1e207890 */ /* 0x000fee000fffe0ff */
[----:B------:R-:W-:Y:S01]  /*55e0*/  MUFU.EX2 R232, R24 ;  /* 0x0000001800e87308 */ /* 0x000fe20000000800 */
[C---:B------:R-:W-:Y:S01]  /*55f0*/  IMAD.SHL.U32 R6, R108.reuse, 0x10, RZ ;  /* 0x000000106c067824 */ /* 0x040fe200078e00ff */
[----:B------:R-:W-:Y:S01]  /*5600*/  UIADD3 UR19, UPT, UPT, UR30, -0x61c88647, URZ ;  /* 0x9e3779b91e137890 */ /* 0x000fe2000fffe0ff */
[----:B------:R-:W-:Y:S07]  /*5610*/  IMAD.SHL.U32 R4, R108, 0x4, RZ ;  /* 0x000000046c047824 */ /* 0x000fee00078e00ff */
[----:B------:R-:W-:Y:S01]  /*5620*/  MUFU.EX2 R229, R27 ;  /* 0x0000001b00e57308 */ /* 0x000fe20000000800 */
[----:B------:R-:W-:Y:S01]  /*5630*/  IMAD R100, R189, 0x8, R100 ;  /* 0x00000008bd647824 */ /* 0x000fe200078e0264 */
[----:B------:R-:W-:Y:S02]  /*5640*/  LOP3.LUT R6, R6, 0x600, RZ, 0xc0, !PT ;  /* 0x0000060006067812 */ /* 0x000fe400078ec0ff */
[----:B------:R-:W-:Y:S06]  /*5650*/  LOP3.LUT R4, R5, 0x18, R4, 0xf8, !PT ;  /* 0x0000001805047812 */ /* 0x000fec00078ef804 */
[----:B------:R-:W-:Y:S01]  /*5660*/  MUFU.EX2 R244, R12 ;  /* 0x0000000c00f47308 */ /* 0x000fe20000000800 */
[----:B------:R-:W-:Y:S01]  /*5670*/  LOP3.LUT R6, R6, 0x120, R7, 0xf8, !PT ;  /* 0x0000012006067812 */ /* 0x000fe200078ef807 */
[C---:B------:R-:W-:Y:S01]  /*5680*/  IMAD.WIDE.U32 R102, R100.reuse, -0x326172a9, RZ ;  /* 0xcd9e8d5764667825 */ /* 0x040fe200078e00ff */
[----:B------:R-:W-:Y:S07]  /*5690*/  SHF.R.U32.HI R5, RZ, 0x1, R108 ;  /* 0x00000001ff057819 */ /* 0x000fee000001166c */
[----:B------:R-:W-:Y:S01]  /*56a0*/  MUFU.EX2 R243, R13 ;  /* 0x0000000d00f37308 */ /* 0x000fe20000000800 */
[----:B------:R-:W-:Y:S01]  /*56b0*/  VIADD R7, R100, 0x4 ;  /* 0x0000000464077836 */ /* 0x000fe20000000000 */
[----:B------:R-:W-:Y:S08]  /*56c0*/  LOP3.LUT R5, R4, 0x8, R5, 0x78, !PT ;  /* 0x0000000804057812 */ /* 0x000ff000078e7805 */
[----:B------:R-:W-:Y:S01]  /*56d0*/  MUFU.EX2 R249, R249 ;  /* 0x000000f900f97308 */ /* 0x000fe20000000800 */
[----:B------:R-:W-:Y:S01]  /*56e0*/  LOP3.LUT R4, R197, UR30, R103, 0x96, !PT ;  /* 0x0000001ec5047c12 */ /* 0x000fe2000f8e9667 */
[----:B------:R-:W-:Y:S01]  /*56f0*/  IMAD.WIDE.U32 R100, R7, -0x326172a9, RZ ;  /* 0xcd9e8d5707647825 */ /* 0x000fe200078e00ff */
[C---:B------:R-:W-:Y:S07]  /*5700*/  LOP3.LUT R104, R102.reuse, UR19, R121, 0x96, !PT ;  /* 0x0000001366687c12 */ /* 0x040fee000f8e9679 */
        /* <DEDUP_REMOVED lines=11> */
[----:B------:R-:W-:Y:S07]  /*57c0*/  LOP3.LUT R5, R6, R5, RZ, 0xfc, !PT ;  /* 0x0000000506057212 */ /* 0x000fee00078efcff */
[----:B------:R-:W-:Y:S01]  /*57d0*/  MUFU.EX2 R220, R36 ;  /* 0x0000002400dc7308 */ /* 0x000fe20000000800 */
[----:B------:R-:W-:Y:S01]  /*57e0*/  UIADD3 UR19, UPT, UPT, UR31, 0x76cf5d0a, URZ ;  /* 0x76cf5d0a1f137890 */ /* 0x000fe2000fffe0ff */
[----:B------:R-:W-:Y:S08]  /*57f0*/  IMAD.WIDE.U32 R134, R134, -0x2daee0ad, RZ ;  /* 0xd2511f5386867825 */ /* 0x000ff000078e00ff */
        /* <DEDUP_REMOVED lines=12> */
[C---:B------:R-:W-:Y:S05]  /*58c0*/  LOP3.LUT R122, R114.reuse, UR19, R135, 0x96, !PT ;  /* 0x00000013727a7c12 */ /* 0x040fea000f8e9687 */
[----:B------:R-:W-:Y:S01]  /*58d0*/  MUFU.EX2 R110, R110 ;  /* 0x0000006e006e7308 */ /* 0x000fe20000000800 */
[----:B------:R-:W-:Y:S01]  /*58e0*/  LOP3.LUT R114, R114, UR19, R101, 0x96, !PT ;  /* 0x0000001372727c12 */ /* 0x000fe2000f8e9665 */
[----:B------:R-:W-:Y:S01]  /*58f0*/  UIADD3 UR19, UPT, UPT, UR31, 0x32370b8f, URZ ;  /* 0x32370b8f1f137890 */ /* 0x000fe2000fffe0ff */
[----:B------:R-:W-:Y:S07]  /*5900*/  IMAD.WIDE.U32 R128, R128, -0x326172a9, RZ ;  /* 0xcd9e8d5780807825 */ /* 0x000fee00078e00ff */
        /* <DEDUP_REMOVED lines=18> */
[C---:B------:R-:W-:Y:S01]  /*5a30*/  LOP3.LUT R120, R116.reuse, UR32, R123, 0x96, !PT ;  /* 0x0000002074787c12 */ /* 0x040fe2000f8e967b */
[----:B------:R-:W-:Y:S01]  /*5a40*/  UIADD3 UR33, UPT, UPT, UR30, 0x1715609d, URZ ;  /* 0x1715609d1e217890 */ /* 0x000fe2000fffe0ff */
[----:B------:R-:W-:Y:S01]  /*5a50*/  LOP3.LUT R116, R116, UR32, R115, 0x96, !PT ;  /* 0x0000002074747c12 */ /* 0x000fe2000f8e9673 */
[----:B------:R-:W-:Y:S01]  /*5a60*/  IMAD.WIDE.U32 R106, R6, -0x2daee0ad, RZ ;  /* 0xd2511f53066a7825 */ /* 0x000fe200078e00ff */
[----:B------:R-:W-:Y:S01]  /*5a70*/  LOP3.LUT R6, R102, UR19, R131, 0x96, !PT ;  /* 0x0000001366067c12 */ /* 0x000fe2000f8e9683 */
[----:B------:R-:W-:Y:S02]  /*5a80*/  UIADD3 UR32, UPT, UPT, UR30, 0x78dde6e4, URZ ;  /* 0x78dde6e41e207890 */ /* 0x000fe4000fffe0ff */
        /* <DEDUP_REMOVED lines=35> */
[----:B------:R-:W-:Y:S01]  /*5cc0*/  LOP3.LUT R6, R128, UR33, R103, 0x96, !PT ;  /* 0x0000002180067c12 */ /* 0x000fe2000f8e9667 */
[----:B------:R-:W-:Y:S01]  /*5cd0*/  MUFU.EX2 R132, R49 ;  /* 0x0000003100847308 */ /* 0x000fe20000000800 */
[----:B------:R-:W-:Y:S01]  /*5ce0*/  PRMT R117, R126, 0x7771, RZ ;  /* 0x000077717e757816 */ /* 0x000fe200000000ff */
[----:B------:R-:W-:Y:S01]  /*5cf0*/  IMAD.WIDE.U32 R100, R100, -0x326172a9, RZ ;  /* 0xcd9e8d5764647825 */ /* 0x000fe200078e00ff */
[----:B------:R-:W-:Y:S02]  /*5d00*/  LOP3.LUT R4, R114, UR32, R123, 0x96, !PT ;  /* 0x0000002072047c12 */ /* 0x000fe4000f8e967b */
[----:B------:R-:W-:Y:S01]  /*5d10*/  PRMT R113, R126, 0x7772, RZ ;  /* 0x000077727e717816 */ /* 0x000fe200000000ff */
[----:B------:R-:W-:Y:S01]  /*5d20*/  IMAD.WIDE.U32 R128, R30, -0x2daee0ad, RZ ;  /* 0xd2511f531e807825 */ /* 0x000fe200078e00ff */
[----:B------:R-:W-:Y:S02]  /*5d30*/  LOP3.LUT R114, R122, UR33, R101, 0x96, !PT ;  /* 0x000000217a727c12 */ /* 0x000fe4000f8e9665 */
[----:B------:R-:W-:Y:S01]  /*5d40*/  PRMT R111, R126, 0x7773, RZ ;  /* 0x000077737e6f7816 */ /* 0x000fe200000000ff */
[----:B------:R-:W-:Y:S01]  /*5d50*/  IMAD.WIDE.U32 R122, R7, -0x2daee0ad, RZ ;  /* 0xd2511f53077a7825 */ /* 0x000fe200078e00ff */
[----:B------:R-:W-:Y:S02]  /*5d60*/  LOP3.LUT R103, R118, UR29, R129, 0x96, !PT ;  /* 0x0000001d76677c12 */ /* 0x000fe4000f8e9681 */
[----:B------:R-:W-:Y:S01]  /*5d70*/  LOP3.LUT R30, R128, UR19, R127, 0x96, !PT ;  /* 0x00000013801e7c12 */ /* 0x000fe2000f8e967f */
[----:B------:R-:W-:Y:S01]  /*5d80*/  IMAD.WIDE.U32 R128, R107, -0x2daee0ad, RZ ;  /* 0xd2511f536b807825 */ /* 0x000fe200078e00ff */
[----:B------:R-:W-:Y:S01]  /*5d90*/  PRMT R118, R126, 0x7770, RZ ;  /* 0x000077707e767816 */ /* 0x000fe200000000ff */
[----:B------:R-:W-:Y:S01]  /*5da0*/  MUFU.EX2 R127, R64 ;  /* 0x00000040007f7308 */ /* 0x000fe20000000800 */
[----:B------:R-:W-:Y:S01]  /*5db0*/  PRMT R115, R122, 0x7770, RZ ;  /* 0x000077707a737816 */ /* 0x000fe200000000ff */
[----:B---3--:R-:W-:Y:S01]  /*5dc0*/  IMAD.WIDE.U32 R28, R103, -0x326172a9, RZ ;  /* 0xcd9e8d57671c7825 */ /* 0x008fe200078e00ff */
[----:B------:R-:W-:Y:S07]  /*5dd0*/  LOP3.LUT R7, R128, UR19, R123, 0x96, !PT ;  /* 0x0000001380077c12 */ /* 0x000fee000f8e967b */
[----:B------:R3:W-:Y:S01]  /*5de0*/  MUFU.EX2 R126, R65 ;  /* 0x00000041007e7308 */ /* 0x0007e20000000800 */
[----:B------:R-:W-:Y:S01]  /*5df0*/  PRMT R107, R122, 0x7771, RZ ;  /* 0x000077717a6b7816 */ /* 0x000fe200000000ff */
[----:B-1----:R-:W-:Y:S01]  /*5e00*/  IMAD.WIDE.U32 R34, R4, -0x2daee0ad, RZ ;  /* 0xd2511f5304227825 */ /* 0x002fe200078e00ff */
[C---:B------:R-:W-:Y:S07]  /*5e10*/  PRMT R33, R122.reuse, 0x7772, RZ ;  /* 0x000077727a217816 */ /* 0x040fee00000000ff */
[----:B------:R-:W-:Y:S01]  /*5e20*/  MUFU.EX2 R128, R53 ;  /* 0x0000003500807308 */ /* 0x000fe20000000800 */
[----:B------:R-:W-:Y:S01]  /*5e30*/  PRMT R32, R122, 0x7773, RZ ;  /* 0x000077737a207816 */ /* 0x000fe200000000ff */
[----:B------:R-:W-:Y:S01]  /*5e40*/  IMAD.WIDE.U32 R122, R105, -0x2daee0ad, RZ ;  /* 0xd2511f53697a7825 */ /* 0x000fe200078e00ff */
[----:B------:R-:W-:Y:S02]  /*5e50*/  ISETP.LE.U32.AND P2, PT, R118, UR11, PT ;  /* 0x0000000b76007c0c */ /* 0x000fe4000bf43070 */
[----:B------:R-:W-:Y:S01]  /*5e60*/  ISETP.GT.U32.AND P1, PT, R117, UR11, PT ;  /* 0x0000000b75007c0c */ /* 0x000fe2000bf24070 */
[----:B------:R-:W-:Y:S01]  /*5e70*/  IMAD.WIDE.U32 R118, R6, -0x2daee0ad, RZ ;  /* 0xd2511f5306767825 */ /* 0x000fe200078e00ff */
[----:B------:R-:W-:Y:S03]  /*5e80*/  ISETP.LE.U32.AND P6, PT, R115, UR11, PT ;  /* 0x0000000b73007c0c */ /* 0x000fe6000bfc3070 */
[----:B------:R-:W-:Y:S01]  /*5e90*/  MUFU.EX2 R117, R58 ;  /* 0x0000003a00757308 */ /* 0x000fe20000000800 */
[----:B------:R-:W-:Y:S01]  /*5ea0*/  ISETP.GT.U32.AND P4, PT, R113, UR11, PT ;  /* 0x0000000b71007c0c */ /* 0x000fe2000bf84070 */
[----:B------:R-:W-:Y:S01]  /*5eb0*/  IMAD.WIDE.U32 R114, R114, -0x2daee0ad, RZ ;  /* 0xd2511f5372727825 */ /* 0x000fe200078e00ff */
[----:B------:R-:W-:Y:S02]  /*5ec0*/  LOP3.LUT R6, R122, UR19, R119, 0x96, !PT ;  /* 0x000000137a067c12 */ /* 0x000fe4000f8e9677 */
[----:B------:R-:W-:Y:S05]  /*5ed0*/  ISETP.GT.U32.AND P3, PT, R111, UR11, PT ;  /* 0x0000000b6f007c0c */ /* 0x000fea000bf64070 */
[----:B------:R-:W-:Y:S01]  /*5ee0*/  MUFU.EX2 R119, R60 ;  /* 0x0000003c00777308 */ /* 0x000fe20000000800 */
[----:B------:R-:W-:Y:S01]  /*5ef0*/  ISETP.GT.U32.AND P0, PT, R33, UR11, PT ;  /* 0x0000000b21007c0c */ /* 0x000fe2000bf04070 */
[----:B------:R-:W-:Y:S01]  /*5f00*/  @!P2 FADD.FTZ R224, -R224, -RZ ;  /* 0x800000ffe0e0a221 */ /* 0x000fe20000010100 */
[----:B------:R-:W-:Y:S01]  /*5f10*/  LOP3.LUT R33, R120, UR29, R123, 0x96, !PT ;  /* 0x0000001d78217c12 */ /* 0x000fe2000f8e967b */
[----:B--2---:R-:W-:Y:S01]  /*5f20*/  @P1 FADD.FTZ R223, -R223, -RZ ;  /* 0x800000ffdfdf1221 */ /* 0x004fe20000010100 */
[----:B------:R-:W-:Y:S05]  /*5f30*/  ISETP.GT.U32.AND P2, PT, R32, UR11, PT ;  /* 0x0000000b20007c0c */ /* 0x000fea000bf44070 */
[----:B------:R-:W1:Y:S01]  /*5f40*/  MUFU.EX2 R123, R67 ;  /* 0x00000043007b7308 */ /* 0x000e620000000800 */
[----:B------:R-:W-:Y:S01]  /*5f50*/  LOP3.LUT R32, R116, UR29, R35, 0x96, !PT ;  /* 0x0000001d74207c12 */ /* 0x000fe2000f8e9623 */
[----:B----4-:R-:W-:Y:S01]  /*5f60*/  @P4 FADD.FTZ R222, -R222, -RZ ;  /* 0x800000ffdede4221 */ /* 0x010fe20000010100 */
[----:B------:R-:W-:Y:S01]  /*5f70*/  LOP3.LUT R4, R34, UR19, R115, 0x96, !PT ;  /* 0x0000001322047c12 */ /* 0x000fe2000f8e9673 */
[----:B------:R-:W-:Y:S01]  /*5f80*/  UIADD3 UR19, UPT, UPT, UR30, -0x4ab325aa, URZ ;  /* 0xb54cda561e137890 */ /* 0x000fe2000fffe0ff */
[C---:B---3--:R-:W-:Y:S05]  /*5f90*/  PRMT R65, R114.reuse, 0x7770, RZ ;  /* 0x0000777072417816 */ /* 0x048fea00000000ff */
[----:B------:R-:W-:Y:S01]  /*5fa0*/  MUFU.EX2 R115, R63 ;  /* 0x0000003f00737308 */ /* 0x000fe20000000800 */
[C---:B------:R-:W-:Y:S01]  /*5fb0*/  PRMT R64, R114.reuse, 0x7771, RZ ;  /* 0x0000777172407816 */ /* 0x040fe200000000ff */
[----:B------:R-:W-:Y:S01]  /*5fc0*/  @P3 FADD.FTZ R221, -R221, -RZ ;  /* 0x800000ffdddd3221 */ /* 0x000fe20000010100 */
[C---:B------:R-:W-:Y:S01]  /*5fd0*/  PRMT R35, R114.reuse, 0x7772, RZ ;  /* 0x0000777272237816 */ /* 0x040fe200000000ff */
[----:B------:R-:W-:Y:S01]  /*5fe0*/  IMAD.WIDE.U32 R18, R33, -0x326172a9, RZ ;  /* 0xcd9e8d5721127825 */ /* 0x000fe200078e00ff */
[----:B------:R-:W-:Y:S05]  /*5ff0*/  PRMT R34, R114, 0x7773, RZ ;  /* 0x0000777372227816 */ /* 0x000fea00000000ff */
[----:B------:R-:W2:Y:S01]  /*6000*/  MUFU.EX2 R122, R66 ;  /* 0x00000042007a7308 */ /* 0x000ea20000000800 */
[----:B------:R-:W-:Y:S01]  /*6010*/  LOP3.LUT R114, R30, 0xff, RZ, 0xc0, !PT ;  /* 0x000000ff1e727812 */ /* 0x000fe200078ec0ff */
[----:B-1----:R-:W-:Y:S01]  /*6020*/  @P2 FADD.FTZ R123, -R123, -RZ ;  /* 0x800000ff7b7b2221 */ /* 0x002fe20000010100 */
[----:B------:R-:W-:Y:S01]  /*6030*/  PRMT R113, R118, 0x7770, RZ ;  /* 0x0000777076717816 */ /* 0x000fe200000000ff */
[----:B------:R-:W-:Y:S01]  /*6040*/  @!P6 FADD.FTZ R127, -R127, -RZ ;  /* 0x800000ff7f7fe221 */ /* 0x000fe20000010100 */
[----:B------:R-:W-:Y:S01]  /*6050*/  ISETP.LE.U32.AND P1, PT, R114, UR11, PT ;  /* 0x0000000b72007c0c */ /* 0x000fe2000bf23070 */
[----:B------:R-:W-:Y:S01]  /*6060*/  IMAD.WIDE.U32 R32, R32, -0x326172a9, RZ ;  /* 0xcd9e8d5720207825 */ /* 0x000fe200078e00ff */
[----:B------:R-:W-:Y:S03]  /*6070*/  ISETP.LE.U32.AND P3, PT, R113, UR11, PT ;  /* 0x0000000b71007c0c */ /* 0x000fe6000bf63070 */
[----:B------:R-:W-:Y:S01]  /*6080*/  MUFU.EX2 R114, R62 ;  /* 0x0000003e00727308 */ /* 0x000fe20000000800 */
[----:B------:R-:W-:Y:S02]  /*6090*/  PRMT R105, R118, 0x7773, RZ ;  /* 0x0000777376697816 */ /* 0x000fe400000000ff */
[----:B------:R-:W-:Y:S07]  /*60a0*/  LOP3.LUT R20, R7, 0xff, RZ, 0xc0, !PT ;  /* 0x000000ff07147812 */ /* 0x000fee00078ec0ff */
[----:B------:R-:W-:Y:S01]  /*60b0*/  MUFU.EX2 R116, R59 ;  /* 0x0000003b00747308 */ /* 0x000fe20000000800 */
[----:B------:R-:W-:Y:S01]  /*60c0*/  LOP3.LUT R101, R124, UR29, R129, 0x96, !PT ;  /* 0x0000001d7c657c12 */ /* 0x000fe2000f8e9681 */
[----:B--2---:R-:W-:Y:S01]  /*60d0*/  @P0 FADD.FTZ R122, -R122, -RZ ;  /* 0x800000ff7a7a0221 */ /* 0x004fe20000010100 */
[----:B------:R-:W-:Y:S07]  /*60e0*/  SHF.R.U32.HI R66, RZ, 0x18, R30 ;  /* 0x00000018ff427819 */ /* 0x000fee000001161e */
[----:B------:R-:W-:Y:S01]  /*60f0*/  MUFU.EX2 R124, R55 ;  /* 0x00000037007c7308 */ /* 0x000fe20000000800 */
[----:B------:R-:W-:Y:S01]  /*6100*/  ISETP.GT.U32.AND P0, PT, R105, UR11, PT ;  /* 0x0000000b69007c0c */ /* 0x000fe2000bf04070 */
[----:B------:R-:W-:Y:S01]  /*6110*/  @!P1 FADD.FTZ R236, -R236, -RZ ;  /* 0x800000ffecec9221 */ /* 0x000fe20000010100 */
[----:B------:R-:W-:Y:S01]  /*6120*/  ISETP.LE.U32.AND P4, PT, R66, UR11, PT ;  /* 0x0000000b42007c0c */ /* 0x000fe2000bf83070 */
[----:B------:R-:W-:Y:S01]  /*6130*/  @!P3 FADD.FTZ R228, -R228, -RZ ;  /* 0x800000ffe4e4b221 */ /* 0x000fe20000010100 */
[----:B------:R-:W-:Y:S05]  /*6140*/  ISETP.LE.U32.AND P2, PT, R20, UR11, PT ;  /* 0x0000000b14007c0c */ /* 0x000fea000bf43070 */
[----:B------:R-:W1:Y:S01]  /*6150*/  MUFU.EX2 R129, R52 ;  /* 0x0000003400817308 */ /* 0x000e620000000800 */
[----:B------:R-:W-:Y:S02]  /*6160*/  SHF.R.U32.HI R20, RZ, 0x18, R7 ;  /* 0x00000018ff147819 */ /* 0x000fe40000011607 */
[----:B------:R-:W-:Y:S07]  /*6170*/  ISETP.GT.U32.AND P5, PT, R107, UR11, PT ;  /* 0x0000000b6b007c0c */ /* 0x000fee000bfa4070 */
[----:B------:R-:W-:Y:S01]  /*6180*/  MUFU.EX2 R120, R57 ;  /* 0x0000003900787308 */ /* 0x000fe20000000800 */
[----:B------:R-:W-:Y:S02]  /*6190*/  ISETP.LE.U32.AND P1, PT, R20, UR11, PT ;  /* 0x0000000b14007c0c */ /* 0x000fe4000bf23070 */
[C---:B------:R-:W-:Y:S01]  /*61a0*/  PRMT R111, R118.reuse, 0x7771, RZ ;  /* 0x00007771766f7816 */ /* 0x040fe200000000ff */
[----:B------:R-:W-:Y:S01]  /*61b0*/  @P0 FADD.FTZ R225, -R225, -RZ ;  /* 0x800000ffe1e10221 */ /* 0x000fe20000010100 */
[----:B------:R-:W-:Y:S01]  /*61c0*/  PRMT R107, R118, 0x7772, RZ ;  /* 0x00007772766b7816 */ /* 0x000fe200000000ff */
[----:B------:R-:W-:Y:S01]  /*61d0*/  @!P4 FADD.FTZ R233, -R233, -RZ ;  /* 0x800000ffe9e9c221 */ /* 0x000fe20000010100 */
[----:B------:R-:W-:Y:S03]  /*61e0*/  ISETP.LE.U32.AND P4, PT, R65, UR11, PT ;  /* 0x0000000b41007c0c */ /* 0x000fe6000bf83070 */
[----:B------:R-:W2:Y:S01]  /*61f0*/  MUFU.EX2 R118, R61 ;  /* 0x0000003d00767308 */ /* 0x000ea20000000800 */
[----:B------:R-:W-:Y:S01]  /*6200*/  ISETP.GT.U32.AND P3, PT, R64, UR11, PT ;  /* 0x0000000b40007c0c */ /* 0x000fe2000bf64070 */
[----:B-1----:R-:W-:Y:S01]  /*6210*/  @!P2 FADD.FTZ R129, -R129, -RZ ;  /* 0x800000ff8181a221 */ /* 0x002fe20000010100 */
[----:B------:R-:W-:Y:S01]  /*6220*/  PRMT R66, R28, 0x7770, RZ ;  /* 0x000077701c427816 */ /* 0x000fe200000000ff */
[----:B------:R-:W-:Y:S01]  /*6230*/  @P5 FADD.FTZ R126, -R126, -RZ ;  /* 0x800000ff7e7e5221 */ /* 0x000fe20000010100 */
[----:B------:R-:W-:Y:S01]  /*6240*/  PRMT R65, R28, 0x7771, RZ ;  /* 0x000077711c417816 */ /* 0x000fe200000000ff */
[----:B------:R-:W-:Y:S01]  /*6250*/  @!P1 FADD.FTZ R124, -R124, -RZ ;  /* 0x800000ff7c7c9221 */ /* 0x000fe20000010100 */
[----:B------:R-:W-:Y:S02]  /*6260*/  ISETP.LE.U32.AND P0, PT, R66, UR11, PT ;  /* 0x0000000b42007c0c */ /* 0x000fe4000bf03070 */
[----:B------:R-:W-:Y:S02]  /*6270*/  PRMT R52, R28, 0x7772, RZ ;  /* 0x000077721c347816 */ /* 0x000fe400000000ff */
[----:B------:R-:W-:Y:S01]  /*6280*/  PRMT R16, R30, 0x7632, R16 ;  /* 0x000076321e107816 */ /* 0x000fe20000000010 */
[----:B------:R-:W-:Y:S01]  /*6290*/  @!P4 FADD.FTZ R119, -R119, -RZ ;  /* 0x800000ff7777c221 */ /* 0x000fe20000010100 */
[----:B------:R-:W-:Y:S01]  /*62a0*/  ISETP.GT.U32.AND P2, PT, R65, UR11, PT ;  /* 0x0000000b41007c0c */ /* 0x000fe2000bf44070 */
[----:B--2---:R-:W-:Y:S01]  /*62b0*/  @P3 FADD.FTZ R118, -R118, -RZ ;  /* 0x800000ff76763221 */ /* 0x004fe20000010100 */
[----:B------:R-:W-:Y:S02]  /*62c0*/  LOP3.LUT R20, R106, UR19, R29, 0x96, !PT ;  /* 0x000000136a147c12 */ /* 0x000fe4000f8e961d */
[----:B------:R-:W-:Y:S02]  /*62d0*/  PRMT R29, R28, 0x7773, RZ ;  /* 0x000077731c1d7816 */ /* 0x000fe400000000ff */
[----:B------:R-:W-:Y:S01]  /*62e0*/  ISETP.GT.U32.AND P1, PT, R52, UR11, PT ;  /* 0x0000000b34007c0c */ /* 0x000fe2000bf24070 */
[----:B------:R-:W-:Y:S01]  /*62f0*/  @!P0 FADD.FTZ R240, -R240, -RZ ;  /* 0x800000fff0f08221 */ /* 0x000fe20000010100 */
[----:B------:R-:W-:Y:S02]  /*6300*/  LOP3.LUT R16, R16, 0xff, RZ, 0xc0, !PT ;  /* 0x000000ff10107812 */ /* 0x000fe400078ec0ff */
[----:B------:R-:W-:Y:S01]  /*6310*/  ISETP.GT.U32.AND P5, PT, R107, UR11, PT ;  /* 0x0000000b6b007c0c */ /* 0x000fe2000bfa4070 */
[----:B------:R-:W-:Y:S01]  /*6320*/  IMAD.WIDE.U32 R106, R101, -0x326172a9, RZ ;  /* 0xcd9e8d57656a7825 */ /* 0x000fe200078e00ff */
[----:B------:R-:W-:Y:S02]  /*6330*/  ISETP.GT.U32.AND P4, PT, R29, UR11, PT ;  /* 0x0000000b1d007c0c */ /* 0x000fe4000bf84070 */
[----:B------:R-:W-:Y:S01]  /*6340*/  ISETP.LE.U32.AND P3, PT, R16, UR11, PT ;  /* 0x0000000b10007c0c */ /* 0x000fe2000bf63070 */
[----:B------:R-:W-:Y:S01]  /*6350*/  @P2 FADD.FTZ R239, -R239, -RZ ;  /* 0x800000ffefef2221 */ /* 0x000fe20000010100 */
[----:B------:R-:W-:Y:S02]  /*6360*/  LOP3.LUT R16, R6, 0xff, RZ, 0xc0, !PT ;  /* 0x000000ff06107812 */ /* 0x000fe400078ec0ff */
[----:B------:R-:W-:Y:S01]  /*6370*/  SHF.R.U32.HI R17, RZ, 0x18, R6 ;  /* 0x00000018ff117819 */ /* 0x000fe20000011606 */
[----:B------:R-:W-:Y:S01]  /*6380*/  @P1 FADD.FTZ R238, -R238, -RZ ;  /* 0x800000ffeeee1221 */ /* 0x000fe20000010100 */
[----:B------:R-:W-:Y:S02]  /*6390*/  ISETP.LE.U32.AND P0, PT, R16, UR11, PT ;  /* 0x0000000b10007c0c */ /* 0x000fe4000bf03070 */
[----:B------:R-:W-:Y:S01]  /*63a0*/  PRMT R60, R106, 0x7770, RZ ;  /* 0x000077706a3c7816 */ /* 0x000fe200000000ff */
[----:B------:R-:W-:Y:S01]  /*63b0*/  @P5 FADD.FTZ R226, -R226, -RZ ;  /* 0x800000ffe2e25221 */ /* 0x000fe20000010100 */
[----:B------:R-:W-:Y:S01]  /*63c0*/  ISETP.LE.U32.AND P2, PT, R17, UR11, PT ;  /* 0x0000000b11007c0c */ /* 0x000fe2000bf43070 */
[----:B------:R-:W-:Y:S01]  /*63d0*/  @P4 FADD.FTZ R237, -R237, -RZ ;  /* 0x800000ffeded4221 */ /* 0x000fe20000010100 */
[----:B------:R-:W-:Y:S01]  /*63e0*/  PRMT R55, R106, 0x7771, RZ ;  /* 0x000077716a377816 */ /* 0x000fe200000000ff */
[----:B------:R-:W-:Y:S01]  /*63f0*/  @!P3 FADD.FTZ R234, -R234, -RZ ;  /* 0x800000ffeaeab221 */ /* 0x000fe20000010100 */
[----:B------:R-:W-:Y:S02]  /*6400*/  PRMT R31, R106, 0x7772, RZ ;  /* 0x000077726a1f7816 */ /* 0x000fe400000000ff */
[----:B------:R-:W-:Y:S02]  /*6410*/  ISETP.LE.U32.AND P1, PT, R60, UR11, PT ;  /* 0x0000000b3c007c0c */ /* 0x000fe4000bf23070 */
[----:B------:R-:W-:Y:S01]  /*6420*/  PRMT R16, R7, 0x7632, R16 ;  /* 0x0000763207107816 */ /* 0x000fe20000000010 */
[----:B------:R-:W-:Y:S01]  /*6430*/  @!P0 FADD.FTZ R232, -R232, -RZ ;  /* 0x800000ffe8e88221 */ /* 0x000fe20000010100 */
[----:B------:R-:W-:Y:S02]  /*6440*/  ISETP.GT.U32.AND P4, PT, R55, UR11, PT ;  /* 0x0000000b37007c0c */ /* 0x000fe4000bf84070 */
[----:B------:R-:W-:Y:S01]  /*6450*/  ISETP.GT.U32.AND P3, PT, R31, UR11, PT ;  /* 0x0000000b1f007c0c */ /* 0x000fe2000bf64070 */
[----:B------:R-:W-:Y:S01]  /*6460*/  @!P2 FADD.FTZ R229, -R229, -RZ ;  /* 0x800000ffe5e5a221 */ /* 0x000fe20000010100 */
[----:B------:R-:W-:Y:S02]  /*6470*/  PRMT R28, R106, 0x7773, RZ ;  /* 0x000077736a1c7816 */ /* 0x000fe400000000ff */
[----:B------:R-:W-:Y:S02]  /*6480*/  LOP3.LUT R16, R16, 0xff, RZ, 0xc0, !PT ;  /* 0x000000ff10107812 */ /* 0x000fe400078ec0ff */
[----:B------:R-:W-:Y:S01]  /*6490*/  ISETP.GT.U32.AND P0, PT, R28, UR11, PT ;  /* 0x0000000b1c007c0c */ /* 0x000fe2000bf04070 */
[----:B------:R-:W-:Y:S01]  /*64a0*/  @!P1 FADD.FTZ R133, -R133, -RZ ;  /* 0x800000ff85859221 */ /* 0x000fe20000010100 */
[----:B------:R-:W-:Y:S02]  /*64b0*/  SHF.R.U32.HI R31, RZ, 0x18, R20 ;  /* 0x00000018ff1f7819 */ /* 0x000fe40000011614 */
[----:B------:R-:W-:Y:S01]  /*64c0*/  ISETP.LE.U32.AND P2, PT, R16, UR11, PT ;  /* 0x0000000b10007c0c */ /* 0x000fe2000bf43070 */
[----:B------:R-:W-:Y:S01]  /*64d0*/  @P4 FADD.FTZ R132, -R132, -RZ ;  /* 0x800000ff84844221 */ /* 0x000fe20000010100 */
[----:B------:R-:W-:Y:S01]  /*64e0*/  LOP3.LUT R16, R102, UR19, R19, 0x96, !PT ;  /* 0x0000001366107c12 */ /* 0x000fe2000f8e9613 */
[----:B------:R-:W-:Y:S01]  /*64f0*/  @P3 FADD.FTZ R131, -R131, -RZ ;  /* 0x800000ff83833221 */ /* 0x000fe20000010100 */
[C---:B------:R-:W-:Y:S02]  /*6500*/  PRMT R29, R18.reuse, 0x7770, RZ ;  /* 0x00007770121d7816 */ /* 0x040fe400000000ff */
[C---:B------:R-:W-:Y:S02]  /*6510*/  PRMT R28, R18.reuse, 0x7771, RZ ;  /* 0x00007771121c7816 */ /* 0x040fe400000000ff */
[----:B------:R-:W-:Y:S01]  /*6520*/  PRMT R27, R18, 0x7772, RZ ;  /* 0x00007772121b7816 */ /* 0x000fe200000000ff */
[----:B------:R-:W-:Y:S01]  /*6530*/  @P0 FADD.FTZ R130, -R130, -RZ ;  /* 0x800000ff82820221 */ /* 0x000fe20000010100 */
[----:B------:R-:W-:Y:S02]  /*6540*/  PRMT R24, R18, 0x7773, RZ ;  /* 0x0000777312187816 */ /* 0x000fe400000000ff */
[C---:B------:R-:W-:Y:S01]  /*6550*/  PRMT R22, R32.reuse, 0x7770, RZ ;  /* 0x0000777020167816 */ /* 0x040fe200000000ff */
[----:B------:R-:W-:Y:S01]  /*6560*/  @!P2 FADD.FTZ R125, -R125, -RZ ;  /* 0x800000ff7d7da221 */ /* 0x000fe20000010100 */
[C---:B------:R-:W-:Y:S02]  /*6570*/  PRMT R19, R32.reuse, 0x7771, RZ ;  /* 0x0000777120137816 */ /* 0x040fe400000000ff */
[C---:B------:R-:W-:Y:S02]  /*6580*/  PRMT R18, R32.reuse, 0x7772, RZ ;  /* 0x0000777220127816 */ /* 0x040fe400000000ff */
[----:B------:R-:W-:Y:S02]  /*6590*/  PRMT R17, R32, 0x7773, RZ ;  /* 0x0000777320117816 */ /* 0x000fe400000000ff */
[----:B------:R-:W-:Y:S02]  /*65a0*/  LOP3.LUT R32, R20, 0xff, RZ, 0xc0, !PT ;  /* 0x000000ff14207812 */ /* 0x000fe400078ec0ff */
[----:B------:R-:W-:Y:S02]  /*65b0*/  ISETP.LE.U32.AND P1, PT, R31, UR11, PT ;  /* 0x0000000b1f007c0c */ /* 0x000fe4000bf23070 */
[----:B------:R-:W-:Y:S02]  /*65c0*/  ISETP.LE.U32.AND P4, PT, R32, UR11, PT ;  /* 0x0000000b20007c0c */ /* 0x000fe4000bf83070 */
[----:B------:R-:W-:Y:S02]  /*65d0*/  ISETP.LE.U32.AND P3, PT, R29, UR11, PT ;  /* 0x0000000b1d007c0c */ /* 0x000fe4000bf63070 */
[----:B------:R-:W-:Y:S02]  /*65e0*/  LOP3.LUT R30, R30, 0xffff, RZ, 0xc0, !PT ;  /* 0x0000ffff1e1e7812 */ /* 0x000fe400078ec0ff */
[----:B------:R-:W-:Y:S02]  /*65f0*/  ISETP.GT.U32.AND P0, PT, R28, UR11, PT ;  /* 0x0000000b1c007c0c */ /* 0x000fe4000bf04070 */
[----:B------:R-:W-:Y:S02]  /*6600*/  SHF.R.U32.HI R12, RZ, 0x8, R30 ;  /* 0x00000008ff0c7819 */ /* 0x000fe4000001161e */
[----:B------:R-:W-:Y:S01]  /*6610*/  PRMT R13, R6, 0x7632, R13 ;  /* 0x00007632060d7816 */ /* 0x000fe2000000000d */
[----:B------:R-:W-:Y:S01]  /*6620*/  @!P1 FADD.FTZ R249, -R249, -RZ ;  /* 0x800000fff9f99221 */ /* 0x000fe20000010100 */
[----:B------:R-:W-:Y:S01]  /*6630*/  ISETP.GT.U32.AND P1, PT, R24, UR11, PT ;  /* 0x0000000b18007c0c */ /* 0x000fe2000bf24070 */
[----:B------:R-:W-:Y:S01]  /*6640*/  @!P4 FADD.FTZ R112, -R112, -RZ ;  /* 0x800000ff7070c221 */ /* 0x000fe20000010100 */
[----:B------:R-:W-:Y:S01]  /*6650*/  LOP3.LUT R12, R12, 0xffff, RZ, 0xc0, !PT ;  /* 0x0000ffff0c0c7812 */ /* 0x000fe200078ec0ff */
[----:B------:R-:W-:Y:S01]  /*6660*/  @!P3 FADD.FTZ R244, -R244, -RZ ;  /* 0x800000fff4f4b221 */ /* 0x000fe20000010100 */
[----:B------:R-:W-:Y:S02]  /*6670*/  LOP3.LUT R13, R13, 0xff, RZ, 0xc0, !PT ;  /* 0x000000ff0d0d7812 */ /* 0x000fe400078ec0ff */
        /* <DEDUP_REMOVED lines=9> */
[----:B------:R-:W-:Y:S01]  /*6710*/  LOP3.LUT R12, R4, 0xff, RZ, 0xc0, !PT ;  /* 0x000000ff040c7812 */ /* 0x000fe200078ec0ff */
[----:B------:R-:W-:Y:S01]  /*6720*/  @!P4 FADD.FTZ R235, -R235, -RZ ;  /* 0x800000ffebebc221 */ /* 0x000fe20000010100 */
[----:B------:R-:W-:Y:S01]  /*6730*/  ISETP.LE.U32.AND P1, PT, R13, UR11, PT ;  /* 0x0000000b0d007c0c */ /* 0x000fe2000bf23070 */
[----:B------:R-:W-:Y:S01]  /*6740*/  @!P3 FADD.FTZ R230, -R230, -RZ ;  /* 0x800000ffe6e6b221 */ /* 0x000fe20000010100 */
[----:B------:R-:W-:Y:S02]  /*6750*/  ISETP.LE.U32.AND P4, PT, R22, UR11, PT ;  /* 0x0000000b16007c0c */ /* 0x000fe4000bf83070 */
[----:B------:R-:W-:Y:S01]  /*6760*/  ISETP.GT.U32.AND P3, PT, R19, UR11, PT ;  /* 0x0000000b13007c0c */ /* 0x000fe2000bf64070 */
[----:B------:R-:W-:Y:S01]  /*6770*/  @P2 FADD.FTZ R242, -R242, -RZ ;  /* 0x800000fff2f22221 */ /* 0x000fe20000010100 */
[----:B------:R-:W-:Y:S01]  /*6780*/  LOP3.LUT R7, R7, 0xffff, RZ, 0xc0, !PT ;  /* 0x0000ffff07077812 */ /* 0x000fe200078ec0ff */
[----:B------:R-:W-:Y:S01]  /*6790*/  @!P0 FADD.FTZ R220, -R220, -RZ ;  /* 0x800000ffdcdc8221 */ /* 0x000fe20000010100 */
[----:B------:R-:W-:Y:S02]  /*67a0*/  ISETP.LE.U32.AND P2, PT, R12, UR11, PT ;  /* 0x0000000b0c007c0c */ /* 0x000fe4000bf43070 */
[----:B------:R-:W-:Y:S02]  /*67b0*/  ISETP.GT.U32.AND P0, PT, R18, UR11, PT ;  /* 0x0000000b12007c0c */ /* 0x000fe4000bf04070 */
[--C-:B------:R-:W-:Y:S01]  /*67c0*/  SHF.R.U32.HI R12, RZ, 0x8, R7.reuse ;  /* 0x00000008ff0c7819 */ /* 0x100fe20000011607 */
[----:B------:R-:W-:Y:S01]  /*67d0*/  @!P1 FADD.FTZ R217, -R217, -RZ ;  /* 0x800000ffd9d99221 */ /* 0x000fe20000010100 */
[----:B------:R-:W-:Y:S01]  /*67e0*/  PRMT R7, R20, 0x7632, R7 ;  /* 0x0000763214077816 */ /* 0x000fe20000000007 */
[----:B------:R-:W-:Y:S01]  /*67f0*/  @!P4 FADD.FTZ R212, -R212, -RZ ;  /* 0x800000ffd4d4c221 */ /* 0x000fe20000010100 */
[----:B------:R-:W-:Y:S01]  /*6800*/  ISETP.GT.U32.AND P1, PT, R17, UR11, PT ;  /* 0x0000000b11007c0c */ /* 0x000fe2000bf24070 */
[----:B------:R-:W-:Y:S01]  /*6810*/  @P3 FADD.FTZ R169, -R169, -RZ ;  /* 0x800000ffa9a93221 */ /* 0x000fe20000010100 */
[----:B------:R-:W-:Y:S02]  /*6820*/  LOP3.LUT R12, R12, 0xffff, RZ, 0xc0, !PT ;  /* 0x0000ffff0c0c7812 */ /* 0x000fe400078ec0ff */
[----:B------:R-:W-:Y:S01]  /*6830*/  LOP3.LUT R7, R7, 0xff, RZ, 0xc0, !PT ;  /* 0x000000ff07077812 */ /* 0x000fe200078ec0ff */
[----:B------:R-:W-:Y:S01]  /*6840*/  @!P2 FADD.FTZ R121, -R121, -RZ ;  /* 0x800000ff7979a221 */ /* 0x000fe20000010100 */
        /* <DEDUP_REMOVED lines=14> */
[----:B------:R-:W-:Y:S01]  /*6930*/  PRMT R7, R23, 0x7632, R7 ;  /* 0x0000763217077816 */ /* 0x000fe20000000007 */
[----:B------:R-:W-:Y:S01]  /*6940*/  @!P0 FADD.FTZ R248, -R248, -RZ ;  /* 0x800000fff8f88221 */ /* 0x000fe20000010100 */
[----:B------:R-:W-:Y:S02]  /*6950*/  ISETP.LE.U32.AND P4, PT, R6, UR11, PT ;  /* 0x0000000b06007c0c */ /* 0x000fe4000bf83070 */
[----:B------:R-:W-:Y:S02]  /*6960*/  LOP3.LUT R7, R7, 0xff, RZ, 0xc0, !PT ;  /* 0x000000ff07077812 */ /* 0x000fe400078ec0ff */
[----:B------:R-:W-:Y:S01]  /*6970*/  LOP3.LUT R6, R100, 0xff, RZ, 0xc0, !PT ;  /* 0x000000ff64067812 */ /* 0x000fe200078ec0ff */
[----:B------:R-:W-:Y:S01]  /*6980*/  @!P1 FADD.FTZ R245, -R245, -RZ ;  /* 0x800000fff5f59221 */ /* 0x000fe20000010100 */
[----:B------:R-:W-:Y:S02]  /*6990*/  ISETP.LE.U32.AND P3, PT, R7, UR11, PT ;  /* 0x0000000b07007c0c */ /* 0x000fe4000bf63070 */
[----:B------:R-:W-:Y:S02]  /*69a0*/  ISETP.LE.U32.AND P0, PT, R6, UR11, PT ;  /* 0x0000000b06007c0c */ /* 0x000fe4000bf03070 */
[----:B------:R-:W-:Y:S02]  /*69b0*/  SHF.R.U32.HI R6, RZ, 0x18, R100 ;  /* 0x00000018ff067819 */ /* 0x000fe40000011664 */
[----:B------:R-:W-:Y:S01]  /*69c0*/  LOP3.LUT R23, R23, 0xffff, RZ, 0xc0, !PT ;  /* 0x0000ffff17177812 */ /* 0x000fe200078ec0ff */
[----:B------:R-:W-:Y:S01]  /*69d0*/  @!P4 FADD.FTZ R231, -R231, -RZ ;  /* 0x800000ffe7e7c221 */ /* 0x000fe20000010100 */
[----:B------:R-:W-:Y:S02]  /*69e0*/  ISETP.LE.U32.AND P1, PT, R6, UR11, PT ;  /* 0x0000000b06007c0c */ /* 0x000fe4000bf23070 */
[----:B------:R-:W-:Y:S02]  /*69f0*/  PRMT R6, R16, 0x7632, R6 ;  /* 0x0000763210067816 */ /* 0x000fe40000000006 */
[----:B------:R-:W-:Y:S01]  /*6a00*/  SHF.R.U32.HI R23, RZ, 0x8, R23 ;  /* 0x00000008ff177819 */ /* 0x000fe20000011617 */
[----:B------:R-:W-:Y:S01]  /*6a10*/  @!P3 FADD.FTZ R218, -R218, -RZ ;  /* 0x800000ffdadab221 */ /* 0x000fe20000010100 */
[----:B------:R-:W-:Y:S01]  /*6a20*/  LOP3.LUT R6, R6, 0xff, RZ, 0xc0, !PT ;  /* 0x000000ff06067812 */ /* 0x000fe200078ec0ff */
[----:B------:R-:W-:Y:S01]  /*6a30*/  @!P0 FADD.FTZ R216, -R216, -RZ ;  /* 0x800000ffd8d88221 */ /* 0x000fe20000010100 */
[----:B------:R-:W-:Y:S02]  /*6a40*/  LOP3.LUT R23, R23, 0xffff, RZ, 0xc0, !PT ;  /* 0x0000ffff17177812 */ /* 0x000fe400078ec0ff */
[----:B------:R-:W-:Y:S02]  /*6a50*/  ISETP.LE.U32.AND P3, PT, R6, UR11, PT ;  /* 0x0000000b06007c0c */ /* 0x000fe4000bf63070 */
[----:B------:R-:W-:Y:S01]  /*6a60*/  PRMT R6, R100, 0x7632, R6 ;  /* 0x0000763264067816 */ /* 0x000fe20000000006 */
[----:B------:R-:W-:Y:S01]  /*6a70*/  @!P1 FADD.FTZ R213, -R213, -RZ ;  /* 0x800000ffd5d59221 */ /* 0x000fe20000010100 */
[----:B------:R-:W-:Y:S02]  /*6a80*/  ISETP.LE.U32.AND P0, PT, R23, UR11, PT ;  /* 0x0000000b17007c0c */ /* 0x000fe4000bf03070 */
[----:B------:R-:W-:Y:S02]  /*6a90*/  LOP3.LUT R6, R6, 0xff, RZ, 0xc0, !PT ;  /* 0x000000ff06067812 */ /* 0x000fe400078ec0ff */
[--C-:B------:R-:W-:Y:S02]  /*6aa0*/  SHF.R.U32.HI R7, RZ, 0x18, R4.reuse ;  /* 0x00000018ff077819 */ /* 0x100fe40000011604 */
[----:B------:R-:W-:Y:S02]  /*6ab0*/  ISETP.LE.U32.AND P1, PT, R6, UR11, PT ;  /* 0x0000000b06007c0c */ /* 0x000fe4000bf23070 */
[----:B------:R-:W-:Y:S01]  /*6ac0*/  LOP3.LUT R6, R4, 0xffff, RZ, 0xc0, !PT ;  /* 0x0000ffff04067812 */ /* 0x000fe200078ec0ff */
[----:B------:R-:W-:Y:S01]  /*6ad0*/  @!P3 FADD.FTZ R246, -R246, -RZ ;  /* 0x800000fff6f6b221 */ /* 0x000fe20000010100 */
[----:B------:R-:W-:Y:S02]  /*6ae0*/  PRMT R4, R4, 0x7632, R4 ;  /* 0x0000763204047816 */ /* 0x000fe40000000004 */
[----:B------:R-:W-:Y:S01]  /*6af0*/  SHF.R.U32.HI R8, RZ, 0x8, R6 ;  /* 0x00000008ff087819 */ /* 0x000fe20000011606 */
[----:B------:R-:W-:Y:S01]  /*6b00*/  @!P0 FADD.FTZ R219, -R219, -RZ ;  /* 0x800000ffdbdb8221 */ /* 0x000fe20000010100 */
[----:B------:R-:W-:Y:S01]  /*6b10*/  ISETP.LE.U32.AND P0, PT, R7, UR11, PT ;  /* 0x0000000b07007c0c */ /* 0x000fe2000bf03070 */
[----:B------:R-:W-:Y:S01]  /*6b20*/  IMAD.MOV.U32 R7, RZ, RZ, 0x10 ;  /* 0x00000010ff077424 */ /* 0x000fe200078e00ff */
[----:B------:R-:W-:Y:S02]  /*6b30*/  LOP3.LUT R6, R4, 0xff, RZ, 0xc0, !PT ;  /* 0x000000ff04067812 */ /* 0x000fe400078ec0ff */
[----:B------:R-:W-:Y:S01]  /*6b40*/  LOP3.LUT R100, R100, 0xffff, RZ, 0xc0, !PT ;  /* 0x0000ffff64647812 */ /* 0x000fe200078ec0ff */
[----:B------:R-:W-:Y:S01]  /*6b50*/  @!P1 FADD.FTZ R214, -R214, -RZ ;  /* 0x800000ffd6d69221 */ /* 0x000fe20000010100 */
[----:B------:R-:W-:Y:S02]  /*6b60*/  LOP3.LUT P1, RZ, R108, 0x4, RZ, 0xc0, !PT ;  /* 0x000000046cff7812 */ /* 0x000fe4000782c0ff */
[----:B------:R-:W-:Y:S02]  /*6b70*/  SHF.R.U32.HI R100, RZ, 0x8, R100 ;  /* 0x00000008ff647819 */ /* 0x000fe40000011664 */
[----:B------:R-:W-:Y:S02]  /*6b80*/  SEL R7, R7, 0xfffffff0, !P1 ;  /* 0xfffffff007077807 */ /* 0x000fe40004800000 */
[----:B------:R-:W-:Y:S01]  /*6b90*/  LOP3.LUT R100, R100, 0xffff, RZ, 0xc0, !PT ;  /* 0x0000ffff64647812 */ /* 0x000fe200078ec0ff */
[----:B------:R-:W-:Y:S01]  /*6ba0*/  @!P0 FADD.FTZ R116, -R116, -RZ ;  /* 0x800000ff74748221 */ /* 0x000fe20000010100 */
[----:B------:R-:W-:Y:S01]  /*6bb0*/  LOP3.LUT R4, R8, 0xffff, RZ, 0xc0, !PT ;  /* 0x0000ffff08047812 */ /* 0x000fe200078ec0ff */
[--C-:B------:R-:W-:Y:S01]  /*6bc0*/  IMAD.IADD R113, R192, 0x1, R7.reuse ;  /* 0x00000001c0717824 */ /* 0x100fe200078e0207 */
[----:B------:R-:W-:Y:S02]  /*6bd0*/  ISETP.LE.U32.AND P3, PT, R100, UR11, PT ;  /* 0x0000000b64007c0c */ /* 0x000fe4000bf63070 */
[----:B------:R-:W-:Y:S02]  /*6be0*/  LEA R28, R5, UR4, 0x1 ;  /* 0x00000004051c7c11 */ /* 0x000fe4000f8e08ff */
[----:B------:R-:W-:Y:S02]  /*6bf0*/  FSETP.GE.FTZ.AND P0, PT, R112, RZ, PT ;  /* 0x000000ff7000720b */ /* 0x000fe40003f16000 */
[----:B------:R-:W-:Y:S01]  /*6c00*/  LOP3.LUT R20, R20, 0xffff, RZ, 0xc0, !PT ;  /* 0x0000ffff14147812 */ /* 0x000fe200078ec0ff */
[----:B------:R-:W-:Y:S01]  /*6c10*/  VIADD R104, R28, 0x4020 ;  /* 0x000040201c687836 */ /* 0x000fe20000000000 */
[----:B------:R-:W-:Y:S02]  /*6c20*/  LOP3.LUT R16, R16, 0xffff, RZ, 0xc0, !PT ;  /* 0x0000ffff10107812 */ /* 0x000fe400078ec0ff */
[----:B------:R-:W-:Y:S02]  /*6c30*/  SHF.R.U32.HI R20, RZ, 0x8, R20 ;  /* 0x00000008ff147819 */ /* 0x000fe40000011614 */
[----:B------:R-:W-:Y:S01]  /*6c40*/  SHF.R.U32.HI R16, RZ, 0x8, R16 ;  /* 0x00000008ff107819 */ /* 0x000fe20000011610 */
[----:B------:R-:W-:Y:S01]  /*6c50*/  @!P3 FADD.FTZ R215, -R215, -RZ ;  /* 0x800000ffd7d7b221 */ /* 0x000fe20000010100 */
[----:B------:R-:W-:Y:S01]  /*6c60*/  ISETP.LE.U32.AND P3, PT, R4, UR11, PT ;  /* 0x0000000b04007c0c */ /* 0x000fe2000bf63070 */
[----:B------:R-:W-:Y:S01]  /*6c70*/  IMAD.IADD R4, R7, 0x1, R182 ;  /* 0x0000000107047824 */ /* 0x000fe200078e02b6 */
[----:B------:R-:W-:Y:S02]  /*6c80*/  LOP3.LUT R20, R20, 0xffff, RZ, 0xc0, !PT ;  /* 0x0000ffff14147812 */ /* 0x000fe400078ec0ff */
[----:B------:R-:W-:Y:S02]  /*6c90*/  LOP3.LUT R16, R16, 0xffff, RZ, 0xc0, !PT ;  /* 0x0000ffff10107812 */ /* 0x000fe400078ec0ff */
[----:B------:R-:W-:Y:S01]  /*6ca0*/  ISETP.LE.U32.AND P4, PT, R20, UR11, PT ;  /* 0x0000000b14007c0c */ /* 0x000fe2000bf83070 */
[--C-:B------:R-:W-:Y:S01]  /*6cb0*/  IMAD.IADD R20, R175, 0x1, R7.reuse ;  /* 0x00000001af147824 */ /* 0x100fe200078e0207 */
[----:B------:R-:W-:Y:S02]  /*6cc0*/  F2FP.RELU.F16.F32.PACK_AB R9, R249, R110 ;  /* 0x0000006ef909723e */ /* 0x000fe400000008ff */
[----:B------:R-:W-:Y:S02]  /*6cd0*/  F2FP.RELU.F16.F32.PACK_AB R21, R239, R240 ;  /* 0x000000f0ef15723e */ /* 0x000fe400000008ff */
[----:B------:R-:W-:Y:S01]  /*6ce0*/  F2FP.RELU.F16.F32.PACK_AB R19, R237, R238 ;  /* 0x000000eeed13723e */ /* 0x000fe200000008ff */
[----:B------:R1:W-:Y:S01]  /*6cf0*/  STS [R194+0x10400], R9 ;  /* 0x01040009c2007388 */ /* 0x0003e20000000800 */
[----:B------:R-:W-:Y:S01]  /*6d00*/  F2FP.RELU.F16.F32.PACK_AB R23, R245, R246 ;  /* 0x000000f6f517723e */ /* 0x000fe200000008ff */
[----:B------:R-:W-:Y:S01]  /*6d10*/  @!P3 FADD.FTZ R120, -R120, -RZ ;  /* 0x800000ff7878b221 */ /* 0x000fe20000010100 */
[----:B------:R-:W-:Y:S02]  /*6d20*/  F2FP.RELU.F16.F32.PACK_AB R17, R243, R244 ;  /* 0x000000f4f311723e */ /* 0x000fe400000008ff */
[----:B------:R-:W-:Y:S01]  /*6d30*/  F2FP.RELU.F16.F32.PACK_AB R15, R241, R242 ;  /* 0x000000f2f10f723e */ /* 0x000fe200000008ff */
[----:B------:R-:W-:Y:S01]  /*6d40*/  @!P4 FADD.FTZ R109, -R109, -RZ ;  /* 0x800000ff6d6dc221 */ /* 0x000fe20000010100 */
[----:B------:R-:W-:Y:S02]  /*6d50*/  ISETP.LE.U32.AND P4, PT, R16, UR11, PT ;  /* 0x0000000b10007c0c */ /* 0x000fe4000bf83070 */
[----:B------:R-:W-:Y:S02]  /*6d60*/  F2FP.RELU.F16.F32.PACK_AB R13, R235, R236 ;  /* 0x000000eceb0d723e */ /* 0x000fe400000008ff */
[C---:B------:R-:W-:Y:S02]  /*6d70*/  FSETP.GE.FTZ.AND P2, PT, R109.reuse, RZ, PT ;  /* 0x000000ff6d00720b */ /* 0x040fe40003f56000 */
[----:B------:R-:W-:Y:S02]  /*6d80*/  F2FP.RELU.F16.F32.PACK_AB R27, R109, R112 ;  /* 0x000000706d1b723e */ /* 0x000fe400000008ff */
[----:B------:R-:W-:Y:S02]  /*6d90*/  ISETP.GT.U32.AND P6, PT, R111, UR11, PT ;  /* 0x0000000b6f007c0c */ /* 0x000fe4000bfc4070 */
[----:B------:R-:W-:Y:S01]  /*6da0*/  SHF.R.U32.HI R111, RZ, 0x1, R108 ;  /* 0x00000001ff6f7819 */ /* 0x000fe2000001166c */
[----:B------:R2:W-:Y:S01]  /*6db0*/  STS [R194+0x10000], R27 ;  /* 0x0100001bc2007388 */ /* 0x0005e20000000800 */
[----:B------:R-:W-:Y:S01]  /*6dc0*/  F2FP.RELU.F16.F32.PACK_AB R11, R233, R234 ;  /* 0x000000eae90b723e */ /* 0x000fe200000008ff */
[----:B------:R-:W-:Y:S01]  /*6dd0*/  @!P4 FADD.FTZ R247, -R247, -RZ ;  /* 0x800000fff7f7c221 */ /* 0x000fe20000010100 */
[----:B------:R-:W-:Y:S01]  /*6de0*/  ISETP.LE.U32.AND P4, PT, R6, UR11, PT ;  /* 0x0000000b06007c0c */ /* 0x000fe2000bf83070 */
[----:B------:R-:W-:Y:S01]  /*6df0*/  IMAD.IADD R6, R194, 0x1, R7 ;  /* 0x00000001c2067824 */ /* 0x000fe200078e0207 */
[----:B------:R-:W-:Y:S02]  /*6e00*/  F2FP.RELU.F16.F32.PACK_AB R8, R132, R133 ;  /* 0x000000858408723e */ /* 0x000fe400000008ff */
[C---:B------:R-:W-:Y:S02]  /*6e10*/  FSETP.GE.FTZ.AND P3, PT, R247.reuse, RZ, PT ;  /* 0x000000fff700720b */ /* 0x040fe40003f76000 */
[----:B------:R-:W-:Y:S01]  /*6e20*/  F2FP.RELU.F16.F32.PACK_AB R25, R247, R248 ;  /* 0x000000f8f719723e */ /* 0x000fe200000008ff */
[----:B------:R3:W-:Y:S01]  /*6e30*/  STS [R6+0x10000], R21 ;  /* 0x0100001506007388 */ /* 0x0007e20000000800 */
[----:B-1----:R-:W-:Y:S01]  /*6e40*/  F2FP.RELU.F16.F32.PACK_AB R9, R223, R224 ;  /* 0x000000e0df09723e */ /* 0x002fe200000008ff */
[----:B------:R-:W-:Y:S01]  /*6e50*/  @P6 FADD.FTZ R227, -R227, -RZ ;  /* 0x800000ffe3e36221 */ /* 0x000fe20000010100 */
[----:B------:R-:W-:Y:S01]  /*6e60*/  F2FP.RELU.F16.F32.PACK_AB R12, R134, R135 ;  /* 0x00000087860c723e */ /* 0x000fe200000008ff */
[----:B------:R1:W-:Y:S01]  /*6e70*/  STS [R6+0x10400], R19 ;  /* 0x0104001306007388 */ /* 0x0003e20000000800 */
[----:B------:R-:W-:Y:S01]  /*6e80*/  ISETP.GT.U32.AND P6, PT, R35, UR11, PT ;  /* 0x0000000b23007c0c */ /* 0x000fe2000bfc4070 */
[----:B------:R-:W-:Y:S01]  /*6e90*/  @!P4 FADD.FTZ R117, -R117, -RZ ;  /* 0x800000ff7575c221 */ /* 0x000fe20000010100 */
[----:B------:R-:W-:Y:S01]  /*6ea0*/  FSETP.GE.FTZ.AND P4, PT, R248, RZ, PT ;  /* 0x000000fff800720b */ /* 0x000fe20003f96000 */
[----:B------:R4:W-:Y:S01]  /*6eb0*/  STS [R194+0x12400], R23 ;  /* 0x01240017c2007388 */ /* 0x0009e20000000800 */
[----:B------:R-:W-:Y:S02]  /*6ec0*/  ISETP.GT.U32.AND P5, PT, R34, UR11, PT ;  /* 0x0000000b22007c0c */ /* 0x000fe4000bfa4070 */
[----:B------:R-:W-:Y:S01]  /*6ed0*/  F2FP.RELU.F16.F32.PACK_AB R10, R128, R129 ;  /* 0x00000081800a723e */ /* 0x000fe200000008ff */
[----:B------:R4:W-:Y:S01]  /*6ee0*/  STS [R194+0x12000], R25 ;  /* 0x01200019c2007388 */ /* 0x0009e20000000800 */
[----:B------:R-:W-:Y:S02]  /*6ef0*/  F2FP.RELU.F16.F32.PACK_AB R7, R126, R127 ;  /* 0x0000007f7e07723e */ /* 0x000fe400000008ff */
[----:B--2---:R-:W-:Y:S01]  /*6f00*/  F2FP.RELU.F16.F32.PACK_AB R27, R231, R232 ;  /* 0x000000e8e71b723e */ /* 0x004fe200000008ff */
[----:B------:R2:W-:Y:S02]  /*6f10*/  STS [R6+0x12000], R17 ;  /* 0x0120001106007388 */ /* 0x0005e40000000800 */
[----:B------:R-:W-:Y:S02]  /*6f20*/  @P6 FADD.FTZ R114, -R114, -RZ ;  /* 0x800000ff72726221 */ /* 0x000fe40000010100 */
[----:B------:R2:W-:Y:S02]  /*6f30*/  STS [R6+0x12400], R15 ;  /* 0x0124000f06007388 */ /* 0x0005e40000000800 */
[----:B------:R-:W-:Y:S01]  /*6f40*/  @P5 FADD.FTZ R115, -R115, -RZ ;  /* 0x800000ff73735221 */ /* 0x000fe20000010100 */
[----:B------:R-:W-:Y:S01]  /*6f50*/  FSETP.GE.FTZ.AND P5, PT, R126, RZ, PT ;  /* 0x000000ff7e00720b */ /* 0x000fe20003fb6000 */
[----:B------:R2:W-:Y:S01]  /*6f60*/  STS [R182+0x10000], R13 ;  /* 0x0100000db6007388 */ /* 0x0005e20000000800 */
[----:B---3--:R-:W-:Y:S03]  /*6f70*/  F2FP.RELU.F16.F32.PACK_AB R21, R227, R228 ;  /* 0x000000e4e315723e */ /* 0x008fe600000008ff */
[----:B------:R3:W-:Y:S01]  /*6f80*/  STS [R182+0x10400], R11 ;  /* 0x0104000bb6007388 */ /* 0x0007e20000000800 */
[----:B-1----:R-:W-:Y:S03]  /*6f90*/  F2FP.RELU.F16.F32.PACK_AB R19, R225, R226 ;  /* 0x000000e2e113723e */ /* 0x002fe600000008ff */
[----:B------:R1:W-:Y:S01]  /*6fa0*/  STS [R4+0x10000], R9 ;  /* 0x0100000904007388 */ /* 0x0003e20000000800 */
[----:B----4-:R-:W-:Y:S02]  /*6fb0*/  F2FP.RELU.F16.F32.PACK_AB R23, R221, R222 ;  /* 0x000000dedd17723e */ /* 0x010fe400000008ff */
[----:B------:R-:W-:Y:S03]  /*6fc0*/  F2FP.RELU.F16.F32.PACK_AB R25, R229, R230 ;  /* 0x000000e6e519723e */ /* 0x000fe600000008ff */
[----:B------:R-:W-:Y:S01]  /*6fd0*/  STS [R4+0x10400], R23 ;  /* 0x0104001704007388 */ /* 0x000fe20000000800 */
[----:B--2---:R-:W-:Y:S03]  /*6fe0*/  F2FP.RELU.F16.F32.PACK_AB R17, R118, R119 ;  /* 0x000000777611723e */ /* 0x004fe600000008ff */
[----:B------:R-:W-:Y:S01]  /*6ff0*/  STS [R182+0x12000], R27 ;  /* 0x0120001bb6007388 */ /* 0x000fe20000000800 */
[----:B------:R-:W-:Y:S03]  /*7000*/  F2FP.RELU.F16.F32.PACK_AB R15, R219, R220 ;  /* 0x000000dcdb0f723e */ /* 0x000fe600000008ff */
[----:B------:R-:W-:Y:S01]  /*7010*/  STS [R182+0x12400], R25 ;  /* 0x01240019b6007388 */ /* 0x000fe20000000800 */
[----:B------:R-:W-:Y:S02]  /*7020*/  F2FP.RELU.F16.F32.PACK_AB R6, R130, R131 ;  /* 0x000000838206723e */ /* 0x000fe400000008ff */
[----:B------:R-:W-:Y:S01]  /*7030*/  F2FP.RELU.F16.F32.PACK_AB R13, R217, R218 ;  /* 0x000000dad90d723e */ /* 0x000fe200000008ff */
[----:B------:R2:W-:Y:S01]  /*7040*/  STS [R4+0x12000], R21 ;  /* 0x0120001504007388 */ /* 0x0005e20000000800 */
[----:B---3--:R-:W-:Y:S03]  /*7050*/  F2FP.RELU.F16.F32.PACK_AB R11, R215, R216 ;  /* 0x000000d8d70b723e */ /* 0x008fe600000008ff */
[----:B------:R3:W-:Y:S01]  /*7060*/  STS [R4+0x12400], R19 ;  /* 0x0124001304007388 */ /* 0x0007e20000000800 */
[----:B-1----:R-:W-:Y:S03]  /*7070*/  F2FP.RELU.F16.F32.PACK_AB R9, R213, R214 ;  /* 0x000000d6d509723e */ /* 0x002fe600000008ff */
[----:B------:R-:W-:Y:S04]  /*7080*/  STS [R192], R15 ;  /* 0x0000000fc0007388 */ /* 0x000fe80000000800 */
[----:B------:R-:W-:Y:S04]  /*7090*/  STS [R192+0x400], R13 ;  /* 0x0004000dc0007388 */ /* 0x000fe80000000800 */
[----:B------:R1:W-:Y:S04]  /*70a0*/  STS [R113], R8 ;  /* 0x0000000871007388 */ /* 0x0003e80000000800 */
[----:B------:R-:W-:Y:S04]  /*70b0*/  STS [R113+0x400], R6 ;  /* 0x0004000671007388 */ /* 0x000fe80000000800 */
[----:B------:R-:W-:Y:S01]  /*70c0*/  STS [R192+0x2000], R11 ;  /* 0x0020000bc0007388 */ /* 0x000fe20000000800 */
[----:B--2---:R-:W-:Y:S03]  /*70d0*/  F2FP.RELU.F16.F32.PACK_AB R21, R115, R114 ;  /* 0x000000727315723e */ /* 0x004fe600000008ff */
[----:B------:R2:W-:Y:S01]  /*70e0*/  STS [R192+0x2400], R9 ;  /* 0x00240009c0007388 */ /* 0x0005e20000000800 */
[----:B---3--:R-:W-:Y:S03]  /*70f0*/  F2FP.RELU.F16.F32.PACK_AB R4, R169, R212 ;  /* 0x000000d4a904723e */ /* 0x008fe600000008ff */
[----:B------:R3:W-:Y:S04]  /*7100*/  STS [R113+0x2400], R12 ;  /* 0x0024000c71007388 */ /* 0x0007e80000000800 */
[----:B------:R4:W-:Y:S04]  /*7110*/  STS [R113+0x2000], R4 ;  /* 0x0020000471007388 */ /* 0x0009e80000000800 */
[----:B------:R-:W-:Y:S01]  /*7120*/  STS [R175], R10 ;  /* 0x0000000aaf007388 */ /* 0x000fe20000000800 */
[----:B-1----:R-:W-:Y:S05]  /*7130*/  F2FP.RELU.F16.F32.PACK_AB R8, R124, R125 ;  /* 0x0000007d7c08723e */ /* 0x002fea00000008ff */
[----:B------:R1:W-:Y:S04]  /*7140*/  STS [R175+0x400], R8 ;  /* 0x00040008af007388 */ /* 0x0003e80000000800 */
[----:B------:R-:W-:Y:S01]  /*7150*/  STS [R20], R7 ;  /* 0x0000000714007388 */ /* 0x000fe20000000800 */
[----:B--2---:R-:W-:Y:S02]  /*7160*/  F2FP.RELU.F16.F32.PACK_AB R9, R123, R122 ;  /* 0x0000007a7b09723e */ /* 0x004fe400000008ff */
[----:B---3--:R-:W-:Y:S03]  /*7170*/  F2FP.RELU.F16.F32.PACK_AB R12, R116, R117 ;  /* 0x00000075740c723e */ /* 0x008fe600000008ff */
[----:B------:R-:W-:Y:S01]  /*7180*/  STS [R20+0x400], R9 ;  /* 0x0004000914007388 */ /* 0x000fe20000000800 */
[----:B----4-:R-:W-:Y:S03]  /*7190*/  VIADD R4, R28, 0x4000 ;  /* 0x000040001c047836 */ /* 0x010fe60000000000 */
[----:B------:R-:W-:Y:S01]  /*71a0*/  STS [R175+0x2400], R12 ;  /* 0x0024000caf007388 */ /* 0x000fe20000000800 */
[----:B------:R-:W-:Y:S01]  /*71b0*/  @P1 VIADD R104, R4, 0xffffffe0 ;  /* 0xffffffe004681836 */ /* 0x000fe20000000000 */
[----:B-1----:R-:W-:Y:S05]  /*71c0*/  F2FP.RELU.F16.F32.PACK_AB R8, R120, R121 ;  /* 0x000000797808723e */ /* 0x002fea00000008ff */
[----:B------:R-:W-:Y:S04]  /*71d0*/  STS [R175+0x2000], R8 ;  /* 0x00200008af007388 */ /* 0x000fe80000000800 */
[----:B------:R-:W-:Y:S04]  /*71e0*/  STS [R20+0x2000], R17 ;  /* 0x0020001114007388 */ /* 0x000fe80000000800 */
[----:B------:R-:W-:Y:S04]  /*71f0*/  STS [R20+0x2400], R21 ;  /* 0x0024001514007388 */ /* 0x000fe80000000800 */
[----:B------:R-:W1:Y:S08]  /*7200*/  LDSM.16.M88.4 R64, [R28+0x4000] ;  /* 0x004000001c40783b */ /* 0x000e700000000200 */
        /* <DEDUP_REMOVED lines=25> */
[----:B------:R-:W-:Y:S02]  /*73a0*/  FADD.FTZ R7, -R210, R7 ;  /* 0x00000007d2077221 */ /* 0x000fe40000010100 */
[----:B------:R-:W-:Y:S01]  /*73b0*/  FSEL R5, R250, R211, P0 ;  /* 0x000000d3fa057208 */ /* 0x000fe20000000000 */
[C---:B------:R-:W-:Y:S04]  /*73c0*/  HMMA.16816.F32 R16, R100.reuse, R154, R16 ;  /* 0x0000009a6410723c */ /* 0x040fe80000001810 */
[----:B------:R-:W-:Y:S01]  /*73d0*/  FSETP.GE.FTZ.AND P0, PT, R110, RZ, PT ;  /* 0x000000ff6e00720b */ /* 0x000fe20003f16000 */
[----:B------:R-:W-:Y:S01]  /*73e0*/  FMUL.FTZ R6, R112, R5 ;  /* 0x0000000570067220 */ /* 0x000fe20000410000 */
[----:B------:R-:W-:Y:S01]  /*73f0*/  LOP3.LUT R5, R111, 0x30, RZ, 0xc0, !PT ;  /* 0x000000306f057812 */ /* 0x000fe200078ec0ff */
[----:B------:R-:W-:Y:S01]  /*7400*/  IMAD.SHL.U32 R112, R108, 0x40, RZ ;  /* 0x000000406c707824 */ /* 0x000fe200078e00ff */
[----:B------:R-:W-:Y:S01]  /*7410*/  FSEL R4, R4, R211, P2 ;  /* 0x000000d304047208 */ /* 0x000fe20001000000 */
[-C--:B------:R-:W-:Y:S03]  /*7420*/  HMMA.16816.F32 R20, R100, R156.reuse, R20 ;  /* 0x0000009c6414723c */ /* 0x080fe60000001814 */
[----:B------:R-:W-:Y:S01]  /*7430*/  LOP3.LUT R5, R5, 0x8, R108, 0xf8, !PT ;  /* 0x0000000805057812 */ /* 0x000fe200078ef86c */
[----:B------:R-:W-:Y:S01]  /*7440*/  FADD.FTZ R11, -R208, R11 ;  /* 0x0000000bd00b7221 */ /* 0x000fe20000010100 */
[----:B------:R-:W-:Y:S01]  /*7450*/  FSEL R250, R251, R210, P0 ;  /* 0x000000d2fbfa7208 */ /* 0x000fe20000000000 */
[----:B------:R-:W-:Y:S01]  /*7460*/  FMUL.FTZ R251, R109, R4 ;  /* 0x000000046dfb7220 */ /* 0x000fe20000410000 */
[----:B------:R-:W-:Y:S01]  /*7470*/  LOP3.LUT R4, R5, 0x1c0, R112, 0xf8, !PT ;  /* 0x000001c005047812 */ /* 0x000fe200078ef870 */
[C---:B------:R-:W-:Y:S04]  /*7480*/  HMMA.16816.F32 R24, R104.reuse, R156, R24 ;  /* 0x0000009c6818723c */ /* 0x040fe80000001818 */
[----:B------:R-:W-:Y:S01]  /*7490*/  FSETP.GE.FTZ.AND P0, PT, R249, RZ, PT ;  /* 0x000000fff900720b */ /* 0x000fe20003f16000 */
[----:B------:R-:W-:Y:S01]  /*74a0*/  IMAD.SHL.U32 R109, R108, 0x8, RZ ;  /* 0x000000086c6d7824 */ /* 0x000fe200078e00ff */
[----:B------:R-:W-:Y:S01]  /*74b0*/  FSETP.GE.FTZ.AND P2, PT, R246, RZ, PT ;  /* 0x000000fff600720b */ /* 0x000fe20003f56000 */
[----:B------:R-:W-:Y:S01]  /*74c0*/  FADD.FTZ R12, -R209, R12 ;  /* 0x0000000cd10c7221 */ /* 0x000fe20000010100 */
[----:B------:R-:W-:Y:S01]  /*74d0*/  FSEL R252, R7, R210, P0 ;  /* 0x000000d207fc7208 */ /* 0x000fe20000000000 */
[-C--:B------:R-:W-:Y:S03]  /*74e0*/  HMMA.16816.F32 R28, R104, R158.reuse, R28 ;  /* 0x0000009e681c723c */ /* 0x080fe6000000181c */
[----:B------:R-:W-:Y:S01]  /*74f0*/  LOP3.LUT R5, R4, 0x38, R109, 0x78, !PT ;  /* 0x0000003804057812 */ /* 0x000fe200078e786d */
[----:B------:R-:W-:Y:S01]  /*7500*/  FADD.FTZ R4, -R209, R8 ;  /* 0x00000008d1047221 */ /* 0x000fe20000010100 */
[----:B------:R-:W-:Y:S01]  /*7510*/  FSETP.GE.FTZ.AND P0, PT, R245, RZ, PT ;  /* 0x000000fff500720b */ /* 0x000fe20003f16000 */
[----:B------:R-:W-:Y:S01]  /*7520*/  FADD.FTZ R7, -R208, R10 ;  /* 0x0000000ad0077221 */ /* 0x000fe20000010100 */
[C---:B------:R-:W-:Y:S01]  /*7530*/  FADD.FTZ R8, -R209.reuse, R9 ;  /* 0x00000009d1087221 */ /* 0x040fe20000010100 */
[C---:B------:R-:W-:Y:S04]  /*7540*/  HMMA.16816.F32 R32, R100.reuse, R158, R32 ;  /* 0x0000009e6420723c */ /* 0x040fe80000001820 */
[-C--:B------:R-:W-:Y:S01]  /*7550*/  FSEL R9, R4, R209.reuse, P4 ;  /* 0x000000d104097208 */ /* 0x080fe20002000000 */
        /* <DEDUP_REMOVED lines=18> */
[----:B------:R-:W-:Y:S01]  /*7680*/  FADD.FTZ R12, -R211, R17 ;  /* 0x00000011d30c7221 */ /* 0x000fe20000010100 */
[----:B------:R-:W-:Y:S01]  /*7690*/  FSEL R10, R10, R209, P3 ;  /* 0x000000d10a0a7208 */ /* 0x000fe20001800000 */
[C---:B------:R-:W-:Y:S04]  /*76a0*/  HMMA.16816.F32 R40, R104.reuse, R160, R40 ;  /* 0x000000a06828723c */ /* 0x040fe80000001828 */
        /* <DEDUP_REMOVED lines=11> */
[----:B------:R-:W-:Y:S01]  /*7760*/  FMUL.FTZ R6, R244, R13 ;  /* 0x0000000df4067220 */ /* 0x000fe20000410000 */
        /* <DEDUP_REMOVED lines=8> */
[----:B------:R-:W-:Y:S01]  /*77f0*/  FSEL R4, R19, R210, P0 ;  /* 0x000000d213047208 */ /* 0x000fe20000000000 */
[----:B------:R-:W-:Y:S01]  /*7800*/  FMUL.FTZ R239, R239, R12 ;  /* 0x0000000cefef7220 */ /* 0x000fe20000410000 */
[----:B------:R-:W-:Y:S01]  /*7810*/  FSETP.GE.FTZ.AND P3, PT, R235, RZ, PT ;  /* 0x000000ffeb00720b */ /* 0x000fe20003f76000 */
[-C--:B------:R-:W-:Y:S03]  /*7820*/  HMMA.16816.F32 R44, R104, R162.reuse, R44 ;  /* 0x000000a2682c723c */ /* 0x080fe6000000182c */
[----:B------:R-:W-:Y:S01]  /*7830*/  FSETP.GE.FTZ.AND P4, PT, R236, RZ, PT ;  /* 0x000000ffec00720b */ /* 0x000fe20003f96000 */
        /* <DEDUP_REMOVED lines=17> */
[----:B------:R-:W-:Y:S01]  /*7950*/  FSETP.GE.FTZ.AND P3, PT, R231, RZ, PT ;  /* 0x000000ffe700720b */ /* 0x000fe20003f76000 */
[----:B------:R-:W-:Y:S01]  /*7960*/  FADD.FTZ R31, -R208, R31 ;  /* 0x0000001fd01f7221 */ /* 0x000fe20000010100 */
[----:B------:R-:W-:Y:S01]  /*7970*/  F2FP.F16.F32.PACK_AB R8, R12, R15 ;  /* 0x0000000f0c08723e */ /* 0x000fe200000000ff */
[C---:B------:R-:W-:Y:S04]  /*7980*/  HMMA.16816.F32 R48, R100.reuse, R162, R48 ;  /* 0x000000a26430723c */ /* 0x040fe80000001830 */
[----:B------:R-:W-:Y:S01]  /*7990*/  FSETP.GE.FTZ.AND P2, PT, R230, RZ, PT ;  /* 0x000000ffe600720b */ /* 0x000fe20003f56000 */
[----:B------:R-:W-:Y:S01]  /*79a0*/  FMUL.FTZ R17, R234, R17 ;  /* 0x00000011ea117220 */ /* 0x000fe20000410000 */
[-C--:B------:R-:W-:Y:S01]  /*79b0*/  FSEL R15, R24, R209.reuse, P4 ;  /* 0x000000d1180f7208 */ /* 0x080fe20002000000 */
[----:B------:R-:W-:Y:S01]  /*79c0*/  FMUL.FTZ R14, R233, R14 ;  /* 0x0000000ee90e7220 */ /* 0x000fe20000410000 */
[-C--:B------:R-:W-:Y:S01]  /*79d0*/  FSEL R12, R27, R208.reuse, P0 ;  /* 0x000000d01b0c7208 */ /* 0x080fe20000000000 */
[C---:B------:R-:W-:Y:S01]  /*79e0*/  FADD.FTZ R28, -R209.reuse, R28 ;  /* 0x0000001cd11c7221 */ /* 0x040fe20000010100 */
[----:B------:R-:W-:Y:S01]  /*79f0*/  FSEL R16, R16, R209, P3 ;  /* 0x000000d110107208 */ /* 0x000fe20001800000 */
        /* <DEDUP_REMOVED lines=12> */
[----:B------:R-:W-:Y:S01]  /*7ac0*/  FADD.FTZ R32, -R211, R32 ;  /* 0x00000020d3207221 */ /* 0x000fe20000010100 */
[----:B------:R-:W-:Y:S01]  /*7ad0*/  FSEL R12, R31, R208, P0 ;  /* 0x000000d01f0c7208 */ /* 0x000fe20000000000 */
[----:B------:R-:W-:Y:S01]  /*7ae0*/  FADD.FTZ R16, -R211, R33 ;  /* 0x00000021d3107221 */ /* 0x000fe20000010100 */
[----:B------:R-:W-:Y:S01]  /*7af0*/  F2FP.F16.F32.PACK_AB R13, R14, R17 ;  /* 0x000000110e0d723e */ /* 0x000fe200000000ff */
[----:B------:R-:W-:Y:S01]  /*7b00*/  FADD.FTZ R23, -R210, R34 ;  /* 0x00000022d2177221 */ /* 0x000fe20000010100 */
[----:B------:R-:W-:Y:S01]  /*7b10*/  FSETP.GE.FTZ.AND P0, PT, R221, RZ, PT ;  /* 0x000000ffdd00720b */ /* 0x000fe20003f16000 */
[-C--:B------:R-:W-:Y:S03]  /*7b20*/  HMMA.16816.F32 R52, R100, R164.reuse, R52 ;  /* 0x000000a46434723c */ /* 0x080fe60000001834 */
[-C--:B------:R-:W-:Y:S01]  /*7b30*/  FSEL R17, R28, R209.reuse, P4 ;  /* 0x000000d11c117208 */ /* 0x080fe20002000000 */
[----:B------:R-:W-:Y:S01]  /*7b40*/  FADD.FTZ R39, -R210, R39 ;  /* 0x00000027d2277221 */ /* 0x000fe20000010100 */
[----:B------:R-:W-:Y:S01]  /*7b50*/  FSEL R20, R20, R209, P3 ;  /* 0x000000d114147208 */ /* 0x000fe20001800000 */
[----:B------:R-:W-:Y:S01]  /*7b60*/  FMUL.FTZ R12, R225, R12 ;  /* 0x0000000ce10c7220 */ /* 0x000fe20000410000 */
        /* <DEDUP_REMOVED lines=10> */
[----:B------:R-:W-:Y:S01]  /*7c10*/  FSETP.GE.FTZ.AND P0, PT, R217, RZ, PT ;  /* 0x000000ffd900720b */ /* 0x000fe20003f16000 */
[----:B------:R-:W-:Y:S01]  /*7c20*/  FADD.FTZ R43, -R208, R43 ;  /* 0x0000002bd02b7221 */ /* 0x000fe20000010100 */
[-C--:B------:R-:W-:Y:S01]  /*7c30*/  FSEL R25, R32, R211.reuse, P4 ;  /* 0x000000d320197208 */ /* 0x080fe20002000000 */
[C---:B------:R-:W-:Y:S04]  /*7c40*/  HMMA.16816.F32 R56, R104.reuse, R164, R56 ;  /* 0x000000a46838723c */ /* 0x040fe80000001838 */
        /* <DEDUP_REMOVED lines=14> */
[----:B------:R-:W-:Y:S01]  /*7d30*/  F2FP.F16.F32.PACK_AB R12, R12, R21 ;  /* 0x000000150c0c723e */ /* 0x000fe200000000ff */
[----:B------:R-:W-:Y:S01]  /*7d40*/  FADD.FTZ R47, -R208, R47 ;  /* 0x0000002fd02f7221 */ /* 0x000fe20000010100 */
[----:B------:R-:W-:Y:S01]  /*7d50*/  FSEL R27, R27, R210, P2 ;  /* 0x000000d21b1b7208 */ /* 0x000fe20001000000 */
        /* <DEDUP_REMOVED lines=14> */
[-C--:B------:R-:W-:Y:S03]  /*7e40*/  HMMA.16816.F32 R60, R104, R166.reuse, R60 ;  /* 0x000000a6683c723c */ /* 0x080fe6000000183c */
[----:B------:R-:W-:Y:S01]  /*7e50*/  F2FP.F16.F32.PACK_AB R16, R16, R25 ;  /* 0x000000191010723e */ /* 0x000fe200000000ff */
[----:B------:R-:W-:Y:S01]  /*7e60*/  FADD.FTZ R25, -R208, R46 ;  /* 0x0000002ed0197221 */ /* 0x000fe20000010100 */
[----:B------:R-:W-:Y:S01]  /*7e70*/  F2FP.F16.F32.PACK_AB R18, R18, R23 ;  /* 0x000000171212723e */ /* 0x000fe200000000ff */
[----:B------:R-:W-:Y:S01]  /*7e80*/  FADD.FTZ R55, -R210, R55 ;  /* 0x00000037d2377221 */ /* 0x000fe20000010100 */
[----:B------:R-:W-:Y:S01]  /*7e90*/  FSEL R29, R29, R208, P2 ;  /* 0x000000d01d1d7208 */ /* 0x000fe20001000000 */
[----:B------:R-:W-:Y:S01]  /*7ea0*/  FADD.FTZ R56, -R209, R56 ;  /* 0x00000038d1387221 */ /* 0x000fe20000010100 */
[-C--:B------:R-:W-:Y:S01]  /*7eb0*/  FSEL R23, R40, R209.reuse, P4 ;  /* 0x000000d128177208 */ /* 0x080fe20002000000 */
[----:B------:R-:W-:Y:S01]  /*7ec0*/  FADD.FTZ R59, -R208, R59 ;  /* 0x0000003bd03b7221 */ /* 0x000fe20000010100 */
[----:B------:R-:W-:Y:S01]  /*7ed0*/  FSEL R24, R24, R209, P3 ;  /* 0x000000d118187208 */ /* 0x000fe20001800000 */
[----:B------:R-:W-:Y:S04]  /*7ee0*/  HMMA.16816.F32 R64, R100, R166, R64 ;  /* 0x000000a66440723c */ /* 0x000fe80000001840 */
[----:B------:R-:W-:Y:S01]  /*7ef0*/  FSETP.GE.FTZ.AND P2, PT, R135, RZ, PT ;  /* 0x000000ff8700720b */ /* 0x000fe20003f56000 */
[----:B------:R-:W-:Y:S01]  /*7f00*/  FMUL.FTZ R23, R216, R23 ;  /* 0x00000017d8177220 */ /* 0x000fe20000410000 */
[----:B------:R-:W-:Y:S01]  /*7f10*/  FSETP.GE.FTZ.AND P4, PT, R212, RZ, PT ;  /* 0x000000ffd400720b */ /* 0x000fe20003f96000 */
[----:B------:R-:W-:Y:S01]  /*7f20*/  FMUL.FTZ R24, R215, R24 ;  /* 0x00000018d7187220 */ /* 0x000fe20000410000 */
[----:B------:R-:W-:Y:S01]  /*7f30*/  FSETP.GE.FTZ.AND P3, PT, R169, RZ, PT ;  /* 0x000000ffa900720b */ /* 0x000fe20003f76000 */
[----:B------:R-:W-:Y:S01]  /*7f40*/  FMUL.FTZ R29, R214, R29 ;  /* 0x0000001dd61d7220 */ /* 0x000fe20000410000 */
[----:B------:R-:W-:Y:S01]  /*7f50*/  FSEL R47, R47, R208, P0 ;  /* 0x000000d02f2f7208 */ /* 0x000fe20000000000 */
[----:B------:R-:W-:Y:S01]  /*7f60*/  FMUL.FTZ R26, R213, R26 ;  /* 0x0000001ad51a7220 */ /* 0x000fe20000410000 */
[----:B------:R-:W-:Y:S01]  /*7f70*/  FSETP.GE.FTZ.AND P0, PT, R130, RZ, PT ;  /* 0x000000ff8200720b */ /* 0x000fe20003f16000 */
[C---:B------:R-:W-:Y:S01]  /*7f80*/  FADD.FTZ R48, -R211.reuse, R48 ;  /* 0x00000030d3307221 */ /* 0x040fe20000010100 */
[----:B------:R-:W-:Y:S01]  /*7f90*/  F2FP.F16.F32.PACK_AB R27, R22, R27 ;  /* 0x0000001b161b723e */ /* 0x000fe200000000ff */
[C---:B------:R-:W-:Y:S01]  /*7fa0*/  FADD.FTZ R52, -R211.reuse, R52 ;  /* 0x00000034d3347221 */ /* 0x040fe20000010100 */
[----:B------:R-:W-:Y:S01]  /*7fb0*/  F2FP.F16.F32.PACK_AB R21, R20, R21 ;  /* 0x000000151415723e */ /* 0x000fe200000000ff */
[----:B------:R-:W-:Y:S01]  /*7fc0*/  FADD.FTZ R20, -R211, R49 ;  /* 0x00000031d3147221 */ /* 0x000fe20000010100 */
[----:B------:R-:W-:Y:S01]  /*7fd0*/  FSEL R22, R25, R208, P2 ;  /* 0x000000d019167208 */ /* 0x000fe20001000000 */
[----:B------:R-:W-:Y:S01]  /*7fe0*/  FADD.FTZ R25, -R210, R50 ;  /* 0x00000032d2197221 */ /* 0x000fe20000010100 */
[-C--:B------:R-:W-:Y:S01]  /*7ff0*/  FSEL R31, R44, R209.reuse, P4 ;  /* 0x000000d12c1f7208 */ /* 0x080fe20002000000 */
[----:B------:R-:W-:Y:S01]  /*8000*/  FADD.FTZ R60, -R209, R60 ;  /* 0x0000003cd13c7221 */ /* 0x000fe20000010100 */
[----:B------:R-:W-:Y:S01]  /*8010*/  FSEL R28, R28, R209, P3 ;  /* 0x000000d11c1c7208 */ /* 0x000fe20001800000 */
[----:B------:R-:W-:Y:S01]  /*8020*/  FMUL.FTZ R135, R135, R22 ;  /* 0x0000001687877220 */ /* 0x000fe20000410000 */
[----:B------:R-:W-:Y:S01]  /*8030*/  FSETP.GE.FTZ.AND P3, PT, R132, RZ, PT ;  /* 0x000000ff8400720b */ /* 0x000fe20003f76000 */
[----:B------:R-:W-:Y:S01]  /*8040*/  FMUL.FTZ R212, R212, R31 ;  /* 0x0000001fd4d47220 */ /* 0x000fe20000410000 */
        /* <DEDUP_REMOVED lines=12> */
[-C--:B------:R-:W-:Y:S01]  /*8110*/  FSEL R55, R55, R210.reuse, P0 ;  /* 0x000000d237377208 */ /* 0x080fe20000000000 */
        /* <DEDUP_REMOVED lines=31> */
[----:B------:R-:W-:Y:S02]  /*8310*/  FSETP.GE.FTZ.AND P2, PT, R123, RZ, PT ;  /* 0x000000ff7b00720b */ /* 0x000fe40003f56000 */
[----:B------:R-:W-:Y:S01]  /*8320*/  F2FP.F16.F32.PACK_AB R29, R26, R29 ;  /* 0x0000001d1a1d723e */ /* 0x000fe200000000ff */
[----:B------:R-:W-:Y:S01]  /*8330*/  FMUL.FTZ R25, R114, R25 ;  /* 0x0000001972197220 */ /* 0x000fe20000410000 */
[----:B------:R-:W-:Y:S01]  /*8340*/  FSETP.GE.FTZ.AND P3, PT, R118, RZ, PT ;  /* 0x000000ff7600720b */ /* 0x000fe20003f76000 */
[----:B------:R-:W-:Y:S01]  /*8350*/  @P0 FADD.FTZ R208, -R208, R63 ;  /* 0x0000003fd0d00221 */ /* 0x000fe20000010100 */
[----:B------:R-:W-:Y:S01]  /*8360*/  F2FP.F16.F32.PACK_AB R26, R31, R56 ;  /* 0x000000381f1a723e */ /* 0x000fe200000000ff */
[----:B------:R-:W-:Y:S01]  /*8370*/  FADD.FTZ R31, -R210, R66 ;  /* 0x00000042d21f7221 */ /* 0x000fe20000010100 */
[-C--:B------:R-:W-:Y:S01]  /*8380*/  FSEL R48, R48, R211.reuse, P4 ;  /* 0x000000d330307208 */ /* 0x080fe20002000000 */
        /* <DEDUP_REMOVED lines=11> */
[----:B------:R-:W-:Y:S01]  /*8440*/  LOP3.LUT R110, R112, 0x400, RZ, 0xc0, !PT ;  /* 0x00000400706e7812 */ /* 0x000fe200078ec0ff */
[----:B------:R-:W-:Y:S01]  /*8450*/  FMUL.FTZ R123, R123, R210 ;  /* 0x000000d27b7b7220 */ /* 0x000fe20000410000 */
[----:B------:R-:W-:Y:S01]  /*8460*/  FSEL R60, R60, R209, P4 ;  /* 0x000000d13c3c7208 */ /* 0x000fe20002000000 */
[----:B------:R-:W-:Y:S01]  /*8470*/  @P3 FADD.FTZ R209, -R209, R61 ;  /* 0x0000003dd1d13221 */ /* 0x000fe20000010100 */
[----:B------:R-:W-:Y:S01]  /*8480*/  F2FP.F16.F32.PACK_AB R28, R59, R24 ;  /* 0x000000183b1c723e */ /* 0x000fe200000000ff */
[----:B------:R-:W-:Y:S01]  /*8490*/  IMAD.MOV.U32 R24, RZ, RZ, 0x10 ;  /* 0x00000010ff187424 */ /* 0x000fe200078e00ff */
[----:B------:R-:W-:Y:S01]  /*84a0*/  FSETP.GE.FTZ.AND P3, PT, R127, RZ, PT ;  /* 0x000000ff7f00720b */ /* 0x000fe20003f76000 */
[----:B------:R-:W-:Y:S01]  /*84b0*/  IMAD R110, R5, 0x2, R110 ;  /* 0x00000002056e7824 */ /* 0x000fe200078e026e */
[----:B------:R-:W-:Y:S01]  /*84c0*/  F2FP.F16.F32.PACK_AB R208, R208, R25 ;  /* 0x00000019d0d0723e */ /* 0x000fe200000000ff */
[----:B------:R-:W-:Y:S01]  /*84d0*/  FMUL.FTZ R5, R249, R252 ;  /* 0x000000fcf9057220 */ /* 0x000fe20000410000 */
[----:B------:R-:W-:Y:S01]  /*84e0*/  FSEL R64, R64, R211, P3 ;  /* 0x000000d340407208 */ /* 0x000fe20001800000 */
[----:B------:R-:W-:Y:S01]  /*84f0*/  FMUL.FTZ R60, R119, R60 ;  /* 0x0000003c773c7220 */ /* 0x000fe20000410000 */
[----:B------:R-:W-:Y:S01]  /*8500*/  SEL R31, R24, 0xfffffff0, !P1 ;  /* 0xfffffff0181f7807 */ /* 0x000fe20004800000 */
        /* <DEDUP_REMOVED lines=19> */
[----:B------:R-:W-:Y:S01]  /*8640*/  F2FP.F16.F32.PACK_AB R60, R209, R60 ;  /* 0x0000003cd13c723e */ /* 0x000fe200000000ff */
[----:B------:R-:W-:Y:S06]  /*8650*/  @!P2 BRA `(.L_x_863) ;  /* 0x000000000080a947 */ /* 0x000fec0003800000 */
[----:B------:R-:W1:Y:S01]  /*8660*/  LDC R33, c[0x0][0x3b0] ;  /* 0x0000ec00ff217b82 */ /* 0x000e620000000800 */
[----:B------:R-:W-:Y:S02]  /*8670*/  ISETP.GE.AND P0, PT, R196, UR8, PT ;  /* 0x00000008c4007c0c */ /* 0x000fe4000bf06270 */
[----:B------:R-:W-:Y:S02]  /*8680*/  IADD3 R35, P3, PT, RZ, -UR22, RZ ;  /* 0x80000016ff237c10 */ /* 0x000fe4000ff7e0ff */
[----:B------:R-:W-:Y:S04]  /*8690*/  LOP3.LUT R32, R189, 0x1, RZ, 0xc0, !PT ;  /* 0x00000001bd207812 */ /* 0x000fe800078ec0ff */
[----:B------:R-:W-:Y:S01]  /*86a0*/  ISETP.NE.U32.AND P5, PT, R32, 0x1, PT ;  /* 0x000000012000780c */ /* 0x000fe20003fa5070 */
[----:B------:R-:W-:Y:S04]  /*86b0*/  IMAD.MOV.U32 R32, RZ, RZ, -0x2000 ;  /* 0xffffe000ff207424 */ /* 0x000fe800078e00ff */
[----:B------:R-:W2:Y:S01]  /*86c0*/  @!P0 LDC R24, c[0x0][0x3b4] ;  /* 0x0000ed00ff188b82 */ /* 0x000ea20000000800 */
[----:B------:R-:W-:Y:S05]  /*86d0*/  SEL R32, R32, 0x2000, !P5 ;  /* 0x0000200020207807 */ /* 0x000fea0006800000 */
[--C-:B------:R-:W-:Y:S02]  /*86e0*/  IMAD.IADD R199, R199, 0x1, R32.reuse ;  /* 0x00000001c7c77824 */ /* 0x100fe400078e0220 */
[--C-:B------:R-:W-:Y:S02]  /*86f0*/  IMAD.IADD R187, R187, 0x1, R32.reuse ;  /* 0x00000001bbbb7824 */ /* 0x100fe400078e0220 */
[----:B------:R-:W-:Y:S02]  /*8700*/  IMAD.IADD R170, R170, 0x1, R32 ;  /* 0x00000001aaaa7824 */ /* 0x000fe400078e0220 */
[----:B-1----:R-:W-:Y:S04]  /*8710*/  IMAD.SHL.U32 R30, R33, 0x80, RZ ;  /* 0x00000080211e7824 */ /* 0x002fe800078e00ff */
[----:B------:R-:W-:Y:S01]  /*8720*/  IMAD.X R30, RZ, RZ, ~R30, P3 ;  /* 0x000000ffff1e7224 */ /* 0x000fe200018e0e1e */
[----:B------:R-:W-:Y:S04]  /*8730*/  ISETP.GE.AND P3, PT, R196, UR8, PT ;  /* 0x00000008c4007c0c */ /* 0x000fe8000bf66270 */
[----:B------:R-:W-:Y:S04]  /*8740*/  SHF.R.S64 R35, R35, 0x1f, R30 ;  /* 0x0000001f23237819 */ /* 0x000fe8000000101e */
[----:B------:R-:W-:Y:S04]  /*8750*/  IADD3 R178, P4, PT, R35, R178, RZ ;  /* 0x000000b223b27210 */ /* 0x000fe80007f9e0ff */
[----:B------:R-:W-:Y:S02]  /*8760*/  LEA.HI.X.SX32 R179, R30, R179, 0x1, P4 ;  /* 0x000000b31eb37211 */ /* 0x000fe400020f0eff */
[C---:B------:R-:W-:Y:S03]  /*8770*/  @!P0 LEA R34, P4, R33.reuse, R178, 0x7 ;  /* 0x000000b221228211 */ /* 0x040fe600078838ff */
[----:B------:R-:W-:Y:S01]  /*8780*/  @!PT LDS RZ, [RZ] ;  /* 0x00000000fffff984 */ /* 0x000fe20000000800 */
[----:B------:R-:W-:Y:S01]  /*8790*/  @!PT LDS RZ, [RZ] ;  /* 0x00000000fffff984 */ /* 0x000fe20000000800 */
[----:B------:R-:W-:Y:S01]  /*87a0*/  @!PT LDS RZ, [RZ] ;  /* 0x00000000fffff984 */ /* 0x000fe20000000800 */
[----:B------:R1:W-:Y:S01]  /*87b0*/  @!P3 LDGSTS.E.BYPASS.LTC128B.128 [R199], desc[UR26][R178.64] ;  /* 0x00000000b2c7bfae */ /* 0x0003e2000b981a1a */
[----:B--2---:R-:W-:Y:S03]  /*87c0*/  @!P0 LEA.HI.X R35, R33, R179, R24, 0x7, P4 ;  /* 0x000000b321238211 */ /* 0x004fe600020f3c18 */
        /* <DEDUP_REMOVED lines=9> */
.L_x_863:
[----:B------:R-:W-:Y:S01]  /*8860*/  STS [R194+0x8000], R7 ;  /* 0x00800007c2007388 */ /* 0x000fe20000000800 */
[----:B------:R-:W-:Y:S01]  /*8870*/  IMAD.IADD R33, R31, 0x1, R182 ;  /* 0x000000011f217824 */ /* 0x000fe200078e02b6 */
[----:B------:R-:W-:Y:S01]  /*8880*/  F2FP.F16.F32.PACK_AB R64, R211, R64 ;  /* 0x00000040d340723e */ /* 0x000fe200000000ff */
[----:B------:R-:W-:Y:S01]  /*8890*/  IMAD.IADD R31, R175, 0x1, R31 ;  /* 0x00000001af1f7824 */ /* 0x000fe200078e021f */
[----:B------:R2:W-:Y:S01]  /*88a0*/  STS [R194+0x8400], R5 ;  /* 0x00840005c2007388 */ /* 0x0005e20000000800 */
[----:B------:R-:W-:Y:S01]  /*88b0*/  F2FP.F16.F32.PACK_AB R122, R123, R122 ;  /* 0x0000007a7b7a723e */ /* 0x000fe200000000ff */
[C---:B------:R-:W-:Y:S01]  /*88c0*/  IMAD.SHL.U32 R36, R108.reuse, 0x20, RZ ;  /* 0x000000206c247824 */ /* 0x040fe200078e00ff */
[--C-:B------:R-:W-:Y:S01]  /*88d0*/  SHF.R.U32.HI R57, RZ, 0x4, R108.reuse ;  /* 0x00000004ff397819 */ /* 0x100fe2000001166c */
[----:B------:R-:W-:Y:S01]  /*88e0*/  STS [R25+0x8000], R10 ;  /* 0x0080000a19007388 */ /* 0x000fe20000000800 */
[----:B------:R-:W-:Y:S02]  /*88f0*/  IMAD.SHL.U32 R56, R108, 0x4, RZ ;  /* 0x000000046c387824 */ /* 0x000fe400078e00ff */
[----:B------:R-:W-:Y:S01]  /*8900*/  LOP3.LUT R57, R57, 0x8, RZ, 0xc0, !PT ;  /* 0x0000000839397812 */ /* 0x000fe200078ec0ff */
[----:B------:R-:W-:Y:S04]  /*8910*/  STS [R25+0x8400], R8 ;  /* 0x0084000819007388 */ /* 0x000fe80000000800 */
[----:B------:R-:W-:Y:S04]  /*8920*/  STS [R194+0xa000], R11 ;  /* 0x00a0000bc2007388 */ /* 0x000fe80000000800 */
[----:B------:R-:W-:Y:S04]  /*8930*/  STS [R194+0xa400], R9 ;  /* 0x00a40009c2007388 */ /* 0x000fe80000000800 */
[----:B------:R-:W-:Y:S04]  /*8940*/  STS [R25+0xa000], R6 ;  /* 0x00a0000619007388 */ /* 0x000fe80000000800 */
[----:B------:R3:W-:Y:S01]  /*8950*/  STS [R25+0xa400], R4 ;  /* 0x00a4000419007388 */ /* 0x0007e20000000800 */
[----:B--2---:R-:W-:Y:S03]  /*8960*/  LOP3.LUT R5, R57, 0x10, R108, 0xf8, !PT ;  /* 0x0000001039057812 */ /* 0x004fe600078ef86c */
[----:B------:R-:W-:Y:S01]  /*8970*/  STS [R182+0x8000], R15 ;  /* 0x0080000fb6007388 */ /* 0x000fe20000000800 */
[----:B------:R-:W-:Y:S03]  /*8980*/  LOP3.LUT R5, R5, 0xc0, R36, 0xf8, !PT ;  /* 0x000000c005057812 */ /* 0x000fe600078ef824 */
[----:B------:R-:W-:Y:S01]  /*8990*/  STS [R182+0x8400], R13 ;  /* 0x0084000db6007388 */ /* 0x000fe20000000800 */
[----:B------:R-:W-:Y:S03]  /*89a0*/  LOP3.LUT R5, R5, 0x18, R56, 0x78, !PT ;  /* 0x0000001805057812 */ /* 0x000fe600078e7838 */
[----:B------:R-:W-:Y:S04]  /*89b0*/  STS [R33+0x8000], R16 ;  /* 0x0080001021007388 */ /* 0x000fe80000000800 */
[----:B------:R-:W-:Y:S04]  /*89c0*/  STS [R33+0x8400], R18 ;  /* 0x0084001221007388 */ /* 0x000fe80000000800 */
[----:B------:R-:W-:Y:S04]  /*89d0*/  STS [R182+0xa000], R19 ;  /* 0x00a00013b6007388 */ /* 0x000fe80000000800 */
[----:B------:R-:W-:Y:S01]  /*89e0*/  STS [R182+0xa400], R17 ;  /* 0x00a40011b6007388 */ /* 0x000fe20000000800 */
[----:B---3--:R-:W-:Y:S03]  /*89f0*/  LOP3.LUT R4, R5, 0x120, R36, 0xf8, !PT ;  /* 0x0000012005047812 */ /* 0x008fe600078ef824 */
[----:B------:R-:W-:Y:S01]  /*8a00*/  STS [R33+0xa000], R14 ;  /* 0x00a0000e21007388 */ /* 0x000fe20000000800 */
[----:B------:R-:W-:Y:S03]  /*8a10*/  LEA R58, R4, UR4, 0x1 ;  /* 0x00000004043a7c11 */ /* 0x000fe6000f8e08ff */
        /* <DEDUP_REMOVED lines=11> */
[----:B------:R2:W-:Y:S04]  /*8ad0*/  STS [R31+-0x8000], R64 ;  /* 0xff8000401f007388 */ /* 0x0005e80000000800 */
[----:B------:R-:W-:Y:S04]  /*8ae0*/  STS [R31+-0x7c00], R122 ;  /* 0xff84007a1f007388 */ /* 0x000fe80000000800 */
[----:B------:R-:W-:Y:S04]  /*8af0*/  STS [R175+-0x6000], R26 ;  /* 0xffa0001aaf007388 */ /* 0x000fe80000000800 */
[----:B------:R-:W-:Y:S04]  /*8b00*/  STS [R175+-0x5c00], R28 ;  /* 0xffa4001caf007388 */ /* 0x000fe80000000800 */
[----:B------:R-:W-:Y:S04]  /*8b10*/  STS [R31+-0x6000], R60 ;  /* 0xffa0003c1f007388 */ /* 0x000fe80000000800 */
[----:B------:R-:W-:Y:S01]  /*8b20*/  STS [R31+-0x5c00], R208 ;  /* 0xffa400d01f007388 */ /* 0x000fe20000000800 */
[----:B--2---:R-:W2:Y:S08]  /*8b30*/  LDC R64, c[0x0][0x44c] ;  /* 0x00011300ff407b82 */ /* 0x004eb00000000800 */
[----:B------:R-:W-:Y:S01]  /*8b40*/  BAR.SYNC.DEFER_BLOCKING 0x0 ;  /* 0x0000000000007b1d */ /* 0x000fe20000010000 */
[----:B--2---:R-:W-:Y:S05]  /*8b50*/  IMAD R64, R64, UR9, RZ ;  /* 0x0000000940407c24 */ /* 0x004fea000f8e02ff */
[----:B------:R-:W-:Y:S04]  /*8b60*/  LDSM.16.MT88.4 R4, [R110+UR4+0x10000] ;  /* 0x010000046e04783b */ /* 0x000fe80008004200 */
[----:B------:R-:W2:Y:S04]  /*8b70*/  LDSM.16.MT88.4 R8, [R58+0x4000] ;  /* 0x004000003a08783b */ /* 0x000ea80000004200 */
[----:B------:R-:W3:Y:S04]  /*8b80*/  LDSM.16.MT88.4 R12, [R110+UR4+0x14000] ;  /* 0x014000046e0c783b */ /* 0x000ee80008004200 */
[----:B------:R-:W-:Y:S04]  /*8b90*/  LDSM.16.MT88.4 R16, [R110+UR4+0x10800] ;  /* 0x010800046e10783b */ /* 0x000fe80008004200 */
[----:B------:R-:W4:Y:S04]  /*8ba0*/  LDSM.16.MT88.4 R20, [R58+0x4400] ;  /* 0x004400003a14783b */ /* 0x000f280000004200 */
[----:B------:R-:W5:Y:S04]  /*8bb0*/  LDSM.16.MT88.4 R24, [R110+UR4+0x14800] ;  /* 0x014800046e18783b */ /* 0x000f680008004200 */
[----:B------:R-:W-:Y:S04]  /*8bc0*/  LDSM.16.MT88.4 R28, [R58+0x4800] ;  /* 0x004800003a1c783b */ /* 0x000fe80000004200 */
[----:B-1----:R-:W-:Y:S01]  /*8bd0*/  LDSM.16.MT88.4 R32, [R110+UR4+0x15000] ;  /* 0x015000046e20783b */ /* 0x002fe20008004200 */
[-C--:B--2---:R-:W-:Y:S08]  /*8be0*/  HMMA.16816.F32 R68, R4, R8.reuse, R68 ;  /* 0x000000080444723c */ /* 0x084ff00000001844 */
[C---:B---3--:R-:W-:Y:S08]  /*8bf0*/  HMMA.16816.F32 R72, R12.reuse, R8, R72 ;  /* 0x000000080c48723c */ /* 0x048ff00000001848 */
[-C--:B------:R-:W-:Y:S01]  /*8c00*/  HMMA.16816.F32 R76, R12, R10.reuse, R76 ;  /* 0x0000000a0c4c723c */ /* 0x080fe2000000184c */
[----:B------:R-:W1:Y:S07]  /*8c10*/  LDSM.16.MT88.4 R12, [R110+UR4+0x11000] ;  /* 0x011000046e0c783b */ /* 0x000e6e0008004200 */
[----:B------:R-:W-:Y:S01]  /*8c20*/  HMMA.16816.F32 R80, R4, R10, R80 ;  /* 0x0000000a0450723c */ /* 0x000fe20000001850 */
[----:B------:R-:W-:Y:S04]  /*8c30*/  LDSM.16.MT88.4 R4, [R110+UR4+0x11800] ;  /* 0x011800046e04783b */ /* 0x000fe80008004200 */
[----:B------:R-:W2:Y:S03]  /*8c40*/  LDSM.16.MT88.4 R8, [R58+0x4c00] ;  /* 0x004c00003a08783b */ /* 0x000ea60000004200 */
[-C--:B----4-:R-:W-:Y:S08]  /*8c50*/  HMMA.16816.F32 R68, R16, R20.reuse, R68 ;  /* 0x000000141044723c */ /* 0x090ff00000001844 */
[C---:B-----5:R-:W-:Y:S08]  /*8c60*/  HMMA.16816.F32 R72, R24.reuse, R20, R72 ;  /* 0x000000141848723c */ /* 0x060ff00000001848 */
        /* <DEDUP_REMOVED lines=73> */
.L_x_864:
        /* <DEDUP_REMOVED lines=191> */
[C---:B------:R-:W-:Y:S01]  /*9cf0*/  SHF.L.U32 R0, R108.reuse, 0x4, RZ ;  /* 0x000000046c007819 */ /* 0x040fe200000006ff */
[----:B------:R-:W1:Y:S01]  /*9d00*/  LDCU UR5, c[0x0][0x500] ;  /* 0x0000a000ff0577ac */ /* 0x000e620008000800 */
[----:B------:R-:W-:Y:S02]  /*9d10*/  SHF.L.U32 R2, R108, 0x1, RZ ;  /* 0x000000016c027819 */ /* 0x000fe400000006ff */
[----:B------:R-:W-:Y:S01]  /*9d20*/  LOP3.LUT R3, R0, 0x600, RZ, 0xc0, !PT ;  /* 0x0000060000037812 */ /* 0x000fe200078ec0ff */
[----:B------:R-:W2:Y:S01]  /*9d30*/  LDCU UR8, c[0x0][0x4fc] ;  /* 0x00009f80ff0877ac */ /* 0x000ea20008000800 */
[----:B------:R-:W-:Y:S02]  /*9d40*/  LOP3.LUT R56, R56, 0x40, RZ, 0xc0, !PT ;  /* 0x0000004038387812 */ /* 0x000fe400078ec0ff */
[----:B------:R-:W-:Y:S02]  /*9d50*/  LOP3.LUT R2, R3, 0x6, R2, 0xf8, !PT ;  /* 0x0000000603027812 */ /* 0x000fe400078ef802 */
[----:B------:R-:W-:-:S02]  /*9d60*/  LOP3.LUT R3, R109, 0xc0, RZ, 0xc0, !PT ;  /* 0x000000c06d037812 */ /* 0x000fc400078ec0ff */
[----:B------:R-:W-:Y:S02]  /*9d70*/  LOP3.LUT R2, R2, 0x20, R109, 0xf8, !PT ;  /* 0x0000002002027812 */ /* 0x000fe400078ef86d */
[----:B------:R-:W-:Y:S02]  /*9d80*/  LOP3.LUT R3, R3, 0x18, R108, 0xf8, !PT ;  /* 0x0000001803037812 */ /* 0x000fe400078ef86c */
[----:B------:R-:W-:Y:S02]  /*9d90*/  ISETP.NE.AND P0, PT, R193, -0x1, PT ;  /* 0xffffffffc100780c */ /* 0x000fe40003f05270 */
        /* <DEDUP_REMOVED lines=79> */
.L_x_866:
[----:B------:R-:W2:Y:S01]  /*a290*/  LDCU.64 UR10, c[0x0][0x5c0] ;  /* 0x0000b800ff0a77ac */ /* 0x000ea20008000a00 */
[----:B------:R-:W-:-:S05]  /*a2a0*/  IADD3 R12, PT, PT, R190, R193, RZ ;  /* 0x000000c1be0c7210 */ /* 0x000fca0007ffe0ff */
[C---:B--2---:R-:W-:Y:S02]  /*a2b0*/  IMAD R6, R12.reuse, UR11, RZ ;  /* 0x0000000b0c067c24 */ /* 0x044fe4000f8e02ff */
[----:B------:R-:W-:-:S05]  /*a2c0*/  IMAD.WIDE.U32 R12, R12, UR10, RZ ;  /* 0x0000000a0c0c7c25 */ /* 0x000fca000f8e00ff */
[----:B------:R-:W-:Y:S02]  /*a2d0*/  IADD3 R6, PT, PT, R13, R6, RZ ;  /* 0x000000060d067210 */ /* 0x000fe40007ffe0ff */
.L_x_867:
        /* <DEDUP_REMOVED lines=11> */
.L_x_868:
[----:B------:R-:W2:Y:S01]  /*a390*/  LDCU.64 UR8, c[0x0][0x5c8] ;  /* 0x0000b900ff0877ac */ /* 0x000ea20008000a00 */
[----:B------:R-:W-:-:S05]  /*a3a0*/  IADD3 R14, PT, PT, R190, R193, RZ ;  /* 0x000000c1be0e7210 */ /* 0x000fca0007ffe0ff */
[C---:B--2---:R-:W-:Y:S02]  /*a3b0*/  IMAD R0, R14.reuse, UR9, RZ ;  /* 0x000000090e007c24 */ /* 0x044fe4000f8e02ff */
[----:B------:R-:W-:-:S05]  /*a3c0*/  IMAD.WIDE.U32 R14, R14, UR8, RZ ;  /* 0x000000080e0e7c25 */ /* 0x000fca000f8e00ff */
[----:B------:R-:W-:-:S07]  /*a3d0*/  IADD3 R0, PT, PT, R15, R0, RZ ;  /* 0x000000000f007210 */ /* 0x000fce0007ffe0ff */
.L_x_869:
[----:B------:R-:W-:Y:S01]  /*a3e0*/  BAR.SYNC.DEFER_BLOCKING 0x0 ;  /* 0x0000000000007b1d */ /* 0x000fe20000010000 */
[----:B------:R-:W-:Y:S01]  /*a3f0*/  USHF.L.U32 UR16, UR24, 0x7, URZ ;  /* 0x0000000718107899 */ /* 0x000fe200080006ff */
[----:B------:R-:W-:Y:S01]  /*a400*/  LEA.HI R108, R108, 0x40, RZ, 0x1e ;  /* 0x000000406c6c7811 */ /* 0x000fe200078ff0ff */
[----:B------:R-:W-:Y:S01]  /*a410*/  USHF.L.U32 UR4, UR24, 0x7, URZ ;  /* 0x0000000718047899 */ /* 0x000fe200080006ff */
[----:B------:R-:W-:Y:S01]  /*a420*/  IMAD.U32 R18, RZ, RZ, UR8 ;  /* 0x00000008ff127e24 */ /* 0x000fe2000f8e00ff */
[----:B------:R-:W-:-:S03]  /*a430*/  UIMAD.WIDE.U32 UR28, UR16, UR10, URZ ;  /* 0x0000000a101c72a5 */ /* 0x000fc6000f8e00ff */
[----:B-1----:R-:W1:Y:S01]  /*a440*/  LDC.64 R4, c[0x0][0x5d8] ;  /* 0x00017600ff047b82 */ /* 0x002e620000000a00 */
[----:B------:R-:W2:Y:S01]  /*a450*/  LDCU UR5, c[0x0][0x440] ;  /* 0x00008800ff0577ac */ /* 0x000ea20008000800 */
[----:B------:R-:W3:Y:S01]  /*a460*/  S2R R7, SR_TID.X ;  /* 0x0000000000077919 */ /* 0x000ee20000002100 */
[----:B------:R-:W-:Y:S01]  /*a470*/  VIADD R15, R188, -UR4 ;  /* 0x80000004bc0f7c36 */ /* 0x000fe20008000000 */
[----:B------:R-:W-:Y:S01]  /*a480*/  BSSY.RECONVERGENT B0, `(.L_x_870) ;  /* 0x000001d000007945 */ /* 0x000fe20003800200 */
[----:B------:R-:W-:Y:S01]  /*a490*/  USHF.R.S32.HI UR17, URZ, 0x1f, UR16 ;  /* 0x0000001fff117899 */ /* 0x000fe20008011410 */
[----:B------:R-:W-:Y:S01]  /*a4a0*/  LOP3.LUT R17, R196, UR28, RZ, 0xfc, !PT ;  /* 0x0000001cc4117c12 */ /* 0x000fe2000f8efcff */
[----:B------:R-:W-:Y:S01]  /*a4b0*/  IMAD.MOV.U32 R197, RZ, RZ, RZ ;  /* 0x000000ffffc57224 */ /* 0x000fe200078e00ff */
[----:B------:R-:W4:Y:S01]  /*a4c0*/  LDC.64 R2, c[0x0][0x5e0] ;  /* 0x00017800ff027b82 */ /* 0x000f220000000a00 */
[----:B------:R-:W-:Y:S01]  /*a4d0*/  UIMAD UR18, UR17, UR10, URZ ;  /* 0x0000000a111272a4 */ /* 0x000fe2000f8e02ff */
[----:B------:R-:W-:Y:S01]  /*a4e0*/  IADD3 R16, P0, PT, R12, R17, RZ ;  /* 0x000000110c107210 */ /* 0x000fe20007f1e0ff */
[----:B------:R-:W-:-:S02]  /*a4f0*/  IMAD.WIDE.U32 R18, R18, UR16, R196 ;  /* 0x0000001012127c25 */ /* 0x000fc4000f8e00c4 */
[----:B------:R-:W-:Y:S01]  /*a500*/  UIMAD UR18, UR16, UR11, UR18 ;  /* 0x0000000b101272a4 */ /* 0x000fe2000f8e0212 */
[----:B------:R1:W4:Y:S01]  /*a510*/  LDS.128 R8, [R63+0x7000] ;  /* 0x007000003f087984 */ /* 0x0003220000000c00 */
[----:B--2---:R-:W-:-:S04]  /*a520*/  ISETP.GE.AND P2, PT, R196, UR5, PT ;  /* 0x00000005c4007c0c */ /* 0x004fc8000bf46270 */
[----:B------:R-:W-:Y:S01]  /*a530*/  IMAD.U32 R13, RZ, RZ, UR18 ;  /* 0x00000012ff0d7e24 */ /* 0x000fe2000f8e00ff */
[----:B------:R-:W-:-:S04]  /*a540*/  ISETP.GE.OR P1, PT, R108, R15, P2 ;  /* 0x0000000f6c00720c */ /* 0x000fc80001726670 */
[----:B------:R-:W-:-:S03]  /*a550*/  IADD3.X R17, PT, PT, R6, UR29, R13, P0, !PT ;  /* 0x0000001d06117c10 */ /* 0x000fc600087fe40d */
[----:B-1----:R-:W-:Y:S01]  /*a560*/  IMAD.WIDE.U32 R20, R4, UR7, R16 ;  /* 0x0000000704147c25 */ /* 0x002fe2000f8e0010 */
[----:B---3--:R-:W-:-:S03]  /*a570*/  SHF.R.U32.HI R12, RZ, 0x2, R7 ;  /* 0x00000002ff0c7819 */ /* 0x008fc60000011607 */
[----:B------:R-:W-:Y:S01]  /*a580*/  IMAD R17, R5, UR7, R21 ;  /* 0x0000000705117c24 */ /* 0x000fe2000f8e0215 */
[C---:B------:R-:W-:Y:S02]  /*a590*/  ISETP.GE.OR P2, PT, R12.reuse, R15, P2 ;  /* 0x0000000f0c00720c */ /* 0x040fe40001746670 */
[----:B------:R-:W-:-:S05]  /*a5a0*/  IADD3 R13, P0, PT, R12, 0x40, RZ ;  /* 0x000000400c0d7810 */ /* 0x000fca0007f1e0ff */
[----:B------:R-:W-:-:S06]  /*a5b0*/  IMAD.X R15, RZ, RZ, RZ, P0 ;  /* 0x000000ffff0f7224 */ /* 0x000fcc00000e06ff */
        /* <DEDUP_REMOVED lines=9> */
.L_x_871:
[----:B------:R-:W-:Y:S05]  /*a650*/  BSYNC.RECONVERGENT B0 ;  /* 0x0000000000007941 */ /* 0x000fea0003800200 */
.L_x_870:
[----:B------:R-:W-:Y:S04]  /*a660*/  BSSY.RECONVERGENT B0, `(.L_x_872) ;  /* 0x000000b000007945 */ /* 0x000fe80003800200 */
[----:B------:R-:W-:Y:S05]  /*a670*/  @P1 BRA `(.L_x_873) ;  /* 0x0000000000241947 */ /* 0x000fea0003800000 */
[----:B------:R-:W2:Y:S01]  /*a680*/  LDCU.64 UR4, c[0x0][0x560] ;  /* 0x0000ac00ff0477ac */ /* 0x000ea20008000a00 */
[----:B------:R-:W-:Y:S01]  /*a690*/  MOV R16, R20 ;  /* 0x0000001400107202 */ /* 0x000fe20000000f00 */
[----:B-1----:R-:W-:-:S04]  /*a6a0*/  IMAD R4, R15, UR10, RZ ;  /* 0x0000000a0f047c24 */ /* 0x002fc8000f8e02ff */
[----:B------:R-:W-:-:S04]  /*a6b0*/  IMAD.WIDE.U32 R6, R13, UR10, R16 ;  /* 0x0000000a0d067c25 */ /* 0x000fc8000f8e0010 */
[----:B------:R-:W-:-:S05]  /*a6c0*/  IMAD R4, R13, UR11, R4 ;  /* 0x0000000b0d047c24 */ /* 0x000fca000f8e0204 */
[----:B------:R-:W-:Y:S02]  /*a6d0*/  IADD3 R4, PT, PT, R4, R7, RZ ;  /* 0x0000000704047210 */ /* 0x000fe40007ffe0ff */
[----:B--2---:R-:W-:-:S04]  /*a6e0*/  LEA R16, P0, R6, UR4, 0x1 ;  /* 0x0000000406107c11 */ /* 0x004fc8000f8008ff */
[----:B------:R-:W-:-:S05]  /*a6f0*/  LEA.HI.X R17, R6, UR5, R4, 0x1, P0 ;  /* 0x0000000506117c11 */ /* 0x000fca00080f0c04 */
[----:B------:R2:W-:Y:S04]  /*a700*/  STG.E.128 desc[UR26][R16.64], R8 ;  /* 0x0000000810007986 */ /* 0x0005e8000c101d1a */
.L_x_873:
[----:B------:R-:W-:Y:S05]  /*a710*/  BSYNC.RECONVERGENT B0 ;  /* 0x0000000000007941 */ /* 0x000fea0003800200 */
.L_x_872:
[----:B--2---:R-:W2:Y:S01]  /*a720*/  LDS.128 R8, [R63+0x8000] ;  /* 0x008000003f087984 */ /* 0x004ea20000000c00 */
[----:B------:R-:W-:Y:S01]  /*a730*/  UIMAD UR17, UR17, UR8, URZ ;  /* 0x00000008111172a4 */ /* 0x000fe2000f8e02ff */
[----:B-1----:R-:W-:Y:S01]  /*a740*/  IADD3 R6, P0, PT, R14, R18, RZ ;  /* 0x000000120e067210 */ /* 0x002fe20007f1e0ff */
[----:B------:R-:W1:Y:S02]  /*a750*/  @!P2 LDC.64 R4, c[0x0][0x568] ;  /* 0x00015a00ff04ab82 */ /* 0x000e640000000a00 */
[----:B------:R-:W-:-:S06]  /*a760*/  UIMAD UR17, UR16, UR9, UR17 ;  /* 0x00000009101172a4 */ /* 0x000fcc000f8e0211 */
[----:B------:R-:W-:Y:S02]  /*a770*/  IADD3.X R7, PT, PT, R0, UR17, R19, P0, !PT ;  /* 0x0000001100077c10 */ /* 0x000fe400087fe413 */
[----:B------:R3:W4:Y:S01]  /*a780*/  LDS.128 R16, [R63+0x9000] ;  /* 0x009000003f107984 */ /* 0x0007220000000c00 */
[----:B------:R-:W-:-:S04]  /*a790*/  IMAD.WIDE.U32 R6, R2, UR7, R6 ;  /* 0x0000000702067c25 */ /* 0x000fc8000f8e0006 */
[----:B------:R-:W-:Y:S01]  /*a7a0*/  IMAD R3, R3, UR7, R7 ;  /* 0x0000000703037c24 */ /* 0x000fe2000f8e0207 */
[----:B------:R-:W-:-:S05]  /*a7b0*/  @!P2 MOV R2, R6 ;  /* 0x000000060002a202 */ /* 0x000fca0000000f00 */
[----:B------:R-:W-:-:S04]  /*a7c0*/  @!P2 IMAD.WIDE.U32 R20, R12, UR8, R2 ;  /* 0x000000080c14ac25 */ /* 0x000fc8000f8e0002 */
[----:B------:R-:W-:Y:S01]  /*a7d0*/  @!P2 IMAD R12, R12, UR9, R21 ;  /* 0x000000090c0cac24 */ /* 0x000fe2000f8e0215 */
[----:B-1----:R-:W-:-:S04]  /*a7e0*/  @!P2 LEA R4, P0, R20, R4, 0x1 ;  /* 0x000000041404a211 */ /* 0x002fc800078008ff */
[----:B------:R-:W-:-:S05]  /*a7f0*/  @!P2 LEA.HI.X R5, R20, R5, R12, 0x1, P0 ;  /* 0x000000051405a211 */ /* 0x000fca00000f0c0c */
[----:B--2---:R3:W-:Y:S01]  /*a800*/  @!P2 STG.E.128 desc[UR26][R4.64], R8 ;  /* 0x000000080400a986 */ /* 0x0047e2000c101d1a */
[----:B----4-:R-:W-:Y:S05]  /*a810*/  @P1 BRA `(.L_x_836) ;  /* 0x0000000000241947 */ /* 0x010fea0003800000 */
        /* <DEDUP_REMOVED lines=8> */
[----:B------:R1:W-:Y:S04]  /*a8a0*/  STG.E.128 desc[UR26][R4.64], R16 ;  /* 0x0000001004007986 */ /* 0x0003e8000c101d1a */
.L_x_836:
[----:B------:R-:W-:Y:S05]  /*a8b0*/  BSYNC.RECONVERGENT B1 ;  /* 0x0000000000017941 */ /* 0x000fea0003800200 */
.L_x_818:
[----:B------:R-:W4:Y:S01]  /*a8c0*/  LDCU UR5, c[0x0][0x438] ;  /* 0x00008700ff0577ac */ /* 0x000f220008000800 */
[----:B-123--:R-:W1:Y:S01]  /*a8d0*/  LDC R5, c[0x0][0x438] ;  /* 0x00010e00ff057b82 */ /* 0x00ee620000000800 */
[----:B------:R-:W2:Y:S01]  /*a8e0*/  LDCU UR8, c[0x0][0x370] ;  /* 0x00006e00ff0877ac */ /* 0x000ea20008000800 */
[----:B----4-:R-:W-:-:S04]  /*a8f0*/  UIADD3 UR5, UPT, UPT, UR5, 0x7f, URZ ;  /* 0x0000007f05057890 */ /* 0x010fc8000fffe0ff */
[----:B------:R-:W-:Y:S02]  /*a900*/  USHF.R.S32.HI UR4, URZ, 0x1f, UR5 ;  /* 0x0000001fff047899 */ /* 0x000fe40008011405 */
[----:B--2---:R-:W-:Y:S02]  /*a910*/  UIADD3 UR24, UPT, UPT, UR8, UR24, URZ ;  /* 0x0000001808187290 */ /* 0x004fe4000fffe0ff */
[----:B------:R-:W-:-:S04]  /*a920*/  ULEA.HI UR4, UR4, UR5, URZ, 0x7 ;  /* 0x0000000504047291 */ /* 0x000fc8000f8f38ff */
[----:B------:R-:W-:-:S04]  /*a930*/  USHF.R.S32.HI UR4, URZ, 0x7, UR4 ;  /* 0x00000007ff047899 */ /* 0x000fc80008011404 */
[----:B------:R-:W-:-:S09]  /*a940*/  UISETP.GE.AND UP0, UPT, UR24, UR4, UPT ;  /* 0x000000041800728c */ /* 0x000fd2000bf06270 */
[----:B------:R-:W-:Y:S05]  /*a950*/  BRA.U !UP0, `(.L_x_874) ;  /* 0xffffff5908707547 */ /* 0x000fea000b83ffff */
[----:B------:R-:W-:Y:S05]  /*a960*/  EXIT ;  /* 0x000000000000794d */ /* 0x000fea0003800000 */
.L_x_875:
        /* <DEDUP_REMOVED lines=9> */
.L_x_1597:


//--------------------- .text._ZN5flash44flash_bwd_dq_dk_dv_loop_seqk_parallel_kernelI23Flash_bwd_kernel_traitsILi32ELi128ELi128ELi8ELi4ELi4ELi4ELb1ELb0EN7cutlass6half_tE19Flash_kernel_traitsILi32ELi128ELi128ELi8ES3_EELb0ELb0ELb1ELb1ELb0ELb0ELb1EEEvNS_16Flash_bwd_paramsE --------------------------
	.section	.text._ZN5flash44flash_bwd_dq_dk_dv_loop_seqk_parallel_kernelI23Flash_bwd_kernel_traitsILi32ELi128ELi128ELi8ELi4ELi4ELi4ELb1ELb0EN7cutlass6half_tE19Flash_kernel_traitsILi32ELi128ELi128ELi8ES3_EELb0ELb0ELb1ELb1ELb0ELb0ELb1EEEvNS_16Flash_bwd_paramsE,"ax",@progbits
	.align	128
        .global         _ZN5flash44flash_bwd_dq_dk_dv_loop_seqk_parallel_kernelI23Flash_bwd_kernel_traitsILi32ELi128ELi128ELi8ELi4ELi4ELi4ELb1ELb0EN7cutlass6half_tE19Flash_kernel_traitsILi32ELi128ELi128ELi8ES3_EELb0ELb0ELb1ELb1ELb0ELb0ELb1EEEvNS_16Flash_bwd_paramsE
        .type           _ZN5flash44flash_bwd_dq_dk_dv_loop_seqk_parallel_kernelI23Flash_bwd_kernel_traitsILi32ELi128ELi128ELi8ELi4ELi4ELi4ELb1ELb0EN7cutlass6half_tE19Flash_kernel_traitsILi32ELi128ELi128ELi8ES3_EELb0ELb0ELb1ELb1ELb0ELb0ELb1EEEvNS_16Flash_bwd_paramsE,@function
        .size           _ZN5flash44flash_bwd_dq_dk_dv_loop_seqk_parallel_kernelI23Flash_bwd_kernel_traitsILi32ELi128ELi128ELi8ELi4ELi4ELi4ELb1ELb0EN7cutlass6half_tE19Flash_kernel_traitsILi32ELi128ELi128ELi8ES3_EELb0ELb0ELb1ELb1ELb0ELb0ELb1EEEvNS_16Flash_bwd_paramsE,(.L_x_1598 - _ZN5flash44flash_bwd_dq_dk_dv_loop_seqk_parallel_kernelI23Flash_bwd_kernel_traitsILi32ELi128ELi128ELi8ELi4ELi4ELi4ELb1ELb0EN7cutlass6half_tE19Flash_kernel_traitsILi32ELi128ELi128ELi8ES3_EELb0ELb0ELb1ELb1ELb0ELb0ELb1EEEvNS_16Flash_bwd_paramsE)
        .other          _ZN5flash44flash_bwd_dq_dk_dv_loop_seqk_parallel_kernelI23Flash_bwd_kernel_traitsILi32ELi128ELi128ELi8ELi4ELi4ELi4ELb1ELb0EN7cutlass6half_tE19Flash_kernel_traitsILi32ELi128ELi128ELi8ES3_EELb0ELb0ELb1ELb1ELb0ELb0ELb1EEEvNS_16Flash_bwd_paramsE,@"STO_CUDA_ENTRY STV_DEFAULT"
_ZN5flash44flash_bwd_dq_dk_dv_loop_seqk_parallel_kernelI23Flash_bwd_kernel_traitsILi32ELi128ELi128ELi8ELi4ELi4ELi4ELb1ELb0EN7cutlass6half_tE19Flash_kernel_traitsILi32ELi128ELi128ELi8ES3_EELb0ELb0ELb1ELb1ELb0ELb0ELb1EEEvNS_16Flash_bwd_paramsE:
.text._ZN5flash44flash_bwd_dq_dk_dv_loop_seqk_parallel_kernelI23Flash_bwd_kernel_traitsILi32ELi128ELi128ELi8ELi4ELi4ELi4ELb1ELb0EN7cutlass6half_tE19Flash_kernel_traitsILi32ELi128ELi128ELi8ES3_EELb0ELb0ELb1ELb1ELb0ELb0ELb1EEEvNS_16Flash_bwd_paramsE:
        /* <DEDUP_REMOVED lines=49> */
.L_x_933:
        /* <DEDUP_REMOVED lines=52> */
.L_x_876:
        /* <DEDUP_REMOVED lines=23> */
[----:B------:R-:W-:-:S04]  /*07c0*/  ULEA UR51, UR52, 0xffffff80, 0x7 ;  /* 0xffffff8034337891 */ /* 0x000fc8000f8e38ff */
[----:B------:R-:W-:Y:S02]  /*07d0*/  USHF.R.S32.HI UR55, URZ, 0x1f, UR51 ;  /* 0x0000001fff377899 */ /* 0x000fe40008011433 */
[----:B-1----:R-:W-:Y:S02]  /*07e0*/  @!UP1 UIMAD.WIDE.U32 UR56, UR25, UR10, URZ ;  /* 0x0000000a193892a5 */ /* 0x002fe4000f8e00ff */
[----:B--2---:R-:W-:Y:S02]  /*07f0*/  @UP1 UIMAD.WIDE.U32 UR14, UR19, UR8, URZ ;  /* 0x00000008130e12a5 */ /* 0x004fe4000f8e00ff */
[----:B------:R-:W-:Y:S02]  /*0800*/  @!UP1 UIMAD UR53, UR25, UR11, UR57 ;  /* 0x0000000b193592a4 */ /* 0x000fe4000f8e0239 */
        /* <DEDUP_REMOVED lines=16> */
.L_x_878:
[----:B------:R-:W1:Y:S01]  /*0910*/  LDCU.64 UR16, c[0x0][0x3b8] ;  /* 0x00007700ff1077ac */ /* 0x000e620008000a00 */
[----:B------:R-:W-:-:S04]  /*0920*/  UIADD3 UR8, UPT, UPT, UR38, UR40, URZ ;  /* 0x0000002826087290 */ /* 0x000fc8000fffe0ff */
[----:B-1----:R-:W-:Y:S02]  /*0930*/  UIMAD.WIDE.U32 UR10, UR8, UR16, URZ ;  /* 0x00000010080a72a5 */ /* 0x002fe4000f8e00ff */
[----:B------:R-:W-:-:S04]  /*0940*/  UIMAD UR8, UR8, UR17, URZ ;  /* 0x00000011080872a4 */ /* 0x000fc8000f8e02ff */
[----:B------:R-:W-:Y:S01]  /*0950*/  UIADD3 UR8, UPT, UPT, UR11, UR8, URZ ;  /* 0x000000080b087290 */ /* 0x000fe2000fffe0ff */
[----:B------:R-:W-:-:S05]  /*0960*/  UMOV UR50, UR10 ;  /* 0x0000000a00327c82 */ /* 0x000fca0008000000 */
[----:B------:R-:W-:Y:S02]  /*0970*/  MOV R20, UR8 ;  /* 0x0000000800147c02 */ /* 0x000fe40008000f00 */
.L_x_879:
        /* <DEDUP_REMOVED lines=44> */
.L_x_880:
[----:B------:R-:W1:Y:S01]  /*0c40*/  LDCU.64 UR14, c[0x0][0x3c0] ;  /* 0x00007800ff0e77ac */ /* 0x000e620008000a00 */
[----:B------:R-:W-:-:S04]  /*0c50*/  UIADD3 UR8, UPT, UPT, UR38, UR40, URZ ;  /* 0x0000002826087290 */ /* 0x000fc8000fffe0ff */
[----:B-1----:R-:W-:Y:S02]  /*0c60*/  UIMAD.WIDE.U32 UR10, UR8, UR14, URZ ;  /* 0x0000000e080a72a5 */ /* 0x002fe4000f8e00ff */
[----:B------:R-:W-:-:S04]  /*0c70*/  UIMAD UR8, UR8, UR15, URZ ;  /* 0x0000000f080872a4 */ /* 0x000fc8000f8e02ff */
[----:B------:R-:W-:Y:S01]  /*0c80*/  UIADD3 UR8, UPT, UPT, UR11, UR8, URZ ;  /* 0x000000080b087290 */ /* 0x000fe2000fffe0ff */
[----:B------:R-:W-:-:S05]  /*0c90*/  UMOV UR54, UR10 ;  /* 0x0000000a00367c82 */ /* 0x000fca0008000000 */
[----:B------:R-:W-:-:S07]  /*0ca0*/  MOV R18, UR8 ;  /* 0x0000000800127c02 */ /* 0x000fce0008000f00 */
.L_x_881:
        /* <DEDUP_REMOVED lines=27> */
.L_x_882:
[----:B------:R-:W-:Y:S02]  /*0e60*/  UIMAD.WIDE.U32 UR58, UR66, UR19, URZ ;  /* 0x00000013423a72a5 */ /* 0x000fe4000f8e00ff */
[----:B------:R-:W-:-:S04]  /*0e70*/  UIMAD UR8, UR67, UR19, URZ ;  /* 0x00000013430872a4 */ /* 0x000fc8000f8e02ff */
[----:B------:R-:W-:Y:S02]  /*0e80*/  UIADD3 UR8, UPT, UPT, UR59, UR8, URZ ;  /* 0x000000083b087290 */ /* 0x000fe4000fffe0ff */
.L_x_883:
[----:B------:R-:W1:Y:S01]  /*0e90*/  LDCU.U8 UR10, c[0x0][0x548] ;  /* 0x0000a900ff0a77ac */ /* 0x000e620008000000 */
[----:B------:R-:W-:Y:S01]  /*0ea0*/  USHF.L.U32 UR44, UR25, 0x7, URZ ;  /* 0x00000007192c7899 */ /* 0x000fe200080006ff */
[----:B------:R-:W2:Y:S03]  /*0eb0*/  LDCU.U8 UR61, c[0x0][0x5f0] ;  /* 0x0000be00ff3d77ac */ /* 0x000ea60008000000 */
[----:B------:R-:W-:-:S04]  /*0ec0*/  USEL UR9, UR44, URZ, UP5 ;  /* 0x000000ff2c097287 */ /* 0x000fc8000a800000 */
[----:B------:R-:W-:Y:S02]  /*0ed0*/  UIADD3 UR9, UP0, UPT, UR51, UR9, URZ ;  /* 0x0000000933097290 */ /* 0x000fe4000ff1e0ff */
[----:B-1----:R-:W-:Y:S02]  /*0ee0*/  UISETP.NE.AND UP1, UPT, UR10, URZ, UPT ;  /* 0x000000ff0a00728c */ /* 0x002fe4000bf25270 */
[----:B------:R-:W-:Y:S02]  /*0ef0*/  UIADD3.X UR57, UPT, UPT, URZ, UR55, URZ, UP0, !UPT ;  /* 0x00000037ff397290 */ /* 0x000fe400087fe4ff */
[----:B------:R-:W-:Y:S02]  /*0f00*/  UIMAD.WIDE.U32 UR64, UR9, UR66, URZ ;  /* 0x00000042094072a5 */ /* 0x000fe4000f8e00ff */
[----:B------:R-:W-:-:S04]  /*0f10*/  UIMAD UR57, UR57, UR66, URZ ;  /* 0x00000042393972a4 */ /* 0x000fc8000f8e02ff */
[----:B------:R-:W-:Y:S02]  /*0f20*/  UIMAD UR57, UR67, UR9, UR57 ;  /* 0x00000009433972a4 */ /* 0x000fe4000f8e0239 */
[----:B------:R-:W-:Y:S02]  /*0f30*/  UIMAD UR9, UR24, UR47, URZ ;  /* 0x0000002f180972a4 */ /* 0x000fe4000f8e02ff */
        /* <DEDUP_REMOVED lines=9> */
.L_x_884:
[----:B------:R-:W1:Y:S01]  /*0fd0*/  LDCU UR60, c[0x0][0x434] ;  /* 0x00008680ff3c77ac */ /* 0x000e620008000800 */
[----:B------:R-:W-:-:S04]  /*0fe0*/  UIMAD UR10, UR25, UR18, UR24 ;  /* 0x00000012190a72a4 */ /* 0x000fc8000f8e0218 */
[----:B-1----:R-:W-:Y:S02]  /*0ff0*/  UIMAD UR60, UR10, UR60, URZ ;  /* 0x0000003c0a3c72a4 */ /* 0x002fe4000f8e02ff */
.L_x_885:
        /* <DEDUP_REMOVED lines=11> */
.L_x_886:
[----:B------:R-:W1:Y:S01]  /*10b0*/  LDCU UR59, c[0x0][0x444] ;  /* 0x00008880ff3b77ac */ /* 0x000e620008000800 */
[----:B------:R-:W-:-:S04]  /*10c0*/  UIMAD UR10, UR25, UR18, UR24 ;  /* 0x00000012190a72a4 */ /* 0x000fc8000f8e0218 */
[----:B-1----:R-:W-:-:S12]  /*10d0*/  UIMAD UR59, UR10, UR59, URZ ;  /* 0x0000003b0a3b72a4 */ /* 0x002fd8000f8e02ff */
.L_x_887:
        /* <DEDUP_REMOVED lines=27> */
[----:B------:R-:W2:Y:S02]  /*1290*/  LDCU.64 UR62, c[0x0][0x5e8] ;  /* 0x0000bd00ff3e77ac */ /* 0x000ea40008000a00 */
[----:B------:R-:W-:-:S02]  /*12a0*/  IMAD R8, R9, UR47, R8 ;  /* 0x0000002f09087c24 */ /* 0x000fc4000f8e0208 */
[----:B------:R-:W-:Y:S01]  /*12b0*/  IMAD.X R3, RZ, RZ, UR49, P0 ;  /* 0x00000031ff037e24 */ /* 0x000fe200080e06ff */
[----:B------:R-:W-:-:S04]  /*12c0*/  USEL UR44, URZ, UR44, !UP0 ;  /* 0x0000002cff2c7287 */ /* 0x000fc8000c000000 */
[----:B------:R-:W-:Y:S02]  /*12d0*/  UISETP.GT.AND UP0, UPT, UR52, UR44, UPT ;  /* 0x0000002c3400728c */ /* 0x000fe4000bf04270 */
[----:B-1----:R-:W-:Y:S01]  /*12e0*/  UIMAD UR19, UR55, UR8, URZ ;  /* 0x00000008371372a4 */ /* 0x002fe2000f8e02ff */
[----:B------:R-:W-:Y:S01]  /*12f0*/  IMAD.U32 R0, RZ, RZ, UR8 ;  /* 0x00000008ff007e24 */ /* 0x000fe2000f8e00ff */
[----:B------:R-:W-:Y:S01]  /*1300*/  USHF.L.U64.HI UR49, UR8, 0x6, UR9 ;  /* 0x0000000608317899 */ /* 0x000fe20008010209 */
[----:B------:R-:W-:Y:S01]  /*1310*/  IMAD.U32 R4, RZ, RZ, UR10 ;  /* 0x0000000aff047e24 */ /* 0x000fe2000f8e00ff */
[----:B------:R-:W-:Y:S01]  /*1320*/  UIMAD UR19, UR51, UR9, UR19 ;  /* 0x00000009331372a4 */ /* 0x000fe2000f8e0213 */
[----:B------:R-:W-:Y:S01]  /*1330*/  IMAD.WIDE.U32 R2, R0, UR51, R2 ;  /* 0x0000003300027c25 */ /* 0x000fe2000f8e0002 */
[----:B--2---:R-:W-:-:S03]  /*1340*/  UIMAD.WIDE UR62, UR59, 0x4, UR62 ;  /* 0x000000043b3e78a5 */ /* 0x004fc6000f8e023e */
        /* <DEDUP_REMOVED lines=10> */
[----:B------:R-:W-:Y:S01]  /*13f0*/  IMAD.WIDE.U32 R6, R21, UR8, R2 ;  /* 0x0000000815067c25 */ /* 0x000fe2000f8e0002 */
[----:B------:R-:W-:-:S03]  /*1400*/  IADD3 R2, P0, PT, R4, UR56, RZ ;  /* 0x0000003804027c10 */ /* 0x000fc6000ff1e0ff */
[----:B------:R-:W-:Y:S01]  /*1410*/  IMAD R15, R21, UR9, R7 ;  /* 0x00000009150f7c24 */ /* 0x000fe2000f8e0207 */
[----:B------:R-:W-:Y:S01]  /*1420*/  IADD3.X R3, PT, PT, R5, UR53, R0, P0, !PT ;  /* 0x0000003505037c10 */ /* 0x000fe200087fe400 */
[----:B--2---:R-:W-:Y:S01]  /*1430*/  IMAD.U32 R0, RZ, RZ, UR18 ;  /* 0x00000012ff007e24 */ /* 0x004fe2000f8e00ff */
[----:B------:R-:W2:Y:S01]  /*1440*/  LDCU.64 UR8, c[0x0][0x380] ;  /* 0x00007000ff0877ac */ /* 0x000ea20008000a00 */
[----:B----4-:R-:W-:Y:S01]  /*1450*/  IMAD.WIDE.U32 R4, R16, UR22, RZ ;  /* 0x0000001610047c25 */ /* 0x010fe2000f8e00ff */
[----:B-1----:R-:W-:Y:S01]  /*1460*/  LEA R27, P2, R6, UR10, 0x1 ;  /* 0x0000000a061b7c11 */ /* 0x002fe2000f8408ff */
[----:B------:R-:W-:Y:S02]  /*1470*/  USHF.L.U32 UR53, UR47, 0x7, URZ ;  /* 0x000000072f357899 */ /* 0x000fe400080006ff */
        /* <DEDUP_REMOVED lines=9> */
[----:B------:R-:W3:Y:S01]  /*1510*/  LDCU.64 UR18, c[0x0][0x570] ;  /* 0x0000ae00ff1277ac */ /* 0x000ee20008000a00 */
[----:B------:R1:W-:Y:S01]  /*1520*/  STL [R1+0x14], R26 ;  /* 0x0000141a01007387 */ /* 0x0003e20000100800 */
[----:B------:R-:W-:Y:S01]  /*1530*/  SEL R0, R7, RZ, P3 ;  /* 0x000000ff07007207 */ /* 0x000fe20001800000 */
[----:B------:R-:W-:Y:S01]  /*1540*/  IMAD.WIDE.U32 R2, R21, R12, R2 ;  /* 0x0000000c15027225 */ /* 0x000fe200078e0002 */
[----:B------:R-:W-:-:S02]  /*1550*/  MOV R4, UR53 ;  /* 0x0000003500047c02 */ /* 0x000fc40008000f00 */
[----:B------:R-:W-:Y:S01]  /*1560*/  IADD3.X R5, PT, PT, R5, UR57, R0, P1, P0 ;  /* 0x0000003905057c10 */ /* 0x000fe20008fe0400 */
[C---:B------:R-:W-:Y:S01]  /*1570*/  IMAD R3, R21.reuse, R13, R3 ;  /* 0x0000000d15037224 */ /* 0x040fe200078e0203 */
[C---:B--2---:R-:W-:Y:S01]  /*1580*/  LEA R25, P1, R2.reuse, UR8, 0x1 ;  /* 0x0000000802197c11 */ /* 0x044fe2000f8208ff */
[----:B------:R-:W-:Y:S01]  /*1590*/  VIADD R16, R21, 0x40 ;  /* 0x0000004015107836 */ /* 0x000fe20000000000 */
[----:B------:R-:W-:Y:S01]  /*15a0*/  IADD3 R0, P0, PT, R9, UR53, RZ ;  /* 0x0000003509007c10 */ /* 0x000fe2000ff1e0ff */
[----:B-----5:R-:W-:Y:S01]  /*15b0*/  UIMAD.WIDE UR56, UR60, 0x4, UR64 ;  /* 0x000000043c3878a5 */ /* 0x020fe2000f8e0240 */
[----:B------:R-:W-:Y:S01]  /*15c0*/  LEA.HI.X R24, R2, UR9, R3, 0x1, P1 ;  /* 0x0000000902187c11 */ /* 0x000fe200088f0c03 */
[----:B------:R1:W-:Y:S01]  /*15d0*/  STL [R1+0x10], R25 ;  /* 0x0000101901007387 */ /* 0x0003e20000100800 */
[----:B------:R-:W-:Y:S02]  /*15e0*/  LEA.HI.X.SX32 R4, R4, R5, 0x1, P0 ;  /* 0x0000000504047211 */ /* 0x000fe400000f0eff */
[----:B------:R-:W-:Y:S01]  /*15f0*/  SHF.L.U64.HI R9, R12, 0x6, R13 ;  /* 0x000000060c097819 */ /* 0x000fe2000001020d */
[----:B------:R1:W-:Y:S01]  /*1600*/  STL [R1+0x8], R24 ;  /* 0x0000081801007387 */ /* 0x0003e20000100800 */
[----:B---3--:R-:W-:Y:S01]  /*1610*/  LEA R200, P0, R0, UR18, 0x2 ;  /* 0x0000001200c87c11 */ /* 0x008fe2000f8010ff */
[----:B------:R-:W-:Y:S01]  /*1620*/  IMAD.SHL.U32 R12, R12, 0x40, RZ ;  /* 0x000000400c0c7824 */ /* 0x000fe200078e00ff */
[----:B------:R-:W-:-:S02]  /*1630*/  UMOV UR18, UR62 ;  /* 0x0000003e00127c82 */ /* 0x000fc40008000000 */
[----:B------:R-:W-:Y:S01]  /*1640*/  LEA.HI.X R201, R0, UR19, R4, 0x2, P0 ;  /* 0x0000001300c97c11 */ /* 0x000fe200080f1404 */
[----:B------:R-:W-:Y:S01]  /*1650*/  UMOV UR19, UR63 ;  /* 0x0000003f00137c82 */ /* 0x000fe20008000000 */
        /* <DEDUP_REMOVED lines=14> */
[----:B------:R-:W-:Y:S05]  /*1740*/  BRA `(.L_x_890) ;  /* 0x0000000000187947 */ /* 0x000fea0003800000 */
.L_x_889:
[----:B------:R-:W2:Y:S01]  /*1750*/  LDCU.64 UR10, c[0x0][0x5c0] ;  /* 0x0000b800ff0a77ac */ /* 0x000ea20008000a00 */
[----:B------:R-:W-:-:S04]  /*1760*/  UIADD3 UR5, UPT, UPT, UR38, UR40, URZ ;  /* 0x0000002826057290 */ /* 0x000fc8000fffe0ff */
[----:B--2---:R-:W-:Y:S02]  /*1770*/  UIMAD.WIDE.U32 UR16, UR5, UR10, URZ ;  /* 0x0000000a051072a5 */ /* 0x004fe4000f8e00ff */
[----:B------:R-:W-:-:S04]  /*1780*/  UIMAD UR5, UR5, UR11, URZ ;  /* 0x0000000b050572a4 */ /* 0x000fc8000f8e02ff */
[----:B------:R-:W-:-:S06]  /*1790*/  UIADD3 UR5, UPT, UPT, UR17, UR5, URZ ;  /* 0x0000000511057290 */ /* 0x000fcc000fffe0ff */
[----:B------:R-:W-:Y:S02]  /*17a0*/  MOV R0, UR5 ;  /* 0x0000000500007c02 */ /* 0x000fe40008000f00 */
.L_x_890:
        /* <DEDUP_REMOVED lines=12> */
.L_x_891:
[----:B------:R-:W2:Y:S01]  /*1870*/  LDCU.64 UR8, c[0x0][0x5c8] ;  /* 0x0000b900ff0877ac */ /* 0x000ea20008000a00 */
[----:B------:R-:W-:-:S04]  /*1880*/  UIADD3 UR38, UPT, UPT, UR38, UR40, URZ ;  /* 0x0000002826267290 */ /* 0x000fc8000fffe0ff */
[----:B--2---:R-:W-:Y:S02]  /*1890*/  UIMAD.WIDE.U32 UR18, UR38, UR8, URZ ;  /* 0x00000008261272a5 */ /* 0x004fe4000f8e00ff */
[----:B------:R-:W-:-:S04]  /*18a0*/  UIMAD UR38, UR38, UR9, URZ ;  /* 0x00000009262672a4 */ /* 0x000fc8000f8e02ff */
[----:B------:R-:W-:-:S06]  /*18b0*/  UIADD3 UR38, UPT, UPT, UR19, UR38, URZ ;  /* 0x0000002613267290 */ /* 0x000fcc000fffe0ff */
[----:B------:R-:W-:Y:S02]  /*18c0*/  MOV R12, UR38 ;  /* 0x00000026000c7c02 */ /* 0x000fe40008000f00 */
.L_x_892:
[----:B------:R-:W2:Y:S01]  /*18d0*/  LDCU UR5, c[0x0][0x440] ;  /* 0x00008800ff0577ac */ /* 0x000ea20008000800 */
[----:B------:R-:W-:Y:S01]  /*18e0*/  IMAD.U32 R2, RZ, RZ, UR10 ;  /* 0x0000000aff027e24 */ /* 0x000fe2000f8e00ff */
[----:B------:R-:W-:Y:S01]  /*18f0*/  BSSY.RECONVERGENT B0, `(.L_x_893) ;  /* 0x0000020000007945 */ /* 0x000fe20003800200 */
[----:B------:R-:W-:Y:S02]  /*1900*/  UIADD3 UR35, UPT, UPT, -UR31, UR35, URZ ;  /* 0x000000231f237290 */ /* 0x000fe4000fffe1ff */
[----:B------:R-:W-:Y:S01]  /*1910*/  IMAD.WIDE.U32 R2, R2, UR31, R10 ;  /* 0x0000001f02027c25 */ /* 0x000fe2000f8e000a */
[----:B------:R-:W3:Y:S02]  /*1920*/  LDCU.64 UR14, c[0x0][0x5d8] ;  /* 0x0000bb00ff0e77ac */ /* 0x000ee40008000a00 */
[----:B------:R-:W-:Y:S02]  /*1930*/  IADD3 R2, P2, PT, R2, UR16, RZ ;  /* 0x0000001002027c10 */ /* 0x000fe4000ff5e0ff */
[----:B--2---:R-:W-:Y:S01]  /*1940*/  ISETP.GE.AND P0, PT, R10, UR5, PT ;  /* 0x000000050a007c0c */ /* 0x004fe2000bf06270 */
[----:B------:R-:W-:-:S03]  /*1950*/  UIMAD UR5, UR48, UR10, URZ ;  /* 0x0000000a300572a4 */ /* 0x000fc6000f8e02ff */
[----:B------:R-:W-:Y:S01]  /*1960*/  ISETP.GE.OR P1, PT, R21, UR35, P0 ;  /* 0x0000002315007c0c */ /* 0x000fe20008726670 */
[----:B------:R-:W-:Y:S01]  /*1970*/  UIMAD UR5, UR31, UR11, UR5 ;  /* 0x0000000b1f0572a4 */ /* 0x000fe2000f8e0205 */
[----:B---3--:R-:W-:Y:S01]  /*1980*/  IMAD.U32 R4, RZ, RZ, UR14 ;  /* 0x0000000eff047e24 */ /* 0x008fe2000f8e00ff */
[----:B------:R-:W-:-:S04]  /*1990*/  ISETP.GE.OR P0, PT, R16, UR35, P0 ;  /* 0x0000002310007c0c */ /* 0x000fc80008706670 */
[----:B------:R-:W-:Y:S02]  /*19a0*/  IADD3.X R3, PT, PT, R0, UR5, R3, P2, !PT ;  /* 0x0000000500037c10 */ /* 0x000fe400097fe403 */
[----:B------:R-:W-:Y:S01]  /*19b0*/  MOV R0, UR15 ;  /* 0x0000000f00007c02 */ /* 0x000fe20008000f00 */
[----:B------:R-:W-:-:S03]  /*19c0*/  IMAD.WIDE.U32 R4, R4, UR24, R2 ;  /* 0x0000001804047c25 */ /* 0x000fc6000f8e0002 */
[----:B------:R-:W2:Y:S01]  /*19d0*/  @!P1 LDC.64 R8, c[0x0][0x560] ;  /* 0x00015800ff089b82 */ /* 0x000ea20000000a00 */
        /* <DEDUP_REMOVED lines=17> */
.L_x_894:
[----:B------:R-:W-:Y:S05]  /*1af0*/  BSYNC.RECONVERGENT B0 ;  /* 0x0000000000007941 */ /* 0x000fea0003800200 */
.L_x_893:
        /* <DEDUP_REMOVED lines=29> */
.L_x_888:
[----:B------:R-:W-:Y:S01]  /*1cd0*/  IMAD.U32 R2, RZ, RZ, UR14 ;  /* 0x0000000eff027e24 */ /* 0x000fe2000f8e00ff */
[----:B------:R-:W-:Y:S01]  /*1ce0*/  UIMAD UR10, UR48, UR14, URZ ;  /* 0x0000000e300a72a4 */ /* 0x000fe2000f8e02ff */
[----:B------:R-:W-:Y:S01]  /*1cf0*/  LOP3.LUT R4, R23, 0xd8, RZ, 0xc0, !PT ;  /* 0x000000d817047812 */ /* 0x000fe200078ec0ff */
[----:B------:R-:W2:Y:S01]  /*1d00*/  LDCU.64 UR8, c[0x0][0x3d8] ;  /* 0x00007b00ff0877ac */ /* 0x000ea20008000a00 */
[----:B------:R-:W-:Y:S01]  /*1d10*/  IMAD.WIDE.U32 R2, R2, UR31, R10 ;  /* 0x0000001f02027c25 */ /* 0x000fe2000f8e000a */
[----:B------:R-:W-:Y:S01]  /*1d20*/  BSSY.RECONVERGENT B0, `(.L_x_896) ;  /* 0x0000024000007945 */ /* 0x000fe20003800200 */
[----:B------:R-:W-:Y:S01]  /*1d30*/  LOP3.LUT R4, R4, 0x18, R22, 0x78, !PT ;  /* 0x0000001804047812 */ /* 0x000fe200078e7816 */
[----:B------:R-:W-:Y:S01]  /*1d40*/  UIMAD UR10, UR31, UR15, UR10 ;  /* 0x0000000f1f0a72a4 */ /* 0x000fe2000f8e020a */
[----:B------:R-:W-:Y:S01]  /*1d50*/  @P3 BAR.SYNC.DEFER_BLOCKING 0x0 ;  /* 0x0000000000003b1d */ /* 0x000fe20000010000 */
[----:B------:R-:W-:Y:S01]  /*1d60*/  IADD3 R2, P0, PT, R2, UR54, RZ ;  /* 0x0000003602027c10 */ /* 0x000fe2000ff1e0ff */
[----:B------:R-:W-:Y:S01]  /*1d70*/  ULOP3.LUT UR11, UR46, 0x80000001, URZ, 0xc0, !UPT ;  /* 0x800000012e0b7892 */ /* 0x000fe2000f8ec0ff */
[----:B------:R-:W-:-:S02]  /*1d80*/  LOP3.LUT R4, R4, 0x1f20, R23, 0xf8, !PT ;  /* 0x00001f2004047812 */ /* 0x000fc400078ef817 */
[----:B------:R-:W-:Y:S01]  /*1d90*/  IADD3.X R3, PT, PT, R18, UR10, R3, P0, !PT ;  /* 0x0000000a12037c10 */ /* 0x000fe200087fe403 */
[----:B------:R-:W-:Y:S01]  /*1da0*/  UIADD3 UR10, UPT, UPT, -UR31, UR35, URZ ;  /* 0x000000231f0a7290 */ /* 0x000fe2000fffe1ff */
[----:B------:R-:W-:Y:S01]  /*1db0*/  LEA R8, R4, UR6, 0x1 ;  /* 0x0000000604087c11 */ /* 0x000fe2000f8e08ff */
[----:B------:R-:W-:-:S04]  /*1dc0*/  UISETP.NE.AND UP0, UPT, UR11, 0x1, UPT ;  /* 0x000000010b00788c */ /* 0x000fc8000bf05270 */
[----:B------:R-:W-:Y:S01]  /*1dd0*/  ISETP.GE.AND P6, PT, R21, UR10, PT ;  /* 0x0000000a15007c0c */ /* 0x000fe2000bfc6270 */
[----:B--2---:R-:W-:Y:S01]  /*1de0*/  IMAD R0, R19, UR8, RZ ;  /* 0x0000000813007c24 */ /* 0x004fe2000f8e02ff */
[----:B------:R-:W-:Y:S01]  /*1df0*/  USEL UR52, URZ, 0x2000, UP0 ;  /* 0x00002000ff347887 */ /* 0x000fe20008000000 */
[----:B------:R-:W-:-:S04]  /*1e00*/  IMAD.WIDE.U32 R2, R14, UR8, R2 ;  /* 0x000000080e027c25 */ /* 0x000fc8000f8e0002 */
[----:B------:R-:W-:-:S04]  /*1e10*/  IMAD R0, R14, UR9, R0 ;  /* 0x000000090e007c24 */ /* 0x000fc8000f8e0200 */
[----:B------:R-:W-:Y:S02]  /*1e20*/  IMAD.IADD R0, R3, 0x1, R0 ;  /* 0x0000000103007824 */ /* 0x000fe400078e0200 */
[----:B------:R-:W-:Y:S05]  /*1e30*/  @P6 BRA `(.L_x_897) ;  /* 0x0000000000446947 */ /* 0x000fea0003800000 */
        /* <DEDUP_REMOVED lines=15> */
.L_x_898:
[----:B------:R3:W-:Y:S01]  /*1f30*/  STS.128 [R8+0x8000], RZ ;  /* 0x008000ff08007388 */ /* 0x0007e20000000c00 */
[----:B------:R-:W-:Y:S05]  /*1f40*/  BRA `(.L_x_899) ;  /* 0x0000000000047947 */ /* 0x000fea0003800000 */
.L_x_897:
[----:B------:R4:W-:Y:S02]  /*1f50*/  STS.128 [R8+0x8000], RZ ;  /* 0x008000ff08007388 */ /* 0x0009e40000000c00 */
.L_x_899:
[----:B------:R-:W-:Y:S05]  /*1f60*/  BSYNC.RECONVERGENT B0 ;  /* 0x0000000000007941 */ /* 0x000fea0003800200 */
.L_x_896:
        /* <DEDUP_REMOVED lines=20> */
.L_x_901:
[----:B------:R-:W-:Y:S05]  /*20b0*/  BSYNC.RECONVERGENT B0 ;  /* 0x0000000000007941 */ /* 0x000fea0003800200 */
.L_x_900:
        /* <DEDUP_REMOVED lines=15> */
.L_x_904:
[----:B------:R1:W-:Y:S01]  /*21b0*/  STS.128 [R8+0x4000], RZ ;  /* 0x004000ff08007388 */ /* 0x0003e20000000c00 */
[----:B------:R-:W-:Y:S05]  /*21c0*/  BRA `(.L_x_905) ;  /* 0x0000000000047947 */ /* 0x000fea0003800000 */
.L_x_903:
[----:B------:R1:W-:Y:S02]  /*21d0*/  STS.128 [R8+0x4000], RZ ;  /* 0x004000ff08007388 */ /* 0x0003e40000000c00 */
.L_x_905:
[----:B------:R-:W-:Y:S05]  /*21e0*/  BSYNC.RECONVERGENT B0 ;  /* 0x0000000000007941 */ /* 0x000fea0003800200 */
.L_x_902:
        /* <DEDUP_REMOVED lines=17> */
.L_x_907:
[----:B------:R-:W-:Y:S05]  /*2300*/  BSYNC.RECONVERGENT B0 ;  /* 0x0000000000007941 */ /* 0x000fea0003800200 */
.L_x_906:
        /* <DEDUP_REMOVED lines=13> */
.L_x_910:
[----:B------:R1:W-:Y:S01]  /*23e0*/  STS.128 [R194], RZ ;  /* 0x000000ffc2007388 */ /* 0x0003e20000000c00 */
[----:B------:R-:W-:Y:S05]  /*23f0*/  BRA `(.L_x_911) ;  /* 0x0000000000047947 */ /* 0x000fea0003800000 */
.L_x_909:
[----:B------:R1:W-:Y:S02]  /*2400*/  STS.128 [R194], RZ ;  /* 0x000000ffc2007388 */ /* 0x0003e40000000c00 */
.L_x_911:
[----:B------:R-:W-:Y:S05]  /*2410*/  BSYNC.RECONVERGENT B0 ;  /* 0x0000000000007941 */ /* 0x000fea0003800200 */
.L_x_908:
        /* <DEDUP_REMOVED lines=37> */
.L_x_913:
[----:B------:R-:W-:Y:S05]  /*2670*/  BSYNC.RECONVERGENT B0 ;  /* 0x0000000000007941 */ /* 0x000fea0003800200 */
.L_x_912:
        /* <DEDUP_REMOVED lines=28> */
.L_x_916:
[----:B------:R3:W-:Y:S01]  /*2840*/  STS.128 [R8+0x6000], RZ ;  /* 0x006000ff08007388 */ /* 0x0007e20000000c00 */
[----:B------:R-:W-:Y:S05]  /*2850*/  BRA `(.L_x_917) ;  /* 0x0000000000047947 */ /* 0x000fea0003800000 */
.L_x_915:
[----:B------:R3:W-:Y:S02]  /*2860*/  STS.128 [R8+0x6000], RZ ;  /* 0x006000ff08007388 */ /* 0x0007e40000000c00 */
.L_x_917:
[----:B------:R-:W-:Y:S05]  /*2870*/  BSYNC.RECONVERGENT B0 ;  /* 0x0000000000007941 */ /* 0x000fea0003800200 */
.L_x_914:
        /* <DEDUP_REMOVED lines=19> */
.L_x_919:
[----:B------:R-:W-:Y:S05]  /*29b0*/  BSYNC.RECONVERGENT B0 ;  /* 0x0000000000007941 */ /* 0x000fea0003800200 */
.L_x_918:
        /* <DEDUP_REMOVED lines=10> */
[C---:B------:R-:W-:Y:S02]  /*2a60*/  IMAD.SHL.U32 R11, R22.reuse, 0x20, RZ ;  /* 0x00000020160b7824 */ /* 0x040fe400078e00ff */
[C---:B------:R-:W-:Y:S01]  /*2a70*/  IMAD.SHL.U32 R10, R22.reuse, 0x4, RZ ;  /* 0x00000004160a7824 */ /* 0x040fe200078e00ff */
[----:B------:R-:W-:Y:S02]  /*2a80*/  @UP0 UIMAD UR9, UR25, UR9, UR15 ;  /* 0x00000009190902a4 */ /* 0x000fe4000f8e020f */
[----:B------:R-:W-:Y:S01]  /*2a90*/  @UP0 ULEA UR10, UP1, UR14, UR10, 0x2 ;  /* 0x0000000a0e0a0291 */ /* 0x000fe2000f8210ff */
[C---:B-1----:R-:W-:Y:S01]  /*2aa0*/  IMAD.SHL.U32 R5, R22.reuse, 0x2, RZ ;  /* 0x0000000216057824 */ /* 0x042fe200078e00ff */
[----:B------:R-:W-:Y:S01]  /*2ab0*/  LOP3.LUT P0, RZ, R22, 0x4, RZ, 0xc0, !PT ;  /* 0x0000000416ff7812 */ /* 0x000fe2000780c0ff */
[----:B------:R-:W4:Y:S03]  /*2ac0*/  @UP0 LDCU UR8, c[0x0][0x458] ;  /* 0x00008b00ff0807ac */ /* 0x000f260008000800 */
[----:B------:R-:W-:Y:S01]  /*2ad0*/  IMAD.U32 R2, RZ, RZ, UR10 ;  /* 0x0000000aff027e24 */ /* 0x000fe2000f8e00ff */
[----:B------:R-:W-:Y:S01]  /*2ae0*/  @UP0 ULEA.HI.X UR11, UR14, UR11, UR9, 0x2, UP1 ;  /* 0x0000000b0e0b0291 */ /* 0x000fe200088f1409 */
[----:B------:R-:W-:Y:S05]  /*2af0*/  BAR.SYNC.DEFER_BLOCKING 0x0 ;  /* 0x0000000000007b1d */ /* 0x000fea0000010000 */
[----:B------:R-:W-:Y:S01]  /*2b00*/  IMAD.U32 R3, RZ, RZ, UR11 ;  /* 0x0000000bff037e24 */ /* 0x000fe2000f8e00ff */
[----:B------:R-:W-:Y:S01]  /*2b10*/  LOP3.LUT R0, R11, 0x20, RZ, 0xc0, !PT ;  /* 0x000000200b007812 */ /* 0x000fe200078ec0ff */
[----:B------:R-:W1:Y:S01]  /*2b20*/  LDCU UR15, c[0x0][0x590] ;  /* 0x0000b200ff0f77ac */ /* 0x000e620008000800 */
[----:B------:R-:W-:-:S02]  /*2b30*/  LOP3.LUT R10, R10, 0x18, RZ, 0xc0, !PT ;  /* 0x000000180a0a7812 */ /* 0x000fc400078ec0ff */
[----:B------:R-:W-:Y:S01]  /*2b40*/  LOP3.LUT R9, R11, 0x120, RZ, 0xc0, !PT ;  /* 0x000001200b097812 */ /* 0x000fe200078ec0ff */
[----:B------:R-:W-:Y:S01]  /*2b50*/  IMAD.MOV.U32 R152, RZ, RZ, 0x20 ;  /* 0x00000020ff987424 */ /* 0x000fe200078e00ff */
[----:B------:R-:W-:Y:S01]  /*2b60*/  LOP3.LUT R5, R5, 0x6, RZ, 0xc0, !PT ;  /* 0x0000000605057812 */ /* 0x000fe200078ec0ff */
[----:B----4-:R-:W4:Y:S01]  /*2b70*/  @P1 MUFU.RCP R6, UR8 ;  /* 0x0000000800061d08 */ /* 0x010f220008001000 */
        /* <DEDUP_REMOVED lines=10> */
[----:B------:R5:W4:Y:S01]  /*2c20*/  @P1 LDG.E R7, desc[UR36][R2.64] ;  /* 0x0000002402071981 */ /* 0x000b22000c1e1900 */
[----:B------:R-:W-:-:S02]  /*2c30*/  LOP3.LUT R4, R10, 0xc0, R11, 0xf8, !PT ;  /* 0x000000c00a047812 */ /* 0x000fc400078ef80b */
[----:B------:R-:W-:Y:S02]  /*2c40*/  CS2R R82, SRZ ;  /* 0x0000000000527805 */ /* 0x000fe4000001ff00 */
[--C-:B------:R-:W-:Y:S02]  /*2c50*/  LOP3.LUT R5, R5, 0x1c0, R16.reuse, 0xf8, !PT ;  /* 0x000001c005057812 */ /* 0x100fe400078ef810 */
[----:B------:R-:W-:Y:S02]  /*2c60*/  CS2R R80, SRZ ;  /* 0x0000000000507805 */ /* 0x000fe4000001ff00 */
[----:B---3--:R-:W-:Y:S02]  /*2c70*/  LOP3.LUT R8, R4, 0x8, R16, 0x78, !PT ;  /* 0x0000000804087812 */ /* 0x008fe400078e7810 */
[----:B------:R-:W-:Y:S02]  /*2c80*/  CS2R R74, SRZ ;  /* 0x00000000004a7805 */ /* 0x000fe4000001ff00 */
[----:B------:R-:W-:-:S02]  /*2c90*/  SEL R152, R152, 0xffffffe0, !P0 ;  /* 0xffffffe098987807 */ /* 0x000fc40004000000 */
[----:B------:R-:W-:Y:S02]  /*2ca0*/  CS2R R72, SRZ ;  /* 0x0000000000487805 */ /* 0x000fe4000001ff00 */
[----:B------:R-:W-:Y:S02]  /*2cb0*/  CS2R R70, SRZ ;  /* 0x0000000000467805 */ /* 0x000fe4000001ff00 */
[----:B------:R-:W-:Y:S01]  /*2cc0*/  CS2R R68, SRZ ;  /* 0x0000000000447805 */ /* 0x000fe2000001ff00 */
[----:B------:R-:W-:Y:S01]  /*2cd0*/  UMOV UR17, URZ ;  /* 0x000000ff00117c82 */ /* 0x000fe20008000000 */
[----:B------:R-:W3:Y:S01]  /*2ce0*/  LDCU UR8, c[0x0][0x440] ;  /* 0x00008800ff0877ac */ /* 0x000ee20008000800 */
[----:B------:R-:W2:Y:S01]  /*2cf0*/  LDCU UR9, c[0x0][0x504] ;  /* 0x0000a080ff0977ac */ /* 0x000ea20008000800 */
[----:B------:R-:W2:Y:S01]  /*2d00*/  LDCU UR10, c[0x0][0x508] ;  /* 0x0000a100ff0a77ac */ /* 0x000ea20008000800 */
[----:B------:R-:W2:Y:S01]  /*2d10*/  LDCU UR14, c[0x0][0x50c] ;  /* 0x0000a180ff0e77ac */ /* 0x000ea20008000800 */
[----:B-----5:R-:W-:Y:S01]  /*2d20*/  IMAD.SHL.U32 R2, R22, 0x10, RZ ;  /* 0x0000001016027824 */ /* 0x020fe200078e00ff */
[----:B------:R-:W-:Y:S01]  /*2d30*/  SHF.R.U32.HI R3, RZ, 0x4, R22 ;  /* 0x00000004ff037819 */ /* 0x000fe20000011616 */
[----:B------:R-:W2:Y:S03]  /*2d40*/  LDCU UR11, c[0x0][0x45c] ;  /* 0x00008b80ff0b77ac */ /* 0x000ea60008000800 */
[----:B------:R-:W-:-:S02]  /*2d50*/  LOP3.LUT R0, R0, 0x3800, R2, 0xf8, !PT ;  /* 0x0000380000007812 */ /* 0x000fc400078ef802 */
[--C-:B------:R-:W-:Y:S01]  /*2d60*/  LOP3.LUT R9, R9, 0x600, R2.reuse, 0xf8, !PT ;  /* 0x0000060009097812 */ /* 0x100fe200078ef802 */
[----:B-1----:R-:W-:Y:S01]  /*2d70*/  USHF.L.U32 UR15, UR15, 0x7, URZ ;  /* 0x000000070f0f7899 */ /* 0x002fe200080006ff */
[----:B------:R-:W-:Y:S01]  /*2d80*/  LOP3.LUT R3, R3, 0x8, RZ, 0xc0, !PT ;  /* 0x0000000803037812 */ /* 0x000fe200078ec0ff */
[----:B------:R-:W-:Y:S01]  /*2d90*/  UIADD3 UR30, UPT, UPT, -UR45, 0x80, UR30 ;  /* 0x000000802d1e7890 */ /* 0x000fe2000fffe11e */
[----:B------:R-:W-:Y:S01]  /*2da0*/  LOP3.LUT R2, R0, 0x100, R2, 0xf8, !PT ;  /* 0x0000010000027812 */ /* 0x000fe200078ef802 */
[----:B------:R-:W-:Y:S01]  /*2db0*/  USHF.L.U32 UR47, UR47, 0x3, URZ ;  /* 0x000000032f2f7899 */ /* 0x000fe200080006ff */
[--C-:B------:R-:W-:Y:S01]  /*2dc0*/  LOP3.LUT R0, R4, 0x8, R22.reuse, 0x78, !PT ;  /* 0x0000000804007812 */ /* 0x100fe200078e7816 */
[----:B------:R-:W-:Y:S01]  /*2dd0*/  IMAD.U32 R4, RZ, RZ, UR5 ;  /* 0x00000005ff047e24 */ /* 0x000fe2000f8e00ff */
[----:B------:R-:W-:Y:S01]  /*2de0*/  LOP3.LUT R3, R3, 0x10, R22, 0xf8, !PT ;  /* 0x0000001003037812 */ /* 0x000fe200078ef816 */
[----:B------:R-:W1:Y:S01]  /*2df0*/  LDCU UR5, c[0x0][0x3e0] ;  /* 0x00007c00ff0577ac */ /* 0x000e620008000800 */
[----:B------:R-:W-:-:S02]  /*2e00*/  LOP3.LUT R0, R2, R0, RZ, 0xfc, !PT ;  /* 0x0000000002007212 */ /* 0x000fc400078efcff */
[----:B------:R-:W-:Y:S02]  /*2e10*/  LOP3.LUT R2, R3, 0xc0, R11, 0xf8, !PT ;  /* 0x000000c003027812 */ /* 0x000fe400078ef80b */
[----:B------:R-:W-:Y:S02]  /*2e20*/  IADD3 R3, PT, PT, -R4, UR35, -R5 ;  /* 0x0000002304037c10 */ /* 0x000fe4000fffe905 */
[----:B------:R-:W-:Y:S02]  /*2e30*/  LEA R150, R0, UR6, 0x1 ;  /* 0x0000000600967c11 */ /* 0x000fe4000f8e08ff */
[----:B------:R-:W-:Y:S01]  /*2e40*/  LOP3.LUT R2, R2, R10, RZ, 0x3c, !PT ;  /* 0x0000000a02027212 */ /* 0x000fe200078e3cff */
[----:B------:R5:W-:Y:S01]  /*2e50*/  STL [R1+0x2c], R3 ;  /* 0x00002c0301007387 */ /* 0x000be20000100800 */
[----:B------:R-:W-:Y:S01]  /*2e60*/  LOP3.LUT R8, R9, R8, RZ, 0xfc, !PT ;  /* 0x0000000809087212 */ /* 0x000fe200078efcff */
[----:B------:R-:W-:Y:S01]  /*2e70*/  VIADD R144, R150, 0x8020 ;  /* 0x0000802096907836 */ /* 0x000fe20000000000 */
[----:B------:R-:W-:Y:S01]  /*2e80*/  LOP3.LUT R2, R2, 0x120, R11, 0xf8, !PT ;  /* 0x0000012002027812 */ /* 0x000fe200078ef80b */
[----:B------:R1:W1:Y:S01]  /*2e90*/  LDSM.16.M88.4 R116, [R150+0x8000] ;  /* 0x008000009674783b */ /* 0x0002620000000200 */
[----:B------:R-:W-:Y:S01]  /*2ea0*/  LEA R149, R8, UR6, 0x1 ;  /* 0x0000000608957c11 */ /* 0x000fe2000f8e08ff */
[----:B------:R-:W-:Y:S01]  /*2eb0*/  IMAD.IADD R151, R150, 0x1, R152 ;  /* 0x0000000196977824 */ /* 0x000fe200078e0298 */
[----:B------:R-:W-:Y:S01]  /*2ec0*/  LEA R148, R2, UR6, 0x1 ;  /* 0x0000000602947c11 */ /* 0x000fe2000f8e08ff */
[----:B------:R1:W1:Y:S02]  /*2ed0*/  LDSM.16.M88.4 R120, [R150+0x8400] ;  /* 0x008400009678783b */ /* 0x0002640000000200 */
[----:B------:R-:W-:-:S02]  /*2ee0*/  VIADD R149, R149, UR52 ;  /* 0x0000003495957c36 */ /* 0x000fc40008000000 */
[----:B------:R1:W1:Y:S01]  /*2ef0*/  LDSM.16.M88.4 R124, [R150+0x8800] ;  /* 0x00880000967c783b */ /* 0x0002620000000200 */
[----:B------:R-:W-:-:S03]  /*2f00*/  VIADD R148, R148, UR52 ;  /* 0x0000003494947c36 */ /* 0x000fc60008000000 */
[----:B------:R1:W1:Y:S04]  /*2f10*/  LDSM.16.M88.4 R128, [R150+0x8c00] ;  /* 0x008c00009680783b */ /* 0x0002680000000200 */
[----:B------:R1:W-:Y:S01]  /*2f20*/  STL [R1+0xc], R194 ;  /* 0x00000cc201007387 */ /* 0x0003e20000100800 */
[----:B-----5:R-:W-:-:S04]  /*2f30*/  VIADD R3, R150, 0x8000 ;  /* 0x0000800096037836 */ /* 0x020fc80000000000 */
[----:B------:R-:W-:-:S05]  /*2f40*/  @P0 VIADD R144, R3, 0xffffffe0 ;  /* 0xffffffe003900836 */ /* 0x000fca0000000000 */
[----:B------:R1:W1:Y:S04]  /*2f50*/  LDSM.16.M88.4 R132, [R144] ;  /* 0x000000009084783b */ /* 0x0002680000000200 */
[----:B------:R1:W1:Y:S04]  /*2f60*/  LDSM.16.M88.4 R136, [R144+0x400] ;  /* 0x000400009088783b */ /* 0x0002680000000200 */
[----:B------:R1:W1:Y:S04]  /*2f70*/  LDSM.16.M88.4 R140, [R144+0x800] ;  /* 0x00080000908c783b */ /* 0x0002680000000200 */
[----:B------:R-:W1:Y:S01]  /*2f80*/  LDSM.16.M88.4 R144, [R144+0xc00] ;  /* 0x000c00009090783b */ /* 0x000e620000000200 */
[----:B----4-:R-:W-:-:S05]  /*2f90*/  @P1 FMUL.FTZ R0, R7, R6 ;  /* 0x0000000607001220 */ /* 0x010fca0000410000 */
[----:B------:R-:W-:-:S13]  /*2fa0*/  @P1 R2UR UR16, R0 ;  /* 0x00000000001012ca */ /* 0x000fda00000e0000 */
[----:B-123--:R-:W-:-:S05]  /*2fb0*/  @UP0 UMOV UR17, UR16 ;  /* 0x0000001000110c82 */ /* 0x00efca0008000000 */
.L_x_924:
[----:B------:R-:W0:Y:S01]  /*2fc0*/  LDGDEPBAR ;  /* 0x00000000000079af */ /* 0x000e220000000000 */
[----:B------:R-:W-:Y:S01]  /*2fd0*/  IADD3 R112, PT, PT, R149, R152, RZ ;  /* 0x0000009895707210 */ /* 0x000fe20007ffe0ff */
[----:B------:R-:W-:Y:S01]  /*2fe0*/  USHF.L.U32 UR16, UR46, 0x7, URZ ;  /* 0x000000072e107899 */ /* 0x000fe200080006ff */
[----:B------:R-:W-:Y:S05]  /*2ff0*/  MOV R2, UR18 ;  /* 0x0000001200027c02 */ /* 0x000fea0008000f00 */
[----:B------:R-:W2:Y:S01]  /*3000*/  LDL R168, [R1+0x2c] ;  /* 0x00002c0001a87983 */ /* 0x000ea20000100800 */
[----:B------:R-:W-:Y:S01]  /*3010*/  MOV R3, UR19 ;  /* 0x0000001300037c02 */ /* 0x000fe20008000f00 */
[----:B------:R-:W-:Y:S01]  /*3020*/  UISETP.GE.AND UP0, UPT, UR16, UR30, UPT ;  /* 0x0000001e1000728c */ /* 0x000fe2000bf06270 */
[C---:B------:R-:W-:Y:S02]  /*3030*/  LEA R2, P0, R180.reuse, R2, 0x2 ;  /* 0x00000002b4027211 */ /* 0x040fe400078010ff */
[C---:B------:R-:W-:Y:S02]  /*3040*/  LOP3.LUT R0, R180.reuse, UR16, RZ, 0xfc, !PT ;  /* 0x00000010b4007c12 */ /* 0x040fe4000f8efcff */
[----:B------:R-:W-:Y:S02]  /*3050*/  LEA.HI.X R3, R180, R3, RZ, 0x2, P0 ;  /* 0x00000003b4037211 */ /* 0x000fe400000f14ff */
[----:B--2---:R-:W-:Y:S01]  /*3060*/  IADD3 R0, PT, PT, R0, R168, RZ ;  /* 0x000000a800007210 */ /* 0x004fe20007ffe0ff */
[----:B------:R-:W-:Y:S04]  /*3070*/  DEPBAR.LE SB0, 0x0 ;  /* 0x000080000000791a */ /* 0x000fe80000000000 */
[----:B------:R-:W-:Y:S06]  /*3080*/  BAR.SYNC.DEFER_BLOCKING 0x0 ;  /* 0x0000000000007b1d */ /* 0x000fec0000010000 */
[----:B------:R-:W-:Y:S08]  /*3090*/  LDSM.16.M88.4 R64, [R149] ;  /* 0x000000009540783b */ /* 0x000ff00000000200 */
[----:B------:R-:W1:Y:S08]  /*30a0*/  LDSM.16.M88.4 R16, [R150+0x6000] ;  /* 0x006000009610783b */ /* 0x000e700000000200 */
[----:B------:R-:W2:Y:S08]  /*30b0*/  LDSM.16.M88.4 R60, [R149+0x1000] ;  /* 0x00100000953c783b */ /* 0x000eb00000000200 */
[----:B------:R-:W3:Y:S08]  /*30c0*/  LDSM.16.M88.4 R32, [R150+0x6400] ;  /* 0x006400009620783b */ /* 0x000ef00000000200 */
[----:B------:R-:W4:Y:S08]  /*30d0*/  LDSM.16.M88.4 R48, [R150+0x6800] ;  /* 0x006800009630783b */ /* 0x000f300000000200 */
[----:B------:R-:W4:Y:S08]  /*30e0*/  LDSM.16.M88.4 R100, [R150+0x6c00] ;  /* 0x006c00009664783b */ /* 0x000f300000000200 */
[----:B------:R-:W-:Y:S01]  /*30f0*/  LDSM.16.M88.4 R104, [R112] ;  /* 0x000000007068783b */ /* 0x000fe20000000200 */
[-C--:B-1----:R-:W-:Y:S07]  /*3100*/  HMMA.16816.F32 R4, R64, R16.reuse, RZ ;  /* 0x000000104004723c */ /* 0x082fee00000018ff */
[----:B------:R-:W1:Y:S01]  /*3110*/  LDSM.16.M88.4 R108, [R151+0x6000] ;  /* 0x00600000976c783b */ /* 0x000e620000000200 */
[C---:B--2---:R-:W-:Y:S07]  /*3120*/  HMMA.16816.F32 R8, R60.reuse, R16, RZ ;  /* 0x000000103c08723c */ /* 0x044fee00000018ff */
[----:B------:R-:W2:Y:S01]  /*3130*/  LDSM.16.M88.4 R112, [R112+0x1000] ;  /* 0x001000007070783b */ /* 0x000ea20000000200 */
[-C--:B------:R-:W-:Y:S07]  /*3140*/  HMMA.16816.F32 R12, R60, R18.reuse, RZ ;  /* 0x000000123c0c723c */ /* 0x080fee00000018ff */
[----:B------:R-:W5:Y:S01]  /*3150*/  LDG.E R156, desc[UR36][R2.64] ;  /* 0x00000024029c7981 */ /* 0x000f62000c1e1900 */
[C---:B------:R-:W-:Y:S03]  /*3160*/  HMMA.16816.F32 R16, R64.reuse, R18, RZ ;  /* 0x000000124010723c */ /* 0x040fe600000018ff */
[----:B------:R-:W5:Y:S04]  /*3170*/  LDG.E R155, desc[UR36][R2.64+0x20] ;  /* 0x00002024029b7981 */ /* 0x000f68000c1e1900 */
[----:B------:R-:W5:Y:S01]  /*3180*/  LDG.E R154, desc[UR36][R2.64+0x100] ;  /* 0x00010024029a7981 */ /* 0x000f62000c1e1900 */
[-C--:B---3--:R-:W-:Y:S03]  /*3190*/  HMMA.16816.F32 R20, R64, R32.reuse, RZ ;  /* 0x000000204014723c */ /* 0x088fe600000018ff */
[----:B------:R3:W5:Y:S05]  /*31a0*/  LDG.E R153, desc[UR36][R2.64+0x120] ;  /* 0x0001202402997981 */ /* 0x00076a000c1e1900 */
[C---:B------:R-:W-:Y:S08]  /*31b0*/  HMMA.16816.F32 R24, R60.reuse, R32, RZ ;  /* 0x000000203c18723c */ /* 0x040ff000000018ff */
[-C--:B------:R-:W-:Y:S08]  /*31c0*/  HMMA.16816.F32 R28, R60, R34.reuse, RZ ;  /* 0x000000223c1c723c */ /* 0x080ff000000018ff */
[C---:B------:R-:W-:Y:S02]  /*31d0*/  HMMA.16816.F32 R32, R64.reuse, R34, RZ ;  /* 0x000000224020723c */ /* 0x040fe400000018ff */
[C---:B---3--:R-:W-:Y:S02]  /*31e0*/  IADD3 R2, PT, PT, R0.reuse, 0xc7, RZ ;  /* 0x000000c700027810 */ /* 0x048fe40007ffe0ff */
[----:B------:R-:W-:Y:S04]  /*31f0*/  IADD3 R3, PT, PT, R0, 0xc8, RZ ;  /* 0x000000c800037810 */ /* 0x000fe80007ffe0ff */
        /* <DEDUP_REMOVED lines=21> */
[----:B------:R-:W-:Y:S01]  /*3350*/  MUFU.TANH R109, R5 ;  /* 0x00000005006d7308 */ /* 0x000fe20000002400 */
[----:B------:R-:W-:Y:S01]  /*3360*/  FMUL.FTZ R9, R9, UR14 ;  /* 0x0000000e09097c20 */ /* 0x000fe20008410000 */
[-C--:B---3--:R-:W-:Y:S03]  /*3370*/  HMMA.16816.F32 R20, R104, R100.reuse, R20 ;  /* 0x000000646814723c */ /* 0x088fe60000001814 */
[----:B------:R-:W-:Y:S01]  /*3380*/  FMUL.FTZ R15, R15, UR14 ;  /* 0x0000000e0f0f7c20 */ /* 0x000fe20008410000 */
[----:B------:R-:W-:Y:S01]  /*3390*/  FMUL.FTZ R14, R14, UR14 ;  /* 0x0000000e0e0e7c20 */ /* 0x000fe20008410000 */
[----:B------:R-:W-:Y:S03]  /*33a0*/  FMUL.FTZ R13, R13, UR14 ;  /* 0x0000000e0d0d7c20 */ /* 0x000fe60008410000 */
[----:B------:R-:W1:Y:S01]  /*33b0*/  MUFU.TANH R188, R6 ;  /* 0x0000000600bc7308 */ /* 0x000e620000002400 */
[----:B------:R-:W-:Y:S01]  /*33c0*/  FMUL.FTZ R12, R12, UR14 ;  /* 0x0000000e0c0c7c20 */ /* 0x000fe20008410000 */
[C---:B------:R-:W-:Y:S04]  /*33d0*/  HMMA.16816.F32 R24, R112.reuse, R100, R24 ;  /* 0x000000647018723c */ /* 0x040fe80000001818 */
[----:B------:R-:W-:Y:S01]  /*33e0*/  FMUL.FTZ R19, R19, UR14 ;  /* 0x0000000e13137c20 */ /* 0x000fe20008410000 */
[----:B------:R-:W-:Y:S03]  /*33f0*/  FMUL.FTZ R17, R17, UR14 ;  /* 0x0000000e11117c20 */ /* 0x000fe60008410000 */
[----:B------:R2:W-:Y:S01]  /*3400*/  MUFU.TANH R187, R7 ;  /* 0x0000000700bb7308 */ /* 0x0005e20000002400 */
[----:B------:R-:W-:Y:S01]  /*3410*/  FMUL.FTZ R18, R18, UR14 ;  /* 0x0000000e12127c20 */ /* 0x000fe20008410000 */
[-C--:B------:R-:W-:Y:S03]  /*3420*/  HMMA.16816.F32 R28, R112, R102.reuse, R28 ;  /* 0x00000066701c723c */ /* 0x080fe6000000181c */
[----:B------:R-:W-:Y:S01]  /*3430*/  FMUL.FTZ R21, R21, UR14 ;  /* 0x0000000e15157c20 */ /* 0x000fe20008410000 */
[----:B------:R-:W-:Y:S01]  /*3440*/  FMUL.FTZ R22, R22, UR14 ;  /* 0x0000000e16167c20 */ /* 0x000fe20008410000 */
[----:B------:R-:W-:Y:S03]  /*3450*/  FMUL.FTZ R16, R16, UR14 ;  /* 0x0000000e10107c20 */ /* 0x000fe60008410000 */
[----:B------:R-:W-:Y:S01]  /*3460*/  MUFU.TANH R185, R10 ;  /* 0x0000000a00b97308 */ /* 0x000fe20000002400 */
[----:B------:R-:W-:Y:S01]  /*3470*/  FMUL.FTZ R23, R23, UR14 ;  /* 0x0000000e17177c20 */ /* 0x000fe20008410000 */
[C---:B------:R-:W-:Y:S04]  /*3480*/  HMMA.16816.F32 R32, R104.reuse, R102, R32 ;  /* 0x000000666820723c */ /* 0x040fe80000001820 */
[----:B------:R-:W-:Y:S01]  /*3490*/  FMUL.FTZ R26, R26, UR14 ;  /* 0x0000000e1a1a7c20 */ /* 0x000fe20008410000 */
[----:B------:R-:W-:Y:S03]  /*34a0*/  FMUL.FTZ R25, R25, UR14 ;  /* 0x0000000e19197c20 */ /* 0x000fe60008410000 */
[----:B------:R-:W-:Y:S01]  /*34b0*/  MUFU.TANH R184, R11 ;  /* 0x0000000b00b87308 */ /* 0x000fe20000002400 */
[----:B------:R-:W-:Y:S01]  /*34c0*/  FMUL.FTZ R27, R27, UR14 ;  /* 0x0000000e1b1b7c20 */ /* 0x000fe20008410000 */
[----:B--2---:R-:W2:Y:S01]  /*34d0*/  LDSM.16.M88.4 R4, [R151+0x6800] ;  /* 0x006800009704783b */ /* 0x004ea20000000200 */
[----:B------:R-:W-:Y:S01]  /*34e0*/  FMUL.FTZ R20, R20, UR14 ;  /* 0x0000000e14147c20 */ /* 0x000fe20008410000 */
[----:B------:R-:W-:Y:S01]  /*34f0*/  FMUL.FTZ R24, R24, UR14 ;  /* 0x0000000e18187c20 */ /* 0x000fe20008410000 */
[----:B------:R-:W-:Y:S01]  /*3500*/  FMUL.FTZ R110, R29, UR14 ;  /* 0x0000000e1d6e7c20 */ /* 0x000fe20008410000 */
[----:B------:R-:W-:Y:S01]  /*3510*/  FMUL.FTZ R31, R31, UR14 ;  /* 0x0000000e1f1f7c20 */ /* 0x000fe20008410000 */
[----:B------:R-:W-:Y:S03]  /*3520*/  FMUL.FTZ R108, R28, UR14 ;  /* 0x0000000e1c6c7c20 */ /* 0x000fe60008410000 */
[----:B------:R-:W-:Y:S01]  /*3530*/  MUFU.TANH R161, R8 ;  /* 0x0000000800a17308 */ /* 0x000fe20000002400 */
[----:B------:R-:W-:Y:S01]  /*3540*/  IADD3 R28, PT, PT, R0, 0x9f, RZ ;  /* 0x0000009f001c7810 */ /* 0x000fe20007ffe0ff */
[----:B------:R-:W-:Y:S01]  /*3550*/  FMUL.FTZ R159, R33, UR14 ;  /* 0x0000000e219f7c20 */ /* 0x000fe20008410000 */
[----:B------:R-:W-:Y:S01]  /*3560*/  FMUL.FTZ R158, R32, UR14 ;  /* 0x0000000e209e7c20 */ /* 0x000fe20008410000 */
[----:B------:R-:W-:Y:S06]  /*3570*/  IADD3 R32, PT, PT, R0, 0x97, RZ ;  /* 0x0000009700207810 */ /* 0x000fec0007ffe0ff */
[----:B------:R3:W-:Y:S01]  /*3580*/  MUFU.TANH R160, R9 ;  /* 0x0000000900a07308 */ /* 0x0007e20000002400 */
[----:B------:R-:W-:Y:S01]  /*3590*/  FMUL.FTZ R111, R34, UR14 ;  /* 0x0000000e226f7c20 */ /* 0x000fe20008410000 */
[----:B------:R-:W-:Y:S08]  /*35a0*/  FMUL.FTZ R157, R35, UR14 ;  /* 0x0000000e239d7c20 */ /* 0x000ff00008410000 */
[----:B------:R4:W-:Y:S10]  /*35b0*/  MUFU.TANH R102, R17 ;  /* 0x0000001100667308 */ /* 0x0009f40000002400 */
[----:B------:R1:W-:Y:S01]  /*35c0*/  MUFU.TANH R174, R18 ;  /* 0x0000001200ae7308 */ /* 0x0003e20000002400 */
[----:B---3--:R-:W3:Y:S09]  /*35d0*/  LDSM.16.M88.4 R8, [R151+0x6c00] ;  /* 0x006c00009708783b */ /* 0x008ef20000000200 */
[----:B------:R1:W-:Y:S01]  /*35e0*/  MUFU.TANH R100, R21 ;  /* 0x0000001500647308 */ /* 0x0003e20000002400 */
[-C--:B--2---:R-:W-:Y:S03]  /*35f0*/  HMMA.16816.F32 R36, R104, R4.reuse, R36 ;  /* 0x000000046824723c */ /* 0x084fe60000001824 */
[C---:B----4-:R-:W-:Y:S06]  /*3600*/  IADD3 R17, PT, PT, R0.reuse, 0x7f, RZ ;  /* 0x0000007f00117810 */ /* 0x050fec0007ffe0ff */
[----:B------:R2:W-:Y:S01]  /*3610*/  MUFU.TANH R173, R19 ;  /* 0x0000001300ad7308 */ /* 0x0005e20000002400 */
[C---:B------:R-:W-:Y:S04]  /*3620*/  HMMA.16816.F32 R40, R112.reuse, R4, R40 ;  /* 0x000000047028723c */ /* 0x040fe80000001828 */
[C---:B------:R-:W-:Y:S05]  /*3630*/  IADD3 R4, PT, PT, R0.reuse, 0xa8, RZ ;  /* 0x000000a800047810 */ /* 0x040fea0007ffe0ff */
[----:B------:R4:W-:Y:S01]  /*3640*/  MUFU.TANH R179, R14 ;  /* 0x0000000e00b37308 */ /* 0x0009e20000002400 */
[C---:B-1----:R-:W-:Y:S01]  /*3650*/  IADD3 R18, PT, PT, R0.reuse, 0x80, RZ ;  /* 0x0000008000127810 */ /* 0x042fe20007ffe0ff */
[-C--:B------:R-:W-:Y:S03]  /*3660*/  HMMA.16816.F32 R44, R112, R6.reuse, R44 ;  /* 0x00000006702c723c */ /* 0x080fe6000000182c */
[----:B------:R-:W-:Y:S01]  /*3670*/  FMUL.FTZ R163, R37, UR14 ;  /* 0x0000000e25a37c20 */ /* 0x000fe20008410000 */
[----:B------:R-:W-:Y:S01]  /*3680*/  IADD3 R21, PT, PT, R0, 0x68, RZ ;  /* 0x0000006800157810 */ /* 0x000fe20007ffe0ff */
[----:B------:R-:W-:Y:S03]  /*3690*/  FMUL.FTZ R167, R38, UR14 ;  /* 0x0000000e26a77c20 */ /* 0x000fe60008410000 */
[----:B------:R-:W1:Y:S01]  /*36a0*/  MUFU.TANH R177, R15 ;  /* 0x0000000f00b17308 */ /* 0x000e620000002400 */
[----:B------:R-:W-:Y:S01]  /*36b0*/  IADD3 R38, PT, PT, R0, 0x58, RZ ;  /* 0x0000005800267810 */ /* 0x000fe20007ffe0ff */
[C---:B------:R-:W-:Y:S04]  /*36c0*/  HMMA.16816.F32 R48, R104.reuse, R6, R48 ;  /* 0x000000066830723c */ /* 0x040fe80000001830 */
[----:B------:R-:W-:Y:S01]  /*36d0*/  FMUL.FTZ R164, R43, UR14 ;  /* 0x0000000e2ba47c20 */ /* 0x000fe20008410000 */
[----:B--2---:R-:W-:Y:S03]  /*36e0*/  FMUL.FTZ R19, R30, UR14 ;  /* 0x0000000e1e137c20 */ /* 0x004fe60008410000 */
[----:B------:R-:W-:Y:S01]  /*36f0*/  MUFU.TANH R178, R12 ;  /* 0x0000000c00b27308 */ /* 0x000fe20000002400 */
[C---:B------:R-:W-:Y:S01]  /*3700*/  IADD3 R30, PT, PT, R0.reuse, 0x98, RZ ;  /* 0x00000098001e7810 */ /* 0x040fe20007ffe0ff */
[-C--:B---3--:R-:W-:Y:S03]  /*3710*/  HMMA.16816.F32 R52, R104, R8.reuse, R52 ;  /* 0x000000086834723c */ /* 0x088fe60000001834 */
[C---:B------:R-:W-:Y:S01]  /*3720*/  IADD3 R6, PT, PT, R0.reuse, 0xb0, RZ ;  /* 0x000000b000067810 */ /* 0x040fe20007ffe0ff */
[----:B------:R-:W-:Y:S01]  /*3730*/  FMUL.FTZ R166, R39, UR14 ;  /* 0x0000000e27a67c20 */ /* 0x000fe20008410000 */
[----:B------:R-:W-:Y:S03]  /*3740*/  IABS R39, R2 ;  /* 0x0000000200277213 */ /* 0x000fe60000000000 */
[----:B------:R-:W2:Y:S01]  /*3750*/  MUFU.TANH R176, R13 ;  /* 0x0000000d00b07308 */ /* 0x000ea20000002400 */
[----:B----4-:R-:W-:Y:S01]  /*3760*/  IADD3 R14, PT, PT, R0, 0x70, RZ ;  /* 0x00000070000e7810 */ /* 0x010fe20007ffe0ff */
[C---:B------:R-:W-:Y:S04]  /*3770*/  HMMA.16816.F32 R56, R112.reuse, R8, R56 ;  /* 0x000000087038723c */ /* 0x040fe80000001838 */
[----:B------:R-:W-:Y:S01]  /*3780*/  FMUL.FTZ R182, R48, UR14 ;  /* 0x0000000e30b67c20 */ /* 0x000fe20008410000 */
[C---:B------:R-:W-:Y:S03]  /*3790*/  IADD3 R48, PT, PT, R0.reuse, 0x8f, RZ ;  /* 0x0000008f00307810 */ /* 0x040fe60007ffe0ff */
[----:B------:R-:W-:Y:S01]  /*37a0*/  MUFU.TANH R103, R16 ;  /* 0x0000001000677308 */ /* 0x000fe20000002400 */
[----:B------:R-:W-:Y:S01]  /*37b0*/  IADD3 R8, PT, PT, R0, 0xb8, RZ ;  /* 0x000000b800087810 */ /* 0x000fe20007ffe0ff */
[-C--:B------:R-:W-:Y:S03]  /*37c0*/  HMMA.16816.F32 R60, R112, R10.reuse, R60 ;  /* 0x0000000a703c723c */ /* 0x080fe6000000183c */
[----:B------:R-:W-:Y:S01]  /*37d0*/  FMUL.FTZ R186, R54, UR14 ;  /* 0x0000000e36ba7c20 */ /* 0x000fe20008410000 */
[----:B------:R-:W-:Y:S01]  /*37e0*/  FMUL.FTZ R189, R55, UR14 ;  /* 0x0000000e37bd7c20 */ /* 0x000fe20008410000 */
[----:B------:R-:W-:Y:S03]  /*37f0*/  FMUL.FTZ R192, R53, UR14 ;  /* 0x0000000e35c07c20 */ /* 0x000fe60008410000 */
[----:B------:R3:W-:Y:S01]  /*3800*/  MUFU.TANH R172, R22 ;  /* 0x0000001600ac7308 */ /* 0x0007e20000002400 */
[----:B------:R-:W-:Y:S01]  /*3810*/  FMUL.FTZ R115, R47, UR14 ;  /* 0x0000000e2f737c20 */ /* 0x000fe20008410000 */
[----:B------:R-:W-:Y:S01]  /*3820*/  IABS R47, R17 ;  /* 0x00000011002f7213 */ /* 0x000fe20000000000 */
[----:B------:R-:W-:Y:S04]  /*3830*/  HMMA.16816.F32 R64, R104, R10, R64 ;  /* 0x0000000a6840723c */ /* 0x000fe80000001840 */
[----:B------:R-:W-:Y:S03]  /*3840*/  FMUL.FTZ R196, R56, UR14 ;  /* 0x0000000e38c47c20 */ /* 0x000fe60008410000 */
[----:B------:R-:W-:Y:S01]  /*3850*/  MUFU.TANH R171, R23 ;  /* 0x0000001700ab7308 */ /* 0x000fe20000002400 */
[----:B------:R-:W-:Y:S01]  /*3860*/  MOV R53, R47 ;  /* 0x0000002f00357202 */ /* 0x000fe20000000f00 */
[----:B------:R-:W-:Y:S01]  /*3870*/  FMUL.FTZ R195, R59, UR14 ;  /* 0x0000000e3bc37c20 */ /* 0x000fe20008410000 */
[----:B------:R-:W-:Y:S01]  /*3880*/  FMUL.FTZ R114, R46, UR14 ;  /* 0x0000000e2e727c20 */ /* 0x000fe20008410000 */
[----:B------:R-:W-:Y:S01]  /*3890*/  IADD3 R46, PT, PT, R0, 0x90, RZ ;  /* 0x00000090002e7810 */ /* 0x000fe20007ffe0ff */
[----:B------:R-:W-:Y:S01]  /*38a0*/  FMUL.FTZ R202, R62, UR14 ;  /* 0x0000000e3eca7c20 */ /* 0x000fe20008410000 */
[----:B------:R-:W-:Y:S01]  /*38b0*/  IADD3 R5, PT, PT, R0, 0xaf, RZ ;  /* 0x000000af00057810 */ /* 0x000fe20007ffe0ff */
[----:B------:R-:W-:Y:S03]  /*38c0*/  FMUL.FTZ R199, R61, UR14 ;  /* 0x0000000e3dc77c20 */ /* 0x000fe60008410000 */
[----:B------:R-:W-:Y:S01]  /*38d0*/  MUFU.TANH R101, R20 ;  /* 0x0000001400657308 */ /* 0x000fe20000002400 */
[----:B------:R-:W-:Y:S01]  /*38e0*/  IABS R2, R46 ;  /* 0x0000002e00027213 */ /* 0x000fe20000000000 */
[----:B------:R-:W-:Y:S01]  /*38f0*/  FMUL.FTZ R198, R60, UR14 ;  /* 0x0000000e3cc67c20 */ /* 0x000fe20008410000 */
[----:B---3--:R-:W-:Y:S01]  /*3900*/  IADD3 R22, PT, PT, R0, 0x67, RZ ;  /* 0x0000006700167810 */ /* 0x008fe20007ffe0ff */
[----:B------:R-:W-:Y:S01]  /*3910*/  FMUL.FTZ R183, R49, UR14 ;  /* 0x0000000e31b77c20 */ /* 0x000fe20008410000 */
[----:B------:R-:W-:Y:S01]  /*3920*/  IABS R49, R18 ;  /* 0x0000001200317213 */ /* 0x000fe20000000000 */
[----:B------:R-:W-:Y:S01]  /*3930*/  FMUL.FTZ R204, R66, UR14 ;  /* 0x0000000e42cc7c20 */ /* 0x000fe20008410000 */
[----:B------:R-:W-:Y:S03]  /*3940*/  IABS R18, R21 ;  /* 0x0000001500127213 */ /* 0x000fe60000000000 */
[----:B------:R3:W-:Y:S01]  /*3950*/  MUFU.TANH R60, R26 ;  /* 0x0000001a003c7308 */ /* 0x0007e20000002400 */
[----:B------:R-:W-:Y:S01]  /*3960*/  IABS R34, R8 ;  /* 0x0000000800227213 */ /* 0x000fe20000000000 */
[----:B------:R-:W-:Y:S01]  /*3970*/  FMUL.FTZ R230, R65, UR14 ;  /* 0x0000000e41e67c20 */ /* 0x000fe20008410000 */
[----:B------:R-:W-:Y:S01]  /*3980*/  IABS R8, R4 ;  /* 0x0000000400087213 */ /* 0x000fe20000000000 */
[----:B------:R-:W-:Y:S01]  /*3990*/  FMUL.FTZ R105, R51, UR14 ;  /* 0x0000000e33697c20 */ /* 0x000fe20008410000 */
[----:B------:R-:W-:Y:S01]  /*39a0*/  IABS R4, R30 ;  /* 0x0000001e00047213 */ /* 0x000fe20000000000 */
[----:B------:R-:W-:Y:S01]  /*39b0*/  FMUL.FTZ R113, R41, UR14 ;  /* 0x0000000e29717c20 */ /* 0x000fe20008410000 */
[----:B------:R-:W-:Y:S03]  /*39c0*/  IABS R41, R3 ;  /* 0x0000000300297213 */ /* 0x000fe60000000000 */
[----:B------:R-:W-:Y:S01]  /*39d0*/  MUFU.TANH R169, R31 ;  /* 0x0000001f00a97308 */ /* 0x000fe20000002400 */
[----:B------:R-:W-:Y:S01]  /*39e0*/  IABS R3, R32 ;  /* 0x0000002000037213 */ /* 0x000fe20000000000 */
[----:B------:R-:W-:Y:S01]  /*39f0*/  FMUL.FTZ R165, R42, UR14 ;  /* 0x0000000e2aa57c20 */ /* 0x000fe20008410000 */
[----:B------:R-:W-:Y:S01]  /*3a00*/  MOV R32, R2 ;  /* 0x0000000200207202 */ /* 0x000fe20000000f00 */
[----:B------:R-:W-:Y:S01]  /*3a10*/  FMUL.FTZ R112, R40, UR14 ;  /* 0x0000000e28707c20 */ /* 0x000fe20008410000 */
[----:B------:R-:W-:Y:S01]  /*3a20*/  IABS R17, R22 ;  /* 0x0000001600117213 */ /* 0x000fe20000000000 */
[----:B------:R-:W-:Y:S01]  /*3a30*/  FMUL.FTZ R175, R44, UR14 ;  /* 0x0000000e2caf7c20 */ /* 0x000fe20008410000 */
[----:B------:R-:W-:Y:S03]  /*3a40*/  MOV R22, R34 ;  /* 0x0000002200167202 */ /* 0x000fe60000000f00 */
[----:B------:R-:W-:Y:S01]  /*3a50*/  MUFU.TANH R56, R159 ;  /* 0x0000009f00387308 */ /* 0x000fe20000002400 */
[----:B------:R-:W-:Y:S01]  /*3a60*/  MOV R34, R4 ;  /* 0x0000000400227202 */ /* 0x000fe20000000f00 */
[----:B------:R-:W-:Y:S01]  /*3a70*/  FMUL.FTZ R104, R50, UR14 ;  /* 0x0000000e32687c20 */ /* 0x000fe20008410000 */
[----:B---3--:R-:W-:Y:S01]  /*3a80*/  IADD3 R26, PT, PT, R0, 0xa0, RZ ;  /* 0x000000a0001a7810 */ /* 0x008fe20007ffe0ff */
[----:B------:R-:W-:Y:S01]  /*3a90*/  FMUL.FTZ R205, R67, UR14 ;  /* 0x0000000e43cd7c20 */ /* 0x000fe20008410000 */
[----:B------:R-:W-:Y:S01]  /*3aa0*/  IABS R29, R14 ;  /* 0x0000000e001d7213 */ /* 0x000fe20000000000 */
[----:B------:R-:W-:Y:S01]  /*3ab0*/  FMUL.FTZ R162, R36, UR14 ;  /* 0x0000000e24a27c20 */ /* 0x000fe20008410000 */
[----:B------:R-:W-:Y:S03]  /*3ac0*/  IABS R14, R38 ;  /* 0x00000026000e7213 */ /* 0x000fe60000000000 */
[----:B------:R3:W-:Y:S01]  /*3ad0*/  MUFU.TANH R67, R24 ;  /* 0x0000001800437308 */ /* 0x0007e20000002400 */
[----:B------:R-:W-:Y:S01]  /*3ae0*/  MOV R38, R8 ;  /* 0x0000000800267202 */ /* 0x000fe20000000f00 */
[----:B------:R-:W-:Y:S01]  /*3af0*/  FMUL.FTZ R197, R57, UR14 ;  /* 0x0000000e39c57c20 */ /* 0x000fe20008410000 */
[----:B------:R-:W-:Y:S01]  /*3b00*/  I2FP.F32.S32 R8, R22 ;  /* 0x0000001600087245 */ /* 0x000fe20000201400 */
[----:B------:R-:W-:Y:S01]  /*3b10*/  FFMA.FTZ R22, -R188, R188, 1 ;  /* 0x3f800000bc167423 */ /* 0x000fe200000101bc */
[----:B------:R-:W-:Y:S01]  /*3b20*/  I2FP.F32.S32 R4, R38 ;  /* 0x0000002600047245 */ /* 0x000fe20000201400 */
[----:B------:R-:W-:Y:S01]  /*3b30*/  FMUL.FTZ R191, R52, UR14 ;  /* 0x0000000e34bf7c20 */ /* 0x000fe20008410000 */
[----:B------:R-:W-:Y:S03]  /*3b40*/  IADD3 R12, PT, PT, R0, 0x88, RZ ;  /* 0x00000088000c7810 */ /* 0x000fe60007ffe0ff */
[----:B------:R-:W-:Y:S01]  /*3b50*/  MUFU.TANH R57, R158 ;  /* 0x0000009e00397308 */ /* 0x000fe20000002400 */
[----:B------:R-:W-:Y:S01]  /*3b60*/  FMUL.FTZ R210, R22, UR14 ;  /* 0x0000000e16d27c20 */ /* 0x000fe20008410000 */
[----:B-1----:R-:W-:Y:S01]  /*3b70*/  FFMA.FTZ R22, -R177, R177, 1 ;  /* 0x3f800000b1167423 */ /* 0x002fe200000101b1 */
[----:B------:R-:W-:Y:S01]  /*3b80*/  IADD3 R11, PT, PT, R0, 0x87, RZ ;  /* 0x00000087000b7810 */ /* 0x000fe20007ffe0ff */
[----:B------:R-:W-:Y:S01]  /*3b90*/  FMUL.FTZ R193, R58, UR14 ;  /* 0x0000000e3ac17c20 */ /* 0x000fe20008410000 */
[----:B------:R-:W-:Y:S01]  /*3ba0*/  IADD3 R10, PT, PT, R0, 0xc0, RZ ;  /* 0x000000c0000a7810 */ /* 0x000fe20007ffe0ff */
[----:B------:R-:W-:Y:S01]  /*3bb0*/  FMUL.FTZ R212, R22, UR14 ;  /* 0x0000000e16d47c20 */ /* 0x000fe20008410000 */
[C---:B------:R-:W-:Y:S03]  /*3bc0*/  IADD3 R9, PT, PT, R0.reuse, 0xbf, RZ ;  /* 0x000000bf00097810 */ /* 0x040fe60007ffe0ff */
[----:B------:R1:W-:Y:S01]  /*3bd0*/  MUFU.TANH R66, R25 ;  /* 0x0000001900427308 */ /* 0x0003e20000002400 */
[C---:B------:R-:W-:Y:S01]  /*3be0*/  IADD3 R7, PT, PT, R0.reuse, 0xb7, RZ ;  /* 0x000000b700077810 */ /* 0x040fe20007ffe0ff */
[----:B------:R-:W-:Y:S01]  /*3bf0*/  FMUL.FTZ R181, R45, UR14 ;  /* 0x0000000e2db57c20 */ /* 0x000fe20008410000 */
[C---:B------:R-:W-:Y:S01]  /*3c00*/  IADD3 R16, PT, PT, R0.reuse, 0x78, RZ ;  /* 0x0000007800107810 */ /* 0x040fe20007ffe0ff */
[----:B------:R-:W-:Y:S01]  /*3c10*/  FMUL.FTZ R203, R63, UR14 ;  /* 0x0000000e3fcb7c20 */ /* 0x000fe20008410000 */
[----:B------:R-:W-:Y:S01]  /*3c20*/  IADD3 R15, PT, PT, R0, 0x77, RZ ;  /* 0x00000077000f7810 */ /* 0x000fe20007ffe0ff */
[----:B------:R-:W-:Y:S01]  /*3c30*/  FMUL.FTZ R206, R64, UR14 ;  /* 0x0000000e40ce7c20 */ /* 0x000fe20008410000 */
[C---:B------:R-:W-:Y:S03]  /*3c40*/  IADD3 R13, PT, PT, R0.reuse, 0x6f, RZ ;  /* 0x0000006f000d7810 */ /* 0x040fe60007ffe0ff */
[----:B------:R4:W-:Y:S01]  /*3c50*/  MUFU.TANH R170, R19 ;  /* 0x0000001300aa7308 */ /* 0x0009e20000002400 */
[C---:B------:R-:W-:Y:S02]  /*3c60*/  IADD3 R20, PT, PT, R0.reuse, 0xa7, RZ ;  /* 0x000000a700147810 */ /* 0x040fe40007ffe0ff */
[C---:B------:R-:W-:Y:S02]  /*3c70*/  IADD3 R23, PT, PT, R0.reuse, 0x60, RZ ;  /* 0x0000006000177810 */ /* 0x040fe40007ffe0ff */
[C---:B---3--:R-:W-:Y:S02]  /*3c80*/  IADD3 R24, PT, PT, R0.reuse, 0x5f, RZ ;  /* 0x0000005f00187810 */ /* 0x048fe40007ffe0ff */
[C---:B------:R-:W-:Y:S03]  /*3c90*/  IADD3 R40, PT, PT, R0.reuse, 0x57, RZ ;  /* 0x0000005700287810 */ /* 0x040fe60007ffe0ff */
[----:B------:R-:W3:Y:S01]  /*3ca0*/  MUFU.TANH R61, R27 ;  /* 0x0000001b003d7308 */ /* 0x000ee20000002400 */
[C---:B------:R-:W-:Y:S02]  /*3cb0*/  IADD3 R42, PT, PT, R0.reuse, 0x50, RZ ;  /* 0x00000050002a7810 */ /* 0x040fe40007ffe0ff */
[----:B-1----:R-:W-:Y:S02]  /*3cc0*/  IABS R25, R6 ;  /* 0x0000000600197213 */ /* 0x002fe40000000000 */
[----:B------:R-:W-:Y:S02]  /*3cd0*/  IABS R6, R26 ;  /* 0x0000001a00067213 */ /* 0x000fe40000000000 */
[C---:B------:R-:W-:Y:S03]  /*3ce0*/  IADD3 R44, PT, PT, R0.reuse, 0x4f, RZ ;  /* 0x0000004f002c7810 */ /* 0x040fe60007ffe0ff */
[----:B------:R-:W1:Y:S01]  /*3cf0*/  MUFU.TANH R62, R110 ;  /* 0x0000006e003e7308 */ /* 0x000e620000002400 */
[----:B------:R-:W-:Y:S02]  /*3d00*/  MOV R30, R6 ;  /* 0x00000006001e7202 */ /* 0x000fe40000000f00 */
[----:B----4-:R-:W-:Y:S02]  /*3d10*/  IABS R19, R5 ;  /* 0x0000000500137213 */ /* 0x010fe40000000000 */
[----:B------:R-:W-:Y:S02]  /*3d20*/  I2FP.F32.S32 R2, R30 ;  /* 0x0000001e00027245 */ /* 0x000fe40000201400 */
[----:B------:R-:W-:Y:S03]  /*3d30*/  IABS R5, R28 ;  /* 0x0000001c00057213 */ /* 0x000fe60000000000 */
[----:B------:R-:W-:Y:S01]  /*3d40*/  MUFU.TANH R63, R108 ;  /* 0x0000006c003f7308 */ /* 0x000fe20000002400 */
[C---:B------:R-:W-:Y:S02]  /*3d50*/  IADD3 R51, PT, PT, R0.reuse, 0x48, RZ ;  /* 0x0000004800337810 */ /* 0x040fe40007ffe0ff */
[----:B------:R-:W-:Y:S02]  /*3d60*/  MOV R28, R5 ;  /* 0x00000005001c7202 */ /* 0x000fe40000000f00 */
[----:B------:R-:W-:Y:S02]  /*3d70*/  IADD3 R50, PT, PT, R0, 0x47, RZ ;  /* 0x0000004700327810 */ /* 0x000fe40007ffe0ff */
[----:B------:R-:W-:Y:S03]  /*3d80*/  IABS R0, R48 ;  /* 0x0000003000007213 */ /* 0x000fe60000000000 */
[----:B------:R-:W-:Y:S01]  /*3d90*/  MUFU.TANH R168, R157 ;  /* 0x0000009d00a87308 */ /* 0x000fe20000002400 */
[----:B------:R-:W-:Y:S02]  /*3da0*/  MOV R48, R18 ;  /* 0x0000001200307202 */ /* 0x000fe40000000f00 */
[----:B------:R-:W-:Y:S02]  /*3db0*/  I2FP.F32.S32 R18, R53 ;  /* 0x0000003500127245 */ /* 0x000fe40000201400 */
[----:B------:R-:W-:Y:S02]  /*3dc0*/  IABS R31, R15 ;  /* 0x0000000f001f7213 */ /* 0x000fe40000000000 */
[----:B------:R-:W-:Y:S03]  /*3dd0*/  IABS R37, R16 ;  /* 0x0000001000257213 */ /* 0x000fe60000000000 */
[----:B------:R-:W4:Y:S01]  /*3de0*/  MUFU.TANH R53, R163 ;  /* 0x000000a300357308 */ /* 0x000f220000002400 */
[----:B------:R-:W-:Y:S01]  /*3df0*/  IABS R16, R23 ;  /* 0x0000001700107213 */ /* 0x000fe20000000000 */
[----:B------:R-:W-:Y:S01]  /*3e00*/  FFMA.FTZ R107, R18, -UR17, R173 ;  /* 0x80000011126b7c23 */ /* 0x000fe200080100ad */
[----:B------:R-:W-:Y:S02]  /*3e10*/  IABS R33, R7 ;  /* 0x0000000700217213 */ /* 0x000fe40000000000 */
[----:B------:R-:W-:Y:S02]  /*3e20*/  IABS R7, R20 ;  /* 0x0000001400077213 */ /* 0x000fe40000000000 */
[----:B------:R-:W-:Y:S03]  /*3e30*/  MOV R23, R33 ;  /* 0x0000002100177202 */ /* 0x000fe60000000f00 */
[----:B------:R-:W-:Y:S01]  /*3e40*/  MUFU.TANH R164, R164 ;  /* 0x000000a400a47308 */ /* 0x000fe20000002400 */
[----:B------:R-:W-:Y:S02]  /*3e50*/  MOV R46, R16 ;  /* 0x00000010002e7202 */ /* 0x000fe40000000f00 */
[----:B------:R-:W-:Y:S02]  /*3e60*/  I2FP.F32.S32 R16, R31 ;  /* 0x0000001f00107245 */ /* 0x000fe40000201400 */
[----:B------:R-:W-:Y:S02]  /*3e70*/  IABS R36, R10 ;  /* 0x0000000a00247213 */ /* 0x000fe40000000000 */
[----:B------:R-:W-:Y:S03]  /*3e80*/  IABS R10, R51 ;  /* 0x00000033000a7213 */ /* 0x000fe60000000000 */
[----:B------:R2:W-:Y:S01]  /*3e90*/  MUFU.TANH R31, R114 ;  /* 0x00000072001f7308 */ /* 0x0005e20000002400 */
[----:B------:R-:W-:Y:S02]  /*3ea0*/  MOV R51, R39 ;  /* 0x0000002700337202 */ /* 0x000fe40000000f00 */
[----:B------:R-:W-:Y:S02]  /*3eb0*/  MOV R39, R19 ;  /* 0x0000001300277202 */ /* 0x000fe40000000f00 */
[----:B------:R-:W-:Y:S02]  /*3ec0*/  IABS R35, R9 ;  /* 0x0000000900237213 */ /* 0x000fe40000000000 */
[----:B------:R-:W-:Y:S03]  /*3ed0*/  I2FP.F32.S32 R5, R39 ;  /* 0x0000002700057245 */ /* 0x000fe60000201400 */
[----:B------:R-:W-:Y:S01]  /*3ee0*/  MUFU.TANH R38, R196 ;  /* 0x000000c400267308 */ /* 0x000fe20000002400 */
[----:B------:R-:W-:Y:S02]  /*3ef0*/  IABS R9, R50 ;  /* 0x0000003200097213 */ /* 0x000fe40000000000 */
[----:B------:R-:W-:Y:S02]  /*3f00*/  MOV R50, R37 ;  /* 0x0000002500327202 */ /* 0x000fe40000000f00 */
[----:B------:R-:W-:Y:S02]  /*3f10*/  MOV R37, R7 ;  /* 0x0000000700257202 */ /* 0x000fe40000000f00 */
[----:B------:R-:W-:Y:S03]  /*3f20*/  I2FP.F32.S32 R7, R23 ;  /* 0x0000001700077245 */ /* 0x000fe60000201400 */
[----:B------:R-:W4:Y:S01]  /*3f30*/  MUFU.TANH R30, R182 ;  /* 0x000000b6001e7308 */ /* 0x000f220000002400 */
[----:B------:R-:W-:Y:S01]  /*3f40*/  MOV R21, R35 ;  /* 0x0000002300157202 */ /* 0x000fe20000000f00 */
[----:B------:R-:W-:Y:S01]  /*3f50*/  FFMA.FTZ R23, -R190, R190, 1 ;  /* 0x3f800000be177423 */ /* 0x000fe200000101be */
[----:B------:R-:W-:Y:S01]  /*3f60*/  IABS R15, R24 ;  /* 0x00000018000f7213 */ /* 0x000fe20000000000 */
[C---:B--2---:R-:W-:Y:S01]  /*3f70*/  FFMA.FTZ R114, R7.reuse, -UR17, R176 ;  /* 0x8000001107727c23 */ /* 0x044fe200080100b0 */
[----:B---3--:R-:W-:Y:S01]  /*3f80*/  FFMA.FTZ R65, R7, -UR17, R61 ;  /* 0x8000001107417c23 */ /* 0x008fe2000801003d */
[----:B------:R-:W-:Y:S01]  /*3f90*/  FFMA.FTZ R7, -R66, R66, 1 ;  /* 0x3f80000042077423 */ /* 0x000fe20000010142 */
[----:B------:R-:W-:Y:S03]  /*3fa0*/  FFMA.FTZ R66, R5, -UR17, R66 ;  /* 0x8000001105427c23 */ /* 0x000fe60008010042 */
[----:B------:R-:W2:Y:S01]  /*3fb0*/  MUFU.TANH R22, R186 ;  /* 0x000000ba00167308 */ /* 0x000ea20000002400 */
[----:B------:R-:W-:Y:S01]  /*3fc0*/  MOV R24, R9 ;  /* 0x0000000900187202 */ /* 0x000fe20000000f00 */
[----:B------:R-:W-:Y:S01]  /*3fd0*/  FMUL.FTZ R217, R7, UR14 ;  /* 0x0000000e07d97c20 */ /* 0x000fe20008410000 */
[----:B------:R-:W-:Y:S01]  /*3fe0*/  FFMA.FTZ R7, -R56, R56, 1 ;  /* 0x3f80000038077423 */ /* 0x000fe20000010138 */
[----:B------:R-:W-:Y:S01]  /*3ff0*/  I2FP.F32.S32 R9, R21 ;  /* 0x0000001500097245 */ /* 0x000fe20000201400 */
[----:B------:R-:W-:Y:S01]  /*4000*/  FFMA.FTZ R21, -R109, R109, 1 ;  /* 0x3f8000006d157423 */ /* 0x000fe2000001016d */
[----:B------:R-:W-:Y:S01]  /*4010*/  FFMA.FTZ R109, R18, -UR17, R109 ;  /* 0x80000011126d7c23 */ /* 0x000fe2000801006d */
[----:B------:R-:W-:Y:S03]  /*4020*/  FFMA.FTZ R18, -R102, R102, 1 ;  /* 0x3f80000066127423 */ /* 0x000fe60000010166 */
[----:B------:R-:W3:Y:S01]  /*4030*/  MUFU.TANH R167, R167 ;  /* 0x000000a700a77308 */ /* 0x000ee20000002400 */
[----:B------:R-:W-:Y:S01]  /*4040*/  FFMA.FTZ R102, R16, -UR17, R102 ;  /* 0x8000001110667c23 */ /* 0x000fe20008010066 */
[----:B------:R-:W-:Y:S01]  /*4050*/  FMUL.FTZ R208, R21, UR14 ;  /* 0x0000000e15d07c20 */ /* 0x000fe20008410000 */
[----:B------:R-:W-:Y:S01]  /*4060*/  FFMA.FTZ R21, -R161, R161, 1 ;  /* 0x3f800000a1157423 */ /* 0x000fe200000101a1 */
[----:B------:R-:W-:Y:S01]  /*4070*/  FMUL.FTZ R214, R18, UR14 ;  /* 0x0000000e12d67c20 */ /* 0x000fe20008410000 */
[----:B------:R-:W-:Y:S01]  /*4080*/  FFMA.FTZ R18, -R60, R60, 1 ;  /* 0x3f8000003c127423 */ /* 0x000fe2000001013c */
[----:B------:R-:W-:Y:S01]  /*4090*/  I2FP.F32.S32 R163, R24 ;  /* 0x0000001800a37245 */ /* 0x000fe20000201400 */
[----:B------:R-:W-:Y:S03]  /*40a0*/  FMUL.FTZ R209, R21, UR14 ;  /* 0x0000000e15d17c20 */ /* 0x000fe60008410000 */
[----:B------:R-:W3:Y:S01]  /*40b0*/  MUFU.TANH R59, R111 ;  /* 0x0000006f003b7308 */ /* 0x000ee20000002400 */
[----:B------:R-:W-:Y:S01]  /*40c0*/  FFMA.FTZ R21, -R174, R174, 1 ;  /* 0x3f800000ae157423 */ /* 0x000fe200000101ae */
[----:B------:R-:W-:Y:S01]  /*40d0*/  FMUL.FTZ R225, R18, UR14 ;  /* 0x0000000e12e17c20 */ /* 0x000fe20008410000 */
[----:B------:R-:W-:Y:S01]  /*40e0*/  FFMA.FTZ R24, -R184, R184, 1 ;  /* 0x3f800000b8187423 */ /* 0x000fe200000101b8 */
[----:B------:R-:W-:Y:S01]  /*40f0*/  I2FP.F32.S32 R158, R51 ;  /* 0x00000033009e7245 */ /* 0x000fe20000201400 */
[----:B------:R-:W-:Y:S01]  /*4100*/  FMUL.FTZ R220, R21, UR14 ;  /* 0x0000000e15dc7c20 */ /* 0x000fe20008410000 */
[----:B------:R-:W-:Y:S01]  /*4110*/  MOV R52, R41 ;  /* 0x0000002900347202 */ /* 0x000fe20000000f00 */
[----:B------:R-:W-:Y:S03]  /*4120*/  FMUL.FTZ R211, R23, UR14 ;  /* 0x0000000e17d37c20 */ /* 0x000fe60008410000 */
[----:B------:R1:W-:Y:S01]  /*4130*/  MUFU.TANH R51, R113 ;  /* 0x0000007100337308 */ /* 0x0003e20000002400 */
[----:B------:R-:W-:Y:S01]  /*4140*/  FFMA.FTZ R158, R158, -UR17, R184 ;  /* 0x800000119e9e7c23 */ /* 0x000fe200080100b8 */
[----:B------:R-:W-:Y:S01]  /*4150*/  FMUL.FTZ R184, R24, UR14 ;  /* 0x0000000e18b87c20 */ /* 0x000fe20008410000 */
[----:B------:R-:W-:Y:S01]  /*4160*/  I2FP.F32.S32 R159, R52 ;  /* 0x00000034009f7245 */ /* 0x000fe20000201400 */
[----:B------:R-:W-:Y:S01]  /*4170*/  FFMA.FTZ R23, -R179, R179, 1 ;  /* 0x3f800000b3177423 */ /* 0x000fe200000101b3 */
[----:B------:R-:W-:Y:S02]  /*4180*/  MOV R58, R49 ;  /* 0x00000031003a7202 */ /* 0x000fe40000000f00 */
[----:B------:R-:W-:Y:S03]  /*4190*/  IABS R45, R12 ;  /* 0x0000000c002d7213 */ /* 0x000fe60000000000 */
[----:B------:R4:W-:Y:S01]  /*41a0*/  MUFU.TANH R52, R112 ;  /* 0x0000007000347308 */ /* 0x0009e20000002400 */
[----:B------:R-:W-:Y:S01]  /*41b0*/  MOV R20, R36 ;  /* 0x0000002400147202 */ /* 0x000fe20000000f00 */
[----:B------:R-:W-:Y:S01]  /*41c0*/  FFMA.FTZ R159, R159, -UR17, R185 ;  /* 0x800000119f9f7c23 */ /* 0x000fe200080100b9 */
[----:B------:R-:W-:Y:S01]  /*41d0*/  MOV R55, R45 ;  /* 0x0000002d00377202 */ /* 0x000fe20000000f00 */
[----:B------:R-:W-:Y:S01]  /*41e0*/  FMUL.FTZ R213, R23, UR14 ;  /* 0x0000000e17d57c20 */ /* 0x000fe20008410000 */
[----:B------:R-:W-:Y:S02]  /*41f0*/  IABS R43, R11 ;  /* 0x0000000b002b7213 */ /* 0x000fe40000000000 */
[----:B------:R-:W-:Y:S03]  /*4200*/  I2FP.F32.S32 R36, R55 ;  /* 0x0000003700247245 */ /* 0x000fe60000201400 */
[----:B------:R2:W-:Y:S01]  /*4210*/  MUFU.TANH R49, R162 ;  /* 0x000000a200317308 */ /* 0x0005e20000002400 */
[----:B------:R-:W-:Y:S01]  /*4220*/  IABS R11, R44 ;  /* 0x0000002c000b7213 */ /* 0x000fe20000000000 */
[----:B-1----:R-:W-:Y:S01]  /*4230*/  FFMA.FTZ R113, R9, -UR17, R177 ;  /* 0x8000001109717c23 */ /* 0x002fe200080100b1 */
[----:B------:R-:W-:Y:S01]  /*4240*/  I2FP.F32.S32 R6, R25 ;  /* 0x0000001900067245 */ /* 0x000fe20000201400 */
[----:B------:R-:W-:Y:S01]  /*4250*/  FFMA.FTZ R25, -R185, R185, 1 ;  /* 0x3f800000b9197423 */ /* 0x000fe200000101b9 */
[----:B------:R-:W-:Y:S02]  /*4260*/  MOV R44, R10 ;  /* 0x0000000a002c7202 */ /* 0x000fe40000000f00 */
[----:B------:R-:W-:Y:S03]  /*4270*/  IABS R27, R13 ;  /* 0x0000000d001b7213 */ /* 0x000fe60000000000 */
[----:B------:R1:W-:Y:S01]  /*4280*/  MUFU.TANH R24, R105 ;  /* 0x0000006900187308 */ /* 0x0003e20000002400 */
[----:B------:R-:W-:Y:S01]  /*4290*/  IABS R12, R42 ;  /* 0x0000002a000c7213 */ /* 0x000fe20000000000 */
[----:B----4-:R-:W-:Y:S01]  /*42a0*/  FFMA.FTZ R112, R36, -UR17, R188 ;  /* 0x8000001124707c23 */ /* 0x010fe200080100bc */
[----:B------:R-:W-:Y:S01]  /*42b0*/  FMUL.FTZ R188, R25, UR14 ;  /* 0x0000000e19bc7c20 */ /* 0x000fe20008410000 */
[----:B------:R-:W-:Y:S01]  /*42c0*/  MOV R42, R14 ;  /* 0x0000000e002a7202 */ /* 0x000fe20000000f00 */
[----:B------:R-:W-:Y:S01]  /*42d0*/  FFMA.FTZ R64, R6, -UR17, R170 ;  /* 0x8000001106407c23 */ /* 0x000fe200080100aa */
[----:B------:R-:W-:Y:S04]  /*42e0*/  I2FP.F32.S32 R14, R27 ;  /* 0x0000001b000e7245 */ /* 0x000fe80000201400 */
[----:B------:R4:W-:Y:S01]  /*42f0*/  MUFU.TANH R21, R189 ;  /* 0x000000bd00157308 */ /* 0x0009e20000002400 */
[----:B------:R-:W-:Y:S01]  /*4300*/  I2FP.F32.S32 R10, R20 ;  /* 0x00000014000a7245 */ /* 0x000fe20000201400 */
[----:B------:R-:W-:Y:S01]  /*4310*/  FFMA.FTZ R20, -R187, R187, 1 ;  /* 0x3f800000bb147423 */ /* 0x000fe200000101bb */
[----:B--2---:R-:W-:Y:S02]  /*4320*/  I2FP.F32.S32 R162, R44 ;  /* 0x0000002c00a27245 */ /* 0x004fe40000201400 */
[----:B------:R-:W-:Y:S01]  /*4330*/  MOV R26, R0 ;  /* 0x00000000001a7202 */ /* 0x000fe20000000f00 */
[----:B------:R-:W-:Y:S01]  /*4340*/  FMUL.FTZ R207, R20, UR14 ;  /* 0x0000000e14cf7c20 */ /* 0x000fe20008410000 */
[----:B------:R-:W-:Y:S03]  /*4350*/  I2FP.F32.S32 R19, R58 ;  /* 0x0000003a00137245 */ /* 0x000fe60000201400 */
[----:B------:R2:W-:Y:S01]  /*4360*/  MUFU.TANH R18, R195 ;  /* 0x000000c300127308 */ /* 0x0005e20000002400 */
[----:B------:R-:W-:Y:S01]  /*4370*/  MOV R47, R17 ;  /* 0x00000011002f7202 */ /* 0x000fe20000000f00 */
[----:B-1----:R-:W-:Y:S01]  /*4380*/  FFMA.FTZ R105, R16, -UR17, R171 ;  /* 0x8000001110697c23 */ /* 0x002fe200080100ab */
[----:B------:R-:W-:Y:S01]  /*4390*/  FFMA.FTZ R16, -R61, R61, 1 ;  /* 0x3f8000003d107423 */ /* 0x000fe2000001013d */
[----:B------:R-:W-:Y:S01]  /*43a0*/  FFMA.FTZ R61, R5, -UR17, R169 ;  /* 0x80000011053d7c23 */ /* 0x000fe200080100a9 */
[----:B------:R-:W-:Y:S01]  /*43b0*/  FFMA.FTZ R5, -R62, R62, 1 ;  /* 0x3f8000003e057423 */ /* 0x000fe2000001013e */
[----:B------:R-:W-:Y:S01]  /*43c0*/  I2FP.F32.S32 R0, R28 ;  /* 0x0000001c00007245 */ /* 0x000fe20000201400 */
[----:B------:R-:W-:Y:S03]  /*43d0*/  FFMA.FTZ R20, -R160, R160, 1 ;  /* 0x3f800000a0147423 */ /* 0x000fe600000101a0 */
[----:B------:R1:W-:Y:S01]  /*43e0*/  MUFU.TANH R44, R115 ;  /* 0x00000073002c7308 */ /* 0x0003e20000002400 */
[----:B------:R-:W-:Y:S01]  /*43f0*/  I2FP.F32.S32 R17, R50 ;  /* 0x0000003200117245 */ /* 0x000fe20000201400 */
[----:B----4-:R-:W-:Y:S01]  /*4400*/  FMUL.FTZ R189, R5, UR14 ;  /* 0x0000000e05bd7c20 */ /* 0x010fe20008410000 */
[----:B------:R-:W-:Y:S01]  /*4410*/  FFMA.FTZ R5, -R53, R53, 1 ;  /* 0x3f80000035057423 */ /* 0x000fe20000010135 */
[----:B------:R-:W-:Y:S01]  /*4420*/  FFMA.FTZ R110, R19, -UR17, R190 ;  /* 0x80000011136e7c23 */ /* 0x000fe200080100be */
[----:B------:R-:W-:Y:S01]  /*4430*/  FFMA.FTZ R160, R9, -UR17, R160 ;  /* 0x8000001109a07c23 */ /* 0x000fe200080100a0 */
[----:B------:R-:W-:Y:S01]  /*4440*/  FFMA.FTZ R108, R19, -UR17, R174 ;  /* 0x80000011136c7c23 */ /* 0x000fe200080100ae */
[----:B------:R-:W-:Y:S03]  /*4450*/  FMUL.FTZ R196, R5, UR14 ;  /* 0x0000000e05c47c20 */ /* 0x000fe60008410000 */
[----:B------:R4:W-:Y:S01]  /*4460*/  MUFU.TANH R25, R104 ;  /* 0x0000006800197308 */ /* 0x0009e20000002400 */
[----:B------:R-:W-:Y:S01]  /*4470*/  FFMA.FTZ R5, -R30, R30, 1 ;  /* 0x3f8000001e057423 */ /* 0x000fe2000001011e */
[----:B--2---:R-:W-:Y:S01]  /*4480*/  FMUL.FTZ R195, R7, UR14 ;  /* 0x0000000e07c37c20 */ /* 0x004fe20008410000 */
[----:B------:R-:W-:Y:S01]  /*4490*/  FFMA.FTZ R7, -R164, R164, 1 ;  /* 0x3f800000a4077423 */ /* 0x000fe200000101a4 */
[----:B------:R-:W-:Y:S01]  /*44a0*/  FFMA.FTZ R9, -R176, R176, 1 ;  /* 0x3f800000b0097423 */ /* 0x000fe200000101b0 */
[----:B------:R-:W-:Y:S01]  /*44b0*/  FMUL.FTZ R234, R5, UR14 ;  /* 0x0000000e05ea7c20 */ /* 0x000fe20008410000 */
[----:B------:R-:W-:Y:S01]  /*44c0*/  FFMA.FTZ R19, -R103, R103, 1 ;  /* 0x3f80000067137423 */ /* 0x000fe20000010167 */
[----:B------:R-:W-:Y:S01]  /*44d0*/  FMUL.FTZ R235, R7, UR14 ;  /* 0x0000000e07eb7c20 */ /* 0x000fe20008410000 */
[----:B------:R-:W-:Y:S02]  /*44e0*/  FFMA.FTZ R7, -R22, R22, 1 ;  /* 0x3f80000016077423 */ /* 0x000fe40000010116 */
[----:B------:R2:W-:Y:S01]  /*44f0*/  MUFU.TANH R27, R192 ;  /* 0x000000c0001b7308 */ /* 0x0005e20000002400 */
[----:B------:R-:W-:Y:S01]  /*4500*/  IABS R13, R40 ;  /* 0x00000028000d7213 */ /* 0x000fe20000000000 */
[----:B------:R-:W-:Y:S01]  /*4510*/  FFMA.FTZ R103, R17, -UR17, R103 ;  /* 0x8000001111677c23 */ /* 0x000fe20008010067 */
[----:B------:R-:W-:Y:S01]  /*4520*/  FMUL.FTZ R5, R7, UR14 ;  /* 0x0000000e07057c20 */ /* 0x000fe20008410000 */
[----:B------:R-:W-:Y:S01]  /*4530*/  FFMA.FTZ R106, R17, -UR17, R172 ;  /* 0x80000011116a7c23 */ /* 0x000fe200080100ac */
[C---:B------:R-:W-:Y:S01]  /*4540*/  FFMA.FTZ R161, R10.reuse, -UR17, R161 ;  /* 0x800000110aa17c23 */ /* 0x040fe200080100a1 */
[----:B------:R-:W-:Y:S01]  /*4550*/  FFMA.FTZ R157, R10, -UR17, R179 ;  /* 0x800000110a9d7c23 */ /* 0x000fe200080100b3 */
[----:B------:R-:W-:Y:S01]  /*4560*/  FFMA.FTZ R17, -R171, R171, 1 ;  /* 0x3f800000ab117423 */ /* 0x000fe200000101ab */
[----:B------:R3:W-:Y:S02]  /*4570*/  STL [R1], R5 ;  /* 0x0000000501007387 */ /* 0x0007e40000100800 */
[----:B------:R3:W-:Y:S01]  /*4580*/  MUFU.TANH R28, R191 ;  /* 0x000000bf001c7308 */ /* 0x0007e20000002400 */
[----:B------:R-:W-:Y:S01]  /*4590*/  FFMA.FTZ R10, -R173, R173, 1 ;  /* 0x3f800000ad0a7423 */ /* 0x000fe200000101ad */
[----:B------:R-:W-:Y:S01]  /*45a0*/  FMUL.FTZ R185, R9, UR14 ;  /* 0x0000000e09b97c20 */ /* 0x000fe20008410000 */
[----:B------:R-:W-:Y:S01]  /*45b0*/  MOV R41, R13 ;  /* 0x0000000d00297202 */ /* 0x000fe20000000f00 */
[----:B-1----:R-:W-:Y:S01]  /*45c0*/  FFMA.FTZ R115, R8, -UR17, R178 ;  /* 0x8000001108737c23 */ /* 0x002fe200080100b2 */
[----:B------:R-:W-:Y:S01]  /*45d0*/  FFMA.FTZ R9, -R100, R100, 1 ;  /* 0x3f80000064097423 */ /* 0x000fe20000010164 */
[----:B----4-:R-:W-:Y:S01]  /*45e0*/  FFMA.FTZ R104, R8, -UR17, R60 ;  /* 0x8000001108687c23 */ /* 0x010fe2000801003c */
[----:B------:R-:W-:Y:S03]  /*45f0*/  MOV R45, R11 ;  /* 0x0000000b002d7202 */ /* 0x000fe60000000f00 */
[----:B------:R-:W1:Y:S01]  /*4600*/  MUFU.TANH R166, R166 ;  /* 0x000000a600a67308 */ /* 0x000e620000002400 */
[----:B------:R-:W-:Y:S01]  /*4610*/  I2FP.F32.S32 R13, R48 ;  /* 0x00000030000d7245 */ /* 0x000fe20000201400 */
[----:B------:R-:W-:Y:S01]  /*4620*/  FMUL.FTZ R221, R17, UR14 ;  /* 0x0000000e11dd7c20 */ /* 0x000fe20008410000 */
[----:B------:R-:W-:Y:S01]  /*4630*/  FFMA.FTZ R8, -R67, R67, 1 ;  /* 0x3f80000043087423 */ /* 0x000fe20000010143 */
[----:B------:R-:W-:Y:S01]  /*4640*/  MOV R54, R43 ;  /* 0x0000002b00367202 */ /* 0x000fe20000000f00 */
[----:B------:R-:W-:Y:S01]  /*4650*/  FMUL.FTZ R219, R10, UR14 ;  /* 0x0000000e0adb7c20 */ /* 0x000fe20008410000 */
[----:B------:R-:W-:Y:S01]  /*4660*/  I2FP.F32.S32 R11, R46 ;  /* 0x0000002e000b7245 */ /* 0x000fe20000201400 */
[----:B------:R-:W-:Y:S03]  /*4670*/  FFMA.FTZ R17, -R169, R169, 1 ;  /* 0x3f800000a9117423 */ /* 0x000fe600000101a9 */
[----:B------:R-:W4:Y:S01]  /*4680*/  MUFU.TANH R165, R165 ;  /* 0x000000a500a57308 */ /* 0x000f220000002400 */
[----:B------:R-:W-:Y:S01]  /*4690*/  FFMA.FTZ R10, -R101, R101, 1 ;  /* 0x3f800000650a7423 */ /* 0x000fe20000010165 */
[----:B------:R-:W-:Y:S01]  /*46a0*/  FMUL.FTZ R186, R9, UR14 ;  /* 0x0000000e09ba7c20 */ /* 0x000fe20008410000 */
[----:B------:R-:W-:Y:S01]  /*46b0*/  FMUL.FTZ R218, R8, UR14 ;  /* 0x0000000e08da7c20 */ /* 0x000fe20008410000 */
[----:B------:R-:W-:Y:S01]  /*46c0*/  FFMA.FTZ R9, -R57, R57, 1 ;  /* 0x3f80000039097423 */ /* 0x000fe20000010139 */
[----:B------:R-:W-:Y:S01]  /*46d0*/  MOV R43, R15 ;  /* 0x0000000f002b7202 */ /* 0x000fe20000000f00 */
[----:B------:R-:W-:Y:S01]  /*46e0*/  FFMA.FTZ R8, -R63, R63, 1 ;  /* 0x3f8000003f087423 */ /* 0x000fe2000001013f */
[----:B------:R-:W-:Y:S03]  /*46f0*/  MOV R40, R12 ;  /* 0x0000000c00287202 */ /* 0x000fe60000000f00 */
[----:B------:R-:W4:Y:S01]  /*4700*/  MUFU.TANH R46, R181 ;  /* 0x000000b5002e7308 */ /* 0x000f220000002400 */
[----:B------:R-:W-:Y:S01]  /*4710*/  I2FP.F32.S32 R35, R54 ;  /* 0x0000003600237245 */ /* 0x000fe20000201400 */
[----:B------:R-:W-:Y:S01]  /*4720*/  FFMA.FTZ R57, R13, -UR17, R57 ;  /* 0x800000110d397c23 */ /* 0x000fe20008010039 */
[----:B--2---:R-:W-:Y:S01]  /*4730*/  FMUL.FTZ R192, R17, UR14 ;  /* 0x0000000e11c07c20 */ /* 0x004fe20008410000 */
[----:B---3--:R-:W-:Y:S01]  /*4740*/  FFMA.FTZ R55, R13, -UR17, R167 ;  /* 0x800000110d377c23 */ /* 0x008fe200080100a7 */
[----:B------:R-:W-:Y:S01]  /*4750*/  I2FP.F32.S32 R15, R29 ;  /* 0x0000001d000f7245 */ /* 0x000fe20000201400 */
[----:B------:R-:W-:Y:S01]  /*4760*/  FMUL.FTZ R190, R20, UR14 ;  /* 0x0000000e14be7c20 */ /* 0x000fe20008410000 */
[----:B------:R-:W-:Y:S01]  /*4770*/  I2FP.F32.S32 R12, R47 ;  /* 0x0000002f000c7245 */ /* 0x000fe20000201400 */
[----:B------:R-:W-:Y:S01]  /*4780*/  FMUL.FTZ R216, R10, UR14 ;  /* 0x0000000e0ad87c20 */ /* 0x000fe20008410000 */
[----:B------:R-:W-:Y:S01]  /*4790*/  FFMA.FTZ R13, -R167, R167, 1 ;  /* 0x3f800000a70d7423 */ /* 0x000fe200000101a7 */
[----:B------:R-:W-:Y:S01]  /*47a0*/  FFMA.FTZ R20, -R178, R178, 1 ;  /* 0x3f800000b2147423 */ /* 0x000fe200000101b2 */
[----:B------:R-:W-:Y:S01]  /*47b0*/  FFMA.FTZ R10, -R59, R59, 1 ;  /* 0x3f8000003b0a7423 */ /* 0x000fe2000001013b */
[----:B------:R2:W-:Y:S01]  /*47c0*/  MUFU.TANH R17, R198 ;  /* 0x000000c600117308 */ /* 0x0005e20000002400 */
[----:B------:R-:W-:Y:S01]  /*47d0*/  MOV R33, R3 ;  /* 0x0000000300217202 */ /* 0x000fe20000000f00 */
[----:B------:R-:W-:Y:S01]  /*47e0*/  FFMA.FTZ R67, R6, -UR17, R67 ;  /* 0x8000001106437c23 */ /* 0x000fe20008010043 */
[----:B------:R-:W-:Y:S01]  /*47f0*/  FMUL.FTZ R191, R8, UR14 ;  /* 0x0000000e08bf7c20 */ /* 0x000fe20008410000 */
[----:B------:R-:W-:Y:S01]  /*4800*/  I2FP.F32.S32 R3, R37 ;  /* 0x0000002500037245 */ /* 0x000fe20000201400 */
[----:B------:R-:W-:Y:S01]  /*4810*/  FFMA.FTZ R111, R35, -UR17, R187 ;  /* 0x80000011236f7c23 */ /* 0x000fe200080100bb */
[----:B------:R-:W-:Y:S01]  /*4820*/  FMUL.FTZ R223, R16, UR14 ;  /* 0x0000000e10df7c20 */ /* 0x000fe20008410000 */
[----:B------:R-:W-:Y:S03]  /*4830*/  FFMA.FTZ R6, -R168, R168, 1 ;  /* 0x3f800000a8067423 */ /* 0x000fe600000101a8 */
[----:B------:R-:W3:Y:S01]  /*4840*/  MUFU.TANH R47, R175 ;  /* 0x000000af002f7308 */ /* 0x000ee20000002400 */
[----:B-1----:R-:W-:Y:S01]  /*4850*/  FFMA.FTZ R8, -R166, R166, 1 ;  /* 0x3f800000a6087423 */ /* 0x002fe200000101a6 */
[----:B------:R-:W-:Y:S01]  /*4860*/  FMUL.FTZ R232, R13, UR14 ;  /* 0x0000000e0de87c20 */ /* 0x000fe20008410000 */
[----:B------:R-:W-:Y:S01]  /*4870*/  FMUL.FTZ R187, R20, UR14 ;  /* 0x0000000e14bb7c20 */ /* 0x000fe20008410000 */
[----:B------:R-:W-:Y:S01]  /*4880*/  FMUL.FTZ R229, R10, UR14 ;  /* 0x0000000e0ae57c20 */ /* 0x000fe20008410000 */
[----:B------:R-:W-:Y:S01]  /*4890*/  FFMA.FTZ R20, -R172, R172, 1 ;  /* 0x3f800000ac147423 */ /* 0x000fe200000101ac */
[----:B------:R-:W-:Y:S01]  /*48a0*/  FFMA.FTZ R10, -R31, R31, 1 ;  /* 0x3f8000001f0a7423 */ /* 0x000fe2000001011f */
[----:B------:R-:W-:Y:S03]  /*48b0*/  I2FP.F32.S32 R39, R45 ;  /* 0x0000002d00277245 */ /* 0x000fe60000201400 */
[----:B------:R-:W1:Y:S01]  /*48c0*/  MUFU.TANH R29, R183 ;  /* 0x000000b7001d7308 */ /* 0x000e620000002400 */
[----:B------:R-:W-:Y:S01]  /*48d0*/  FMUL.FTZ R228, R6, UR14 ;  /* 0x0000000e06e47c20 */ /* 0x000fe20008410000 */
[----:B------:R-:W-:Y:S01]  /*48e0*/  FMUL.FTZ R231, R8, UR14 ;  /* 0x0000000e08e77c20 */ /* 0x000fe20008410000 */
[C---:B------:R-:W-:Y:S01]  /*48f0*/  FFMA.FTZ R101, R15.reuse, -UR17, R101 ;  /* 0x800000110f657c23 */ /* 0x040fe20008010065 */
[----:B------:R-:W-:Y:S01]  /*4900*/  FFMA.FTZ R60, R15, -UR17, R59 ;  /* 0x800000110f3c7c23 */ /* 0x000fe2000801003b */
[----:B------:R-:W-:Y:S01]  /*4910*/  FFMA.FTZ R6, -R49, R49, 1 ;  /* 0x3f80000031067423 */ /* 0x000fe20000010131 */
[----:B------:R-:W-:Y:S01]  /*4920*/  FFMA.FTZ R45, R0, -UR17, R44 ;  /* 0x80000011002d7c23 */ /* 0x000fe2000801002c */
[----:B------:R-:W-:Y:S03]  /*4930*/  FFMA.FTZ R8, -R44, R44, 1 ;  /* 0x3f8000002c087423 */ /* 0x000fe6000001012c */
[----:B------:R1:W1:Y:S01]  /*4940*/  MUFU.TANH R37, R197 ;  /* 0x000000c500257308 */ /* 0x0002620000002400 */
[----:B------:R-:W-:Y:S01]  /*4950*/  FFMA.FTZ R100, R14, -UR17, R100 ;  /* 0x800000110e647c23 */ /* 0x000fe20008010064 */
[----:B------:R-:W-:Y:S01]  /*4960*/  FMUL.FTZ R222, R20, UR14 ;  /* 0x0000000e14de7c20 */ /* 0x000fe20008410000 */
[----:B------:R-:W-:Y:S01]  /*4970*/  FFMA.FTZ R59, R14, -UR17, R168 ;  /* 0x800000110e3b7c23 */ /* 0x000fe200080100a8 */
[C---:B------:R-:W-:Y:S01]  /*4980*/  FFMA.FTZ R56, R12.reuse, -UR17, R56 ;  /* 0x800000110c387c23 */ /* 0x040fe20008010038 */
[----:B------:R-:W-:Y:S01]  /*4990*/  FFMA.FTZ R58, R12, -UR17, R166 ;  /* 0x800000110c3a7c23 */ /* 0x000fe200080100a6 */
[C---:B------:R-:W-:Y:S01]  /*49a0*/  FFMA.FTZ R49, R11.reuse, -UR17, R49 ;  /* 0x800000110b317c23 */ /* 0x040fe20008010031 */
[----:B------:R-:W-:Y:S03]  /*49b0*/  FFMA.FTZ R44, R11, -UR17, R25 ;  /* 0x800000110b2c7c23 */ /* 0x000fe60008010019 */
[----:B------:R1:W-:Y:S01]  /*49c0*/  MUFU.TANH R16, R199 ;  /* 0x000000c700107308 */ /* 0x0003e20000002400 */
[----:B------:R-:W-:Y:S01]  /*49d0*/  FMUL.FTZ R233, R10, UR14 ;  /* 0x0000000e0ae97c20 */ /* 0x000fe20008410000 */
[C---:B------:R-:W-:Y:S01]  /*49e0*/  FFMA.FTZ R63, R4.reuse, -UR17, R63 ;  /* 0x80000011043f7c23 */ /* 0x040fe2000801003f */
[C---:B------:R-:W-:Y:S01]  /*49f0*/  FFMA.FTZ R62, R3.reuse, -UR17, R62 ;  /* 0x80000011033e7c23 */ /* 0x040fe2000801003e */
[----:B----4-:R-:W-:Y:S01]  /*4a00*/  FFMA.FTZ R54, R4, -UR17, R165 ;  /* 0x8000001104367c23 */ /* 0x010fe200080100a5 */
[----:B------:R-:W-:Y:S01]  /*4a10*/  FFMA.FTZ R50, R3, -UR17, R164 ;  /* 0x8000001103327c23 */ /* 0x000fe200080100a4 */
[----:B------:R-:W-:Y:S01]  /*4a20*/  FFMA.FTZ R4, -R52, R52, 1 ;  /* 0x3f80000034047423 */ /* 0x000fe20000010134 */
[----:B------:R-:W-:Y:S03]  /*4a30*/  FFMA.FTZ R3, -R51, R51, 1 ;  /* 0x3f80000033037423 */ /* 0x000fe60000010133 */
[----:B------:R4:W-:Y:S01]  /*4a40*/  MUFU.TANH R13, R204 ;  /* 0x000000cc000d7308 */ /* 0x0009e20000002400 */
[----:B------:R-:W-:Y:S01]  /*4a50*/  FFMA.FTZ R52, R2, -UR17, R52 ;  /* 0x8000001102347c23 */ /* 0x000fe20008010034 */
[----:B------:R-:W-:Y:S01]  /*4a60*/  FFMA.FTZ R51, R0, -UR17, R51 ;  /* 0x8000001100337c23 */ /* 0x000fe20008010033 */
[----:B------:R-:W-:Y:S01]  /*4a70*/  FFMA.FTZ R48, R2, -UR17, R31 ;  /* 0x8000001102307c23 */ /* 0x000fe2000801001f */
[----:B------:R-:W-:Y:S01]  /*4a80*/  FFMA.FTZ R0, -R46, R46, 1 ;  /* 0x3f8000002e007423 */ /* 0x000fe2000001012e */
[----:B------:R-:W-:Y:S01]  /*4a90*/  FFMA.FTZ R2, -R24, R24, 1 ;  /* 0x3f80000018027423 */ /* 0x000fe20000010118 */
[----:B------:R-:W-:Y:S01]  /*4aa0*/  FMUL.FTZ R227, R4, UR14 ;  /* 0x0000000e04e37c20 */ /* 0x000fe20008410000 */
[----:B------:R-:W-:Y:S03]  /*4ab0*/  FMUL.FTZ R226, R3, UR14 ;  /* 0x0000000e03e27c20 */ /* 0x000fe60008410000 */
[----:B------:R4:W-:Y:S01]  /*4ac0*/  MUFU.TANH R15, R203 ;  /* 0x000000cb000f7308 */ /* 0x0009e20000002400 */
[----:B--2---:R-:W-:Y:S01]  /*4ad0*/  FMUL.FTZ R198, R0, UR14 ;  /* 0x0000000e00c67c20 */ /* 0x004fe20008410000 */
[----:B------:R-:W-:Y:S01]  /*4ae0*/  FMUL.FTZ R237, R2, UR14 ;  /* 0x0000000e02ed7c20 */ /* 0x000fe20008410000 */
[----:B---3--:R-:W-:Y:S01]  /*4af0*/  FFMA.FTZ R4, -R47, R47, 1 ;  /* 0x3f8000002f047423 */ /* 0x008fe2000001012f */
[----:B-1----:R-:W-:Y:S01]  /*4b00*/  FFMA.FTZ R3, -R29, R29, 1 ;  /* 0x3f8000001d037423 */ /* 0x002fe2000001011d */
[----:B------:R-:W-:Y:S01]  /*4b10*/  FFMA.FTZ R2, -R28, R28, 1 ;  /* 0x3f8000001c027423 */ /* 0x000fe2000001011c */
[----:B------:R-:W-:Y:S01]  /*4b20*/  FFMA.FTZ R0, -R27, R27, 1 ;  /* 0x3f8000001b007423 */ /* 0x000fe2000001011b */
[----:B------:R-:W-:Y:S03]  /*4b30*/  FMUL.FTZ R224, R9, UR14 ;  /* 0x0000000e09e07c20 */ /* 0x000fe60008410000 */
[----:B------:R-:W1:Y:S01]  /*4b40*/  MUFU.TANH R20, R193 ;  /* 0x000000c100147308 */ /* 0x000e620000002400 */
[----:B------:R-:W-:Y:S01]  /*4b50*/  FMUL.FTZ R197, R6, UR14 ;  /* 0x0000000e06c57c20 */ /* 0x000fe20008410000 */
[----:B------:R-:W-:Y:S01]  /*4b60*/  FMUL.FTZ R199, R4, UR14 ;  /* 0x0000000e04c77c20 */ /* 0x000fe20008410000 */
[----:B----4-:R-:W-:Y:S01]  /*4b70*/  FMUL.FTZ R204, R3, UR14 ;  /* 0x0000000e03cc7c20 */ /* 0x010fe20008410000 */
[----:B------:R-:W-:Y:S01]  /*4b80*/  FMUL.FTZ R247, R2, UR14 ;  /* 0x0000000e02f77c20 */ /* 0x000fe20008410000 */
[----:B------:R-:W-:Y:S01]  /*4b90*/  FMUL.FTZ R246, R0, UR14 ;  /* 0x0000000e00f67c20 */ /* 0x000fe20008410000 */
[----:B------:R-:W-:Y:S01]  /*4ba0*/  FFMA.FTZ R9, -R165, R165, 1 ;  /* 0x3f800000a5097423 */ /* 0x000fe200000101a5 */
[----:B------:R-:W-:Y:S03]  /*4bb0*/  FFMA.FTZ R6, -R25, R25, 1 ;  /* 0x3f80000019067423 */ /* 0x000fe60000010119 */
[----:B------:R-:W2:Y:S01]  /*4bc0*/  MUFU.TANH R14, R202 ;  /* 0x000000ca000e7308 */ /* 0x000ea20000002400 */
[----:B------:R-:W-:Y:S01]  /*4bd0*/  FFMA.FTZ R4, -R21, R21, 1 ;  /* 0x3f80000015047423 */ /* 0x000fe20000010115 */
[----:B------:R-:W-:Y:S01]  /*4be0*/  FFMA.FTZ R3, -R18, R18, 1 ;  /* 0x3f80000012037423 */ /* 0x000fe20000010112 */
[----:B------:R-:W-:Y:S01]  /*4bf0*/  FFMA.FTZ R2, -R38, R38, 1 ;  /* 0x3f80000026027423 */ /* 0x000fe20000010126 */
[----:B------:R-:W-:Y:S01]  /*4c00*/  FFMA.FTZ R0, -R37, R37, 1 ;  /* 0x3f80000025007423 */ /* 0x000fe20000010125 */
[----:B------:R-:W-:Y:S01]  /*4c10*/  I2FP.F32.S32 R43, R43 ;  /* 0x0000002b002b7245 */ /* 0x000fe20000201400 */
[----:B------:R-:W-:Y:S01]  /*4c20*/  FMUL.FTZ R215, R19, UR14 ;  /* 0x0000000e13d77c20 */ /* 0x000fe20008410000 */
[----:B------:R-:W-:Y:S03]  /*4c30*/  I2FP.F32.S32 R34, R34 ;  /* 0x0000002200227245 */ /* 0x000fe60000201400 */
[----:B------:R-:W3:Y:S01]  /*4c40*/  MUFU.TANH R12, R205 ;  /* 0x000000cd000c7308 */ /* 0x000ee20000002400 */
[----:B------:R-:W-:Y:S01]  /*4c50*/  I2FP.F32.S32 R33, R33 ;  /* 0x0000002100217245 */ /* 0x000fe20000201400 */
[----:B------:R-:W-:Y:S01]  /*4c60*/  FMUL.FTZ R236, R9, UR14 ;  /* 0x0000000e09ec7c20 */ /* 0x000fe20008410000 */
[----:B------:R-:W-:Y:S01]  /*4c70*/  I2FP.F32.S32 R42, R42 ;  /* 0x0000002a002a7245 */ /* 0x000fe20000201400 */
[----:B------:R-:W-:Y:S01]  /*4c80*/  FMUL.FTZ R203, R8, UR14 ;  /* 0x0000000e08cb7c20 */ /* 0x000fe20008410000 */
[----:B------:R-:W-:Y:S01]  /*4c90*/  I2FP.F32.S32 R41, R41 ;  /* 0x0000002900297245 */ /* 0x000fe20000201400 */
[----:B------:R-:W-:Y:S01]  /*4ca0*/  FMUL.FTZ R238, R6, UR14 ;  /* 0x0000000e06ee7c20 */ /* 0x000fe20008410000 */
[----:B------:R-:W-:Y:S03]  /*4cb0*/  I2FP.F32.S32 R40, R40 ;  /* 0x0000002800287245 */ /* 0x000fe60000201400 */
[----:B------:R-:W4:Y:S01]  /*4cc0*/  MUFU.TANH R11, R206 ;  /* 0x000000ce000b7308 */ /* 0x000f220000002400 */
[----:B------:R-:W-:Y:S01]  /*4cd0*/  I2FP.F32.S32 R32, R32 ;  /* 0x0000002000207245 */ /* 0x000fe20000201400 */
[----:B------:R-:W-:Y:S01]  /*4ce0*/  FMUL.FTZ R252, R4, UR14 ;  /* 0x0000000e04fc7c20 */ /* 0x000fe20008410000 */
[----:B------:R-:W-:Y:S01]  /*4cf0*/  I2FP.F32.S32 R26, R26 ;  /* 0x0000001a001a7245 */ /* 0x000fe20000201400 */
[----:B------:R-:W-:Y:S01]  /*4d00*/  FMUL.FTZ R250, R3, UR14 ;  /* 0x0000000e03fa7c20 */ /* 0x000fe20008410000 */
[----:B------:R-:W-:Y:S01]  /*4d10*/  FMUL.FTZ R245, R2, UR14 ;  /* 0x0000000e02f57c20 */ /* 0x000fe20008410000 */
[----:B------:R-:W-:Y:S01]  /*4d20*/  FMUL.FTZ R244, R0, UR14 ;  /* 0x0000000e00f47c20 */ /* 0x000fe20008410000 */
[----:B------:R-:W-:Y:S03]  /*4d30*/  FFMA.FTZ R19, -R170, R170, 1 ;  /* 0x3f800000aa137423 */ /* 0x000fe600000101aa */
[----:B------:R-:W4:Y:S01]  /*4d40*/  MUFU.TANH R10, R230 ;  /* 0x000000e6000a7308 */ /* 0x000f220000002400 */
[----:B-1----:R-:W-:Y:S01]  /*4d50*/  FFMA.FTZ R8, -R20, R20, 1 ;  /* 0x3f80000014087423 */ /* 0x002fe20000010114 */
[----:B------:R-:W-:Y:S01]  /*4d60*/  FFMA.FTZ R9, -R17, R17, 1 ;  /* 0x3f80000011097423 */ /* 0x000fe20000010111 */
[----:B------:R-:W-:Y:S01]  /*4d70*/  FFMA.FTZ R7, -R16, R16, 1 ;  /* 0x3f80000010077423 */ /* 0x000fe20000010110 */
[----:B--2---:R-:W-:Y:S01]  /*4d80*/  FFMA.FTZ R6, -R14, R14, 1 ;  /* 0x3f8000000e067423 */ /* 0x004fe2000001010e */
[----:B------:R-:W-:Y:S01]  /*4d90*/  FFMA.FTZ R5, -R15, R15, 1 ;  /* 0x3f8000000f057423 */ /* 0x000fe2000001010f */
[----:B------:R-:W-:Y:S01]  /*4da0*/  FFMA.FTZ R4, -R13, R13, 1 ;  /* 0x3f8000000d047423 */ /* 0x000fe2000001010d */
[----:B---3--:R-:W-:Y:S01]  /*4db0*/  FFMA.FTZ R0, -R12, R12, 1 ;  /* 0x3f8000000c007423 */ /* 0x008fe2000001010c */
[----:B------:R-:W-:Y:S01]  /*4dc0*/  FFMA.FTZ R53, R43, -UR17, R53 ;  /* 0x800000112b357c23 */ /* 0x000fe20008010035 */
[----:B------:R-:W-:Y:S01]  /*4dd0*/  FFMA.FTZ R47, R34, -UR17, R47 ;  /* 0x80000011222f7c23 */ /* 0x000fe2000801002f */
[----:B----4-:R-:W-:Y:S01]  /*4de0*/  FFMA.FTZ R3, -R11, R11, 1 ;  /* 0x3f8000000b037423 */ /* 0x010fe2000001010b */
[----:B------:R-:W-:Y:S01]  /*4df0*/  FFMA.FTZ R46, R33, -UR17, R46 ;  /* 0x80000011212e7c23 */ /* 0x000fe2000801002e */
[----:B------:R-:W-:Y:S01]  /*4e00*/  FFMA.FTZ R30, R42, -UR17, R30 ;  /* 0x800000112a1e7c23 */ /* 0x000fe2000801001e */
[----:B------:R-:W-:Y:S01]  /*4e10*/  FFMA.FTZ R29, R41, -UR17, R29 ;  /* 0x80000011291d7c23 */ /* 0x000fe2000801001d */
[----:B------:R-:W-:Y:S01]  /*4e20*/  FFMA.FTZ R28, R40, -UR17, R28 ;  /* 0x80000011281c7c23 */ /* 0x000fe2000801001c */
[----:B------:R-:W-:Y:S01]  /*4e30*/  FFMA.FTZ R27, R39, -UR17, R27 ;  /* 0x80000011271b7c23 */ /* 0x000fe2000801001b */
[----:B------:R-:W-:Y:S01]  /*4e40*/  FFMA.FTZ R38, R32, -UR17, R38 ;  /* 0x8000001120267c23 */ /* 0x000fe20008010026 */
[----:B------:R-:W-:Y:S01]  /*4e50*/  FFMA.FTZ R37, R26, -UR17, R37 ;  /* 0x800000111a257c23 */ /* 0x000fe20008010025 */
[----:B------:R-:W-:Y:S01]  /*4e60*/  FFMA.FTZ R2, -R10, R10, 1 ;  /* 0x3f8000000a027423 */ /* 0x000fe2000001010a */
[----:B------:R-:W-:Y:S01]  /*4e70*/  FFMA.FTZ R31, R26, -UR17, R15 ;  /* 0x800000111a1f7c23 */ /* 0x000fe2000801000f */
[----:B------:R-:W-:Y:S01]  /*4e80*/  FMUL.FTZ R193, R19, UR14 ;  /* 0x0000000e13c17c20 */ /* 0x000fe20008410000 */
[----:B------:R-:W-:Y:S01]  /*4e90*/  FFMA.FTZ R43, R43, -UR17, R24 ;  /* 0x800000112b2b7c23 */ /* 0x000fe20008010018 */
[----:B------:R-:W-:Y:S01]  /*4ea0*/  FFMA.FTZ R42, R42, -UR17, R22 ;  /* 0x800000112a2a7c23 */ /* 0x000fe20008010016 */
[----:B------:R-:W-:Y:S01]  /*4eb0*/  FFMA.FTZ R41, R41, -UR17, R21 ;  /* 0x8000001129297c23 */ /* 0x000fe20008010015 */
[----:B------:R-:W-:Y:S01]  /*4ec0*/  FFMA.FTZ R34, R34, -UR17, R20 ;  /* 0x8000001122227c23 */ /* 0x000fe20008010014 */
[----:B------:R-:W-:Y:S01]  /*4ed0*/  FFMA.FTZ R33, R33, -UR17, R18 ;  /* 0x8000001121217c23 */ /* 0x000fe20008010012 */
[----:B------:R-:W-:Y:S01]  /*4ee0*/  FFMA.FTZ R36, R36, -UR17, R17 ;  /* 0x8000001124247c23 */ /* 0x000fe20008010011 */
[----:B------:R-:W-:Y:S01]  /*4ef0*/  FFMA.FTZ R35, R35, -UR17, R16 ;  /* 0x8000001123237c23 */ /* 0x000fe20008010010 */
[----:B------:R-:W-:Y:S01]  /*4f00*/  FFMA.FTZ R32, R32, -UR17, R14 ;  /* 0x8000001120207c23 */ /* 0x000fe2000801000e */
[----:B------:R-:W-:Y:S01]  /*4f10*/  FMUL.FTZ R251, R8, UR14 ;  /* 0x0000000e08fb7c20 */ /* 0x000fe20008410000 */
[----:B------:R-:W-:Y:S01]  /*4f20*/  FFMA.FTZ R40, R40, -UR17, R13 ;  /* 0x8000001128287c23 */ /* 0x000fe2000801000d */
[----:B------:R-:W-:Y:S01]  /*4f30*/  FFMA.FTZ R39, R39, -UR17, R12 ;  /* 0x8000001127277c23 */ /* 0x000fe2000801000c */
[----:B------:R-:W-:Y:S01]  /*4f40*/  FFMA.FTZ R26, R162, -UR17, R11 ;  /* 0x80000011a21a7c23 */ /* 0x000fe2000801000b */
[----:B------:R-:W-:Y:S01]  /*4f50*/  FFMA.FTZ R25, R163, -UR17, R10 ;  /* 0x80000011a3197c23 */ /* 0x000fe2000801000a */
        /* <DEDUP_REMOVED lines=8> */
[----:B------:R-:W-:Y:S06]  /*4fe0*/  BRA.U !UP0, `(.L_x_920) ;  /* 0x00000001082c7547 */ /* 0x000fec000b800000 */
[----:B------:R-:W-:Y:S02]  /*4ff0*/  USHF.L.U32 UR31, UR41, 0x7, URZ ;  /* 0x00000007291f7899 */ /* 0x000fe400080006ff */
[----:B------:R-:W-:Y:S02]  /*5000*/  UIADD3 UR16, UPT, UPT, UR16, 0x80, URZ ;  /* 0x0000008010107890 */ /* 0x000fe4000fffe0ff */
[----:B------:R-:W-:Y:S04]  /*5010*/  UIADD3 UR31, UPT, UPT, UR31, 0x80, URZ ;  /* 0x000000801f1f7890 */ /* 0x000fe8000fffe0ff */
[----:B------:R-:W-:Y:S02]  /*5020*/  UIADD3 UR25, UPT, UPT, -UR35, UR39, UR31 ;  /* 0x0000002723197290 */ /* 0x000fe4000fffe11f */
[----:B------:R-:W-:Y:S02]  /*5030*/  IMAD.U32 R0, RZ, RZ, UR31 ;  /* 0x0000001fff007e24 */ /* 0x000fe4000f8e00ff */
[----:B------:R-:W-:Y:S03]  /*5040*/  UIADD3 UR25, UPT, UPT, UR25, -0x80, UR9 ;  /* 0xffffff8019197890 */ /* 0x000fe6000fffe009 */
[----:B------:R-:W-:Y:S01]  /*5050*/  ISETP.LT.AND P0, PT, R0, UR35, PT ;  /* 0x0000002300007c0c */ /* 0x000fe2000bf01270 */
[----:B------:R-:W-:Y:S06]  /*5060*/  UISETP.GE.AND UP0, UPT, UR16, UR25, UPT ;  /* 0x000000191000728c */ /* 0x000fec000bf06270 */
[----:B------:R-:W-:Y:S11]  /*5070*/  PLOP3.LUT P1, PT, PT, PT, UP0, 0x80, 0x8 ;  /* 0x000000000008781c */ /* 0x000ff60003f2f008 */
[----:B------:R-:W-:Y:S02]  /*5080*/  @!UPT UIADD3 URZ, UPT, UPT, URZ, URZ, URZ ;  /* 0x000000fffffff290 */ /* 0x000fe4000fffe0ff */
[----:B------:R-:W-:Y:S05]  /*5090*/  @!P1 BRA P0, `(.L_x_921) ;  /* 0x0000001000ac9947 */ /* 0x000fea0000000000 */
.L_x_920:
[----:B------:R-:W1:Y:S01]  /*50a0*/  S2R R0, SR_TID.X ;  /* 0x0000000000007919 */ /* 0x000e620000002100 */
[----:B------:R-:W-:Y:S01]  /*50b0*/  IMAD.U32 R24, RZ, RZ, UR46 ;  /* 0x0000002eff187e24 */ /* 0x000fe2000f8e00ff */
[----:B------:R-:W-:Y:S01]  /*50c0*/  UIADD3 UR16, UPT, UPT, UR35, UR10, -UR39 ;  /* 0x0000000a23107290 */ /* 0x000fe2000fffe827 */
[----:B------:R-:W-:Y:S01]  /*50d0*/  IMAD.MOV.U32 R8, RZ, RZ, 0x1 ;  /* 0x00000001ff087424 */ /* 0x000fe200078e00ff */
[----:B------:R-:W-:Y:S01]  /*50e0*/  UIADD3 UR25, UPT, UPT, UR35, -UR9, -UR39 ;  /* 0x8000000923197290 */ /* 0x000fe2000fffe827 */
[----:B------:R-:W-:Y:S02]  /*50f0*/  IMAD.MOV.U32 R7, RZ, RZ, 0x9 ;  /* 0x00000009ff077424 */ /* 0x000fe400078e00ff */
[----:B------:R-:W-:Y:S01]  /*5100*/  IMAD.MOV.U32 R6, RZ, RZ, 0x41 ;  /* 0x00000041ff067424 */ /* 0x000fe200078e00ff */
[--C-:B-1----:R-:W-:Y:S01]  /*5110*/  SHF.R.U32.HI R2, RZ, 0x1, R0.reuse ;  /* 0x00000001ff027819 */ /* 0x102fe20000011600 */
[----:B------:R-:W-:Y:S01]  /*5120*/  IMAD.SHL.U32 R3, R0, 0x2, RZ ;  /* 0x0000000200037824 */ /* 0x000fe200078e00ff */
[----:B------:R-:W-:Y:S02]  /*5130*/  SHF.R.U32.HI R4, RZ, 0x2, R0 ;  /* 0x00000002ff047819 */ /* 0x000fe40000011600 */
[----:B------:R-:W-:Y:S02]  /*5140*/  LOP3.LUT R180, R2, 0x30, RZ, 0xc0, !PT ;  /* 0x0000003002b47812 */ /* 0x000fe400078ec0ff */
[----:B------:R-:W-:Y:S02]  /*5150*/  LOP3.LUT R0, R3, 0x6, RZ, 0xc0, !PT ;  /* 0x0000000603007812 */ /* 0x000fe400078ec0ff */
[----:B------:R-:W-:Y:S02]  /*5160*/  LOP3.LUT R180, R180, 0x7, R4, 0xf8, !PT ;  /* 0x00000007b4b47812 */ /* 0x000fe400078ef804 */
[----:B------:R-:W-:Y:S01]  /*5170*/  LOP3.LUT R2, R0, 0x1c0, R2, 0xf8, !PT ;  /* 0x000001c000027812 */ /* 0x000fe200078ef802 */
[----:B------:R-:W-:Y:S02]  /*5180*/  IMAD.U32 R0, RZ, RZ, UR41 ;  /* 0x00000029ff007e24 */ /* 0x000fe4000f8e00ff */
[----:B------:R-:W-:Y:S02]  /*5190*/  IMAD R24, R24, 0x80, R180 ;  /* 0x0000008018187824 */ /* 0x000fe400078e02b4 */
[----:B------:R-:W-:Y:S02]  /*51a0*/  IMAD R0, R0, 0x80, R2 ;  /* 0x0000008000007824 */ /* 0x000fe400078e0202 */
[C---:B------:R-:W-:Y:S02]  /*51b0*/  VIADD R5, R24.reuse, UR16 ;  /* 0x0000001018057c36 */ /* 0x040fe40008000000 */
[----:B------:R-:W-:Y:S02]  /*51c0*/  IMAD.MOV.U32 R2, RZ, RZ, 0x49 ;  /* 0x00000049ff027424 */ /* 0x000fe400078e00ff */
[----:B------:R-:W-:Y:S01]  /*51d0*/  VIADD R24, R24, UR25 ;  /* 0x0000001918187c36 */ /* 0x000fe20008000000 */
[C---:B------:R-:W-:Y:S01]  /*51e0*/  VIADDMNMX R8, R5.reuse, R8, UR35, PT ;  /* 0x0000002305087e46 */ /* 0x040fe2000b800108 */
[C---:B------:R-:W-:Y:S01]  /*51f0*/  VIADD R23, R0.reuse, 0x1 ;  /* 0x0000000100177836 */ /* 0x040fe20000000000 */
[C---:B------:R-:W-:Y:S01]  /*5200*/  VIADDMNMX R7, R5.reuse, R7, UR35, PT ;  /* 0x0000002305077e46 */ /* 0x040fe2000b800107 */
[C---:B------:R-:W-:Y:S01]  /*5210*/  VIADD R22, R0.reuse, 0x8 ;  /* 0x0000000800167836 */ /* 0x040fe20000000000 */
[C---:B------:R-:W-:Y:S01]  /*5220*/  VIADDMNMX R6, R5.reuse, R6, UR35, PT ;  /* 0x0000002305067e46 */ /* 0x040fe2000b800106 */
[C---:B------:R-:W-:Y:S01]  /*5230*/  VIADD R21, R0.reuse, 0x9 ;  /* 0x0000000900157836 */ /* 0x040fe20000000000 */
[----:B------:R-:W-:Y:S01]  /*5240*/  VIADDMNMX R5, R5, R2, UR35, PT ;  /* 0x0000002305057e46 */ /* 0x000fe2000b800102 */
[C---:B------:R-:W-:Y:S01]  /*5250*/  VIADD R20, R0.reuse, 0x10 ;  /* 0x0000001000147836 */ /* 0x040fe20000000000 */
[----:B------:R-:W-:Y:S01]  /*5260*/  VIMNMX R2, PT, PT, RZ, R24, !PT ;  /* 0x00000018ff027248 */ /* 0x000fe20007fe0100 */
[----:B------:R-:W-:Y:S01]  /*5270*/  VIADD R19, R0, 0x11 ;  /* 0x0000001100137836 */ /* 0x000fe20000000000 */
[----:B------:R-:W-:Y:S01]  /*5280*/  VIADDMNMX R4, R24, 0x8, RZ, !PT ;  /* 0x0000000818047846 */ /* 0x000fe200078001ff */
[C---:B------:R-:W-:Y:S01]  /*5290*/  VIADD R18, R0.reuse, 0x18 ;  /* 0x0000001800127836 */ /* 0x040fe20000000000 */
[CC--:B------:R-:W-:Y:S01]  /*52a0*/  ISETP.GE.AND P0, PT, R0.reuse, R2.reuse, PT ;  /* 0x000000020000720c */ /* 0x0c0fe20003f06270 */
[C---:B------:R-:W-:Y:S01]  /*52b0*/  VIADD R17, R0.reuse, 0x19 ;  /* 0x0000001900117836 */ /* 0x040fe20000000000 */
[-C--:B------:R-:W-:Y:S01]  /*52c0*/  ISETP.GE.AND P6, PT, R23, R2.reuse, PT ;  /* 0x000000021700720c */ /* 0x080fe20003fc6270 */
[----:B------:R-:W-:Y:S01]  /*52d0*/  VIADD R16, R0, 0x20 ;  /* 0x0000002000107836 */ /* 0x000fe20000000000 */
[----:B------:R-:W-:Y:S01]  /*52e0*/  FSEL R110, R110, -INF , P0 ;  /* 0xff8000006e6e7808 */ /* 0x000fe20000000000 */
[C---:B------:R-:W-:Y:S01]  /*52f0*/  VIADD R15, R0.reuse, 0x21 ;  /* 0x00000021000f7836 */ /* 0x040fe20000000000 */
        /* <DEDUP_REMOVED lines=8> */
[-C--:B------:R-:W-:Y:S01]  /*5380*/  ISETP.GE.AND P2, PT, R19, R2.reuse, PT ;  /* 0x000000021300720c */ /* 0x080fe20003f46270 */
[----:B------:R-:W-:Y:S01]  /*5390*/  VIADD R10, R0, 0x38 ;  /* 0x00000038000a7836 */ /* 0x000fe20000000000 */
[-C--:B------:R-:W-:Y:S01]  /*53a0*/  ISETP.GE.AND P1, PT, R18, R2.reuse, PT ;  /* 0x000000021200720c */ /* 0x080fe20003f26270 */
[----:B------:R-:W-:Y:S01]  /*53b0*/  VIADD R9, R0, 0x39 ;  /* 0x0000003900097836 */ /* 0x000fe20000000000 */
        /* <DEDUP_REMOVED lines=10> */
[-C--:B------:R-:W-:Y:S02]  /*5460*/  ISETP.GE.AND P4, PT, R14, R2.reuse, PT ;  /* 0x000000020e00720c */ /* 0x080fe40003f86270 */
[-C--:B------:R-:W-:Y:S02]  /*5470*/  ISETP.GE.AND P3, PT, R13, R2.reuse, PT ;  /* 0x000000020d00720c */ /* 0x080fe40003f66270 */
[-C--:B------:R-:W-:Y:S02]  /*5480*/  ISETP.GE.AND P2, PT, R12, R2.reuse, PT ;  /* 0x000000020c00720c */ /* 0x080fe40003f46270 */
[-C--:B------:R-:W-:Y:S02]  /*5490*/  ISETP.GE.AND P1, PT, R11, R2.reuse, PT ;  /* 0x000000020b00720c */ /* 0x080fe40003f26270 */
[-C--:B------:R-:W-:Y:S02]  /*54a0*/  ISETP.GE.AND P0, PT, R10, R2.reuse, PT ;  /* 0x000000020a00720c */ /* 0x080fe40003f06270 */
[----:B------:R-:W-:Y:S02]  /*54b0*/  ISETP.GE.AND P6, PT, R9, R2, PT ;  /* 0x000000020900720c */ /* 0x000fe40003fc6270 */
        /* <DEDUP_REMOVED lines=28> */
[----:B------:R-:W-:Y:S02]  /*5680*/  VIADDMNMX R3, R24, 0x40, RZ, !PT ;  /* 0x0000004018037846 */ /* 0x000fe400078001ff */
        /* <DEDUP_REMOVED lines=69> */
[----:B------:R-:W-:Y:S02]  /*5ae0*/  ISETP.GE.AND P0, PT, R9, R2, PT ;  /* 0x000000020900720c */ /* 0x000fe40003f06270 */
[-C--:B------:R-:W-:Y:S02]  /*5af0*/  ISETP.GE.AND P6, PT, R0, R8.reuse, PT ;  /* 0x000000080000720c */ /* 0x080fe40003fc6270 */
[----:B------:R-:W-:Y:S02]  /*5b00*/  FSEL R48, R48, -INF , P5 ;  /* 0xff80000030307808 */ /* 0x000fe40002800000 */
[----:B------:R-:W-:Y:S02]  /*5b10*/  FSEL R45, R45, -INF , P4 ;  /* 0xff8000002d2d7808 */ /* 0x000fe40002000000 */
[----:B------:R-:W-:Y:S02]  /*5b20*/  FSEL R34, R34, -INF , P3 ;  /* 0xff80000022227808 */ /* 0x000fe40001800000 */
        /* <DEDUP_REMOVED lines=32> */
[----:B------:R-:W-:Y:S02]  /*5d30*/  ISETP.GE.AND P5, PT, R9, R8, PT ;  /* 0x000000080900720c */ /* 0x000fe40003fa6270 */
        /* <DEDUP_REMOVED lines=97> */
.L_x_921:
[----:B------:R-:W2:Y:S01]  /*6350*/  LDL R3, [R1+0x24] ;  /* 0x0000240001037983 */ /* 0x000ea20000100800 */
[----:B------:R-:W-:Y:S03]  /*6360*/  UISETP.GT.AND UP0, UPT, UR46, UR44, UPT ;  /* 0x0000002c2e00728c */ /* 0x000fe6000bf04270 */
[----:B------:R-:W3:Y:S04]  /*6370*/  LDL R5, [R1+0x28] ;  /* 0x0000280001057983 */ /* 0x000ee80000100800 */
[----:B------:R-:W4:Y:S04]  /*6380*/  LDL R2, [R1+0x20] ;  /* 0x0000200001027983 */ /* 0x000f280000100800 */
[----:B------:R-:W4:Y:S04]  /*6390*/  LDL R0, [R1+0x1c] ;  /* 0x00001c0001007983 */ /* 0x000f280000100800 */
[----:B------:R-:W-:Y:S04]  /*63a0*/  STL [R1+0xc0], R152 ;  /* 0x0000c09801007387 */ /* 0x000fe80000100800 */
[----:B------:R1:W-:Y:S04]  /*63b0*/  STL [R1+0xbc], R151 ;  /* 0x0000bc9701007387 */ /* 0x0003e80000100800 */
[----:B------:R1:W-:Y:S04]  /*63c0*/  STL [R1+0xb8], R150 ;  /* 0x0000b89601007387 */ /* 0x0003e80000100800 */
        /* <DEDUP_REMOVED lines=34> */
[C---:B--2---:R-:W-:Y:S01]  /*65f0*/  FSETP.NEU.FTZ.AND P0, PT, R3.reuse, -INF , PT ;  /* 0xff8000000300780b */ /* 0x044fe20003f1d000 */
[----:B------:R-:W-:Y:S01]  /*6600*/  FMUL.FTZ R3, R3, 1.4426950216293334961 ;  /* 0x3fb8aa3b03037820 */ /* 0x000fe20000410000 */
[C---:B---3--:R-:W-:Y:S01]  /*6610*/  FMUL.FTZ R4, R5.reuse, 1.4426950216293334961 ;  /* 0x3fb8aa3b05047820 */ /* 0x048fe20000410000 */
[----:B------:R-:W-:Y:S03]  /*6620*/  FSETP.NEU.FTZ.AND P1, PT, R5, -INF , PT ;  /* 0xff8000000500780b */ /* 0x000fe60003f3d000 */
[----:B------:R-:W-:Y:S02]  /*6630*/  FSEL R3, R3, RZ, P0 ;  /* 0x000000ff03037208 */ /* 0x000fe40000000000 */
[----:B------:R-:W-:Y:S02]  /*6640*/  FSEL R4, R4, RZ, P1 ;  /* 0x000000ff04047208 */ /* 0x000fe40000800000 */
[C---:B----4-:R-:W-:Y:S01]  /*6650*/  FSETP.NEU.FTZ.AND P1, PT, R2.reuse, -INF , PT ;  /* 0xff8000000200780b */ /* 0x050fe20003f3d000 */
[--C-:B------:R-:W-:Y:S01]  /*6660*/  FFMA.FTZ R111, R111, UR11, -R3.reuse ;  /* 0x0000000b6f6f7c23 */ /* 0x100fe20008010803 */
[----:B------:R-:W-:Y:S01]  /*6670*/  FMUL.FTZ R2, R2, 1.4426950216293334961 ;  /* 0x3fb8aa3b02027820 */ /* 0x000fe20000410000 */
[--C-:B------:R-:W-:Y:S01]  /*6680*/  FFMA.FTZ R109, R109, UR11, -R4.reuse ;  /* 0x0000000b6d6d7c23 */ /* 0x100fe20008010804 */
[--C-:B------:R-:W-:Y:S01]  /*6690*/  FFMA.FTZ R108, R108, UR11, -R3.reuse ;  /* 0x0000000b6c6c7c23 */ /* 0x100fe20008010803 */
        /* <DEDUP_REMOVED lines=8> */
[----:B-1----:R1:W-:Y:S01]  /*6720*/  MUFU.EX2 R151, R108 ;  /* 0x0000006c00977308 */ /* 0x0023e20000000800 */
[--C-:B------:R-:W-:Y:S01]  /*6730*/  FFMA.FTZ R101, R101, UR11, -R4.reuse ;  /* 0x0000000b65657c23 */ /* 0x100fe20008010804 */
[--C-:B------:R-:W-:Y:S01]  /*6740*/  FFMA.FTZ R100, R100, UR11, -R4.reuse ;  /* 0x0000000b64647c23 */ /* 0x100fe20008010804 */
[----:B------:R-:W-:Y:S07]  /*6750*/  FSEL R2, R2, RZ, P1 ;  /* 0x000000ff02027208 */ /* 0x000fee0000800000 */
[----:B------:R-:W4:Y:S01]  /*6760*/  MUFU.EX2 R5, R103 ;  /* 0x0000006700057308 */ /* 0x000f220000000800 */
[----:B------:R-:W-:Y:S01]  /*6770*/  FFMA.FTZ R110, R110, UR11, -R4 ;  /* 0x0000000b6e6e7c23 */ /* 0x000fe20008010804 */
[----:B--2---:R-:W3:Y:S01]  /*6780*/  S2R R111, SR_TID.X ;  /* 0x00000000006f7919 */ /* 0x004ee20000002100 */
[----:B------:R-:W-:Y:S01]  /*6790*/  FSETP.NEU.FTZ.AND P0, PT, R0, -INF , PT ;  /* 0xff8000000000780b */ /* 0x000fe20003f1d000 */
[--C-:B------:R-:W-:Y:S01]  /*67a0*/  FFMA.FTZ R160, R160, UR11, -R2.reuse ;  /* 0x0000000ba0a07c23 */ /* 0x100fe20008010802 */
[----:B------:R-:W-:Y:S01]  /*67b0*/  FMUL.FTZ R0, R0, 1.4426950216293334961 ;  /* 0x3fb8aa3b00007820 */ /* 0x000fe20000410000 */
[--C-:B------:R-:W-:Y:S01]  /*67c0*/  FFMA.FTZ R67, R67, UR11, -R2.reuse ;  /* 0x0000000b43437c23 */ /* 0x100fe20008010802 */
[--C-:B------:R-:W-:Y:S03]  /*67d0*/  FFMA.FTZ R66, R66, UR11, -R2.reuse ;  /* 0x0000000b42427c23 */ /* 0x100fe60008010802 */
[----:B------:R4:W-:Y:S01]  /*67e0*/  MUFU.EX2 R164, R160 ;  /* 0x000000a000a47308 */ /* 0x0009e20000000800 */
[--C-:B------:R-:W-:Y:S01]  /*67f0*/  FFMA.FTZ R63, R63, UR11, -R2.reuse ;  /* 0x0000000b3f3f7c23 */ /* 0x100fe20008010802 */
[----:B------:R-:W-:Y:S01]  /*6800*/  FSEL R0, R0, RZ, P0 ;  /* 0x000000ff00007208 */ /* 0x000fe20000000000 */
[--C-:B------:R-:W-:Y:S01]  /*6810*/  FFMA.FTZ R62, R62, UR11, -R2.reuse ;  /* 0x0000000b3e3e7c23 */ /* 0x100fe20008010802 */
        /* <DEDUP_REMOVED lines=22> */
[----:B---3--:R-:W-:Y:S01]  /*6980*/  SHF.L.U32 R109, R111, 0x5, RZ ;  /* 0x000000056f6d7819 */ /* 0x008fe200000006ff */
[--C-:B------:R-:W-:Y:S01]  /*6990*/  FFMA.FTZ R43, R43, UR11, -R3.reuse ;  /* 0x0000000b2b2b7c23 */ /* 0x100fe20008010803 */
[C---:B------:R-:W-:Y:S01]  /*69a0*/  SHF.L.U32 R7, R111.reuse, 0x1, RZ ;  /* 0x000000016f077819 */ /* 0x040fe200000006ff */
[--C-:B------:R-:W-:Y:S01]  /*69b0*/  FFMA.FTZ R42, R42, UR11, -R3.reuse ;  /* 0x0000000b2a2a7c23 */ /* 0x100fe20008010803 */
[----:B------:R-:W-:Y:S01]  /*69c0*/  SHF.L.U32 R2, R111, 0x4, RZ ;  /* 0x000000046f027819 */ /* 0x000fe200000006ff */
[--C-:B------:R-:W-:Y:S01]  /*69d0*/  FFMA.FTZ R41, R41, UR11, -R3.reuse ;  /* 0x0000000b29297c23 */ /* 0x100fe20008010803 */
[----:B-1----:R-:W-:Y:S01]  /*69e0*/  SHF.L.U32 R108, R111, 0x6, RZ ;  /* 0x000000066f6c7819 */ /* 0x002fe200000006ff */
        /* <DEDUP_REMOVED lines=12> */
[----:B------:R-:W1:Y:S01]  /*6ab0*/  MUFU.EX2 R166, R110 ;  /* 0x0000006e00a67308 */ /* 0x000e620000000800 */
[----:B------:R-:W-:Y:S01]  /*6ac0*/  LOP3.LUT R0, R109, 0xc0, RZ, 0xc0, !PT ;  /* 0x000000c06d007812 */ /* 0x000fe200078ec0ff */
[--C-:B------:R-:W-:Y:S01]  /*6ad0*/  FFMA.FTZ R57, R57, UR11, -R4.reuse ;  /* 0x0000000b39397c23 */ /* 0x100fe20008010804 */
[----:B------:R-:W-:Y:S07]  /*6ae0*/  SHF.L.U32 R3, R111, 0x2, RZ ;  /* 0x000000026f037819 */ /* 0x000fee00000006ff */
[----:B------:R-:W2:Y:S01]  /*6af0*/  MUFU.EX2 R169, R112 ;  /* 0x0000007000a97308 */ /* 0x000ea20000000800 */
[----:B----4-:R-:W-:Y:S01]  /*6b00*/  MOV R160, R5 ;  /* 0x0000000500a07202 */ /* 0x010fe20000000f00 */
[----:B------:R-:W-:Y:S01]  /*6b10*/  FFMA.FTZ R56, R56, UR11, -R4 ;  /* 0x0000000b38387c23 */ /* 0x000fe20008010804 */
[----:B------:R-:W-:Y:S01]  /*6b20*/  LOP3.LUT R6, R7, 0xe006, R108, 0xc8, !PT ;  /* 0x0000e00607067812 */ /* 0x000fe200078ec86c */
[--C-:B------:R-:W-:Y:S01]  /*6b30*/  FFMA.FTZ R49, R49, UR11, -R4.reuse ;  /* 0x0000000b31317c23 */ /* 0x100fe20008010804 */
[----:B------:R-:W-:Y:S01]  /*6b40*/  LOP3.LUT R5, R2, 0x1c0, RZ, 0xc0, !PT ;  /* 0x000001c002057812 */ /* 0x000fe200078ec0ff */
[--C-:B------:R-:W-:Y:S01]  /*6b50*/  FFMA.FTZ R53, R53, UR11, -R4.reuse ;  /* 0x0000000b35357c23 */ /* 0x100fe20008010804 */
[----:B------:R-:W-:Y:S01]  /*6b60*/  LOP3.LUT R0, R0, 0x18, R3, 0xf8, !PT ;  /* 0x0000001800007812 */ /* 0x000fe200078ef803 */
[--C-:B------:R-:W-:Y:S01]  /*6b70*/  FFMA.FTZ R30, R30, UR11, -R4.reuse ;  /* 0x0000000b1e1e7c23 */ /* 0x100fe20008010804 */
[----:B------:R-:W-:Y:S01]  /*6b80*/  LOP3.LUT R3, R109, 0x120, RZ, 0xc0, !PT ;  /* 0x000001206d037812 */ /* 0x000fe200078ec0ff */
[--C-:B------:R-:W-:Y:S01]  /*6b90*/  FFMA.FTZ R29, R29, UR11, -R4.reuse ;  /* 0x0000000b1d1d7c23 */ /* 0x100fe20008010804 */
[----:B------:R-:W-:Y:S01]  /*6ba0*/  LOP3.LUT R5, R5, 0x38, R7, 0xf8, !PT ;  /* 0x0000003805057812 */ /* 0x000fe200078ef807 */
[--C-:B------:R-:W-:Y:S01]  /*6bb0*/  FFMA.FTZ R28, R28, UR11, -R4.reuse ;  /* 0x0000000b1c1c7c23 */ /* 0x100fe20008010804 */
[----:B------:R-:W-:Y:S01]  /*6bc0*/  LOP3.LUT R6, R6, 0xc00, R109, 0xf8, !PT ;  /* 0x00000c0006067812 */ /* 0x000fe200078ef86d */
[--C-:B------:R-:W-:Y:S01]  /*6bd0*/  FFMA.FTZ R27, R27, UR11, -R4.reuse ;  /* 0x0000000b1b1b7c23 */ /* 0x100fe20008010804 */
[--C-:B------:R-:W-:Y:S01]  /*6be0*/  FFMA.FTZ R26, R26, UR11, -R4.reuse ;  /* 0x0000000b1a1a7c23 */ /* 0x100fe20008010804 */
[----:B------:R-:W-:Y:S01]  /*6bf0*/  FFMA.FTZ R25, R25, UR11, -R4 ;  /* 0x0000000b19197c23 */ /* 0x000fe20008010804 */
[----:B------:R-:W-:Y:S01]  /*6c00*/  SHF.R.U32.HI R4, RZ, 0x1, R111 ;  /* 0x00000001ff047819 */ /* 0x000fe2000001166f */
[----:B------:R3:W-:Y:S01]  /*6c10*/  MUFU.EX2 R168, R157 ;  /* 0x0000009d00a87308 */ /* 0x0007e20000000800 */
[----:B------:R-:W-:Y:S02]  /*6c20*/  LOP3.LUT R2, R3, 0x600, R2, 0xf8, !PT ;  /* 0x0000060003027812 */ /* 0x000fe400078ef802 */
[----:B------:R-:W-:Y:S07]  /*6c30*/  LOP3.LUT R3, R6, R5, RZ, 0xfc, !PT ;  /* 0x0000000506037212 */ /* 0x000fee00078efcff */
[----:B------:R-:W-:Y:S01]  /*6c40*/  MUFU.EX2 R152, R102 ;  /* 0x0000006600987308 */ /* 0x000fe20000000800 */
[----:B------:R-:W-:Y:S02]  /*6c50*/  LOP3.LUT R0, R0, 0x8, R4, 0x78, !PT ;  /* 0x0000000800007812 */ /* 0x000fe400078e7804 */
[----:B-1----:R-:W-:Y:S07]  /*6c60*/  F2FP.F16.F32.PACK_AB R4, R170, R166 ;  /* 0x000000a6aa04723e */ /* 0x002fee00000000ff */
[----:B------:R-:W1:Y:S01]  /*6c70*/  MUFU.EX2 R150, R107 ;  /* 0x0000006b00967308 */ /* 0x000e620000000800 */
[----:B------:R-:W-:Y:S02]  /*6c80*/  LEA R3, R3, UR4, 0x1 ;  /* 0x0000000403037c11 */ /* 0x000fe4000f8e08ff */
[----:B--2---:R-:W-:Y:S07]  /*6c90*/  F2FP.F16.F32.PACK_AB R5, R173, R169 ;  /* 0x000000a9ad05723e */ /* 0x004fee00000000ff */
[----:B------:R-:W-:Y:S01]  /*6ca0*/  MUFU.EX2 R181, R106 ;  /* 0x0000006a00b57308 */ /* 0x000fe20000000800 */
[----:B------:R-:W-:Y:S01]  /*6cb0*/  MOV R110, 0x20 ;  /* 0x00000020006e7802 */ /* 0x000fe20000000f00 */
[----:B------:R2:W-:Y:S01]  /*6cc0*/  STS [R3+0x10000], R4 ;  /* 0x0100000403007388 */ /* 0x0005e20000000800 */
[C---:B------:R-:W-:Y:S07]  /*6cd0*/  LOP3.LUT P1, RZ, R111.reuse, 0x4, RZ, 0xc0, !PT ;  /* 0x000000046fff7812 */ /* 0x040fee000782c0ff */
[----:B------:R-:W-:Y:S01]  /*6ce0*/  MUFU.EX2 R177, R105 ;  /* 0x0000006900b17308 */ /* 0x000fe20000000800 */
[----:B------:R-:W-:Y:S01]  /*6cf0*/  LOP3.LUT R0, R2, R0, RZ, 0xfc, !PT ;  /* 0x0000000002007212 */ /* 0x000fe200078efcff */
[----:B------:R4:W-:Y:S01]  /*6d00*/  STS [R3+0x10400], R5 ;  /* 0x0104000503007388 */ /* 0x0009e20000000800 */
[----:B---3--:R-:W-:Y:S07]  /*6d10*/  MOV R157, 0x10 ;  /* 0x00000010009d7802 */ /* 0x008fee0000000f00 */
[----:B------:R3:W-:Y:S01]  /*6d20*/  MUFU.EX2 R163, R159 ;  /* 0x0000009f00a37308 */ /* 0x0007e20000000800 */
[----:B------:R-:W-:Y:S02]  /*6d30*/  R2P PR, R111, 0x18 ;  /* 0x000000186f007804 */ /* 0x000fe40000000000 */
[----:B------:R-:W-:Y:S07]  /*6d40*/  SEL R157, R157, 0xfffffff0, !P1 ;  /* 0xfffffff09d9d7807 */ /* 0x000fee0004800000 */
[----:B------:R-:W4:Y:S01]  /*6d50*/  MUFU.EX2 R165, R161 ;  /* 0x000000a100a57308 */ /* 0x000f220000000800 */
[----:B-1----:R-:W-:Y:S02]  /*6d60*/  F2FP.F16.F32.PACK_AB R2, R150, R151 ;  /* 0x000000979602723e */ /* 0x002fe400000000ff */
[C---:B------:R-:W-:Y:S07]  /*6d70*/  IADD3 R6, PT, PT, R3.reuse, 0x10000, RZ ;  /* 0x0001000003067810 */ /* 0x040fee0007ffe0ff */
[----:B------:R1:W-:Y:S01]  /*6d80*/  MUFU.EX2 R171, R114 ;  /* 0x0000007200ab7308 */ /* 0x0003e20000000800 */
[----:B------:R-:W-:Y:S02]  /*6d90*/  IADD3 R112, PT, PT, R3, 0x10040, RZ ;  /* 0x0001004003707810 */ /* 0x000fe40007ffe0ff */
[----:B------:R-:W-:Y:S07]  /*6da0*/  LEA R0, R0, UR4, 0x1 ;  /* 0x0000000400007c11 */ /* 0x000fee000f8e08ff */
[----:B------:R-:W-:Y:S01]  /*6db0*/  MUFU.EX2 R162, R158 ;  /* 0x0000009e00a27308 */ /* 0x000fe20000000800 */
[----:B---3--:R-:W-:Y:S02]  /*6dc0*/  IADD3 R159, PT, PT, R157, R3, RZ ;  /* 0x000000039d9f7210 */ /* 0x008fe40007ffe0ff */
[----:B------:R-:W-:Y:S07]  /*6dd0*/  @P4 IADD3 R112, PT, PT, R6, -0x40, RZ ;  /* 0xffffffc006704810 */ /* 0x000fee0007ffe0ff */
[----:B------:R-:W-:Y:S01]  /*6de0*/  MUFU.EX2 R183, R101 ;  /* 0x0000006500b77308 */ /* 0x000fe20000000800 */
[----:B------:R3:W-:Y:S01]  /*6df0*/  STS [R159+0x10400], R2 ;  /* 0x010400029f007388 */ /* 0x0007e20000000800 */
[----:B--2---:R-:W-:Y:S08]  /*6e00*/  F2FP.F16.F32.PACK_AB R4, R152, R160 ;  /* 0x000000a09804723e */ /* 0x004ff000000000ff */
[----:B------:R-:W-:Y:S01]  /*6e10*/  MUFU.EX2 R182, R100 ;  /* 0x0000006400b67308 */ /* 0x000fe20000000800 */
[----:B-1----:R-:W-:Y:S02]  /*6e20*/  SEL R114, R110, 0xffffffe0, !P3 ;  /* 0xffffffe06e727807 */ /* 0x002fe40005800000 */
[----:B----4-:R-:W-:Y:S01]  /*6e30*/  F2FP.F16.F32.PACK_AB R5, R164, R165 ;  /* 0x000000a5a405723e */ /* 0x010fe200000000ff */
[----:B------:R1:W-:Y:S06]  /*6e40*/  STS [R159+0x10000], R4 ;  /* 0x010000049f007388 */ /* 0x0003ec0000000800 */
[----:B------:R-:W-:Y:S01]  /*6e50*/  MUFU.EX2 R99, R57 ;  /* 0x0000003900637308 */ /* 0x000fe20000000800 */
[----:B------:R2:W-:Y:S09]  /*6e60*/  STS [R3+0x12000], R5 ;  /* 0x0120000503007388 */ /* 0x0005f20000000800 */
[----:B------:R-:W3:Y:S10]  /*6e70*/  MUFU.EX2 R172, R115 ;  /* 0x0000007300ac7308 */ /* 0x000ef40000000800 */
[----:B------:R-:W4:Y:S10]  /*6e80*/  MUFU.EX2 R167, R113 ;  /* 0x0000007100a77308 */ /* 0x000f340000000800 */
[----:B------:R-:W-:Y:S10]  /*6e90*/  MUFU.EX2 R98, R56 ;  /* 0x0000003800627308 */ /* 0x000ff40000000800 */
[----:B------:R-:W-:Y:S01]  /*6ea0*/  MUFU.EX2 R97, R60 ;  /* 0x0000003c00617308 */ /* 0x000fe20000000800 */
[----:B---3--:R-:W-:Y:S09]  /*6eb0*/  F2FP.F16.F32.PACK_AB R2, R171, R172 ;  /* 0x000000acab02723e */ /* 0x008ff200000000ff */
[----:B------:R-:W-:Y:S01]  /*6ec0*/  MUFU.EX2 R96, R59 ;  /* 0x0000003b00607308 */ /* 0x000fe20000000800 */
[----:B------:R-:W-:Y:S02]  /*6ed0*/  IADD3 R115, PT, PT, R157, R112, RZ ;  /* 0x000000709d737210 */ /* 0x000fe40007ffe0ff */
[----:B----4-:R-:W-:Y:S07]  /*6ee0*/  F2FP.F16.F32.PACK_AB R6, R167, R168 ;  /* 0x000000a8a706723e */ /* 0x010fee00000000ff */
[----:B------:R-:W-:Y:S01]  /*6ef0*/  MUFU.EX2 R179, R67 ;  /* 0x0000004300b37308 */ /* 0x000fe20000000800 */
[----:B-1----:R-:W-:Y:S02]  /*6f00*/  F2FP.F16.F32.PACK_AB R4, R162, R163 ;  /* 0x000000a3a204723e */ /* 0x002fe400000000ff */
[----:B------:R-:W-:Y:S07]  /*6f10*/  IADD3 R113, PT, PT, R3, R114, RZ ;  /* 0x0000007203717210 */ /* 0x000fee0007ffe0ff */
[----:B--2---:R-:W1:Y:S01]  /*6f20*/  MUFU.EX2 R5, R40 ;  /* 0x0000002800057308 */ /* 0x004e620000000800 */
[----:B------:R-:W-:Y:S01]  /*6f30*/  IADD3 R114, PT, PT, R114, R112, RZ ;  /* 0x0000007072727210 */ /* 0x000fe20007ffe0ff */
[----:B------:R2:W-:Y:S01]  /*6f40*/  STS [R3+0x12400], R4 ;  /* 0x0124000403007388 */ /* 0x0005e20000000800 */
[C---:B------:R-:W-:Y:S07]  /*6f50*/  IADD3 R158, PT, PT, R157.reuse, R113, RZ ;  /* 0x000000719d9e7210 */ /* 0x040fee0007ffe0ff */
[----:B------:R-:W3:Y:S01]  /*6f60*/  MUFU.EX2 R176, R66 ;  /* 0x0000004200b07308 */ /* 0x000ee20000000800 */
[----:B------:R-:W-:Y:S01]  /*6f70*/  IADD3 R157, PT, PT, R157, R114, RZ ;  /* 0x000000729d9d7210 */ /* 0x000fe20007ffe0ff */
[----:B------:R4:W-:Y:S08]  /*6f80*/  STS [R159+0x12000], R2 ;  /* 0x012000029f007388 */ /* 0x0009f00000000800 */
[----:B------:R-:W-:Y:S01]  /*6f90*/  MUFU.EX2 R175, R104 ;  /* 0x0000006800af7308 */ /* 0x000fe20000000800 */
[----:B------:R3:W-:Y:S09]  /*6fa0*/  STS [R159+0x12400], R6 ;  /* 0x012400069f007388 */ /* 0x0007f20000000800 */
[----:B------:R-:W3:Y:S01]  /*6fb0*/  MUFU.EX2 R174, R65 ;  /* 0x0000004100ae7308 */ /* 0x000ee20000000800 */
[----:B-1----:R1:W-:Y:S09]  /*6fc0*/  STL [R1+0x4], R5 ;  /* 0x0000040501007387 */ /* 0x0023f20000100800 */
[----:B------:R-:W-:Y:S01]  /*6fd0*/  MUFU.EX2 R149, R63 ;  /* 0x0000003f00957308 */ /* 0x000fe20000000800 */
[----:B------:R-:W3:Y:S09]  /*6fe0*/  LDL.LU R110, [R1+0x4] ;  /* 0x00000400016e7983 */ /* 0x000ef20000300800 */
[----:B------:R-:W1:Y:S10]  /*6ff0*/  MUFU.EX2 R148, R62 ;  /* 0x0000003e00947308 */ /* 0x000e740000000800 */
[----:B------:R-:W-:Y:S01]  /*7000*/  MUFU.EX2 R206, R64 ;  /* 0x0000004000ce7308 */ /* 0x000fe20000000800 */
[----:B--2---:R-:W-:Y:S09]  /*7010*/  F2FP.F16.F32.PACK_AB R4, R177, R181 ;  /* 0x000000b5b104723e */ /* 0x004ff200000000ff */
[----:B------:R-:W-:Y:S01]  /*7020*/  MUFU.EX2 R205, R61 ;  /* 0x0000003d00cd7308 */ /* 0x000fe20000000800 */
[----:B----4-:R-:W-:Y:S01]  /*7030*/  F2FP.F16.F32.PACK_AB R2, R98, R99 ;  /* 0x000000636202723e */ /* 0x010fe200000000ff */
[----:B------:R2:W-:Y:S08]  /*7040*/  STS [R113+0x10400], R4 ;  /* 0x0104000471007388 */ /* 0x0005f00000000800 */
[----:B------:R-:W-:Y:S01]  /*7050*/  MUFU.EX2 R93, R55 ;  /* 0x00000037005d7308 */ /* 0x000fe20000000800 */
[----:B---3--:R-:W-:Y:S09]  /*7060*/  F2FP.F16.F32.PACK_AB R6, R176, R179 ;  /* 0x000000b3b006723e */ /* 0x008ff200000000ff */
[----:B------:R-:W3:Y:S01]  /*7070*/  MUFU.EX2 R92, R58 ;  /* 0x0000003a005c7308 */ /* 0x000ee20000000800 */
[----:B-1----:R-:W-:Y:S09]  /*7080*/  F2FP.F16.F32.PACK_AB R5, R182, R183 ;  /* 0x000000b7b605723e */ /* 0x002ff200000000ff */
[----:B------:R-:W-:Y:S01]  /*7090*/  MUFU.EX2 R95, R49 ;  /* 0x00000031005f7308 */ /* 0x000fe20000000800 */
[----:B------:R1:W-:Y:S09]  /*70a0*/  STS [R113+0x10000], R5 ;  /* 0x0100000571007388 */ /* 0x0003f20000000800 */
[----:B------:R-:W4:Y:S01]  /*70b0*/  MUFU.EX2 R94, R53 ;  /* 0x00000035005e7308 */ /* 0x000f220000000800 */
[----:B------:R4:W-:Y:S09]  /*70c0*/  STS [R158+0x10000], R2 ;  /* 0x010000029e007388 */ /* 0x0009f20000000800 */
[----:B------:R-:W-:Y:S10]  /*70d0*/  MUFU.EX2 R85, R30 ;  /* 0x0000001e00557308 */ /* 0x000ff40000000800 */
[----:B------:R-:W3:Y:S01]  /*70e0*/  MUFU.EX2 R84, R29 ;  /* 0x0000001d00547308 */ /* 0x000ee20000000800 */
[----:B--2---:R-:W-:Y:S09]  /*70f0*/  F2FP.F16.F32.PACK_AB R4, R96, R97 ;  /* 0x000000616004723e */ /* 0x004ff200000000ff */
[----:B------:R-:W-:Y:S01]  /*7100*/  MUFU.EX2 R83, R44 ;  /* 0x0000002c00537308 */ /* 0x000fe20000000800 */
[----:B------:R3:W-:Y:S09]  /*7110*/  STS [R158+0x10400], R4 ;  /* 0x010400049e007388 */ /* 0x0007f20000000800 */
[----:B------:R-:W-:Y:S01]  /*7120*/  MUFU.EX2 R82, R43 ;  /* 0x0000002b00527308 */ /* 0x000fe20000000800 */
[----:B------:R2:W-:Y:S09]  /*7130*/  STS [R113+0x12000], R6 ;  /* 0x0120000671007388 */ /* 0x0005f20000000800 */
[----:B------:R-:W-:Y:S01]  /*7140*/  MUFU.EX2 R91, R52 ;  /* 0x00000034005b7308 */ /* 0x000fe20000000800 */
[----:B-1----:R-:W-:Y:S09]  /*7150*/  F2FP.F16.F32.PACK_AB R5, R174, R175 ;  /* 0x000000afae05723e */ /* 0x002ff200000000ff */
[----:B------:R-:W-:Y:S01]  /*7160*/  MUFU.EX2 R90, R51 ;  /* 0x00000033005a7308 */ /* 0x000fe20000000800 */
[----:B----4-:R-:W-:Y:S01]  /*7170*/  F2FP.F16.F32.PACK_AB R2, R148, R149 ;  /* 0x000000959402723e */ /* 0x010fe200000000ff */
[----:B------:R1:W-:Y:S08]  /*7180*/  STS [R113+0x12400], R5 ;  /* 0x0124000571007388 */ /* 0x0003f00000000800 */
[----:B------:R-:W-:Y:S01]  /*7190*/  MUFU.EX2 R202, R54 ;  /* 0x0000003600ca7308 */ /* 0x000fe20000000800 */
[----:B------:R4:W-:Y:S09]  /*71a0*/  STS [R158+0x12000], R2 ;  /* 0x012000029e007388 */ /* 0x0009f20000000800 */
[----:B------:R-:W-:Y:S10]  /*71b0*/  MUFU.EX2 R178, R50 ;  /* 0x0000003200b27308 */ /* 0x000ff40000000800 */
[----:B------:R-:W-:Y:S01]  /*71c0*/  MUFU.EX2 R89, R47 ;  /* 0x0000002f00597308 */ /* 0x000fe20000000800 */
[----:B---3--:R-:W-:Y:S09]  /*71d0*/  F2FP.F16.F32.PACK_AB R4, R92, R93 ;  /* 0x0000005d5c04723e */ /* 0x008ff200000000ff */
[----:B------:R-:W-:Y:S01]  /*71e0*/  MUFU.EX2 R88, R46 ;  /* 0x0000002e00587308 */ /* 0x000fe20000000800 */
[----:B--2---:R-:W-:Y:S09]  /*71f0*/  F2FP.F16.F32.PACK_AB R6, R205, R206 ;  /* 0x000000cecd06723e */ /* 0x004ff200000000ff */
[----:B------:R-:W-:Y:S01]  /*7200*/  MUFU.EX2 R87, R48 ;  /* 0x0000003000577308 */ /* 0x000fe20000000800 */
[----:B------:R2:W-:Y:S09]  /*7210*/  STS [R158+0x12400], R6 ;  /* 0x012400069e007388 */ /* 0x0005f20000000800 */
[----:B------:R-:W3:Y:S01]  /*7220*/  MUFU.EX2 R86, R45 ;  /* 0x0000002d00567308 */ /* 0x000ee20000000800 */
[----:B-1----:R-:W-:Y:S01]  /*7230*/  F2FP.F16.F32.PACK_AB R5, R94, R95 ;  /* 0x0000005f5e05723e */ /* 0x002fe200000000ff */
[----:B------:R1:W-:Y:S08]  /*7240*/  STS [R112+0x400], R4 ;  /* 0x0004000470007388 */ /* 0x0003f00000000800 */
[----:B------:R-:W-:Y:S01]  /*7250*/  MUFU.EX2 R81, R28 ;  /* 0x0000001c00517308 */ /* 0x000fe20000000800 */
[----:B----4-:R-:W-:Y:S01]  /*7260*/  F2FP.F16.F32.PACK_AB R2, R84, R85 ;  /* 0x000000555402723e */ /* 0x010fe200000000ff */
[----:B------:R4:W-:Y:S08]  /*7270*/  STS [R112], R5 ;  /* 0x0000000570007388 */ /* 0x0009f00000000800 */
[----:B------:R-:W-:Y:S01]  /*7280*/  MUFU.EX2 R80, R27 ;  /* 0x0000001b00507308 */ /* 0x000fe20000000800 */
[----:B------:R4:W-:Y:S09]  /*7290*/  STS [R115], R2 ;  /* 0x0000000273007388 */ /* 0x0009f20000000800 */
[----:B------:R-:W-:Y:S01]  /*72a0*/  MUFU.EX2 R79, R42 ;  /* 0x0000002a004f7308 */ /* 0x000fe20000000800 */
[----:B---3--:R-:W-:Y:S09]  /*72b0*/  F2FP.F16.F32.PACK_AB R7, R86, R87 ;  /* 0x000000575607723e */ /* 0x008ff200000000ff */
[----:B------:R-:W-:Y:S10]  /*72c0*/  MUFU.EX2 R78, R41 ;  /* 0x00000029004e7308 */ /* 0x000ff40000000800 */
[----:B------:R-:W-:Y:S01]  /*72d0*/  MUFU.EX2 R69, R26 ;  /* 0x0000001a00457308 */ /* 0x000fe20000000800 */
[----:B--2---:R-:W-:Y:S09]  /*72e0*/  F2FP.F16.F32.PACK_AB R6, R90, R91 ;  /* 0x0000005b5a06723e */ /* 0x004ff200000000ff */
[----:B------:R-:W2:Y:S01]  /*72f0*/  MUFU.EX2 R68, R25 ;  /* 0x0000001900447308 */ /* 0x000ea20000000800 */
[----:B-1----:R-:W-:Y:S09]  /*7300*/  F2FP.F16.F32.PACK_AB R4, R82, R83 ;  /* 0x000000535204723e */ /* 0x002ff200000000ff */
[----:B------:R-:W-:Y:S01]  /*7310*/  MUFU.EX2 R109, R39 ;  /* 0x00000027006d7308 */ /* 0x000fe20000000800 */
[----:B----4-:R-:W-:Y:S01]  /*7320*/  F2FP.F16.F32.PACK_AB R5, R178, R202 ;  /* 0x000000cab205723e */ /* 0x010fe200000000ff */
[----:B------:R2:W-:Y:S08]  /*7330*/  STS [R115+0x400], R4 ;  /* 0x0004000473007388 */ /* 0x0005f00000000800 */
[----:B------:R-:W-:Y:S01]  /*7340*/  MUFU.EX2 R77, R38 ;  /* 0x00000026004d7308 */ /* 0x000fe20000000800 */
[----:B------:R-:W-:Y:S01]  /*7350*/  F2FP.F16.F32.PACK_AB R2, R88, R89 ;  /* 0x000000595802723e */ /* 0x000fe200000000ff */
[----:B------:R1:W-:Y:S08]  /*7360*/  STS [R112+0x2000], R6 ;  /* 0x0020000670007388 */ /* 0x0003f00000000800 */
[----:B------:R-:W3:Y:S01]  /*7370*/  MUFU.EX2 R76, R37 ;  /* 0x00000025004c7308 */ /* 0x000ee20000000800 */
[----:B------:R4:W-:Y:S09]  /*7380*/  STS [R112+0x2400], R5 ;  /* 0x0024000570007388 */ /* 0x0009f20000000800 */
[----:B------:R-:W-:Y:S01]  /*7390*/  MUFU.EX2 R75, R34 ;  /* 0x00000022004b7308 */ /* 0x000fe20000000800 */
[----:B------:R-:W-:Y:S09]  /*73a0*/  STS [R115+0x2000], R2 ;  /* 0x0020000273007388 */ /* 0x000ff20000000800 */
[----:B------:R-:W3:Y:S01]  /*73b0*/  MUFU.EX2 R74, R33 ;  /* 0x00000021004a7308 */ /* 0x000ee20000000800 */
[----:B------:R-:W-:Y:S09]  /*73c0*/  STS [R115+0x2400], R7 ;  /* 0x0024000773007388 */ /* 0x000ff20000000800 */
[----:B------:R-:W-:Y:S10]  /*73d0*/  MUFU.EX2 R73, R36 ;  /* 0x0000002400497308 */ /* 0x000ff40000000800 */
[----:B------:R-:W3:Y:S01]  /*73e0*/  MUFU.EX2 R72, R35 ;  /* 0x0000002300487308 */ /* 0x000ee20000000800 */
[----:B--2---:R-:W-:Y:S09]  /*73f0*/  F2FP.F16.F32.PACK_AB R4, R68, R69 ;  /* 0x000000454404723e */ /* 0x004ff200000000ff */
[----:B------:R-:W-:Y:S01]  /*7400*/  MUFU.EX2 R71, R32 ;  /* 0x0000002000477308 */ /* 0x000fe20000000800 */
[----:B-1----:R-:W-:Y:S09]  /*7410*/  F2FP.F16.F32.PACK_AB R6, R80, R81 ;  /* 0x000000515006723e */ /* 0x002ff200000000ff */
[----:B------:R-:W1:Y:S01]  /*7420*/  MUFU.EX2 R70, R31 ;  /* 0x0000001f00467308 */ /* 0x000e620000000800 */
[----:B----4-:R-:W-:Y:S01]  /*7430*/  F2FP.F16.F32.PACK_AB R5, R78, R79 ;  /* 0x0000004f4e05723e */ /* 0x010fe200000000ff */
[----:B------:R3:W-:Y:S04]  /*7440*/  STS [R114], R6 ;  /* 0x0000000672007388 */ /* 0x0007e80000000800 */
[----:B------:R2:W-:Y:S04]  /*7450*/  STS [R114+0x400], R5 ;  /* 0x0004000572007388 */ /* 0x0005e80000000800 */
[----:B------:R4:W-:Y:S01]  /*7460*/  STS [R157], R4 ;  /* 0x000000049d007388 */ /* 0x0009e20000000800 */
[----:B---3--:R-:W-:Y:S02]  /*7470*/  F2FP.F16.F32.PACK_AB R6, R76, R77 ;  /* 0x0000004d4c06723e */ /* 0x008fe400000000ff */
[----:B--2---:R-:W-:Y:S02]  /*7480*/  F2FP.F16.F32.PACK_AB R5, R74, R75 ;  /* 0x0000004b4a05723e */ /* 0x004fe400000000ff */
[----:B----4-:R-:W-:Y:S02]  /*7490*/  F2FP.F16.F32.PACK_AB R4, R72, R73 ;  /* 0x000000494804723e */ /* 0x010fe400000000ff */
[----:B------:R-:W-:Y:S05]  /*74a0*/  F2FP.F16.F32.PACK_AB R2, R109, R110 ;  /* 0x0000006e6d02723e */ /* 0x000fea00000000ff */
[----:B------:R1:W-:Y:S04]  /*74b0*/  STS [R157+0x400], R2 ;  /* 0x000400029d007388 */ /* 0x0003e80000000800 */
[----:B------:R-:W-:Y:S04]  /*74c0*/  STS [R114+0x2000], R6 ;  /* 0x0020000672007388 */ /* 0x000fe80000000800 */
[----:B------:R-:W-:Y:S04]  /*74d0*/  STS [R114+0x2400], R5 ;  /* 0x0024000572007388 */ /* 0x000fe80000000800 */
[----:B------:R-:W-:Y:S01]  /*74e0*/  STS [R157+0x2000], R4 ;  /* 0x002000049d007388 */ /* 0x000fe20000000800 */
[----:B-1----:R-:W-:Y:S05]  /*74f0*/  F2FP.F16.F32.PACK_AB R2, R70, R71 ;  /* 0x000000474602723e */ /* 0x002fea00000000ff */
[----:B------:R1:W-:Y:S04]  /*7500*/  STS [R157+0x2400], R2 ;  /* 0x002400029d007388 */ /* 0x0003e80000000800 */
[----:B------:R-:W2:Y:S04]  /*7510*/  LDSM.16.M88.4 R64, [R0+0x4000] ;  /* 0x004000000040783b */ /* 0x000ea80000000200 */
[----:B------:R3:W4:Y:S01]  /*7520*/  LDSM.16.M88.4 R60, [R0+0x5000] ;  /* 0x00500000003c783b */ /* 0x0007220000000200 */
[C---:B-1----:R-:W-:Y:S02]  /*7530*/  IADD3 R2, PT, PT, R0.reuse, 0x4000, RZ ;  /* 0x0000400000027810 */ /* 0x042fe40007ffe0ff */
[----:B---3--:R-:W-:Y:S02]  /*7540*/  IADD3 R0, PT, PT, R0, 0x4020, RZ ;  /* 0x0000402000007810 */ /* 0x008fe40007ffe0ff */
[----:B------:R-:W-:Y:S05]  /*7550*/  @P1 IADD3 R0, PT, PT, R2, -0x20, RZ ;  /* 0xffffffe002001810 */ /* 0x000fea0007ffe0ff */
[----:B------:R-:W1:Y:S04]  /*7560*/  LDSM.16.M88.4 R100, [R0] ;  /* 0x000000000064783b */ /* 0x000e680000000200 */
[----:B------:R3:W1:Y:S01]  /*7570*/  LDSM.16.M88.4 R104, [R0+0x1000] ;  /* 0x001000000068783b */ /* 0x0006620000000200 */
[-C--:B--2---:R-:W-:Y:S08]  /*7580*/  HMMA.16816.F32 R4, R64, R116.reuse, RZ ;  /* 0x000000744004723c */ /* 0x084ff000000018ff */
[C---:B----4-:R-:W-:Y:S08]  /*7590*/  HMMA.16816.F32 R8, R60.reuse, R116, RZ ;  /* 0x000000743c08723c */ /* 0x050ff000000018ff */
[-C--:B------:R-:W-:Y:S01]  /*75a0*/  HMMA.16816.F32 R12, R60, R118.reuse, RZ ;  /* 0x000000763c0c723c */ /* 0x080fe200000018ff */
[----:B---3--:R-:W-:Y:S07]  /*75b0*/  LOP3.LUT R0, R108, 0x400, RZ, 0xc0, !PT ;  /* 0x000004006c007812 */ /* 0x008fee00078ec0ff */
        /* <DEDUP_REMOVED lines=14> */
[C---:B------:R-:W-:Y:S08]  /*76a0*/  HMMA.16816.F32 R8, R104.reuse, R132, R8 ;  /* 0x000000846808723c */ /* 0x040ff00000001808 */
[-C--:B------:R-:W-:Y:S03]  /*76b0*/  HMMA.16816.F32 R12, R104, R134.reuse, R12 ;  /* 0x00000086680c723c */ /* 0x080fe6000000180c */
[C---:B-----5:R-:W-:Y:S01]  /*76c0*/  FADD.FTZ R5, -R156.reuse, R5 ;  /* 0x000000059c057221 */ /* 0x060fe20000010100 */
[----:B------:R-:W-:Y:S01]  /*76d0*/  FADD.FTZ R4, -R156, R4 ;  /* 0x000000049c047221 */ /* 0x000fe20000010100 */
[C---:B------:R-:W-:Y:S01]  /*76e0*/  FADD.FTZ R7, -R155.reuse, R7 ;  /* 0x000000079b077221 */ /* 0x040fe20000010100 */
[----:B------:R-:W-:Y:S02]  /*76f0*/  FADD.FTZ R6, -R155, R6 ;  /* 0x000000069b067221 */ /* 0x000fe40000010100 */
[C---:B------:R-:W-:Y:S04]  /*7700*/  HMMA.16816.F32 R16, R100.reuse, R134, R16 ;  /* 0x000000866410723c */ /* 0x040fe80000001810 */
[----:B------:R-:W-:Y:S01]  /*7710*/  FMUL.FTZ R161, R166, R4 ;  /* 0x00000004a6a17220 */ /* 0x000fe20000410000 */
[----:B------:R-:W-:Y:S01]  /*7720*/  MOV R166, R160 ;  /* 0x000000a000a67202 */ /* 0x000fe20000000f00 */
[----:B------:R-:W-:Y:S01]  /*7730*/  FMUL.FTZ R160, R170, R5 ;  /* 0x00000005aaa07220 */ /* 0x000fe20000410000 */
        /* <DEDUP_REMOVED lines=8> */
[C---:B------:R-:W-:Y:S01]  /*77c0*/  FADD.FTZ R17, -R156.reuse, R17 ;  /* 0x000000119c117221 */ /* 0x040fe20000010100 */
[C---:B------:R-:W-:Y:S01]  /*77d0*/  FADD.FTZ R18, -R155.reuse, R18 ;  /* 0x000000129b127221 */ /* 0x040fe20000010100 */
[----:B------:R-:W-:Y:S01]  /*77e0*/  FADD.FTZ R19, -R155, R19 ;  /* 0x000000139b137221 */ /* 0x000fe20000010100 */
[----:B------:R-:W-:Y:S01]  /*77f0*/  FADD.FTZ R16, -R156, R16 ;  /* 0x000000109c107221 */ /* 0x000fe20000010100 */
[-C--:B------:R-:W-:Y:S03]  /*7800*/  HMMA.16816.F32 R28, R104, R138.reuse, R28 ;  /* 0x0000008a681c723c */ /* 0x080fe6000000181c */
[----:B------:R-:W-:Y:S01]  /*7810*/  FMUL.FTZ R17, R152, R17 ;  /* 0x0000001198117220 */ /* 0x000fe20000410000 */
[----:B------:R-:W-:Y:S01]  /*7820*/  FMUL.FTZ R18, R151, R18 ;  /* 0x0000001297127220 */ /* 0x000fe20000410000 */
[----:B------:R1:W5:Y:S01]  /*7830*/  LDL.LU R152, [R1+0xc0] ;  /* 0x0000c00001987983 */ /* 0x0003620000300800 */
[----:B------:R-:W-:Y:S01]  /*7840*/  FMUL.FTZ R19, R150, R19 ;  /* 0x0000001396137220 */ /* 0x000fe20000410000 */
[----:B------:R-:W-:Y:S01]  /*7850*/  FMUL.FTZ R11, R166, R16 ;  /* 0x00000010a60b7220 */ /* 0x000fe20000410000 */
[C---:B------:R-:W-:Y:S01]  /*7860*/  HMMA.16816.F32 R32, R100.reuse, R138, R32 ;  /* 0x0000008a6420723c */ /* 0x040fe20000001820 */
[----:B------:R1:W5:Y:S03]  /*7870*/  LDL.LU R151, [R1+0xbc] ;  /* 0x0000bc0001977983 */ /* 0x0003660000300800 */
[----:B------:R-:W-:Y:S01]  /*7880*/  FMUL.FTZ R11, R215, R11 ;  /* 0x0000000bd70b7220 */ /* 0x000fe20000410000 */
[----:B------:R1:W5:Y:S01]  /*7890*/  LDL.LU R150, [R1+0xb8] ;  /* 0x0000b80001967983 */ /* 0x0003620000300800 */
[----:B------:R-:W-:Y:S01]  /*78a0*/  FMUL.FTZ R14, R168, R14 ;  /* 0x0000000ea80e7220 */ /* 0x000fe20000410000 */
[----:B------:R-:W-:Y:S01]  /*78b0*/  FMUL.FTZ R15, R167, R15 ;  /* 0x0000000fa70f7220 */ /* 0x000fe20000410000 */
[-C--:B------:R-:W-:Y:S03]  /*78c0*/  HMMA.16816.F32 R36, R100, R140.reuse, R36 ;  /* 0x0000008c6424723c */ /* 0x080fe60000001824 */
[C---:B------:R-:W-:Y:S01]  /*78d0*/  FADD.FTZ R28, -R154.reuse, R28 ;  /* 0x0000001c9a1c7221 */ /* 0x040fe20000010100 */
[----:B------:R-:W-:Y:S01]  /*78e0*/  FADD.FTZ R29, -R154, R29 ;  /* 0x0000001d9a1d7221 */ /* 0x000fe20000010100 */
[----:B------:R-:W-:Y:S01]  /*78f0*/  FMUL.FTZ R12, R172, R12 ;  /* 0x0000000cac0c7220 */ /* 0x000fe20000410000 */
[----:B------:R-:W-:Y:S01]  /*7900*/  FMUL.FTZ R13, R171, R13 ;  /* 0x0000000dab0d7220 */ /* 0x000fe20000410000 */
[----:B------:R-:W-:Y:S01]  /*7910*/  FMUL.FTZ R28, R149, R28 ;  /* 0x0000001c951c7220 */ /* 0x000fe20000410000 */
[C---:B------:R-:W-:Y:S01]  /*7920*/  HMMA.16816.F32 R40, R104.reuse, R140, R40 ;  /* 0x0000008c6828723c */ /* 0x040fe20000001828 */
[----:B------:R1:W5:Y:S03]  /*7930*/  LDL.LU R149, [R1+0xb4] ;  /* 0x0000b40001957983 */ /* 0x0003660000300800 */
[----:B------:R-:W-:Y:S01]  /*7940*/  FMUL.FTZ R29, R148, R29 ;  /* 0x0000001d941d7220 */ /* 0x000fe20000410000 */
[C---:B------:R-:W-:Y:S01]  /*7950*/  FADD.FTZ R32, -R156.reuse, R32 ;  /* 0x000000209c207221 */ /* 0x040fe20000010100 */
[----:B------:R1:W5:Y:S01]  /*7960*/  LDL.LU R148, [R1+0xb0] ;  /* 0x0000b00001947983 */ /* 0x0003620000300800 */
[----:B------:R-:W-:Y:S01]  /*7970*/  FADD.FTZ R33, -R156, R33 ;  /* 0x000000219c217221 */ /* 0x000fe20000010100 */
[-C--:B------:R-:W-:Y:S03]  /*7980*/  HMMA.16816.F32 R44, R104, R142.reuse, R44 ;  /* 0x0000008e682c723c */ /* 0x080fe6000000182c */
[----:B------:R-:W-:Y:S01]  /*7990*/  FMUL.FTZ R32, R99, R32 ;  /* 0x0000002063207220 */ /* 0x000fe20000410000 */
[----:B------:R-:W-:Y:S01]  /*79a0*/  FMUL.FTZ R33, R98, R33 ;  /* 0x0000002162217220 */ /* 0x000fe20000410000 */
[----:B------:R1:W5:Y:S01]  /*79b0*/  LDL.LU R99, [R1+0xac] ;  /* 0x0000ac0001637983 */ /* 0x0003620000300800 */
[C---:B------:R-:W-:Y:S01]  /*79c0*/  FADD.FTZ R34, -R155.reuse, R34 ;  /* 0x000000229b227221 */ /* 0x040fe20000010100 */
[----:B------:R-:W-:Y:S01]  /*79d0*/  FADD.FTZ R35, -R155, R35 ;  /* 0x000000239b237221 */ /* 0x000fe20000010100 */
        /* <DEDUP_REMOVED lines=14> */
[----:B------:R-:W-:Y:S01]  /*7ac0*/  FMUL.FTZ R40, R91, R40 ;  /* 0x000000285b287220 */ /* 0x000fe20000410000 */
[----:B------:R-:W-:Y:S01]  /*7ad0*/  FMUL.FTZ R16, R90, R41 ;  /* 0x000000295a107220 */ /* 0x000fe20000410000 */
[C---:B------:R-:W-:Y:S01]  /*7ae0*/  FADD.FTZ R44, -R154.reuse, R44 ;  /* 0x0000002c9a2c7221 */ /* 0x040fe20000010100 */
[----:B------:R-:W-:Y:S01]  /*7af0*/  FADD.FTZ R45, -R154, R45 ;  /* 0x0000002d9a2d7221 */ /* 0x000fe20000010100 */
[C---:B------:R-:W-:Y:S01]  /*7b00*/  FADD.FTZ R46, -R153.reuse, R46 ;  /* 0x0000002e992e7221 */ /* 0x040fe20000010100 */
[----:B------:R-:W-:Y:S01]  /*7b10*/  FADD.FTZ R47, -R153, R47 ;  /* 0x0000002f992f7221 */ /* 0x000fe20000010100 */
[----:B------:R-:W-:Y:S01]  /*7b20*/  FMUL.FTZ R44, R89, R44 ;  /* 0x0000002c592c7220 */ /* 0x000fe20000410000 */
[C---:B------:R-:W-:Y:S01]  /*7b30*/  FADD.FTZ R48, -R156.reuse, R48 ;  /* 0x000000309c307221 */ /* 0x040fe20000010100 */
[C---:B------:R-:W-:Y:S01]  /*7b40*/  FADD.FTZ R49, -R156.reuse, R49 ;  /* 0x000000319c317221 */ /* 0x040fe20000010100 */
[C---:B------:R-:W-:Y:S01]  /*7b50*/  FADD.FTZ R50, -R155.reuse, R50 ;  /* 0x000000329b327221 */ /* 0x040fe20000010100 */
[C---:B------:R-:W-:Y:S01]  /*7b60*/  FADD.FTZ R51, -R155.reuse, R51 ;  /* 0x000000339b337221 */ /* 0x040fe20000010100 */
[C---:B------:R-:W-:Y:S01]  /*7b70*/  FADD.FTZ R52, -R156.reuse, R52 ;  /* 0x000000349c347221 */ /* 0x040fe20000010100 */
[----:B------:R-:W-:Y:S01]  /*7b80*/  FADD.FTZ R53, -R156, R53 ;  /* 0x000000359c357221 */ /* 0x000fe20000010100 */
[C---:B------:R-:W-:Y:S01]  /*7b90*/  FADD.FTZ R54, -R155.reuse, R54 ;  /* 0x000000369b367221 */ /* 0x040fe20000010100 */
[----:B------:R-:W-:Y:S01]  /*7ba0*/  FADD.FTZ R55, -R155, R55 ;  /* 0x000000379b377221 */ /* 0x000fe20000010100 */
[----:B------:R-:W-:Y:S01]  /*7bb0*/  FMUL.FTZ R52, R81, R52 ;  /* 0x0000003451347220 */ /* 0x000fe20000410000 */
[C---:B------:R-:W-:Y:S01]  /*7bc0*/  FADD.FTZ R56, -R154.reuse, R56 ;  /* 0x000000389a387221 */ /* 0x040fe20000010100 */
[----:B------:R-:W-:Y:S01]  /*7bd0*/  FADD.FTZ R57, -R154, R57 ;  /* 0x000000399a397221 */ /* 0x000fe20000010100 */
[C---:B------:R-:W-:Y:S01]  /*7be0*/  FADD.FTZ R58, -R153.reuse, R58 ;  /* 0x0000003a993a7221 */ /* 0x040fe20000010100 */
[C---:B------:R-:W-:Y:S01]  /*7bf0*/  FADD.FTZ R59, -R153.reuse, R59 ;  /* 0x0000003b993b7221 */ /* 0x040fe20000010100 */
[-C--:B------:R-:W-:Y:S03]  /*7c00*/  HMMA.16816.F32 R60, R104, R146.reuse, R60 ;  /* 0x00000092683c723c */ /* 0x080fe6000000183c */
[----:B------:R-:W-:Y:S01]  /*7c10*/  FMUL.FTZ R57, R76, R57 ;  /* 0x000000394c397220 */ /* 0x000fe20000410000 */
[----:B------:R-:W-:Y:S01]  /*7c20*/  FMUL.FTZ R59, R74, R59 ;  /* 0x0000003b4a3b7220 */ /* 0x000fe20000410000 */
[C---:B------:R-:W-:Y:S01]  /*7c30*/  FADD.FTZ R26, -R153.reuse, R26 ;  /* 0x0000001a991a7221 */ /* 0x040fe20000010100 */
[C---:B------:R-:W-:Y:S01]  /*7c40*/  FADD.FTZ R25, -R154.reuse, R25 ;  /* 0x000000199a197221 */ /* 0x040fe20000010100 */
[----:B------:R-:W-:Y:S01]  /*7c50*/  FADD.FTZ R24, -R154, R24 ;  /* 0x000000189a187221 */ /* 0x000fe20000010100 */
[----:B------:R-:W-:Y:S01]  /*7c60*/  FADD.FTZ R27, -R153, R27 ;  /* 0x0000001b991b7221 */ /* 0x000fe20000010100 */
[----:B------:R-:W-:Y:S01]  /*7c70*/  FMUL.FTZ R26, R175, R26 ;  /* 0x0000001aaf1a7220 */ /* 0x000fe20000410000 */
[----:B------:R-:W-:Y:S01]  /*7c80*/  FMUL.FTZ R25, R176, R25 ;  /* 0x00000019b0197220 */ /* 0x000fe20000410000 */
[----:B------:R-:W-:Y:S01]  /*7c90*/  FMUL.FTZ R24, R179, R24 ;  /* 0x00000018b3187220 */ /* 0x000fe20000410000 */
[C---:B------:R-:W-:Y:S01]  /*7ca0*/  FADD.FTZ R8, -R154.reuse, R8 ;  /* 0x000000089a087221 */ /* 0x040fe20000010100 */
[----:B------:R-:W-:Y:S01]  /*7cb0*/  FADD.FTZ R9, -R154, R9 ;  /* 0x000000099a097221 */ /* 0x000fe20000010100 */
[----:B------:R-:W-:Y:S01]  /*7cc0*/  FADD.FTZ R10, -R153, R10 ;  /* 0x0000000a990a7221 */ /* 0x000fe20000010100 */
[----:B------:R-:W-:Y:S01]  /*7cd0*/  FMUL.FTZ R4, R169, R6 ;  /* 0x00000006a9047220 */ /* 0x000fe20000410000 */
[----:B------:R-:W-:Y:S01]  /*7ce0*/  FMUL.FTZ R107, R165, R8 ;  /* 0x00000008a56b7220 */ /* 0x000fe20000410000 */
[----:B------:R-:W-:Y:S01]  /*7cf0*/  FMUL.FTZ R8, R164, R9 ;  /* 0x00000009a4087220 */ /* 0x000fe20000410000 */
[----:B------:R-:W-:Y:S01]  /*7d00*/  FMUL.FTZ R6, R163, R10 ;  /* 0x0000000aa3067220 */ /* 0x000fe20000410000 */
[--C-:B------:R-:W-:Y:S01]  /*7d10*/  SHF.R.U32.HI R105, RZ, 0x1, R111.reuse ;  /* 0x00000001ff697819 */ /* 0x100fe2000001166f */
[----:B------:R-:W-:Y:S01]  /*7d20*/  FMUL.FTZ R10, R209, R107 ;  /* 0x0000006bd10a7220 */ /* 0x000fe20000410000 */
[----:B------:R-:W-:Y:S01]  /*7d30*/  FMUL.FTZ R8, R190, R8 ;  /* 0x00000008be087220 */ /* 0x000fe20000410000 */
[----:B------:R-:W-:Y:S01]  /*7d40*/  FMUL.FTZ R5, R184, R5 ;  /* 0x00000005b8057220 */ /* 0x000fe20000410000 */
[----:B------:R-:W-:Y:S01]  /*7d50*/  FMUL.FTZ R6, R188, R6 ;  /* 0x00000006bc067220 */ /* 0x000fe20000410000 */
[----:B------:R-:W-:Y:S01]  /*7d60*/  LOP3.LUT R106, R105, 0x30, RZ, 0xc0, !PT ;  /* 0x00000030696a7812 */ /* 0x000fe200078ec0ff */
[----:B------:R-:W-:Y:S01]  /*7d70*/  FMUL.FTZ R9, R211, R161 ;  /* 0x000000a1d3097220 */ /* 0x000fe20000410000 */
[----:B------:R-:W-:Y:S01]  /*7d80*/  F2FP.F16.F32.PACK_AB R166, R8, R10 ;  /* 0x0000000a08a6723e */ /* 0x000fe200000000ff */
[----:B------:R-:W-:Y:S01]  /*7d90*/  FMUL.FTZ R8, R220, R18 ;  /* 0x00000012dc087220 */ /* 0x000fe20000410000 */
[----:B------:R-:W-:Y:S01]  /*7da0*/  LOP3.LUT R2, R106, 0x8, R111, 0xf8, !PT ;  /* 0x000000086a027812 */ /* 0x000fe200078ef86f */
[----:B------:R-:W-:Y:S01]  /*7db0*/  FMUL.FTZ R4, R210, R4 ;  /* 0x00000004d2047220 */ /* 0x000fe20000410000 */
[----:B------:R-:W-:Y:S01]  /*7dc0*/  F2FP.F16.F32.PACK_AB R165, R5, R6 ;  /* 0x0000000605a5723e */ /* 0x000fe200000000ff */
[----:B------:R-:W-:Y:S01]  /*7dd0*/  FMUL.FTZ R5, R219, R19 ;  /* 0x00000013db057220 */ /* 0x000fe20000410000 */
[----:B------:R-:W-:Y:S01]  /*7de0*/  SHF.L.U32 R104, R111, 0x3, RZ ;  /* 0x000000036f687819 */ /* 0x000fe200000006ff */
[----:B------:R-:W-:Y:S01]  /*7df0*/  FMUL.FTZ R10, R214, R17 ;  /* 0x00000011d60a7220 */ /* 0x000fe20000410000 */
[----:B------:R-:W-:Y:S01]  /*7e00*/  LOP3.LUT R2, R2, 0x1c0, R108, 0xf8, !PT ;  /* 0x000001c002027812 */ /* 0x000fe200078ef86c */
[----:B------:R-:W-:Y:S01]  /*7e10*/  FADD.FTZ R23, -R155, R23 ;  /* 0x000000179b177221 */ /* 0x000fe20000010100 */
[----:B------:R-:W-:Y:S01]  /*7e20*/  F2FP.F16.F32.PACK_AB R161, R5, R8 ;  /* 0x0000000805a1723e */ /* 0x000fe200000000ff */
[----:B------:R-:W-:Y:S01]  /*7e30*/  FMUL.FTZ R5, R225, R26 ;  /* 0x0000001ae1057220 */ /* 0x000fe20000410000 */
[----:B------:R-:W-:Y:S01]  /*7e40*/  LOP3.LUT R2, R2, 0x38, R104, 0x78, !PT ;  /* 0x0000003802027812 */ /* 0x000fe200078e7868 */
[----:B------:R-:W-:Y:S01]  /*7e50*/  FMUL.FTZ R26, R96, R35 ;  /* 0x00000023601a7220 */ /* 0x000fe20000410000 */
[----:B------:R-:W-:Y:S01]  /*7e60*/  FMUL.FTZ R18, R75, R58 ;  /* 0x0000003a4b127220 */ /* 0x000fe20000410000 */
[----:B------:R1:W5:Y:S01]  /*7e70*/  LDL.LU R96, [R1+0xa0] ;  /* 0x0000a00001607983 */ /* 0x0003620000300800 */
[----:B------:R-:W-:Y:S01]  /*7e80*/  LEA R2, R2, R0, 0x1 ;  /* 0x0000000002027211 */ /* 0x000fe200078e08ff */
        /* <DEDUP_REMOVED lines=12> */
[----:B------:R-:W-:Y:S01]  /*7f50*/  FMUL.FTZ R0, R212, R15 ;  /* 0x0000000fd4007220 */ /* 0x000fe20000410000 */
[----:B------:R-:W-:Y:S01]  /*7f60*/  FADD.FTZ R22, -R155, R22 ;  /* 0x000000169b167221 */ /* 0x000fe20000010100 */
[----:B------:R1:W5:Y:S01]  /*7f70*/  LDL.LU R92, [R1+0x90] ;  /* 0x00009000015c7983 */ /* 0x0003620000300800 */
[----:B------:R-:W-:Y:S01]  /*7f80*/  FMUL.FTZ R23, R177, R23 ;  /* 0x00000017b1177220 */ /* 0x000fe20000410000 */
[----:B------:R-:W-:Y:S01]  /*7f90*/  FADD.FTZ R30, -R153, R30 ;  /* 0x0000001e991e7221 */ /* 0x000fe20000010100 */
[----:B------:R-:W-:Y:S01]  /*7fa0*/  FMUL.FTZ R6, R181, R22 ;  /* 0x00000016b5067220 */ /* 0x000fe20000410000 */
[----:B------:R1:W5:Y:S01]  /*7fb0*/  LDL.LU R91, [R1+0x8c] ;  /* 0x00008c00015b7983 */ /* 0x0003620000300800 */
        /* <DEDUP_REMOVED lines=8> */
[----:B------:R-:W-:Y:S01]  /*8040*/  FMUL.FTZ R7, R208, R160 ;  /* 0x000000a0d0077220 */ /* 0x000fe20000410000 */
[----:B------:R-:W-:Y:S01]  /*8050*/  F2FP.F16.F32.PACK_AB R107, R0, R6 ;  /* 0x00000006006b723e */ /* 0x000fe200000000ff */
[----:B------:R-:W-:Y:S01]  /*8060*/  FADD.FTZ R31, -R153, R31 ;  /* 0x0000001f991f7221 */ /* 0x000fe20000010100 */
[----:B------:R-:W-:Y:S01]  /*8070*/  FMUL.FTZ R6, R193, R30 ;  /* 0x0000001ec1067220 */ /* 0x000fe20000410000 */
[----:B------:R-:W-:Y:S01]  /*8080*/  F2FP.F16.F32.PACK_AB R30, R4, R5 ;  /* 0x00000005041e723e */ /* 0x000fe200000000ff */
[----:B------:R-:W-:Y:S01]  /*8090*/  FMUL.FTZ R4, R195, R33 ;  /* 0x00000021c3047220 */ /* 0x000fe20000410000 */
[----:B------:R-:W-:Y:S01]  /*80a0*/  FMUL.FTZ R5, R224, R32 ;  /* 0x00000020e0057220 */ /* 0x000fe20000410000 */
[----:B------:R-:W-:Y:S01]  /*80b0*/  FMUL.FTZ R15, R88, R45 ;  /* 0x0000002d580f7220 */ /* 0x000fe20000410000 */
[C---:B------:R-:W-:Y:S01]  /*80c0*/  FADD.FTZ R20, -R156.reuse, R20 ;  /* 0x000000149c147221 */ /* 0x040fe20000010100 */
[----:B------:R1:W5:Y:S01]  /*80d0*/  LDL.LU R88, [R1+0x80] ;  /* 0x0000800001587983 */ /* 0x0003620000300800 */
[----:B------:R-:W-:Y:S01]  /*80e0*/  FADD.FTZ R21, -R156, R21 ;  /* 0x000000159c157221 */ /* 0x000fe20000010100 */
[----:B------:R-:W-:Y:S01]  /*80f0*/  FMUL.FTZ R31, R205, R31 ;  /* 0x0000001fcd1f7220 */ /* 0x000fe20000410000 */
        /* <DEDUP_REMOVED lines=17> */
[----:B------:R-:W-:Y:S01]  /*8210*/  F2FP.F16.F32.PACK_AB R26, R26, R8 ;  /* 0x000000081a1a723e */ /* 0x000fe200000000ff */
[----:B------:R-:W-:Y:S01]  /*8220*/  FMUL.FTZ R8, R85, R48 ;  /* 0x0000003055087220 */ /* 0x000fe20000410000 */
        /* <DEDUP_REMOVED lines=8> */
[----:B------:R-:W-:Y:S01]  /*82b0*/  FADD.FTZ R42, -R153, R42 ;  /* 0x0000002a992a7221 */ /* 0x000fe20000010100 */
[----:B------:R-:W-:Y:S01]  /*82c0*/  F2FP.F16.F32.PACK_AB R29, R7, R9 ;  /* 0x00000009071d723e */ /* 0x000fe200000000ff */
[----:B------:R-:W-:Y:S01]  /*82d0*/  FMUL.FTZ R9, R83, R50 ;  /* 0x0000003253097220 */ /* 0x000fe20000410000 */
[----:B------:R-:W-:Y:S01]  /*82e0*/  FMUL.FTZ R7, R232, R38 ;  /* 0x00000026e8077220 */ /* 0x000fe20000410000 */
[----:B------:R1:W5:Y:S01]  /*82f0*/  LDL.LU R83, [R1+0x6c] ;  /* 0x00006c0001537983 */ /* 0x0003620000300800 */
[----:B------:R-:W-:Y:S01]  /*8300*/  FMUL.FTZ R5, R227, R40 ;  /* 0x00000028e3057220 */ /* 0x000fe20000410000 */
[C---:B------:R-:W-:Y:S01]  /*8310*/  FADD.FTZ R60, -R154.reuse, R60 ;  /* 0x0000003c9a3c7221 */ /* 0x040fe20000010100 */
[----:B------:R-:W-:Y:S01]  /*8320*/  FADD.FTZ R61, -R154, R61 ;  /* 0x0000003d9a3d7221 */ /* 0x000fe20000010100 */
[----:B------:R1:W5:Y:S01]  /*8330*/  LDL.LU R82, [R1+0x68] ;  /* 0x0000680001527983 */ /* 0x0003620000300800 */
[----:B------:R-:W-:Y:S01]  /*8340*/  F2FP.F16.F32.PACK_AB R24, R24, R7 ;  /* 0x000000071818723e */ /* 0x000fe200000000ff */
[----:B------:R-:W-:Y:S01]  /*8350*/  FMUL.FTZ R7, R80, R53 ;  /* 0x0000003550077220 */ /* 0x000fe20000410000 */
[----:B------:R-:W-:Y:S01]  /*8360*/  FMUL.FTZ R60, R73, R60 ;  /* 0x0000003c493c7220 */ /* 0x000fe20000410000 */
[----:B------:R-:W2:Y:S01]  /*8370*/  LDL.LU R170, [R1] ;  /* 0x0000000001aa7983 */ /* 0x000ea20000300800 */
[----:B------:R-:W-:Y:S01]  /*8380*/  FADD.FTZ R43, -R153, R43 ;  /* 0x0000002b992b7221 */ /* 0x000fe20000010100 */
[----:B------:R-:W-:Y:S01]  /*8390*/  F2FP.F16.F32.PACK_AB R28, R0, R6 ;  /* 0x00000006001c723e */ /* 0x000fe200000000ff */
[----:B------:R-:W-:Y:S01]  /*83a0*/  FMUL.FTZ R11, R72, R61 ;  /* 0x0000003d480b7220 */ /* 0x000fe20000410000 */
[----:B------:R1:W5:Y:S01]  /*83b0*/  LDL.LU R81, [R1+0x64] ;  /* 0x0000640001517983 */ /* 0x0003620000300800 */
[----:B------:R-:W-:Y:S01]  /*83c0*/  FMUL.FTZ R6, R202, R42 ;  /* 0x0000002aca067220 */ /* 0x000fe20000410000 */
[----:B------:R-:W-:Y:S01]  /*83d0*/  FMUL.FTZ R16, R226, R16 ;  /* 0x00000010e2107220 */ /* 0x000fe20000410000 */
[----:B------:R-:W-:Y:S01]  /*83e0*/  FMUL.FTZ R17, R178, R43 ;  /* 0x0000002bb2117220 */ /* 0x000fe20000410000 */
[----:B------:R1:W5:Y:S01]  /*83f0*/  LDL.LU R80, [R1+0x60] ;  /* 0x0000600001507983 */ /* 0x0003620000300800 */
[----:B------:R-:W-:Y:S01]  /*8400*/  FMUL.FTZ R0, R197, R36 ;  /* 0x00000024c5007220 */ /* 0x000fe20000410000 */
[----:B------:R-:W-:Y:S01]  /*8410*/  FMUL.FTZ R25, R196, R25 ;  /* 0x00000019c4197220 */ /* 0x000fe20000410000 */
[----:B------:R-:W-:Y:S01]  /*8420*/  FMUL.FTZ R6, R236, R6 ;  /* 0x00000006ec067220 */ /* 0x000fe20000410000 */
[----:B------:R-:W-:Y:S01]  /*8430*/  FMUL.FTZ R17, R235, R17 ;  /* 0x00000011eb117220 */ /* 0x000fe20000410000 */
[----:B------:R-:W-:Y:S01]  /*8440*/  F2FP.F16.F32.PACK_AB R16, R16, R5 ;  /* 0x000000051010723e */ /* 0x000fe200000000ff */
[----:B------:R-:W-:Y:S01]  /*8450*/  FMUL.FTZ R5, R79, R54 ;  /* 0x000000364f057220 */ /* 0x000fe20000410000 */
[----:B------:R-:W-:Y:S01]  /*8460*/  F2FP.F16.F32.PACK_AB R25, R25, R0 ;  /* 0x000000001919723e */ /* 0x000fe200000000ff */
[----:B------:R1:W5:Y:S01]  /*8470*/  LDL.LU R79, [R1+0x5c] ;  /* 0x00005c00014f7983 */ /* 0x0003620000300800 */
[----:B------:R-:W-:Y:S01]  /*8480*/  FMUL.FTZ R0, R199, R44 ;  /* 0x0000002cc7007220 */ /* 0x000fe20000410000 */
[----:B------:R-:W-:Y:S01]  /*8490*/  FMUL.FTZ R15, R198, R15 ;  /* 0x0000000fc60f7220 */ /* 0x000fe20000410000 */
[----:B------:R-:W-:Y:S01]  /*84a0*/  F2FP.F16.F32.PACK_AB R17, R17, R6 ;  /* 0x000000061111723e */ /* 0x000fe200000000ff */
[----:B------:R-:W-:Y:S01]  /*84b0*/  FMUL.FTZ R6, R78, R55 ;  /* 0x000000374e067220 */ /* 0x000fe20000410000 */
[----:B------:R-:W-:Y:S01]  /*84c0*/  FADD.FTZ R62, -R153, R62 ;  /* 0x0000003e993e7221 */ /* 0x000fe20000010100 */
[----:B------:R1:W5:Y:S01]  /*84d0*/  LDL.LU R78, [R1+0x58] ;  /* 0x00005800014e7983 */ /* 0x0003620000300800 */
[----:B------:R-:W-:Y:S01]  /*84e0*/  F2FP.F16.F32.PACK_AB R15, R15, R0 ;  /* 0x000000000f0f723e */ /* 0x000fe200000000ff */
[----:B------:R-:W-:Y:S01]  /*84f0*/  FMUL.FTZ R0, R77, R56 ;  /* 0x000000384d007220 */ /* 0x000fe20000410000 */
[----:B------:R-:W-:Y:S01]  /*8500*/  FMUL.FTZ R62, R71, R62 ;  /* 0x0000003e473e7220 */ /* 0x000fe20000410000 */
[----:B------:R1:W5:Y:S01]  /*8510*/  LDL.LU R77, [R1+0x54] ;  /* 0x00005400014d7983 */ /* 0x0003620000300800 */
[----:B------:R-:W-:Y:S01]  /*8520*/  FADD.FTZ R63, -R153, R63 ;  /* 0x0000003f993f7221 */ /* 0x000fe20000010100 */
[----:B------:R-:W-:Y:S02]  /*8530*/  HMMA.16816.F32 R64, R100, R146, R64 ;  /* 0x000000926440723c */ /* 0x000fe40000001840 */
[----:B------:R1:W5:Y:S02]  /*8540*/  LDL.LU R76, [R1+0x50] ;  /* 0x00005000014c7983 */ /* 0x0003640000300800 */
        /* <DEDUP_REMOVED lines=9> */
[----:B------:R-:W-:Y:S01]  /*85e0*/  FMUL.FTZ R13, R237, R13 ;  /* 0x0000000ded0d7220 */ /* 0x000fe20000410000 */
[----:B------:R1:W5:Y:S01]  /*85f0*/  LDL.LU R73, [R1+0x44] ;  /* 0x0000440001497983 */ /* 0x0003620000300800 */
[----:B------:R-:W-:Y:S01]  /*8600*/  FMUL.FTZ R4, R247, R52 ;  /* 0x00000034f7047220 */ /* 0x000fe20000410000 */
[----:B------:R-:W-:Y:S01]  /*8610*/  FMUL.FTZ R7, R246, R7 ;  /* 0x00000007f6077220 */ /* 0x000fe20000410000 */
[----:B------:R-:W-:Y:S01]  /*8620*/  FMUL.FTZ R6, R252, R6 ;  /* 0x00000006fc067220 */ /* 0x000fe20000410000 */
[----:B------:R-:W-:Y:S01]  /*8630*/  F2FP.F16.F32.PACK_AB R12, R12, R8 ;  /* 0x000000080c0c723e */ /* 0x000fe200000000ff */
[----:B------:R1:W5:Y:S01]  /*8640*/  LDL.LU R72, [R1+0x40] ;  /* 0x0000400001487983 */ /* 0x0003620000300800 */
[C---:B------:R-:W-:Y:S01]  /*8650*/  FADD.FTZ R64, -R156.reuse, R64 ;  /* 0x000000409c407221 */ /* 0x040fe20000010100 */
[----:B------:R-:W-:Y:S01]  /*8660*/  FADD.FTZ R65, -R156, R65 ;  /* 0x000000419c417221 */ /* 0x000fe20000010100 */
[----:B------:R-:W-:Y:S01]  /*8670*/  F2FP.F16.F32.PACK_AB R13, R13, R9 ;  /* 0x000000090d0d723e */ /* 0x000fe200000000ff */
[----:B------:R1:W5:Y:S01]  /*8680*/  LDL.LU R71, [R1+0x3c] ;  /* 0x00003c0001477983 */ /* 0x0003620000300800 */
[----:B------:R-:W-:Y:S01]  /*8690*/  FMUL.FTZ R21, R69, R64 ;  /* 0x0000004045157220 */ /* 0x000fe20000410000 */
[----:B------:R-:W-:Y:S01]  /*86a0*/  FMUL.FTZ R20, R68, R65 ;  /* 0x0000004144147220 */ /* 0x000fe20000410000 */
[----:B------:R-:W-:Y:S01]  /*86b0*/  F2FP.F16.F32.PACK_AB R7, R7, R4 ;  /* 0x000000040707723e */ /* 0x000fe200000000ff */
[----:B------:R1:W5:Y:S01]  /*86c0*/  LDL.LU R70, [R1+0x38] ;  /* 0x0000380001467983 */ /* 0x0003620000300800 */
[C---:B------:R-:W-:Y:S01]  /*86d0*/  FADD.FTZ R66, -R155.reuse, R66 ;  /* 0x000000429b427221 */ /* 0x040fe20000010100 */
[----:B------:R-:W-:Y:S01]  /*86e0*/  FADD.FTZ R67, -R155, R67 ;  /* 0x000000439b437221 */ /* 0x000fe20000010100 */
[----:B------:R-:W-:Y:S01]  /*86f0*/  LOP3.LUT R103, R104, 0x18, RZ, 0xc0, !PT ;  /* 0x0000001868677812 */ /* 0x000fe200078ec0ff */
[----:B------:R1:W5:Y:S01]  /*8700*/  LDL.LU R69, [R1+0x34] ;  /* 0x0000340001457983 */ /* 0x0003620000300800 */
[----:B------:R-:W-:Y:S01]  /*8710*/  FMUL.FTZ R0, R245, R0 ;  /* 0x00000000f5007220 */ /* 0x000fe20000410000 */
        /* <DEDUP_REMOVED lines=10> */
[----:B------:R-:W-:Y:S01]  /*87c0*/  MOV R110, 0x20 ;  /* 0x00000020006e7802 */ /* 0x000fe20000000f00 */
[----:B------:R-:W-:Y:S01]  /*87d0*/  FMUL.FTZ R22, R109, R67 ;  /* 0x000000436d167220 */ /* 0x000fe20000410000 */
[----:B------:R-:W-:Y:S01]  /*87e0*/  SHF.L.U32 R109, R111, 0x5, RZ ;  /* 0x000000056f6d7819 */ /* 0x000fe200000006ff */
[----:B------:R-:W-:Y:S01]  /*87f0*/  FMUL.FTZ R21, R243, R21 ;  /* 0x00000015f3157220 */ /* 0x000fe20000410000 */
[----:B------:R-:W-:Y:S01]  /*8800*/  F2FP.F16.F32.PACK_AB R11, R11, R4 ;  /* 0x000000040b0b723e */ /* 0x000fe200000000ff */
[----:B------:R-:W-:Y:S01]  /*8810*/  FMUL.FTZ R20, R240, R20 ;  /* 0x00000014f0147220 */ /* 0x000fe20000410000 */
[----:B------:R-:W-:Y:S01]  /*8820*/  FMUL.FTZ R23, R249, R23 ;  /* 0x00000017f9177220 */ /* 0x000fe20000410000 */
[----:B------:R-:W-:Y:S01]  /*8830*/  FMUL.FTZ R22, R248, R22 ;  /* 0x00000016f8167220 */ /* 0x000fe20000410000 */
[----:B--2---:R-:W-:Y:S05]  /*8840*/  FMUL.FTZ R5, R170, R5 ;  /* 0x00000005aa057220 */ /* 0x004fea0000410000 */
[----:B------:R-:W-:Y:S01]  /*8850*/  F2FP.F16.F32.PACK_AB R6, R6, R5 ;  /* 0x000000050606723e */ /* 0x000fe200000000ff */
[----:B------:R-:W-:Y:S05]  /*8860*/  FMUL.FTZ R5, R241, R62 ;  /* 0x0000003ef1057220 */ /* 0x000fea0000410000 */
[----:B------:R-:W-:Y:S01]  /*8870*/  F2FP.F16.F32.PACK_AB R10, R10, R5 ;  /* 0x000000050a0a723e */ /* 0x000fe200000000ff */
[----:B-1----:R-:W-:Y:S06]  /*8880*/  BRA.U !UP0, `(.L_x_922) ;  /* 0x00000001089c7547 */ /* 0x002fec000b800000 */
[----:B------:R-:W2:Y:S01]  /*8890*/  LDL.LU R33, [R1+0x8] ;  /* 0x0000080001217983 */ /* 0x000ea20000300800 */
        /* <DEDUP_REMOVED lines=20> */
[----:B------:R2:W-:Y:S01]  /*89e0*/  STL [R1+0x8], R33 ;  /* 0x0000082101007387 */ /* 0x0005e20000100800 */
[----:B------:R-:W-:Y:S01]  /*89f0*/  @!P0 LEA.HI.X R5, R18, R33, R5, 0x7, P3 ;  /* 0x0000002112058211 */ /* 0x000fe200018f3c05 */
[----:B------:R-:W-:Y:S02]  /*8a00*/  @!P2 IMAD.MOV.U32 R18, RZ, RZ, R19 ;  /* 0x000000ffff12a224 */ /* 0x000fe400078e0013 */
[----:B------:R2:W-:Y:S01]  /*8a10*/  STL [R1+0xc], R32 ;  /* 0x00000c2001007387 */ /* 0x0005e20000100800 */
[----:B-1----:R-:W-:Y:S05]  /*8a20*/  @!P2 IMAD.MOV.U32 R19, RZ, RZ, R33 ;  /* 0x000000ffff13a224 */ /* 0x002fea00078e0021 */
        /* <DEDUP_REMOVED lines=13> */
.L_x_922:
[----:B------:R-:W-:Y:S01]  /*8b00*/  STS [R3+0x8000], R168 ;  /* 0x008000a803007388 */ /* 0x000fe20000000800 */
[----:B--2---:R-:W-:Y:S01]  /*8b10*/  F2FP.F16.F32.PACK_AB R4, R20, R21 ;  /* 0x000000151404723e */ /* 0x004fe200000000ff */
        /* <DEDUP_REMOVED lines=141> */
.L_x_923:
        /* <DEDUP_REMOVED lines=281> */
.L_x_925:
[----:B------:R-:W2:Y:S01]  /*a580*/  LDCU.64 UR10, c[0x0][0x5c0] ;  /* 0x0000b800ff0a77ac */ /* 0x000ea20008000a00 */
[----:B------:R-:W-:-:S04]  /*a590*/  UIADD3 UR5, UPT, UPT, UR38, UR40, URZ ;  /* 0x0000002826057290 */ /* 0x000fc8000fffe0ff */
[----:B--2---:R-:W-:Y:S02]  /*a5a0*/  UIMAD.WIDE.U32 UR18, UR5, UR10, URZ ;  /* 0x0000000a051272a5 */ /* 0x004fe4000f8e00ff */
[----:B------:R-:W-:-:S04]  /*a5b0*/  UIMAD UR5, UR5, UR11, URZ ;  /* 0x0000000b050572a4 */ /* 0x000fc8000f8e02ff */
[----:B------:R-:W-:-:S06]  /*a5c0*/  UIADD3 UR5, UPT, UPT, UR19, UR5, URZ ;  /* 0x0000000513057290 */ /* 0x000fcc000fffe0ff */
[----:B-1----:R-:W-:Y:S02]  /*a5d0*/  MOV R0, UR5 ;  /* 0x0000000500007c02 */ /* 0x002fe40008000f00 */
.L_x_926:
        /* <DEDUP_REMOVED lines=12> */
.L_x_927:
[----:B------:R-:W1:Y:S01]  /*a6a0*/  LDCU.64 UR8, c[0x0][0x5c8] ;  /* 0x0000b900ff0877ac */ /* 0x000e620008000a00 */
[----:B------:R-:W-:-:S04]  /*a6b0*/  UIADD3 UR5, UPT, UPT, UR38, UR40, URZ ;  /* 0x0000002826057290 */ /* 0x000fc8000fffe0ff */
[----:B-1----:R-:W-:Y:S02]  /*a6c0*/  UIMAD.WIDE.U32 UR30, UR5, UR8, URZ ;  /* 0x00000008051e72a5 */ /* 0x002fe4000f8e00ff */
[----:B------:R-:W-:-:S04]  /*a6d0*/  UIMAD UR5, UR5, UR9, URZ ;  /* 0x00000009050572a4 */ /* 0x000fc8000f8e02ff */
[----:B------:R-:W-:-:S06]  /*a6e0*/  UIADD3 UR5, UPT, UPT, UR31, UR5, URZ ;  /* 0x000000051f057290 */ /* 0x000fcc000fffe0ff */
[----:B------:R-:W-:-:S07]  /*a6f0*/  MOV R18, UR5 ;  /* 0x0000000500127c02 */ /* 0x000fce0008000f00 */
.L_x_928:
        /* <DEDUP_REMOVED lines=42> */
.L_x_930:
[----:B------:R-:W-:Y:S05]  /*a9a0*/  BSYNC.RECONVERGENT B0 ;  /* 0x0000000000007941 */ /* 0x000fea0003800200 */
.L_x_929:
        /* <DEDUP_REMOVED lines=11> */
.L_x_932:
[----:B------:R-:W-:Y:S05]  /*aa60*/  BSYNC.RECONVERGENT B0 ;  /* 0x0000000000007941 */ /* 0x000fea0003800200 */
.L_x_931:
        /* <DEDUP_REMOVED lines=25> */
.L_x_895:
[----:B------:R-:W-:Y:S05]  /*ac00*/  BSYNC.RECONVERGENT B1 ;  /* 0x0000000000017941 */ /* 0x000fea0003800200 */
.L_x_877:
        /* <DEDUP_REMOVED lines=11> */
.L_x_934:
        /* <DEDUP_REMOVED lines=12> */
.L_x_1598:


//--------------------- .text._ZN5flash25flash_bwd_dot_do_o_kernelILb0E23Flash_bwd_kernel_traitsILi32ELi128ELi128ELi8ELi4ELi4ELi4ELb1ELb0EN7cutlass6half_tE19Flash_kernel_traitsILi32ELi128ELi128ELi8ES3_EEEEvNS_16Flash_bwd_paramsE --------------------------
	.section	.text._ZN5flash25flash_bwd_dot_do_o_kernelILb0E23Flash_bwd_kernel_traitsILi32ELi128ELi128ELi8ELi4ELi4ELi4ELb1ELb0EN7cutlass6half_tE19Flash_kernel_traitsILi32ELi128ELi128ELi8ES3_EEEEvNS_16Flash_bwd_paramsE,"ax",@progbits
	.align	128
        .global         _ZN5flash25flash_bwd_dot_do_o_kernelILb0E23Flash_bwd_kernel_traitsILi32ELi128ELi128ELi8ELi4ELi4ELi4ELb1ELb0EN7cutlass6half_tE19Flash_kernel_traitsILi32ELi128ELi128ELi8ES3_EEEEvNS_16Flash_bwd_paramsE
        .type           _ZN5flash25flash_bwd_dot_do_o_kernelILb0E23Flash_bwd_kernel_traitsILi32ELi128ELi128ELi8ELi4ELi4ELi4ELb1ELb0EN7cutlass6half_tE19Flash_kernel_traitsILi32ELi128ELi128ELi8ES3_EEEEvNS_16Flash_bwd_paramsE,@function
        .size           _ZN5flash25flash_bwd_dot_do_o_kernelILb0E23Flash_bwd_kernel_traitsILi32ELi128ELi128ELi8ELi4ELi4ELi4ELb1ELb0EN7cutlass6half_tE19Flash_kernel_traitsILi32ELi128ELi128ELi8ES3_EEEEvNS_16Flash_bwd_paramsE,(.L_x_1599 - _ZN5flash25flash_bwd_dot_do_o_kernelILb0E23Flash_bwd_kernel_traitsILi32ELi128ELi128ELi8ELi4ELi4ELi4ELb1ELb0EN7cutlass6half_tE19Flash_kernel_traitsILi32ELi128ELi128ELi8ES3_EEEEvNS_16Flash_bwd_paramsE)
        .other          _ZN5flash25flash_bwd_dot_do_o_kernelILb0E23Flash_bwd_kernel_traitsILi32ELi128ELi128ELi8ELi4ELi4ELi4ELb1ELb0EN7cutlass6half_tE19Flash_kernel_traitsILi32ELi128ELi128ELi8ES3_EEEEvNS_16Flash_bwd_paramsE,@"STO_CUDA_ENTRY STV_DEFAULT"
_ZN5flash25flash_bwd_dot_do_o_kernelILb0E23Flash_bwd_kernel_traitsILi32ELi128ELi128ELi8ELi4ELi4ELi4ELb1ELb0EN7cutlass6half_tE19Flash_kernel_traitsILi32ELi128ELi128ELi8ES3_EEEEvNS_16Flash_bwd_paramsE:
.text._ZN5flash25flash_bwd_dot_do_o_kernelILb0E23Flash_bwd_kernel_traitsILi32ELi128ELi128ELi8ELi4ELi4ELi4ELb1ELb0EN7cutlass6half_tE19Flash_kernel_traitsILi32ELi128ELi128ELi8ES3_EEEEvNS_16Flash_bwd_paramsE:
[----:B------:R-:W-:Y:S01]  /*0000*/  LDC R1, c[0x0][0x37c] ;  /* 0x0000df00ff017b82 */ /* 0x000fe20000000800 */
[----:B------:R-:W0:Y:S01]  /*0010*/  S2R R5, SR_CTAID.Y ;  /* 0x0000000000057919 */ /* 0x000e220000002600 */
[----:B------:R-:W1:Y:S06]  /*0020*/  LDCU.64 UR4, c[0x0][0x460] ;  /* 0x00008c00ff0477ac */ /* 0x000e6c0008000a00 */
[----:B------:R-:W0:Y:S01]  /*0030*/  LDC.64 R2, c[0x0][0x460] ;  /* 0x00011800ff027b82 */ /* 0x000e220000000a00 */
[----:B------:R-:W-:Y:S01]  /*0040*/  MOV R12, 0xffffffff ;  /* 0xffffffff000c7802 */ /* 0x000fe20000000f00 */
[----:B------:R-:W2:Y:S01]  /*0050*/  LDCU.64 UR6, c[0x0][0x358] ;  /* 0x00006b00ff0677ac */ /* 0x000ea20008000a00 */
[----:B-1----:R-:W-:-:S02]  /*0060*/  ISETP.NE.U32.AND P0, PT, RZ, UR4, PT ;  /* 0x00000004ff007c0c */ /* 0x002fc4000bf05070 */
[----:B------:R-:W-:Y:S02]  /*0070*/  ISETP.NE.U32.AND P1, PT, RZ, UR4, PT ;  /* 0x00000004ff007c0c */ /* 0x000fe4000bf25070 */
[----:B------:R-:W-:Y:S02]  /*0080*/  ISETP.NE.AND.EX P0, PT, RZ, UR5, PT, P0 ;  /* 0x00000005ff007c0c */ /* 0x000fe4000bf05300 */
[----:B------:R-:W-:Y:S01]  /*0090*/  ISETP.NE.AND.EX P1, PT, RZ, UR5, PT, P1 ;  /* 0x00000005ff007c0c */ /* 0x000fe2000bf25310 */
[----:B0-----:R-:W-:-:S10]  /*00a0*/  IMAD.WIDE.U32 R2, R5, 0x4, R2 ;  /* 0x0000000405027825 */ /* 0x001fd400078e0002 */
[----:B--2---:R-:W2:Y:S04]  /*00b0*/  @P0 LDG.E R12, desc[UR6][R2.64] ;  /* 0x00000006020c0981 */ /* 0x004ea8000c1e1900 */
[----:B------:R-:W2:Y:S01]  /*00c0*/  @P1 LDG.E R7, desc[UR6][R2.64+0x4] ;  /* 0x0000040602071981 */ /* 0x000ea2000c1e1900 */
[----:B------:R-:W0:Y:S08]  /*00d0*/  S2UR UR4, SR_CTAID.X ;  /* 0x00000000000479c3 */ /* 0x000e300000002500 */
[----:B------:R-:W1:Y:S01]  /*00e0*/  @!P1 LDC R4, c[0x0][0x434] ;  /* 0x00010d00ff049b82 */ /* 0x000e620000000800 */
[----:B0-----:R-:W-:Y:S01]  /*00f0*/  USHF.L.U32 UR4, UR4, 0x7, URZ ;  /* 0x0000000704047899 */ /* 0x001fe200080006ff */
[----:B--2---:R-:W-:-:S05]  /*0100*/  @P1 IADD3 R4, PT, PT, R7, -R12, RZ ;  /* 0x8000000c07041210 */ /* 0x004fca0007ffe0ff */
[----:B-1----:R-:W-:-:S13]  /*0110*/  ISETP.GT.AND P0, PT, R4, UR4, PT ;  /* 0x0000000404007c0c */ /* 0x002fda000bf04270 */
[----:B------:R-:W-:Y:S05]  /*0120*/  @!P0 EXIT ;  /* 0x000000000000894d */ /* 0x000fea0003800000 */
[----:B------:R-:W-:Y:S01]  /*0130*/  ISETP.NE.AND P0, PT, R12, -0x1, PT ;  /* 0xffffffff0c00780c */ /* 0x000fe20003f05270 */
[----:B------:R-:W0:Y:S01]  /*0140*/  LDCU.U8 UR8, c[0x0][0x548] ;  /* 0x0000a900ff0877ac */ /* 0x000e220008000000 */
[----:B------:R-:W1:Y:S01]  /*0150*/  S2R R0, SR_TID.X ;  /* 0x0000000000007919 */ /* 0x000e620000002100 */
[----:B------:R-:W2:Y:S10]  /*0160*/  S2UR UR5, SR_CTAID.Z ;  /* 0x00000000000579c3 */ /* 0x000eb40000002700 */
[----:B------:R-:W3:Y:S01]  /*0170*/  @!P0 LDC.64 R16, c[0x0][0x400] ;  /* 0x00010000ff108b82 */ /* 0x000ee20000000a00 */
[----:B0-----:R-:W-:-:S07]  /*0180*/  UISETP.NE.AND UP0, UPT, UR8, URZ, UPT ;  /* 0x000000ff0800728c */ /* 0x001fce000bf05270 */
[----:B------:R-:W0:Y:S08]  /*0190*/  @!P0 LDC.64 R2, c[0x0][0x588] ;  /* 0x00016200ff028b82 */ /* 0x000e300000000a00 */
[----:B------:R-:W4:Y:S08]  /*01a0*/  @P0 LDC.64 R6, c[0x0][0x590] ;  /* 0x00016400ff060b82 */ /* 0x000f300000000a00 */
[----:B------:R-:W5:Y:S01]  /*01b0*/  @P0 LDC.64 R8, c[0x0][0x408] ;  /* 0x00010200ff080b82 */ /* 0x000f620000000a00 */
[----:B---3--:R-:W-:-:S04]  /*01c0*/  @!P0 IMAD.WIDE.U32 R14, R5, R16, RZ ;  /* 0x00000010050e8225 */ /* 0x008fc800078e00ff */
[----:B0-----:R-:W-:-:S04]  /*01d0*/  @!P0 IMAD.WIDE.U32 R10, R5, R2, RZ ;  /* 0x00000002050a8225 */ /* 0x001fc800078e00ff */
[C---:B------:R-:W-:Y:S02]  /*01e0*/  @!P0 IMAD R2, R5.reuse, R17, R15 ;  /* 0x0000001105028224 */ /* 0x040fe400078e020f */
[----:B------:R-:W-:Y:S02]  /*01f0*/  @!P0 IMAD R3, R5, R3, R11 ;  /* 0x0000000305038224 */ /* 0x000fe400078e020b */
[----:B----4-:R-:W-:-:S04]  /*0200*/  @P0 IMAD.WIDE.U32 R16, R12, R6, RZ ;  /* 0x000000060c100225 */ /* 0x010fc800078e00ff */
[C---:B------:R-:W-:Y:S01]  /*0210*/  @P0 IMAD R3, R12.reuse, R7, R17 ;  /* 0x000000070c030224 */ /* 0x040fe200078e0211 */
[----:B------:R-:W-:Y:S01]  /*0220*/  @P0 MOV R10, R16 ;  /* 0x00000010000a0202 */ /* 0x000fe20000000f00 */
[----:B-----5:R-:W-:-:S04]  /*0230*/  @P0 IMAD.WIDE.U32 R18, R12, R8, RZ ;  /* 0x000000080c120225 */ /* 0x020fc800078e00ff */
[----:B------:R-:W-:Y:S01]  /*0240*/  @P0 IMAD R2, R12, R9, R19 ;  /* 0x000000090c020224 */ /* 0x000fe200078e0213 */
[----:B------:R-:W-:Y:S01]  /*0250*/  @P0 MOV R14, R18 ;  /* 0x00000012000e0202 */ /* 0x000fe20000000f00 */
[----:B-12---:R-:W-:Y:S06]  /*0260*/  BRA.U !UP0, `(.L_x_935) ;  /* 0x0000000108247547 */ /* 0x006fec000b800000 */
[----:B------:R-:W0:Y:S01]  /*0270*/  LDC R6, c[0x0][0x444] ;  /* 0x00011100ff067b82 */ /* 0x000e220000000800 */
[----:B------:R-:W-:-:S07]  /*0280*/  ISETP.NE.AND P0, PT, R12, -0x1, PT ;  /* 0xffffffff0c00780c */ /* 0x000fce0003f05270 */
[----:B------:R-:W1:Y:S08]  /*0290*/  LDC R24, c[0x0][0x430] ;  /* 0x00010c00ff187b82 */ /* 0x000e700000000800 */
[----:B------:R-:W1:Y:S01]  /*02a0*/  LDC R7, c[0x0][0x454] ;  /* 0x00011500ff077b82 */ /* 0x000e620000000800 */
[----:B0-----:R-:W-:-:S05]  /*02b0*/  @!P0 IMAD R12, R5, R6, RZ ;  /* 0x00000006050c8224 */ /* 0x001fca00078e02ff */
[----:B------:R-:W-:Y:S02]  /*02c0*/  LEA R5, R5, R12, 0x7 ;  /* 0x0000000c05057211 */ /* 0x000fe400078e38ff */
[----:B-1----:R-:W-:-:S05]  /*02d0*/  LEA R24, R24, R7, 0x7 ;  /* 0x0000000718187211 */ /* 0x002fca00078e38ff */
[----:B------:R-:W-:Y:S01]  /*02e0*/  IMAD R24, R24, UR5, R5 ;  /* 0x0000000518187c24 */ /* 0x000fe2000f8e0205 */
[----:B------:R-:W-:Y:S06]  /*02f0*/  BRA `(.L_x_936) ;  /* 0x0000000000107947 */ /* 0x000fec0003800000 */
.L_x_935:
[----:B------:R-:W0:Y:S08]  /*0300*/  LDC R6, c[0x0][0x3e0] ;  /* 0x0000f800ff067b82 */ /* 0x000e300000000800 */
[----:B------:R-:W1:Y:S01]  /*0310*/  LDC R24, c[0x0][0x444] ;  /* 0x00011100ff187b82 */ /* 0x000e620000000800 */
[----:B0-----:R-:W-:-:S04]  /*0320*/  IMAD R5, R5, R6, UR5 ;  /* 0x0000000505057e24 */ /* 0x001fc8000f8e0206 */
[----:B-1----:R-:W-:-:S07]  /*0330*/  IMAD R24, R5, R24, RZ ;  /* 0x0000001805187224 */ /* 0x002fce00078e02ff */
.L_x_936:
[----:B------:R-:W0:Y:S01]  /*0340*/  LDCU UR8, c[0x0][0x440] ;  /* 0x00008800ff0877ac */ /* 0x000e220008000800 */
[----:B------:R-:W1:Y:S01]  /*0350*/  LDC.64 R26, c[0x0][0x590] ;  /* 0x00016400ff1a7b82 */ /* 0x000e620000000a00 */
[----:B------:R-:W-:Y:S01]  /*0360*/  SHF.L.U32 R6, R0, 0x3, RZ ;  /* 0x0000000300067819 */ /* 0x000fe200000006ff */
[----:B------:R-:W-:Y:S01]  /*0370*/  HFMA2 R7, -RZ, RZ, 0, 0 ;  /* 0x00000000ff077431 */ /* 0x000fe200000001ff */
[----:B------:R-:W-:Y:S02]  /*0380*/  SHF.R.U32.HI R19, RZ, 0x2, R0 ;  /* 0x00000002ff137819 */ /* 0x000fe40000011600 */
[----:B------:R-:W-:Y:S02]  /*0390*/  LOP3.LUT R6, R6, 0x18, RZ, 0xc0, !PT ;  /* 0x0000001806067812 */ /* 0x000fe400078ec0ff */
[----:B------:R-:W-:Y:S01]  /*03a0*/  IADD3 R11, PT, PT, R4, -UR4, RZ ;  /* 0x80000004040b7c10 */ /* 0x000fe2000fffe0ff */
[----:B------:R-:W2:Y:S01]  /*03b0*/  LDC.64 R8, c[0x0][0x598] ;  /* 0x00016600ff087b82 */ /* 0x000ea20000000a00 */
[----:B------:R-:W-:-:S02]  /*03c0*/  IADD3 R4, PT, PT, R19, 0x40, RZ ;  /* 0x0000004013047810 */ /* 0x000fc40007ffe0ff */
[----:B0-----:R-:W-:Y:S01]  /*03d0*/  ISETP.GE.AND P0, PT, R6, UR8, PT ;  /* 0x0000000806007c0c */ /* 0x001fe2000bf06270 */
[----:B------:R-:W0:Y:S03]  /*03e0*/  LDCU.64 UR8, c[0x0][0x5e8] ;  /* 0x0000bd00ff0877ac */ /* 0x000e260008000a00 */
[-C--:B------:R-:W-:Y:S02]  /*03f0*/  ISETP.GE.OR P1, PT, R4, R11.reuse, P0 ;  /* 0x0000000b0400720c */ /* 0x080fe40000726670 */
[----:B------:R-:W3:Y:S01]  /*0400*/  LDC.64 R4, c[0x0][0x408] ;  /* 0x00010200ff047b82 */ /* 0x000ee20000000a00 */
[----:B-1----:R-:W-:Y:S01]  /*0410*/  IMAD.WIDE.U32 R12, R26, UR4, R6 ;  /* 0x000000041a0c7c25 */ /* 0x002fe2000f8e0006 */
[----:B------:R-:W-:-:S03]  /*0420*/  ISETP.GE.OR P0, PT, R19, R11, P0 ;  /* 0x0000000b1300720c */ /* 0x000fc60000706670 */
[----:B------:R-:W-:Y:S01]  /*0430*/  IMAD R16, R27, UR4, R13 ;  /* 0x000000041b107c24 */ /* 0x000fe2000f8e020d */
[----:B------:R-:W-:Y:S02]  /*0440*/  IADD3 R10, P2, PT, R10, R12, RZ ;  /* 0x0000000c0a0a7210 */ /* 0x000fe40007f5e0ff */
[----:B------:R-:W1:Y:S02]  /*0450*/  LDC.64 R12, c[0x0][0x410] ;  /* 0x00010400ff0c7b82 */ /* 0x000e640000000a00 */
[----:B------:R-:W-:Y:S02]  /*0460*/  IADD3.X R11, PT, PT, R3, R16, RZ, P2, !PT ;  /* 0x00000010030b7210 */ /* 0x000fe400017fe4ff */
[----:B------:R-:W-:Y:S01]  /*0470*/  @!P1 IADD3 R3, P2, PT, R19, 0x40, RZ ;  /* 0x0000004013039810 */ /* 0x000fe20007f5e0ff */
[----:B--2---:R-:W-:-:S03]  /*0480*/  IMAD.WIDE.U32 R10, R8, UR5, R10 ;  /* 0x00000005080a7c25 */ /* 0x004fc6000f8e000a */
[----:B------:R-:W2:Y:S01]  /*0490*/  @!P0 LDC.64 R16, c[0x0][0x550] ;  /* 0x00015400ff108b82 */ /* 0x000ea20000000a00 */
[----:B------:R-:W-:Y:S01]  /*04a0*/  @!P1 IADD3.X R15, PT, PT, RZ, RZ, RZ, P2, !PT ;  /* 0x000000ffff0f9210 */ /* 0x000fe200017fe4ff */
[----:B------:R-:W-:Y:S01]  /*04b0*/  IMAD R9, R9, UR5, R11 ;  /* 0x0000000509097c24 */ /* 0x000fe2000f8e020b */
[----:B------:R-:W-:-:S03]  /*04c0*/  @!P0 MOV R8, R10 ;  /* 0x0000000a00088202 */ /* 0x000fc60000000f00 */
[----:B------:R-:W-:Y:S02]  /*04d0*/  @!P1 IMAD R18, R15, R26, RZ ;  /* 0x0000001a0f129224 */ /* 0x000fe400078e02ff */
[----:B---3--:R-:W-:Y:S01]  /*04e0*/  IMAD.WIDE.U32 R6, R4, UR4, R6 ;  /* 0x0000000404067c25 */ /* 0x008fe2000f8e0006 */
[----:B------:R-:W-:Y:S01]  /*04f0*/  @!P1 MOV R11, R9 ;  /* 0x00000009000b9202 */ /* 0x000fe20000000f00 */
[----:B------:R-:W3:Y:S02]  /*0500*/  @!P1 LDC.64 R22, c[0x0][0x3f0] ;  /* 0x0000fc00ff169b82 */ /* 0x000ee40000000a00 */
[----:B------:R-:W-:Y:S01]  /*0510*/  IMAD R7, R5, UR4, R7 ;  /* 0x0000000405077c24 */ /* 0x000fe2000f8e0207 */
[----:B------:R-:W-:Y:S01]  /*0520*/  IADD3 R6, P2, PT, R14, R6, RZ ;  /* 0x000000060e067210 */ /* 0x000fe20007f5e0ff */
[C---:B------:R-:W-:Y:S02]  /*0530*/  @!P1 IMAD R15, R3.reuse, R27, R18 ;  /* 0x0000001b030f9224 */ /* 0x040fe400078e0212 */
[-C--:B------:R-:W-:Y:S01]  /*0540*/  @!P1 IMAD.WIDE.U32 R10, R3, R26.reuse, R10 ;  /* 0x0000001a030a9225 */ /* 0x080fe200078e000a */
[----:B------:R-:W-:Y:S01]  /*0550*/  IADD3.X R7, PT, PT, R2, R7, RZ, P2, !PT ;  /* 0x0000000702077210 */ /* 0x000fe200017fe4ff */
[----:B------:R-:W4:Y:S01]  /*0560*/  @!P0 LDC.64 R20, c[0x0][0x3f0] ;  /* 0x0000fc00ff148b82 */ /* 0x000f220000000a00 */
[C---:B------:R-:W-:Y:S01]  /*0570*/  @!P1 IADD3 R14, P2, PT, R19.reuse, 0x40, RZ ;  /* 0x00000040130e9810 */ /* 0x040fe20007f5e0ff */
[----:B------:R-:W-:Y:S01]  /*0580*/  @!P0 IMAD.WIDE.U32 R8, R19, R26, R8 ;  /* 0x0000001a13088225 */ /* 0x000fe200078e0008 */
[----:B------:R-:W-:-:S02]  /*0590*/  @!P1 IADD3 R15, PT, PT, R11, R15, RZ ;  /* 0x0000000f0b0f9210 */ /* 0x000fc40007ffe0ff */
[----:B------:R-:W-:Y:S01]  /*05a0*/  @!P1 IADD3.X R25, PT, PT, RZ, RZ, RZ, P2, !PT ;  /* 0x000000ffff199210 */ /* 0x000fe200017fe4ff */
[----:B-1----:R-:W-:Y:S01]  /*05b0*/  IMAD.WIDE.U32 R6, R12, UR5, R6 ;  /* 0x000000050c067c25 */ /* 0x002fe2000f8e0006 */
[C---:B--2---:R-:W-:Y:S01]  /*05c0*/  @!P0 LEA R16, P2, R8.reuse, R16, 0x1 ;  /* 0x0000001008108211 */ /* 0x044fe200078408ff */
[----:B------:R-:W1:Y:S02]  /*05d0*/  @!P1 LDC.64 R2, c[0x0][0x550] ;  /* 0x00015400ff029b82 */ /* 0x000e640000000a00 */
[----:B------:R-:W-:Y:S02]  /*05e0*/  @!P0 IMAD R27, R19, R27, R9 ;  /* 0x0000001b131b8224 */ /* 0x000fe400078e0209 */
[----:B------:R-:W-:Y:S01]  /*05f0*/  IMAD R7, R13, UR5, R7 ;  /* 0x000000050d077c24 */ /* 0x000fe2000f8e0207 */
[----:B------:R-:W2:Y:S01]  /*0600*/  LDCU UR5, c[0x0][0x4f4] ;  /* 0x00009e80ff0577ac */ /* 0x000ea20008000800 */
[-C--:B------:R-:W-:Y:S01]  /*0610*/  @!P1 IMAD R25, R25, R4.reuse, RZ ;  /* 0x0000000419199224 */ /* 0x080fe200078e02ff */
[----:B------:R-:W-:Y:S01]  /*0620*/  @!P0 LEA.HI.X R17, R8, R17, R27, 0x1, P2 ;  /* 0x0000001108118211 */ /* 0x000fe200010f0c1b */
[----:B------:R-:W-:-:S04]  /*0630*/  @!P0 IMAD.WIDE.U32 R12, R19, R4, R6 ;  /* 0x00000004130c8225 */ /* 0x000fc800078e0006 */
[C---:B------:R-:W-:Y:S02]  /*0640*/  @!P1 IMAD R25, R14.reuse, R5, R25 ;  /* 0x000000050e199224 */ /* 0x040fe400078e0219 */
[----:B------:R-:W-:-:S04]  /*0650*/  @!P1 IMAD.WIDE.U32 R8, R14, R4, R6 ;  /* 0x000000040e089225 */ /* 0x000fc800078e0006 */
[----:B------:R-:W-:Y:S01]  /*0660*/  HFMA2 R6, -RZ, RZ, 0, 0 ;  /* 0x00000000ff067431 */ /* 0x000fe200000001ff */
[----:B------:R-:W-:Y:S01]  /*0670*/  MOV R7, RZ ;  /* 0x000000ff00077202 */ /* 0x000fe20000000f00 */
[----:B------:R-:W-:Y:S01]  /*0680*/  @!P0 IMAD R19, R19, R5, R13 ;  /* 0x0000000513138224 */ /* 0x000fe200078e020d */
[----:B------:R-:W-:Y:S02]  /*0690*/  CS2R R4, SRZ ;  /* 0x0000000000047805 */ /* 0x000fe4000001ff00 */
[----:B------:R-:W-:Y:S02]  /*06a0*/  @!P1 IADD3 R25, PT, PT, R9, R25, RZ ;  /* 0x0000001909199210 */ /* 0x000fe40007ffe0ff */
[----:B---3--:R-:W-:Y:S02]  /*06b0*/  @!P1 LEA R22, P4, R8, R22, 0x1 ;  /* 0x0000001608169211 */ /* 0x008fe400078808ff */
[----:B-1----:R-:W-:Y:S01]  /*06c0*/  @!P1 LEA R2, P2, R10, R2, 0x1 ;  /* 0x000000020a029211 */ /* 0x002fe200078408ff */
[----:B------:R1:W3:Y:S01]  /*06d0*/  @!P0 LDG.E.128 R4, desc[UR6][R16.64] ;  /* 0x0000000610048981 */ /* 0x0002e2000c1e1d00 */
[----:B----4-:R-:W-:-:S02]  /*06e0*/  @!P0 LEA R20, P3, R12, R20, 0x1 ;  /* 0x000000140c148211 */ /* 0x010fc400078608ff */
[----:B------:R-:W-:Y:S02]  /*06f0*/  @!P1 LEA.HI.X R3, R10, R3, R15, 0x1, P2 ;  /* 0x000000030a039211 */ /* 0x000fe400010f0c0f */
[----:B------:R-:W-:Y:S02]  /*0700*/  CS2R R10, SRZ ;  /* 0x00000000000a7805 */ /* 0x000fe4000001ff00 */
[----:B------:R-:W-:Y:S02]  /*0710*/  @!P1 LEA.HI.X R23, R8, R23, R25, 0x1, P4 ;  /* 0x0000001708179211 */ /* 0x000fe400020f0c19 */
[----:B------:R-:W-:Y:S02]  /*0720*/  CS2R R8, SRZ ;  /* 0x0000000000087805 */ /* 0x000fe4000001ff00 */
[----:B------:R-:W-:Y:S02]  /*0730*/  @!P0 LEA.HI.X R21, R12, R21, R19, 0x1, P3 ;  /* 0x000000150c158211 */ /* 0x000fe400018f0c13 */
[----:B------:R-:W-:-:S02]  /*0740*/  CS2R R14, SRZ ;  /* 0x00000000000e7805 */ /* 0x000fc4000001ff00 */
[----:B------:R-:W-:Y:S02]  /*0750*/  CS2R R12, SRZ ;  /* 0x00000000000c7805 */ /* 0x000fe4000001ff00 */
[----:B------:R-:W-:Y:S02]  /*0760*/  CS2R R18, SRZ ;  /* 0x0000000000127805 */ /* 0x000fe4000001ff00 */
[----:B-1----:R-:W-:Y:S01]  /*0770*/  CS2R R16, SRZ ;  /* 0x0000000000107805 */ /* 0x002fe2000001ff00 */
[----:B------:R-:W4:Y:S04]  /*0780*/  @!P0 LDG.E.128 R8, desc[UR6][R20.64] ;  /* 0x0000000614088981 */ /* 0x000f28000c1e1d00 */
[----:B------:R-:W5:Y:S04]  /*0790*/  @!P1 LDG.E.128 R12, desc[UR6][R2.64] ;  /* 0x00000006020c9981 */ /* 0x000f68000c1e1d00 */
[----:B------:R-:W2:Y:S01]  /*07a0*/  @!P1 LDG.E.128 R16, desc[UR6][R22.64] ;  /* 0x0000000616109981 */ /* 0x000ea2000c1e1d00 */
[----:B------:R-:W-:-:S02]  /*07b0*/  IADD3 R24, PT, PT, R24, UR4, RZ ;  /* 0x0000000418187c10 */ /* 0x000fc4000fffe0ff */
[----:B------:R-:W-:Y:S01]  /*07c0*/  LOP3.LUT P0, RZ, R0, 0x3, RZ, 0xc0, !PT ;  /* 0x0000000300ff7812 */ /* 0x000fe2000780c0ff */
[--C-:B---3--:R-:W-:Y:S02]  /*07d0*/  HADD2.F32 R25, -RZ, R4.reuse.H1_H1 ;  /* 0x30000004ff197230 */ /* 0x108fe40000004100 */
[----:B------:R-:W-:Y:S02]  /*07e0*/  HADD2.F32 R28, -RZ, R4.H0_H0 ;  /* 0x20000004ff1c7230 */ /* 0x000fe40000004100 */
[----:B----4-:R-:W-:Y:S02]  /*07f0*/  HADD2.F32 R26, -RZ, R8.H1_H1 ;  /* 0x30000008ff1a7230 */ /* 0x010fe40000004100 */
[----:B-----5:R-:W-:Y:S02]  /*0800*/  HADD2.F32 R27, -RZ, R12.H1_H1 ;  /* 0x3000000cff1b7230 */ /* 0x020fe40000004100 */
[----:B--2---:R-:W-:Y:S02]  /*0810*/  HADD2.F32 R29, -RZ, R16.H1_H1 ;  /* 0x30000010ff1d7230 */ /* 0x004fe40000004100 */
[----:B------:R-:W-:Y:S01]  /*0820*/  FMUL.FTZ R25, R25, R26 ;  /* 0x0000001a19197220 */ /* 0x000fe20000410000 */
[----:B------:R-:W-:-:S02]  /*0830*/  HADD2.F32 R21, -RZ, R12.H0_H0 ;  /* 0x2000000cff157230 */ /* 0x000fc40000004100 */
[----:B------:R-:W-:Y:S02]  /*0840*/  HADD2.F32 R16, -RZ, R16.H0_H0 ;  /* 0x20000010ff107230 */ /* 0x000fe40000004100 */
[----:B------:R-:W-:Y:S01]  /*0850*/  FMUL.FTZ R26, R27, R29 ;  /* 0x0000001d1b1a7220 */ /* 0x000fe20000410000 */
[----:B------:R-:W-:Y:S02]  /*0860*/  HADD2.F32 R8, -RZ, R8.H0_H0 ;  /* 0x20000008ff087230 */ /* 0x000fe40000004100 */
[----:B------:R-:W-:Y:S02]  /*0870*/  HADD2.F32 R4, -RZ, R5.H0_H0 ;  /* 0x20000005ff047230 */ /* 0x000fe40000004100 */
[----:B------:R-:W-:Y:S01]  /*0880*/  FFMA.FTZ R26, R21, R16, R26 ;  /* 0x00000010151a7223 */ /* 0x000fe2000001001a */
[----:B------:R-:W-:Y:S02]  /*0890*/  HADD2.F32 R16, -RZ, R9.H0_H0 ;  /* 0x20000009ff107230 */ /* 0x000fe40000004100 */
[----:B------:R-:W-:Y:S01]  /*08a0*/  FFMA.FTZ R25, R28, R8, R25 ;  /* 0x000000081c197223 */ /* 0x000fe20000010019 */
[----:B------:R-:W-:-:S02]  /*08b0*/  HADD2.F32 R23, -RZ, R13.H0_H0 ;  /* 0x2000000dff177230 */ /* 0x000fc40000004100 */
[----:B------:R-:W-:Y:S02]  /*08c0*/  HADD2.F32 R20, -RZ, R17.H0_H0 ;  /* 0x20000011ff147230 */ /* 0x000fe40000004100 */
[----:B------:R-:W-:Y:S01]  /*08d0*/  FFMA.FTZ R4, R4, R16, R25 ;  /* 0x0000001004047223 */ /* 0x000fe20000010019 */
[----:B------:R-:W-:Y:S02]  /*08e0*/  HADD2.F32 R5, -RZ, R5.H1_H1 ;  /* 0x30000005ff057230 */ /* 0x000fe40000004100 */
[----:B------:R-:W-:Y:S02]  /*08f0*/  HADD2.F32 R12, -RZ, R9.H1_H1 ;  /* 0x30000009ff0c7230 */ /* 0x000fe40000004100 */
[----:B------:R-:W-:Y:S01]  /*0900*/  FFMA.FTZ R26, R23, R20, R26 ;  /* 0x00000014171a7223 */ /* 0x000fe2000001001a */
[----:B------:R-:W-:Y:S02]  /*0910*/  HADD2.F32 R13, -RZ, R13.H1_H1 ;  /* 0x3000000dff0d7230 */ /* 0x000fe40000004100 */
[----:B------:R-:W-:-:S02]  /*0920*/  HADD2.F32 R17, -RZ, R17.H1_H1 ;  /* 0x30000011ff117230 */ /* 0x000fc40000004100 */
[----:B------:R-:W-:Y:S01]  /*0930*/  FFMA.FTZ R5, R5, R12, R4 ;  /* 0x0000000c05057223 */ /* 0x000fe20000010004 */
[----:B------:R-:W-:Y:S02]  /*0940*/  HADD2.F32 R2, -RZ, R6.H0_H0 ;  /* 0x20000006ff027230 */ /* 0x000fe40000004100 */
[--C-:B------:R-:W-:Y:S02]  /*0950*/  HADD2.F32 R21, -RZ, R10.reuse.H0_H0 ;  /* 0x2000000aff157230 */ /* 0x100fe40000004100 */
[----:B------:R-:W-:Y:S02]  /*0960*/  HADD2.F32 R9, -RZ, R10.H1_H1 ;  /* 0x3000000aff097230 */ /* 0x000fe40000004100 */
[--C-:B------:R-:W-:Y:S02]  /*0970*/  HADD2.F32 R10, -RZ, R11.reuse.H0_H0 ;  /* 0x2000000bff0a7230 */ /* 0x100fe40000004100 */
[----:B------:R-:W-:Y:S02]  /*0980*/  HADD2.F32 R8, -RZ, R11.H1_H1 ;  /* 0x3000000bff087230 */ /* 0x000fe40000004100 */
        /* <DEDUP_REMOVED lines=8> */
[----:B------:R-:W-:Y:S01]  /*0a10*/  FFMA.FTZ R6, R6, R9, R5 ;  /* 0x0000000906067223 */ /* 0x000fe20000010005 */
[----:B------:R-:W-:-:S02]  /*0a20*/  HADD2.F32 R3, -RZ, R7.H0_H0 ;  /* 0x20000007ff037230 */ /* 0x000fc40000004100 */
[----:B------:R-:W-:Y:S02]  /*0a30*/  HADD2.F32 R5, -RZ, R15.H0_H0 ;  /* 0x2000000fff057230 */ /* 0x000fe40000004100 */
[----:B------:R-:W-:Y:S01]  /*0a40*/  FFMA.FTZ R26, R13, R18, R26 ;  /* 0x000000120d1a7223 */ /* 0x000fe2000001001a */
[----:B------:R-:W-:Y:S02]  /*0a50*/  HADD2.F32 R2, -RZ, R19.H0_H0 ;  /* 0x20000013ff027230 */ /* 0x000fe40000004100 */
[----:B------:R-:W-:Y:S01]  /*0a60*/  FFMA.FTZ R6, R3, R10, R6 ;  /* 0x0000000a03067223 */ /* 0x000fe20000010006 */
[----:B------:R-:W-:Y:S02]  /*0a70*/  HADD2.F32 R7, -RZ, R7.H1_H1 ;  /* 0x30000007ff077230 */ /* 0x000fe40000004100 */
[----:B------:R-:W-:Y:S02]  /*0a80*/  HADD2.F32 R15, -RZ, R15.H1_H1 ;  /* 0x3000000fff0f7230 */ /* 0x000fe40000004100 */
[----:B------:R-:W-:Y:S01]  /*0a90*/  FFMA.FTZ R26, R5, R2, R26 ;  /* 0x00000002051a7223 */ /* 0x000fe2000001001a */
[----:B------:R-:W-:-:S02]  /*0aa0*/  HADD2.F32 R19, -RZ, R19.H1_H1 ;  /* 0x30000013ff137230 */ /* 0x000fc40000004100 */
[----:B------:R-:W-:-:S03]  /*0ab0*/  FFMA.FTZ R6, R7, R8, R6 ;  /* 0x0000000807067223 */ /* 0x000fc60000010006 */
[----:B------:R-:W-:Y:S02]  /*0ac0*/  FFMA.FTZ R26, R15, R19, R26 ;  /* 0x000000130f1a7223 */ /* 0x000fe4000001001a */
[----:B------:R-:W1:Y:S04]  /*0ad0*/  SHFL.BFLY PT, R3, R6, 0x2, 0x1f ;  /* 0x0c401f0006037f89 */ /* 0x000e6800000e0000 */
[----:B------:R-:W2:Y:S01]  /*0ae0*/  SHFL.BFLY PT, R5, R26, 0x2, 0x1f ;  /* 0x0c401f001a057f89 */ /* 0x000ea200000e0000 */
[----:B------:R-:W3:Y:S01]  /*0af0*/  S2R R2, SR_TID.X ;  /* 0x0000000000027919 */ /* 0x000ee20000002100 */
[----:B-1----:R-:W-:Y:S01]  /*0b00*/  FADD.FTZ R4, R6, R3 ;  /* 0x0000000306047221 */ /* 0x002fe20000010000 */
[----:B--2---:R-:W-:-:S04]  /*0b10*/  FADD.FTZ R5, R26, R5 ;  /* 0x000000051a057221 */ /* 0x004fc80000010000 */
[----:B------:R-:W1:Y:S04]  /*0b20*/  SHFL.BFLY PT, R3, R4, 0x1, 0x1f ;  /* 0x0c201f0004037f89 */ /* 0x000e6800000e0000 */
[----:B------:R-:W2:Y:S01]  /*0b30*/  SHFL.BFLY PT, R8, R5, 0x1, 0x1f ;  /* 0x0c201f0005087f89 */ /* 0x000ea200000e0000 */
[----:B---3--:R-:W-:Y:S02]  /*0b40*/  SHF.R.U32.HI R7, RZ, 0x2, R2 ;  /* 0x00000002ff077819 */ /* 0x008fe40000011602 */
[----:B------:R-:W-:Y:S02]  /*0b50*/  LOP3.LUT R6, R2, 0x3, RZ, 0xc0, !PT ;  /* 0x0000000302067812 */ /* 0x000fe400078ec0ff */
[----:B------:R-:W-:-:S04]  /*0b60*/  IADD3 R0, P1, PT, R24, R7, RZ ;  /* 0x0000000718007210 */ /* 0x000fc80007f3e0ff */
[----:B------:R-:W-:Y:S02]  /*0b70*/  LEA.HI.X.SX32 R7, R24, RZ, 0x1, P1 ;  /* 0x000000ff18077211 */ /* 0x000fe400008f0eff */
[----:B------:R-:W-:Y:S02]  /*0b80*/  ISETP.NE.AND P1, PT, R6, RZ, PT ;  /* 0x000000ff0600720c */ /* 0x000fe40003f25270 */
[----:B0-----:R-:W-:Y:S01]  /*0b90*/  LEA R2, P2, R0, UR8, 0x2 ;  /* 0x0000000800027c11 */ /* 0x001fe2000f8410ff */
[----:B-1----:R-:W-:-:S03]  /*0ba0*/  FADD.FTZ R4, R4, R3 ;  /* 0x0000000304047221 */ /* 0x002fc60000010000 */
[----:B------:R-:W-:Y:S01]  /*0bb0*/  LEA.HI.X R3, R0, UR9, R7, 0x2, P2 ;  /* 0x0000000900037c11 */ /* 0x000fe200090f1407 */
[----:B--2---:R-:W-:Y:S01]  /*0bc0*/  FADD.FTZ R8, R5, R8 ;  /* 0x0000000805087221 */ /* 0x004fe20000010000 */
[----:B------:R-:W-:-:S03]  /*0bd0*/  @!P0 FMUL.FTZ R5, R4, UR5 ;  /* 0x0000000504058c20 */ /* 0x000fc60008410000 */
[----:B------:R-:W-:Y:S02]  /*0be0*/  FMUL.FTZ R7, R8, UR5 ;  /* 0x0000000508077c20 */ /* 0x000fe40008410000 */
[----:B------:R0:W-:Y:S01]  /*0bf0*/  @!P0 STG.E desc[UR6][R2.64], R5 ;  /* 0x0000000502008986 */ /* 0x0001e2000c101906 */
[----:B------:R-:W-:Y:S05]  /*0c00*/  @P1 EXIT ;  /* 0x000000000000194d */ /* 0x000fea0003800000 */
[----:B------:R-:W-:Y:S01]  /*0c10*/  STG.E desc[UR6][R2.64+0x100], R7 ;  /* 0x0001000702007986 */ /* 0x000fe2000c101906 */
[----:B------:R-:W-:Y:S05]  /*0c20*/  EXIT ;  /* 0x000000000000794d */ /* 0x000fea0003800000 */
.L_x_937:
        /* <DEDUP_REMOVED lines=13> */
.L_x_1599:


//--------------------- .text._ZN5flash25flash_bwd_dot_do_o_kernelILb1E23Flash_bwd_kernel_traitsILi32ELi128ELi128ELi8ELi4ELi4ELi4ELb1ELb0EN7cutlass6half_tE19Flash_kernel_traitsILi32ELi128ELi128ELi8ES3_EEEEvNS_16Flash_bwd_paramsE --------------------------
	.section	.text._ZN5flash25flash_bwd_dot_do_o_kernelILb1E23Flash_bwd_kernel_traitsILi32ELi128ELi128ELi8ELi4ELi4ELi4ELb1ELb0EN7cutlass6half_tE19Flash_kernel_traitsILi32ELi128ELi128ELi8ES3_EEEEvNS_16Flash_bwd_paramsE,"ax",@progbits
	.align	128
        .global         _ZN5flash25flash_bwd_dot_do_o_kernelILb1E23Flash_bwd_kernel_traitsILi32ELi128ELi128ELi8ELi4ELi4ELi4ELb1ELb0EN7cutlass6half_tE19Flash_kernel_traitsILi32ELi128ELi128ELi8ES3_EEEEvNS_16Flash_bwd_paramsE
        .type           _ZN5flash25flash_bwd_dot_do_o_kernelILb1E23Flash_bwd_kernel_traitsILi32ELi128ELi128ELi8ELi4ELi4ELi4ELb1ELb0EN7cutlass6half_tE19Flash_kernel_traitsILi32ELi128ELi128ELi8ES3_EEEEvNS_16Flash_bwd_paramsE,@function
        .size           _ZN5flash25flash_bwd_dot_do_o_kernelILb1E23Flash_bwd_kernel_traitsILi32ELi128ELi128ELi8ELi4ELi4ELi4ELb1ELb0EN7cutlass6half_tE19Flash_kernel_traitsILi32ELi128ELi128ELi8ES3_EEEEvNS_16Flash_bwd_paramsE,(.L_x_1600 - _ZN5flash25flash_bwd_dot_do_o_kernelILb1E23Flash_bwd_kernel_traitsILi32ELi128ELi128ELi8ELi4ELi4ELi4ELb1ELb0EN7cutlass6half_tE19Flash_kernel_traitsILi32ELi128ELi128ELi8ES3_EEEEvNS_16Flash_bwd_paramsE)
        .other          _ZN5flash25flash_bwd_dot_do_o_kernelILb1E23Flash_bwd_kernel_traitsILi32ELi128ELi128ELi8ELi4ELi4ELi4ELb1ELb0EN7cutlass6half_tE19Flash_kernel_traitsILi32ELi128ELi128ELi8ES3_EEEEvNS_16Flash_bwd_paramsE,@"STO_CUDA_ENTRY STV_DEFAULT"
_ZN5flash25flash_bwd_dot_do_o_kernelILb1E23Flash_bwd_kernel_traitsILi32ELi128ELi128ELi8ELi4ELi4ELi4ELb1ELb0EN7cutlass6half_tE19Flash_kernel_traitsILi32ELi128ELi128ELi8ES3_EEEEvNS_16Flash_bwd_paramsE:
.text._ZN5flash25flash_bwd_dot_do_o_kernelILb1E23Flash_bwd_kernel_traitsILi32ELi128ELi128ELi8ELi4ELi4ELi4ELb1ELb0EN7cutlass6half_tE19Flash_kernel_traitsILi32ELi128ELi128ELi8ES3_EEEEvNS_16Flash_bwd_paramsE:
[----:B------:R-:W-:Y:S08]  /*0000*/  LDC R1, c[0x0][0x37c] ;  /* 0x0000df00ff017b82 */ /* 0x000ff00000000800 */
[----:B------:R-:W0:Y:S01]  /*0010*/  LDC.64 R4, c[0x0][0x460] ;  /* 0x00011800ff047b82 */ /* 0x000e220000000a00 */
[----:B------:R-:W1:Y:S01]  /*0020*/  S2R R7, SR_CTAID.Y ;  /* 0x0000000000077919 */ /* 0x000e620000002600 */
[----:B------:R-:W2:Y:S01]  /*0030*/  LDCU.64 UR4, c[0x0][0x358] ;  /* 0x00006b00ff0477ac */ /* 0x000ea20008000a00 */
[----:B------:R-:W-:-:S05]  /*0040*/  MOV R25, 0xffffffff ;  /* 0xffffffff00197802 */ /* 0x000fca0000000f00 */
[----:B------:R-:W1:Y:S01]  /*0050*/  LDC.64 R2, c[0x0][0x460] ;  /* 0x00011800ff027b82 */ /* 0x000e620000000a00 */
[C---:B0-----:R-:W-:Y:S02]  /*0060*/  ISETP.NE.U32.AND P0, PT, R4.reuse, RZ, PT ;  /* 0x000000ff0400720c */ /* 0x041fe40003f05070 */
[----:B------:R-:W-:Y:S02]  /*0070*/  ISETP.NE.U32.AND P1, PT, R4, RZ, PT ;  /* 0x000000ff0400720c */ /* 0x000fe40003f25070 */
[C---:B------:R-:W-:Y:S02]  /*0080*/  ISETP.NE.AND.EX P0, PT, R5.reuse, RZ, PT, P0 ;  /* 0x000000ff0500720c */ /* 0x040fe40003f05300 */
[----:B------:R-:W-:Y:S01]  /*0090*/  ISETP.NE.AND.EX P1, PT, R5, RZ, PT, P1 ;  /* 0x000000ff0500720c */ /* 0x000fe20003f25310 */
[----:B-1----:R-:W-:-:S10]  /*00a0*/  IMAD.WIDE.U32 R2, R7, 0x4, R2 ;  /* 0x0000000407027825 */ /* 0x002fd400078e0002 */
[----:B--2---:R-:W2:Y:S04]  /*00b0*/  @P0 LDG.E R25, desc[UR4][R2.64] ;  /* 0x0000000402190981 */ /* 0x004ea8000c1e1900 */
[----:B------:R-:W2:Y:S01]  /*00c0*/  @P1 LDG.E R0, desc[UR4][R2.64+0x4] ;  /* 0x0000040402001981 */ /* 0x000ea2000c1e1900 */
[----:B------:R-:W0:Y:S01]  /*00d0*/  @!P1 LDC R6, c[0x0][0x434] ;  /* 0x00010d00ff069b82 */ /* 0x000e220000000800 */
[----:B------:R-:W1:Y:S02]  /*00e0*/  S2R R21, SR_CTAID.X ;  /* 0x0000000000157919 */ /* 0x000e640000002500 */
[----:B-1----:R-:W-:Y:S02]  /*00f0*/  SHF.L.U32 R11, R21, 0x7, RZ ;  /* 0x00000007150b7819 */ /* 0x002fe400000006ff */
[----:B--2---:R-:W-:-:S04]  /*0100*/  @P1 IADD3 R6, PT, PT, R0, -R25, RZ ;  /* 0x8000001900061210 */ /* 0x004fc80007ffe0ff */
[----:B0-----:R-:W-:-:S13]  /*0110*/  ISETP.GT.AND P1, PT, R6, R11, PT ;  /* 0x0000000b0600720c */ /* 0x001fda0003f24270 */
[----:B------:R-:W-:Y:S05]  /*0120*/  @!P1 EXIT ;  /* 0x000000000000994d */ /* 0x000fea0003800000 */
[----:B------:R-:W-:Y:S01]  /*0130*/  ISETP.NE.AND P1, PT, R25, -0x1, PT ;  /* 0xffffffff1900780c */ /* 0x000fe20003f25270 */
[----:B------:R-:W0:Y:S01]  /*0140*/  LDC R3, c[0x0][0x3e0] ;  /* 0x0000f800ff037b82 */ /* 0x000e220000000800 */
[----:B------:R-:W0:Y:S01]  /*0150*/  LDCU UR7, c[0x0][0x44c] ;  /* 0x00008980ff0777ac */ /* 0x000e220008000800 */
[----:B------:R-:W1:Y:S10]  /*0160*/  S2R R20, SR_CTAID.Z ;  /* 0x0000000000147919 */ /* 0x000e740000002700 */
[----:B------:R-:W2:Y:S08]  /*0170*/  @!P1 LDC.64 R8, c[0x0][0x588] ;  /* 0x00016200ff089b82 */ /* 0x000eb00000000a00 */
[----:B------:R-:W3:Y:S08]  /*0180*/  @!P1 LDC.64 R18, c[0x0][0x400] ;  /* 0x00010000ff129b82 */ /* 0x000ef00000000a00 */
[----:B------:R-:W4:Y:S08]  /*0190*/  @P1 LDC.64 R4, c[0x0][0x590] ;  /* 0x00016400ff041b82 */ /* 0x000f300000000a00 */
[----:B------:R-:W5:Y:S01]  /*01a0*/  @P1 LDC.64 R12, c[0x0][0x408] ;  /* 0x00010200ff0c1b82 */ /* 0x000f620000000a00 */
[----:B--2---:R-:W-:-:S04]  /*01b0*/  @!P1 IMAD.WIDE.U32 R16, R7, R8, RZ ;  /* 0x0000000807109225 */ /* 0x004fc800078e00ff */
[C---:B------:R-:W-:Y:S01]  /*01c0*/  @!P1 IMAD R8, R7.reuse, R9, R17 ;  /* 0x0000000907089224 */ /* 0x040fe200078e0211 */
[----:B------:R-:W-:Y:S01]  /*01d0*/  @!P1 MOV R9, R16 ;  /* 0x0000001000099202 */ /* 0x000fe20000000f00 */
[----:B---3--:R-:W-:-:S04]  /*01e0*/  @!P1 IMAD.WIDE.U32 R14, R7, R18, RZ ;  /* 0x00000012070e9225 */ /* 0x008fc800078e00ff */
[----:B------:R-:W-:Y:S02]  /*01f0*/  @!P1 IMAD R10, R7, R19, R15 ;  /* 0x00000013070a9224 */ /* 0x000fe400078e020f */
[----:B----4-:R-:W-:-:S04]  /*0200*/  @P1 IMAD.WIDE.U32 R16, R25, R4, RZ ;  /* 0x0000000419101225 */ /* 0x010fc800078e00ff */
[----:B------:R-:W-:Y:S01]  /*0210*/  @P1 IMAD R8, R25, R5, R17 ;  /* 0x0000000519081224 */ /* 0x000fe200078e0211 */
[----:B------:R-:W-:Y:S01]  /*0220*/  @P1 MOV R9, R16 ;  /* 0x0000001000091202 */ /* 0x000fe20000000f00 */
[----:B0-----:R-:W-:-:S04]  /*0230*/  IMAD.WIDE R4, R3, UR7, RZ ;  /* 0x0000000703047c25 */ /* 0x001fc8000f8e02ff */
[----:B-----5:R-:W-:-:S04]  /*0240*/  @P1 IMAD.WIDE.U32 R18, R25, R12, RZ ;  /* 0x0000000c19121225 */ /* 0x020fc800078e00ff */
[----:B------:R-:W-:Y:S01]  /*0250*/  @P1 IMAD R10, R25, R13, R19 ;  /* 0x0000000d190a1224 */ /* 0x000fe200078e0213 */
[----:B------:R-:W-:Y:S01]  /*0260*/  @P1 MOV R14, R18 ;  /* 0x00000012000e1202 */ /* 0x000fe20000000f00 */
[----:B-1----:R-:W-:Y:S06]  /*0270*/  @P1 BRA `(.L_x_938) ;  /* 0x0000000000441947 */ /* 0x002fec0003800000 */
[----:B------:R-:W0:Y:S02]  /*0280*/  LDCU UR8, c[0x0][0x444] ;  /* 0x00008880ff0877ac */ /* 0x000e240008000800 */
[----:B0-----:R-:W-:Y:S02]  /*0290*/  USHF.R.S32.HI UR6, URZ, 0x1f, UR8 ;  /* 0x0000001fff067899 */ /* 0x001fe40008011408 */
[----:B------:R-:W-:-:S04]  /*02a0*/  IMAD.WIDE.U32 R12, R7, UR8, RZ ;  /* 0x00000008070c7c25 */ /* 0x000fc8000f8e00ff */
[----:B------:R-:W-:Y:S01]  /*02b0*/  IMAD R15, R7, UR6, RZ ;  /* 0x00000006070f7c24 */ /* 0x000fe2000f8e02ff */
[----:B------:R-:W-:Y:S01]  /*02c0*/  USHF.R.S32.HI UR6, URZ, 0x1f, UR7 ;  /* 0x0000001fff067899 */ /* 0x000fe20008011407 */
[----:B------:R-:W-:-:S03]  /*02d0*/  IMAD.WIDE.U32 R16, R12, R3, RZ ;  /* 0x000000030c107225 */ /* 0x000fc600078e00ff */
[----:B------:R-:W-:Y:S02]  /*02e0*/  IADD3 R0, PT, PT, R13, R15, RZ ;  /* 0x0000000f0d007210 */ /* 0x000fe40007ffe0ff */
[----:B------:R-:W-:-:S03]  /*02f0*/  SHF.R.S32.HI R13, RZ, 0x1f, R3 ;  /* 0x0000001fff0d7819 */ /* 0x000fc60000011403 */
[----:B------:R-:W-:-:S04]  /*0300*/  IMAD R0, R0, R3, RZ ;  /* 0x0000000300007224 */ /* 0x000fc800078e02ff */
[----:B------:R-:W-:-:S05]  /*0310*/  IMAD R13, R13, R12, R0 ;  /* 0x0000000c0d0d7224 */ /* 0x000fca00078e0200 */
[----:B------:R-:W-:Y:S01]  /*0320*/  IADD3 R0, PT, PT, R17, R13, RZ ;  /* 0x0000000d11007210 */ /* 0x000fe20007ffe0ff */
[----:B------:R-:W-:-:S04]  /*0330*/  IMAD.WIDE.U32 R12, R16, UR7, RZ ;  /* 0x00000007100c7c25 */ /* 0x000fc8000f8e00ff */
[----:B------:R-:W-:Y:S01]  /*0340*/  IMAD R15, R0, UR7, RZ ;  /* 0x00000007000f7c24 */ /* 0x000fe2000f8e02ff */
[----:B------:R-:W-:-:S03]  /*0350*/  MOV R2, R12 ;  /* 0x0000000c00027202 */ /* 0x000fc60000000f00 */
[----:B------:R-:W-:-:S05]  /*0360*/  IMAD R15, R16, UR6, R15 ;  /* 0x00000006100f7c24 */ /* 0x000fca000f8e020f */
[----:B------:R-:W-:Y:S01]  /*0370*/  IADD3 R0, PT, PT, R13, R15, RZ ;  /* 0x0000000f0d007210 */ /* 0x000fe20007ffe0ff */
[----:B------:R-:W-:Y:S06]  /*0380*/  BRA `(.L_x_939) ;  /* 0x0000000000107947 */ /* 0x000fec0003800000 */
.L_x_938:
[-C--:B------:R-:W-:Y:S02]  /*0390*/  IMAD R15, R5, R25.reuse, RZ ;  /* 0x00000019050f7224 */ /* 0x080fe400078e02ff */
[----:B------:R-:W-:-:S05]  /*03a0*/  IMAD.WIDE.U32 R12, R4, R25, RZ ;  /* 0x00000019040c7225 */ /* 0x000fca00078e00ff */
[----:B------:R-:W-:Y:S02]  /*03b0*/  IADD3 R0, PT, PT, R13, R15, RZ ;  /* 0x0000000f0d007210 */ /* 0x000fe40007ffe0ff */
[----:B------:R-:W-:-:S07]  /*03c0*/  MOV R2, R12 ;  /* 0x0000000c00027202 */ /* 0x000fce0000000f00 */
.L_x_939:
[----:B------:R-:W0:Y:S01]  /*03d0*/  LDCU.U8 UR6, c[0x0][0x548] ;  /* 0x0000a900ff0677ac */ /* 0x000e220008000000 */
[----:B------:R-:W-:-:S04]  /*03e0*/  SHF.L.U32 R12, R7, 0x7, RZ ;  /* 0x00000007070c7819 */ /* 0x000fc800000006ff */
[----:B------:R-:W-:-:S04]  /*03f0*/  SEL R16, R12, RZ, P0 ;  /* 0x000000ff0c107207 */ /* 0x000fc80000000000 */
[----:B------:R-:W-:-:S04]  /*0400*/  IADD3 R13, P0, PT, R11, R16, RZ ;  /* 0x000000100b0d7210 */ /* 0x000fc80007f1e0ff */
[----:B------:R-:W-:Y:S01]  /*0410*/  IADD3.X R15, PT, PT, RZ, RZ, RZ, P0, !PT ;  /* 0x000000ffff0f7210 */ /* 0x000fe200007fe4ff */
[----:B------:R-:W-:Y:S01]  /*0420*/  IMAD.WIDE.U32 R26, R13, R4, RZ ;  /* 0x000000040d1a7225 */ /* 0x000fe200078e00ff */
[----:B0-----:R-:W-:-:S03]  /*0430*/  UISETP.NE.AND UP0, UPT, UR6, URZ, UPT ;  /* 0x000000ff0600728c */ /* 0x001fc6000bf05270 */
[----:B------:R-:W-:-:S04]  /*0440*/  IMAD R15, R15, R4, RZ ;  /* 0x000000040f0f7224 */ /* 0x000fc800078e02ff */
[----:B------:R-:W-:-:S05]  /*0450*/  IMAD R15, R5, R13, R15 ;  /* 0x0000000d050f7224 */ /* 0x000fca00078e020f */
[----:B------:R-:W-:Y:S01]  /*0460*/  IADD3 R23, PT, PT, R27, R15, RZ ;  /* 0x0000000f1b177210 */ /* 0x000fe20007ffe0ff */
[----:B------:R-:W-:Y:S06]  /*0470*/  BRA.U !UP0, `(.L_x_940) ;  /* 0x0000000108247547 */ /* 0x000fec000b800000 */
[----:B------:R-:W0:Y:S01]  /*0480*/  LDC R16, c[0x0][0x444] ;  /* 0x00011100ff107b82 */ /* 0x000e220000000800 */
[----:B------:R-:W-:-:S07]  /*0490*/  ISETP.NE.AND P0, PT, R25, -0x1, PT ;  /* 0xffffffff1900780c */ /* 0x000fce0003f05270 */
[----:B------:R-:W1:Y:S08]  /*04a0*/  LDC R5, c[0x0][0x430] ;  /* 0x00010c00ff057b82 */ /* 0x000e700000000800 */
[----:B------:R-:W1:Y:S01]  /*04b0*/  LDC R4, c[0x0][0x454] ;  /* 0x00011500ff047b82 */ /* 0x000e620000000800 */
[----:B0-----:R-:W-:-:S05]  /*04c0*/  @!P0 IMAD R25, R7, R16, RZ ;  /* 0x0000001007198224 */ /* 0x001fca00078e02ff */
[----:B------:R-:W-:Y:S02]  /*04d0*/  IADD3 R12, PT, PT, R12, R25, RZ ;  /* 0x000000190c0c7210 */ /* 0x000fe40007ffe0ff */
[----:B-1----:R-:W-:-:S05]  /*04e0*/  LEA R5, R5, R4, 0x7 ;  /* 0x0000000405057211 */ /* 0x002fca00078e38ff */
[----:B------:R-:W-:Y:S01]  /*04f0*/  IMAD R22, R5, R20, R12 ;  /* 0x0000001405167224 */ /* 0x000fe200078e020c */
[----:B------:R-:W-:Y:S06]  /*0500*/  BRA `(.L_x_941) ;  /* 0x00000000000c7947 */ /* 0x000fec0003800000 */
.L_x_940:
[----:B------:R-:W0:Y:S01]  /*0510*/  LDC R22, c[0x0][0x444] ;  /* 0x00011100ff167b82 */ /* 0x000e220000000800 */
[----:B------:R-:W-:-:S04]  /*0520*/  IMAD R7, R7, R3, R20 ;  /* 0x0000000307077224 */ /* 0x000fc800078e0214 */
[----:B0-----:R-:W-:-:S07]  /*0530*/  IMAD R22, R7, R22, RZ ;  /* 0x0000001607167224 */ /* 0x001fce00078e02ff */
.L_x_941:
[----:B------:R-:W0:Y:S01]  /*0540*/  S2R R24, SR_TID.X ;  /* 0x0000000000187919 */ /* 0x000e220000002100 */
[----:B------:R-:W1:Y:S01]  /*0550*/  LDCU UR6, c[0x0][0x440] ;  /* 0x00008800ff0677ac */ /* 0x000e620008000800 */
[----:B------:R-:W-:Y:S01]  /*0560*/  IADD3 R15, PT, PT, -R11, R6, RZ ;  /* 0x000000060b0f7210 */ /* 0x000fe20007ffe1ff */
[----:B------:R-:W-:Y:S01]  /*0570*/  HFMA2 R5, -RZ, RZ, 0, 0 ;  /* 0x00000000ff057431 */ /* 0x000fe200000001ff */
[----:B------:R-:W2:Y:S01]  /*0580*/  LDCU.128 UR12, c[0x0][0x590] ;  /* 0x0000b200ff0c77ac */ /* 0x000ea20008000c00 */
[----:B------:R-:W3:Y:S01]  /*0590*/  LDCU.64 UR10, c[0x0][0x408] ;  /* 0x00008100ff0a77ac */ /* 0x000ee20008000a00 */
[----:B------:R-:W4:Y:S01]  /*05a0*/  LDCU.64 UR8, c[0x0][0x410] ;  /* 0x00008200ff0877ac */ /* 0x000f220008000a00 */
[----:B0-----:R-:W-:Y:S02]  /*05b0*/  SHF.L.U32 R4, R24, 0x3, RZ ;  /* 0x0000000318047819 */ /* 0x001fe400000006ff */
[----:B------:R-:W-:Y:S02]  /*05c0*/  SHF.R.U32.HI R16, RZ, 0x2, R24 ;  /* 0x00000002ff107819 */ /* 0x000fe40000011618 */
[----:B------:R-:W-:-:S04]  /*05d0*/  LOP3.LUT R4, R4, 0x18, RZ, 0xc0, !PT ;  /* 0x0000001804047812 */ /* 0x000fc800078ec0ff */
[----:B-1----:R-:W-:Y:S01]  /*05e0*/  ISETP.GE.AND P0, PT, R4, UR6, PT ;  /* 0x0000000604007c0c */ /* 0x002fe2000bf06270 */
[----:B--2---:R-:W-:-:S03]  /*05f0*/  IMAD.WIDE.U32 R6, R11, UR12, R4 ;  /* 0x0000000c0b067c25 */ /* 0x004fc6000f8e0004 */
[----:B------:R-:W-:Y:S01]  /*0600*/  ISETP.GE.OR P1, PT, R16, R15, P0 ;  /* 0x0000000f1000720c */ /* 0x000fe20000726670 */
[----:B------:R-:W-:Y:S01]  /*0610*/  IMAD R7, R11, UR13, R7 ;  /* 0x0000000d0b077c24 */ /* 0x000fe2000f8e0207 */
[----:B------:R-:W-:Y:S01]  /*0620*/  IADD3 R6, P2, PT, R9, R6, RZ ;  /* 0x0000000609067210 */ /* 0x000fe20007f5e0ff */
[----:B---3--:R-:W-:-:S03]  /*0630*/  IMAD.WIDE.U32 R4, R11, UR10, R4 ;  /* 0x0000000a0b047c25 */ /* 0x008fc6000f8e0004 */
[----:B------:R-:W-:Y:S01]  /*0640*/  IADD3.X R7, PT, PT, R8, R7, RZ, P2, !PT ;  /* 0x0000000708077210 */ /* 0x000fe200017fe4ff */
[----:B------:R-:W-:Y:S01]  /*0650*/  IMAD R11, R11, UR11, R5 ;  /* 0x0000000b0b0b7c24 */ /* 0x000fe2000f8e0205 */
[----:B------:R-:W-:Y:S02]  /*0660*/  IADD3 R8, PT, PT, R16, 0x40, RZ ;  /* 0x0000004010087810 */ /* 0x000fe40007ffe0ff */
[----:B------:R-:W-:Y:S01]  /*0670*/  IADD3 R14, P3, PT, R14, R4, RZ ;  /* 0x000000040e0e7210 */ /* 0x000fe20007f7e0ff */
[----:B------:R-:W-:Y:S01]  /*0680*/  IMAD.WIDE.U32 R6, R20, UR14, R6 ;  /* 0x0000000e14067c25 */ /* 0x000fe2000f8e0006 */
[----:B------:R-:W-:Y:S01]  /*0690*/  ISETP.GE.OR P0, PT, R8, R15, P0 ;  /* 0x0000000f0800720c */ /* 0x000fe20000706670 */
[----:B------:R-:W0:Y:S01]  /*06a0*/  @!P1 LDC.64 R12, c[0x0][0x550] ;  /* 0x00015400ff0c9b82 */ /* 0x000e220000000a00 */
[----:B------:R-:W-:Y:S01]  /*06b0*/  IADD3.X R15, PT, PT, R10, R11, RZ, P3, !PT ;  /* 0x0000000b0a0f7210 */ /* 0x000fe20001ffe4ff */
[----:B------:R-:W-:Y:S02]  /*06c0*/  IMAD R7, R20, UR15, R7 ;  /* 0x0000000f14077c24 */ /* 0x000fe4000f8e0207 */
[----:B------:R-:W-:-:S04]  /*06d0*/  @!P1 IMAD.WIDE.U32 R8, R16, UR12, R6 ;  /* 0x0000000c10089c25 */ /* 0x000fc8000f8e0006 */
[----:B------:R-:W1:Y:S01]  /*06e0*/  @!P1 LDC.64 R4, c[0x0][0x3f0] ;  /* 0x0000fc00ff049b82 */ /* 0x000e620000000a00 */
[----:B------:R-:W-:Y:S02]  /*06f0*/  @!P1 IMAD R9, R16, UR13, R9 ;  /* 0x0000000d10099c24 */ /* 0x000fe4000f8e0209 */
[----:B----4-:R-:W-:-:S05]  /*0700*/  IMAD.WIDE.U32 R14, R20, UR8, R14 ;  /* 0x00000008140e7c25 */ /* 0x010fca000f8e000e */
[----:B------:R-:W2:Y:S01]  /*0710*/  @!P0 LDC.64 R28, c[0x0][0x550] ;  /* 0x00015400ff1c8b82 */ /* 0x000ea20000000a00 */
[----:B------:R-:W-:Y:S01]  /*0720*/  IMAD R15, R20, UR9, R15 ;  /* 0x00000009140f7c24 */ /* 0x000fe2000f8e020f */
[----:B------:R-:W3:Y:S01]  /*0730*/  LDCU.64 UR8, c[0x0][0x570] ;  /* 0x0000ae00ff0877ac */ /* 0x000ee20008000a00 */
[----:B0-----:R-:W-:-:S04]  /*0740*/  @!P1 LEA R12, P2, R8, R12, 0x1 ;  /* 0x0000000c080c9211 */ /* 0x001fc800078408ff */
[----:B------:R-:W-:Y:S02]  /*0750*/  @!P1 LEA.HI.X R13, R8, R13, R9, 0x1, P2 ;  /* 0x0000000d080d9211 */ /* 0x000fe400010f0c09 */
[----:B------:R-:W-:-:S04]  /*0760*/  @!P0 IADD3 R8, P2, PT, R16, 0x40, RZ ;  /* 0x0000004010088810 */ /* 0x000fc80007f5e0ff */
[----:B------:R-:W-:-:S05]  /*0770*/  @!P0 IADD3.X R9, PT, PT, RZ, RZ, RZ, P2, !PT ;  /* 0x000000ffff098210 */ /* 0x000fca00017fe4ff */
[----:B------:R-:W-:-:S04]  /*0780*/  @!P0 IMAD R9, R9, UR12, RZ ;  /* 0x0000000c09098c24 */ /* 0x000fc8000f8e02ff */
[C---:B------:R-:W-:Y:S02]  /*0790*/  @!P0 IMAD R11, R8.reuse, UR13, R9 ;  /* 0x0000000d080b8c24 */ /* 0x040fe4000f8e0209 */
[----:B------:R-:W-:-:S04]  /*07a0*/  @!P0 IMAD.WIDE.U32 R8, R8, UR12, R6 ;  /* 0x0000000c08088c25 */ /* 0x000fc8000f8e0006 */
[----:B------:R-:W-:Y:S01]  /*07b0*/  @!P1 IMAD.WIDE.U32 R6, R16, UR10, R14 ;  /* 0x0000000a10069c25 */ /* 0x000fe2000f8e000e */
[----:B------:R-:W-:Y:S02]  /*07c0*/  @!P0 IADD3 R9, PT, PT, R9, R11, RZ ;  /* 0x0000000b09098210 */ /* 0x000fe40007ffe0ff */
[----:B--2---:R-:W-:Y:S01]  /*07d0*/  @!P0 LEA R28, P2, R8, R28, 0x1 ;  /* 0x0000001c081c8211 */ /* 0x004fe200078408ff */
[----:B------:R-:W-:-:S03]  /*07e0*/  @!P1 IMAD R7, R16, UR11, R7 ;  /* 0x0000000b10079c24 */ /* 0x000fc6000f8e0207 */
[----:B------:R-:W-:Y:S02]  /*07f0*/  @!P0 LEA.HI.X R29, R8, R29, R9, 0x1, P2 ;  /* 0x0000001d081d8211 */ /* 0x000fe400010f0c09 */
[C---:B-1----:R-:W-:Y:S02]  /*0800*/  @!P1 LEA R18, P2, R6.reuse, R4, 0x1 ;  /* 0x0000000406129211 */ /* 0x042fe400078408ff */
[----:B------:R-:W-:Y:S02]  /*0810*/  CS2R R8, SRZ ;  /* 0x0000000000087805 */ /* 0x000fe4000001ff00 */
[----:B------:R-:W-:Y:S02]  /*0820*/  MOV R4, RZ ;  /* 0x000000ff00047202 */ /* 0x000fe40000000f00 */
[----:B------:R-:W-:Y:S02]  /*0830*/  CS2R R10, SRZ ;  /* 0x00000000000a7805 */ /* 0x000fe4000001ff00 */
[----:B------:R-:W-:Y:S01]  /*0840*/  @!P1 LEA.HI.X R19, R6, R5, R7, 0x1, P2 ;  /* 0x0000000506139211 */ /* 0x000fe200010f0c07 */
[----:B------:R-:W-:Y:S01]  /*0850*/  HFMA2 R5, -RZ, RZ, 0, 0 ;  /* 0x00000000ff057431 */ /* 0x000fe200000001ff */
[----:B------:R-:W-:-:S03]  /*0860*/  CS2R R6, SRZ ;  /* 0x0000000000067805 */ /* 0x000fc6000001ff00 */
[----:B------:R-:W2:Y:S04]  /*0870*/  @!P1 LDG.E.128 R8, desc[UR4][R18.64] ;  /* 0x0000000412089981 */ /* 0x000ea8000c1e1d00 */
[----:B------:R0:W4:Y:S02]  /*0880*/  @!P1 LDG.E.128 R4, desc[UR4][R12.64] ;  /* 0x000000040c049981 */ /* 0x000124000c1e1d00 */
[----:B0-----:R-:W0:Y:S01]  /*0890*/  @!P0 LDC.64 R12, c[0x0][0x3f0] ;  /* 0x0000fc00ff0c8b82 */ /* 0x001e220000000a00 */
[----:B--2---:R-:W-:Y:S02]  /*08a0*/  HADD2.F32 R25, -RZ, R8.H1_H1 ;  /* 0x30000008ff197230 */ /* 0x004fe40000004100 */
[--C-:B----4-:R-:W-:Y:S02]  /*08b0*/  HADD2.F32 R17, -RZ, R4.reuse.H1_H1 ;  /* 0x30000004ff117230 */ /* 0x110fe40000004100 */
[----:B------:R-:W-:-:S03]  /*08c0*/  HADD2.F32 R4, -RZ, R4.H0_H0 ;  /* 0x20000004ff047230 */ /* 0x000fc60000004100 */
[----:B------:R-:W-:Y:S01]  /*08d0*/  FMUL.FTZ R25, R17, R25 ;  /* 0x0000001911197220 */ /* 0x000fe20000410000 */
[----:B------:R-:W-:-:S05]  /*08e0*/  HADD2.F32 R17, -RZ, R8.H0_H0 ;  /* 0x20000008ff117230 */ /* 0x000fca0000004100 */
[----:B------:R-:W-:Y:S01]  /*08f0*/  FFMA.FTZ R4, R4, R17, R25 ;  /* 0x0000001104047223 */ /* 0x000fe20000010019 */
[----:B------:R-:W-:-:S04]  /*0900*/  @!P0 IADD3 R25, P1, PT, R16, 0x40, RZ ;  /* 0x0000004010198810 */ /* 0x000fc80007f3e0ff */
[----:B------:R-:W-:-:S05]  /*0910*/  @!P0 IADD3.X R8, PT, PT, RZ, RZ, RZ, P1, !PT ;  /* 0x000000ffff088210 */ /* 0x000fca0000ffe4ff */
[----:B------:R-:W-:Y:S02]  /*0920*/  @!P0 IMAD R8, R8, UR10, RZ ;  /* 0x0000000a08088c24 */ /* 0x000fe4000f8e02ff */
[----:B------:R-:W-:Y:S02]  /*0930*/  HADD2.F32 R19, -RZ, R5.H0_H0 ;  /* 0x20000005ff137230 */ /* 0x000fe40000004100 */
[----:B------:R-:W-:Y:S02]  /*0940*/  @!P0 IMAD R17, R25, UR11, R8 ;  /* 0x0000000b19118c24 */ /* 0x000fe4000f8e0208 */
[--C-:B------:R-:W-:Y:S02]  /*0950*/  HADD2.F32 R8, -RZ, R9.reuse.H0_H0 ;  /* 0x20000009ff087230 */ /* 0x100fe40000004100 */
[----:B------:R-:W-:-:S03]  /*0960*/  HADD2.F32 R9, -RZ, R9.H1_H1 ;  /* 0x30000009ff097230 */ /* 0x000fc60000004100 */
[----:B------:R-:W-:Y:S01]  /*0970*/  FFMA.FTZ R19, R19, R8, R4 ;  /* 0x0000000813137223 */ /* 0x000fe20000010004 */
[----:B------:R-:W-:Y:S02]  /*0980*/  HADD2.F32 R8, -RZ, R5.H1_H1 ;  /* 0x30000005ff087230 */ /* 0x000fe40000004100 */
[----:B------:R-:W-:-:S04]  /*0990*/  @!P0 IMAD.WIDE.U32 R14, R25, UR10, R14 ;  /* 0x0000000a190e8c25 */ /* 0x000fc8000f8e000e */
[----:B------:R-:W-:Y:S02]  /*09a0*/  IMAD R3, R3, UR7, RZ ;  /* 0x0000000703037c24 */ /* 0x000fe4000f8e02ff */
[----:B------:R-:W-:Y:S01]  /*09b0*/  FFMA.FTZ R19, R8, R9, R19 ;  /* 0x0000000908137223 */ /* 0x000fe20000010013 */
[----:B------:R-:W-:Y:S01]  /*09c0*/  HADD2.F32 R8, -RZ, R6.H0_H0 ;  /* 0x20000006ff087230 */ /* 0x000fe20000004100 */
[----:B------:R-:W-:Y:S01]  /*09d0*/  @!P0 IADD3 R17, PT, PT, R15, R17, RZ ;  /* 0x000000110f118210 */ /* 0x000fe20007ffe0ff */
[----:B------:R-:W-:Y:S01]  /*09e0*/  HADD2.F32 R9, -RZ, R10.H0_H0 ;  /* 0x2000000aff097230 */ /* 0x000fe20000004100 */
[C---:B0-----:R-:W-:Y:S01]  /*09f0*/  @!P0 LEA R4, P1, R14.reuse, R12, 0x1 ;  /* 0x0000000c0e048211 */ /* 0x041fe200078208ff */
[----:B------:R-:W0:Y:S03]  /*0a00*/  LDCU UR10, c[0x0][0x4f4] ;  /* 0x00009e80ff0a77ac */ /* 0x000e260008000800 */
[----:B------:R-:W-:Y:S01]  /*0a10*/  @!P0 LEA.HI.X R5, R14, R13, R17, 0x1, P1 ;  /* 0x0000000d0e058211 */ /* 0x000fe200008f0c11 */
[----:B------:R-:W-:Y:S01]  /*0a20*/  FFMA.FTZ R8, R8, R9, R19 ;  /* 0x0000000908087223 */ /* 0x000fe20000010013 */
[----:B------:R-:W-:-:S02]  /*0a30*/  CS2R R12, SRZ ;  /* 0x00000000000c7805 */ /* 0x000fc4000001ff00 */
[----:B------:R-:W-:Y:S02]  /*0a40*/  CS2R R14, SRZ ;  /* 0x00000000000e7805 */ /* 0x000fe4000001ff00 */
[----:B------:R-:W-:Y:S02]  /*0a50*/  CS2R R16, SRZ ;  /* 0x0000000000107805 */ /* 0x000fe4000001ff00 */
[----:B------:R-:W-:Y:S02]  /*0a60*/  CS2R R18, SRZ ;  /* 0x0000000000127805 */ /* 0x000fe4000001ff00 */
[----:B------:R-:W2:Y:S04]  /*0a70*/  @!P0 LDG.E.128 R12, desc[UR4][R28.64] ;  /* 0x000000041c0c8981 */ /* 0x000ea8000c1e1d00 */
[----:B------:R1:W4:Y:S01]  /*0a80*/  @!P0 LDG.E.128 R16, desc[UR4][R4.64] ;  /* 0x0000000404108981 */ /* 0x000322000c1e1d00 */
[----:B------:R-:W-:-:S02]  /*0a90*/  HADD2.F32 R10, -RZ, R10.H1_H1 ;  /* 0x3000000aff0a7230 */ /* 0x000fc40000004100 */
[----:B-1----:R-:W-:Y:S01]  /*0aa0*/  HADD2.F32 R5, -RZ, R6.H1_H1 ;  /* 0x30000006ff057230 */ /* 0x002fe20000004100 */
[----:B------:R-:W-:Y:S01]  /*0ab0*/  LEA R22, R21, R22, 0x7 ;  /* 0x0000001615167211 */ /* 0x000fe200078e38ff */
[----:B--2---:R-:W-:Y:S02]  /*0ac0*/  HADD2.F32 R9, -RZ, R12.H1_H1 ;  /* 0x3000000cff097230 */ /* 0x004fe40000004100 */
[----:B----4-:R-:W-:Y:S02]  /*0ad0*/  HADD2.F32 R25, -RZ, R16.H1_H1 ;  /* 0x30000010ff197230 */ /* 0x010fe40000004100 */
[----:B------:R-:W-:Y:S02]  /*0ae0*/  HADD2.F32 R12, -RZ, R12.H0_H0 ;  /* 0x2000000cff0c7230 */ /* 0x000fe40000004100 */
[----:B------:R-:W-:Y:S02]  /*0af0*/  HADD2.F32 R16, -RZ, R16.H0_H0 ;  /* 0x20000010ff107230 */ /* 0x000fe40000004100 */
[----:B------:R-:W-:-:S04]  /*0b00*/  FMUL.FTZ R9, R9, R25 ;  /* 0x0000001909097220 */ /* 0x000fc80000410000 */
[----:B------:R-:W-:Y:S01]  /*0b10*/  FFMA.FTZ R9, R12, R16, R9 ;  /* 0x000000100c097223 */ /* 0x000fe20000010009 */
[----:B------:R-:W-:Y:S02]  /*0b20*/  HADD2.F32 R12, -RZ, R13.H0_H0 ;  /* 0x2000000dff0c7230 */ /* 0x000fe40000004100 */
[----:B------:R-:W-:Y:S02]  /*0b30*/  HADD2.F32 R16, -RZ, R17.H0_H0 ;  /* 0x20000011ff107230 */ /* 0x000fe40000004100 */
[----:B------:R-:W-:Y:S02]  /*0b40*/  HADD2.F32 R13, -RZ, R13.H1_H1 ;  /* 0x3000000dff0d7230 */ /* 0x000fe40000004100 */
        /* <DEDUP_REMOVED lines=8> */
[----:B------:R-:W-:Y:S01]  /*0bd0*/  FFMA.FTZ R9, R5, R10, R8 ;  /* 0x0000000a05097223 */ /* 0x000fe20000010008 */
[--C-:B------:R-:W-:Y:S02]  /*0be0*/  HADD2.F32 R5, -RZ, R11.reuse.H0_H0 ;  /* 0x2000000bff057230 */ /* 0x100fe40000004100 */
[----:B------:R-:W-:-:S02]  /*0bf0*/  HADD2.F32 R6, -RZ, R11.H1_H1 ;  /* 0x3000000bff067230 */ /* 0x000fc40000004100 */
[----:B------:R-:W-:Y:S01]  /*0c00*/  FFMA.FTZ R12, R13, R18, R12 ;  /* 0x000000120d0c7223 */ /* 0x000fe2000001000c */
[----:B------:R-:W-:Y:S02]  /*0c10*/  HADD2.F32 R4, -RZ, R7.H0_H0 ;  /* 0x20000007ff047230 */ /* 0x000fe40000004100 */
[----:B------:R-:W-:Y:S02]  /*0c20*/  HADD2.F32 R11, -RZ, R15.H0_H0 ;  /* 0x2000000fff0b7230 */ /* 0x000fe40000004100 */
[----:B------:R-:W-:Y:S02]  /*0c30*/  HADD2.F32 R8, -RZ, R19.H0_H0 ;  /* 0x20000013ff087230 */ /* 0x000fe40000004100 */
[----:B------:R-:W-:Y:S01]  /*0c40*/  FFMA.FTZ R4, R4, R5, R9 ;  /* 0x0000000504047223 */ /* 0x000fe20000010009 */
[----:B------:R-:W-:Y:S02]  /*0c50*/  HADD2.F32 R7, -RZ, R7.H1_H1 ;  /* 0x30000007ff077230 */ /* 0x000fe40000004100 */
[----:B------:R-:W-:-:S02]  /*0c60*/  HADD2.F32 R15, -RZ, R15.H1_H1 ;  /* 0x3000000fff0f7230 */ /* 0x000fc40000004100 */
[----:B------:R-:W-:Y:S01]  /*0c70*/  FFMA.FTZ R12, R11, R8, R12 ;  /* 0x000000080b0c7223 */ /* 0x000fe2000001000c */
[----:B------:R-:W-:Y:S02]  /*0c80*/  HADD2.F32 R19, -RZ, R19.H1_H1 ;  /* 0x30000013ff137230 */ /* 0x000fe40000004100 */
[----:B------:R-:W-:-:S03]  /*0c90*/  FFMA.FTZ R8, R7, R6, R4 ;  /* 0x0000000607087223 */ /* 0x000fc60000010004 */
[----:B------:R-:W-:Y:S02]  /*0ca0*/  FFMA.FTZ R12, R15, R19, R12 ;  /* 0x000000130f0c7223 */ /* 0x000fe4000001000c */
[----:B------:R-:W1:Y:S04]  /*0cb0*/  SHFL.BFLY PT, R7, R8, 0x2, 0x1f ;  /* 0x0c401f0008077f89 */ /* 0x000e6800000e0000 */
[----:B------:R-:W2:Y:S01]  /*0cc0*/  SHFL.BFLY PT, R11, R12, 0x2, 0x1f ;  /* 0x0c401f000c0b7f89 */ /* 0x000ea200000e0000 */
[----:B------:R-:W4:Y:S01]  /*0cd0*/  S2R R6, SR_TID.X ;  /* 0x0000000000067919 */ /* 0x000f220000002100 */
[----:B------:R-:W-:Y:S01]  /*0ce0*/  IMAD R9, R20, UR7, RZ ;  /* 0x0000000714097c24 */ /* 0x000fe2000f8e02ff */
[----:B------:R-:W-:Y:S01]  /*0cf0*/  SHF.L.U32 R5, R24, 0x2, RZ ;  /* 0x0000000218057819 */ /* 0x000fe200000006ff */
[----:B------:R-:W5:Y:S01]  /*0d00*/  LDCU.64 UR6, c[0x0][0x5e8] ;  /* 0x0000bd00ff0677ac */ /* 0x000f620008000a00 */
[----:B------:R-:W-:-:S02]  /*0d10*/  SHF.R.U32.HI R4, RZ, 0x3, R24 ;  /* 0x00000003ff047819 */ /* 0x000fc40000011618 */
[--C-:B------:R-:W-:Y:S02]  /*0d20*/  IADD3 R27, P0, P1, R26, R2, R9.reuse ;  /* 0x000000021a1b7210 */ /* 0x100fe4000791e009 */
[----:B------:R-:W-:Y:S02]  /*0d30*/  LOP3.LUT R5, R5, 0x1c, RZ, 0xc0, !PT ;  /* 0x0000001c05057812 */ /* 0x000fe400078ec0ff */
[----:B------:R-:W-:Y:S01]  /*0d40*/  SHF.R.S32.HI R9, RZ, 0x1f, R9 ;  /* 0x0000001fff097819 */ /* 0x000fe20000011409 */
[----:B-1----:R-:W-:Y:S01]  /*0d50*/  FADD.FTZ R7, R8, R7 ;  /* 0x0000000708077221 */ /* 0x002fe20000010000 */
[----:B--2---:R-:W-:Y:S01]  /*0d60*/  FADD.FTZ R2, R12, R11 ;  /* 0x0000000b0c027221 */ /* 0x004fe20000010000 */
[----:B------:R-:W-:-:S03]  /*0d70*/  IMAD R4, R3, R4, R5 ;  /* 0x0000000403047224 */ /* 0x000fc600078e0205 */
[----:B------:R-:W1:Y:S04]  /*0d80*/  SHFL.BFLY PT, R10, R7, 0x1, 0x1f ;  /* 0x0c201f00070a7f89 */ /* 0x000e6800000e0000 */
[----:B------:R-:W2:Y:S01]  /*0d90*/  SHFL.BFLY PT, R11, R2, 0x1, 0x1f ;  /* 0x0c201f00020b7f89 */ /* 0x000ea200000e0000 */
[----:B------:R-:W-:Y:S02]  /*0da0*/  IADD3.X R9, PT, PT, R23, R0, R9, P0, P1 ;  /* 0x0000000017097210 */ /* 0x000fe400007e2409 */
[----:B------:R-:W-:-:S04]  /*0db0*/  IADD3 R5, P0, PT, R4, R27, RZ ;  /* 0x0000001b04057210 */ /* 0x000fc80007f1e0ff */
[----:B------:R-:W-:Y:S02]  /*0dc0*/  LEA.HI.X.SX32 R8, R4, R9, 0x1, P0 ;  /* 0x0000000904087211 */ /* 0x000fe400000f0eff */
[----:B----4-:R-:W-:Y:S02]  /*0dd0*/  SHF.R.U32.HI R9, RZ, 0x2, R6 ;  /* 0x00000002ff097819 */ /* 0x010fe40000011606 */
[----:B---3--:R-:W-:Y:S02]  /*0de0*/  LEA R4, P1, R5, UR8, 0x2 ;  /* 0x0000000805047c11 */ /* 0x008fe4000f8210ff */
[----:B------:R-:W-:Y:S02]  /*0df0*/  IADD3 R0, P2, PT, R9, R22, RZ ;  /* 0x0000001609007210 */ /* 0x000fe40007f5e0ff */
[----:B------:R-:W-:Y:S02]  /*0e00*/  LOP3.LUT P0, RZ, R24, 0x3, RZ, 0xc0, !PT ;  /* 0x0000000318ff7812 */ /* 0x000fe4000780c0ff */
[----:B------:R-:W-:-:S02]  /*0e10*/  LEA.HI.X R5, R5, UR9, R8, 0x2, P1 ;  /* 0x0000000905057c11 */ /* 0x000fc400088f1408 */
[----:B------:R-:W-:Y:S02]  /*0e20*/  SHF.L.U32 R9, R3, 0x3, RZ ;  /* 0x0000000303097819 */ /* 0x000fe400000006ff */
[----:B------:R-:W-:-:S03]  /*0e30*/  LOP3.LUT R12, R6, 0x3, RZ, 0xc0, !PT ;  /* 0x00000003060c7812 */ /* 0x000fc600078ec0ff */
[----:B------:R-:W-:Y:S01]  /*0e40*/  IMAD.WIDE R8, R9, 0x10, R4 ;  /* 0x0000001009087825 */ /* 0x000fe200078e0204 */
[----:B------:R-:W-:Y:S02]  /*0e50*/  ISETP.NE.AND P1, PT, R12, RZ, PT ;  /* 0x000000ff0c00720c */ /* 0x000fe40003f25270 */
[----:B------:R-:W-:Y:S01]  /*0e60*/  LEA.HI.X.SX32 R13, R22, RZ, 0x1, P2 ;  /* 0x000000ff160d7211 */ /* 0x000fe200010f0eff */
[----:B-1----:R-:W-:Y:S01]  /*0e70*/  FADD.FTZ R12, R7, R10 ;  /* 0x0000000a070c7221 */ /* 0x002fe20000010000 */
[----:B-----5:R-:W-:Y:S01]  /*0e80*/  LEA R6, P2, R0, UR6, 0x2 ;  /* 0x0000000600067c11 */ /* 0x020fe2000f8410ff */
[----:B--2---:R-:W-:Y:S01]  /*0e90*/  FADD.FTZ R2, R2, R11 ;  /* 0x0000000b02027221 */ /* 0x004fe20000010000 */
[C---:B------:R-:W-:Y:S02]  /*0ea0*/  IMAD.WIDE R10, R3.reuse, 0x80, R8 ;  /* 0x00000080030a7825 */ /* 0x040fe400078e0208 */
[----:B------:R-:W-:Y:S02]  /*0eb0*/  LEA.HI.X R7, R0, UR7, R13, 0x2, P2 ;  /* 0x0000000700077c11 */ /* 0x000fe400090f140d */
[----:B0-----:R-:W-:Y:S01]  /*0ec0*/  @!P0 FMUL.FTZ R13, R12, UR10 ;  /* 0x0000000a0c0d8c20 */ /* 0x001fe20008410000 */
[----:B------:R-:W-:Y:S01]  /*0ed0*/  FMUL.FTZ R15, R2, UR10 ;  /* 0x0000000a020f7c20 */ /* 0x000fe20008410000 */
[----:B------:R-:W-:-:S03]  /*0ee0*/  IMAD.WIDE R2, R3, 0x80, R10 ;  /* 0x0000008003027825 */ /* 0x000fc600078e020a */
[----:B------:R-:W-:Y:S04]  /*0ef0*/  @!P0 STG.E desc[UR4][R6.64], R13 ;  /* 0x0000000d06008986 */ /* 0x000fe8000c101904 */
[----:B------:R-:W-:Y:S04]  /*0f00*/  @!P1 STG.E desc[UR4][R6.64+0x100], R15 ;  /* 0x0001000f06009986 */ /* 0x000fe8000c101904 */
[----:B------:R-:W-:Y:S04]  /*0f10*/  STG.E.128 desc[UR4][R4.64], RZ ;  /* 0x000000ff04007986 */ /* 0x000fe8000c101d04 */
[----:B------:R-:W-:Y:S04]  /*0f20*/  STG.E.128 desc[UR4][R8.64], RZ ;  /* 0x000000ff08007986 */ /* 0x000fe8000c101d04 */
[----:B------:R-:W-:Y:S04]  /*0f30*/  STG.E.128 desc[UR4][R10.64], RZ ;  /* 0x000000ff0a007986 */ /* 0x000fe8000c101d04 */
[----:B------:R-:W-:Y:S01]  /*0f40*/  STG.E.128 desc[UR4][R2.64], RZ ;  /* 0x000000ff02007986 */ /* 0x000fe2000c101d04 */
[----:B------:R-:W-:Y:S05]  /*0f50*/  EXIT ;  /* 0x000000000000794d */ /* 0x000fea0003800000 */
.L_x_942:
        /* <DEDUP_REMOVED lines=10> */
.L_x_1600:


//--------------------- .text._ZN5flash27flash_bwd_convert_dq_kernelI23Flash_bwd_kernel_traitsILi32ELi128ELi128ELi8ELi4ELi4ELi4ELb0ELb0EN7cutlass6half_tE19Flash_kernel_traitsILi32ELi128ELi128ELi8ES3_EEEEvNS_16Flash_bwd_paramsEi --------------------------
	.section	.text._ZN5flash27flash_bwd_convert_dq_kernelI23Flash_bwd_kernel_traitsILi32ELi128ELi128ELi8ELi4ELi4ELi4ELb0ELb0EN7cutlass6half_tE19Flash_kernel_traitsILi32ELi128ELi128ELi8ES3_EEEEvNS_16Flash_bwd_paramsEi,"ax",@progbits
	.align	128
        .global         _ZN5flash27flash_bwd_convert_dq_kernelI23Flash_bwd_kernel_traitsILi32ELi128ELi128ELi8ELi4ELi4ELi4ELb0ELb0EN7cutlass6half_tE19Flash_kernel_traitsILi32ELi128ELi128ELi8ES3_EEEEvNS_16Flash_bwd_paramsEi
        .type           _ZN5flash27flash_bwd_convert_dq_kernelI23Flash_bwd_kernel_traitsILi32ELi128ELi128ELi8ELi4ELi4ELi4ELb0ELb0EN7cutlass6half_tE19Flash_kernel_traitsILi32ELi128ELi128ELi8ES3_EEEEvNS_16Flash_bwd_paramsEi,@function
        .size           _ZN5flash27flash_bwd_convert_dq_kernelI23Flash_bwd_kernel_traitsILi32ELi128ELi128ELi8ELi4ELi4ELi4ELb0ELb0EN7cutlass6half_tE19Flash_kernel_traitsILi32ELi128ELi128ELi8ES3_EEEEvNS_16Flash_bwd_paramsEi,(.L_x_1601 - _ZN5flash27flash_bwd_convert_dq_kernelI23Flash_bwd_kernel_traitsILi32ELi128ELi128ELi8ELi4ELi4ELi4ELb0ELb0EN7cutlass6half_tE19Flash_kernel_traitsILi32ELi128ELi128ELi8ES3_EEEEvNS_16Flash_bwd_paramsEi)
        .other          _ZN5flash27flash_bwd_convert_dq_kernelI23Flash_bwd_kernel_traitsILi32ELi128ELi128ELi8ELi4ELi4ELi4ELb0ELb0EN7cutlass6half_tE19Flash_kernel_traitsILi32ELi128ELi128ELi8ES3_EEEEvNS_16Flash_bwd_paramsEi,@"STO_CUDA_ENTRY STV_DEFAULT"
_ZN5flash27flash_bwd_convert_dq_kernelI23Flash_bwd_kernel_traitsILi32ELi128ELi128ELi8ELi4ELi4ELi4ELb0ELb0EN7cutlass6half_tE19Flash_kernel_traitsILi32ELi128ELi128ELi8ES3_EEEEvNS_16Flash_bwd_paramsEi:
.text._ZN5flash27flash_bwd_convert_dq_kernelI23Flash_bwd_kernel_traitsILi32ELi128ELi128ELi8ELi4ELi4ELi4ELb0ELb0EN7cutlass6half_tE19Flash_kernel_traitsILi32ELi128ELi128ELi8ES3_EEEEvNS_16Flash_bwd_paramsEi:
        /* <DEDUP_REMOVED lines=56> */
.L_x_943:
[----:B------:R-:W-:Y:S02]  /*0380*/  IMAD R23, R21, UR16, RZ ;  /* 0x0000001015177c24 */ /* 0x000fe4000f8e02ff */
[----:B------:R-:W-:-:S05]  /*0390*/  IMAD.WIDE.U32 R24, R20, UR16, RZ ;  /* 0x0000001014187c25 */ /* 0x000fca000f8e00ff */
[----:B------:R-:W-:-:S07]  /*03a0*/  IADD3 R23, PT, PT, R25, R23, RZ ;  /* 0x0000001719177210 */ /* 0x000fce0007ffe0ff */
.L_x_944:
        /* <DEDUP_REMOVED lines=56> */
.L_x_947:
        /* <DEDUP_REMOVED lines=108> */
.L_x_946:
        /* <DEDUP_REMOVED lines=52> */
.L_x_945:
        /* <DEDUP_REMOVED lines=84> */
.L_x_949:
[----:B------:R-:W-:Y:S05]  /*1670*/  BSYNC.RECONVERGENT B0 ;  /* 0x0000000000007941 */ /* 0x000fea0003800200 */
.L_x_948:
        /* <DEDUP_REMOVED lines=14> */
.L_x_950:
        /* <DEDUP_REMOVED lines=10> */
.L_x_1601:


//--------------------- .text._ZN5flash44flash_bwd_dq_dk_dv_loop_seqk_parallel_kernelI23Flash_bwd_kernel_traitsILi32ELi128ELi128ELi8ELi4ELi4ELi4ELb0ELb0EN7cutlass6half_tE19Flash_kernel_traitsILi32ELi128ELi128ELi8ES3_EELb1ELb0ELb0ELb0ELb0ELb1ELb0EEEvNS_16Flash_bwd_paramsE --------------------------
	.section	.text._ZN5flash44flash_bwd_dq_dk_dv_loop_seqk_parallel_kernelI23Flash_bwd_kernel_traitsILi32ELi128ELi128ELi8ELi4ELi4ELi4ELb0ELb0EN7cutlass6half_tE19Flash_kernel_traitsILi32ELi128ELi128ELi8ES3_EELb1ELb0ELb0ELb0ELb0ELb1ELb0EEEvNS_16Flash_bwd_paramsE,"ax",@progbits
	.align	128
        .global         _ZN5flash44flash_bwd_dq_dk_dv_loop_seqk_parallel_kernelI23Flash_bwd_kernel_traitsILi32ELi128ELi128ELi8ELi4ELi4ELi4ELb0ELb0EN7cutlass6half_tE19Flash_kernel_traitsILi32ELi128ELi128ELi8ES3_EELb1ELb0ELb0ELb0ELb0ELb1ELb0EEEvNS_16Flash_bwd_paramsE
        .type           _ZN5flash44flash_bwd_dq_dk_dv_loop_seqk_parallel_kernelI23Flash_bwd_kernel_traitsILi32ELi128ELi128ELi8ELi4ELi4ELi4ELb0ELb0EN7cutlass6half_tE19Flash_kernel_traitsILi32ELi128ELi128ELi8ES3_EELb1ELb0ELb0ELb0ELb0ELb1ELb0EEEvNS_16Flash_bwd_paramsE,@function
        .size           _ZN5flash44flash_bwd_dq_dk_dv_loop_seqk_parallel_kernelI23Flash_bwd_kernel_traitsILi32ELi128ELi128ELi8ELi4ELi4ELi4ELb0ELb0EN7cutlass6half_tE19Flash_kernel_traitsILi32ELi128ELi128ELi8ES3_EELb1ELb0ELb0ELb0ELb0ELb1ELb0EEEvNS_16Flash_bwd_paramsE,(.L_x_1602 - _ZN5flash44flash_bwd_dq_dk_dv_loop_seqk_parallel_kernelI23Flash_bwd_kernel_traitsILi32ELi128ELi128ELi8ELi4ELi4ELi4ELb0ELb0EN7cutlass6half_tE19Flash_kernel_traitsILi32ELi128ELi128ELi8ES3_EELb1ELb0ELb0ELb0ELb0ELb1ELb0EEEvNS_16Flash_bwd_paramsE)
        .other          _ZN5flash44flash_bwd_dq_dk_dv_loop_seqk_parallel_kernelI23Flash_bwd_kernel_traitsILi32ELi128ELi128ELi8ELi4ELi4ELi4ELb0ELb0EN7cutlass6half_tE19Flash_kernel_traitsILi32ELi128ELi128ELi8ES3_EELb1ELb0ELb0ELb0ELb0ELb1ELb0EEEvNS_16Flash_bwd_paramsE,@"STO_CUDA_ENTRY STV_DEFAULT"
_ZN5flash44flash_bwd_dq_dk_dv_loop_seqk_parallel_kernelI23Flash_bwd_kernel_traitsILi32ELi128ELi128ELi8ELi4ELi4ELi4ELb0ELb0EN7cutlass6half_tE19Flash_kernel_traitsILi32ELi128ELi128ELi8ES3_EELb1ELb0ELb0ELb0ELb0ELb1ELb0EEEvNS_16Flash_bwd_paramsE:
.text._ZN5flash44flash_bwd_dq_dk_dv_loop_seqk_parallel_kernelI23Flash_bwd_kernel_traitsILi32ELi128ELi128ELi8ELi4ELi4ELi4ELb0ELb0EN7cutlass6half_tE19Flash_kernel_traitsILi32ELi128ELi128ELi8ES3_EELb1ELb0ELb0ELb0ELb0ELb1ELb0EEEvNS_16Flash_bwd_paramsE:
        /* <DEDUP_REMOVED lines=12> */
[----:B------:R-:W-:Y:S01]  /*00c0*/  IMAD.MOV.U32 R131, RZ, RZ, 0x20 ;  /* 0x00000020ff837424 */ /* 0x000fe200078e00ff */
[----:B------:R-:W3:Y:S01]  /*00d0*/  S2R R136, SR_CTAID.Z ;  /* 0x0000000000887919 */ /* 0x000ee20000002700 */
[----:B------:R-:W4:Y:S04]  /*00e0*/  LDCU.64 UR30, c[0x0][0x358] ;  /* 0x00006b00ff1e77ac */ /* 0x000f280008000a00 */
[----:B------:R-:W3:Y:S01]  /*00f0*/  S2UR UR25, SR_CTAID.X ;  /* 0x00000000001979c3 */ /* 0x000ee20000002500 */
[----:B------:R-:W1:Y:S01]  /*0100*/  LDCU.64 UR12, c[0x0][0x460] ;  /* 0x00008c00ff0c77ac */ /* 0x000e620008000a00 */
[----:B------:R-:W1:Y:S06]  /*0110*/  LDCU.64 UR6, c[0x0][0x470] ;  /* 0x00008e00ff0677ac */ /* 0x000e6c0008000a00 */
[----:B------:R-:W3:Y:S01]  /*0120*/  S2UR UR24, SR_CTAID.Y ;  /* 0x00000000001879c3 */ /* 0x000ee20000002600 */
[----:B------:R-:W-:Y:S01]  /*0130*/  UMOV UR28, URZ ;  /* 0x000000ff001c7c82 */ /* 0x000fe20008000000 */
[----:B------:R-:W-:Y:S01]  /*0140*/  UMOV UR29, URZ ;  /* 0x000000ff001d7c82 */ /* 0x000fe20008000000 */
[----:B--2---:R-:W-:Y:S01]  /*0150*/  ULEA UR5, UR5, UR4, 0x18 ;  /* 0x0000000405057291 */ /* 0x004fe2000f8ec0ff */
[----:B------:R-:W2:Y:S03]  /*0160*/  LDCU UR4, c[0x0][0x438] ;  /* 0x00008700ff0477ac */ /* 0x000ea60008000800 */
[----:B------:R-:W-:Y:S01]  /*0170*/  UIADD3 UR8, UPT, UPT, UR5, 0x12000, URZ ;  /* 0x0001200005087890 */ /* 0x000fe2000fffe0ff */
[C---:B-1----:R-:W-:Y:S01]  /*0180*/  IMAD.SHL.U32 R5, R3.reuse, 0x10, RZ ;  /* 0x0000001003057824 */ /* 0x042fe200078e00ff */
[----:B------:R-:W-:Y:S01]  /*0190*/  SHF.R.U32.HI R13, RZ, 0x1, R3 ;  /* 0x00000001ff0d7819 */ /* 0x000fe20000011603 */
[C---:B------:R-:W-:Y:S01]  /*01a0*/  IMAD.SHL.U32 R132, R3.reuse, 0x20, RZ ;  /* 0x0000002003847824 */ /* 0x040fe200078e00ff */
[C---:B------:R-:W-:Y:S01]  /*01b0*/  LOP3.LUT P0, RZ, R3.reuse, 0x4, RZ, 0xc0, !PT ;  /* 0x0000000403ff7812 */ /* 0x040fe2000780c0ff */
[----:B------:R-:W-:Y:S01]  /*01c0*/  IMAD.SHL.U32 R140, R3, 0x2, RZ ;  /* 0x00000002038c7824 */ /* 0x000fe200078e00ff */
[----:B------:R-:W-:Y:S01]  /*01d0*/  LOP3.LUT R9, R5, 0x1c0, RZ, 0xc0, !PT ;  /* 0x000001c005097812 */ /* 0x000fe200078ec0ff */
[C---:B------:R-:W-:Y:S01]  /*01e0*/  IMAD.SHL.U32 R129, R3.reuse, 0x40, RZ ;  /* 0x0000004003817824 */ /* 0x040fe200078e00ff */
[----:B------:R-:W-:Y:S01]  /*01f0*/  LOP3.LUT R2, R132, 0x120, RZ, 0xc0, !PT ;  /* 0x0000012084027812 */ /* 0x000fe200078ec0ff */
[----:B------:R-:W-:Y:S01]  /*0200*/  IMAD.SHL.U32 R135, R3, 0x8, RZ ;  /* 0x0000000803877824 */ /* 0x000fe200078e00ff */
[----:B------:R-:W-:-:S02]  /*0210*/  LOP3.LUT R7, R5, 0x600, RZ, 0xc0, !PT ;  /* 0x0000060005077812 */ /* 0x000fc400078ec0ff */
[--C-:B------:R-:W-:Y:S02]  /*0220*/  LOP3.LUT R0, R9, 0x38, R140.reuse, 0xf8, !PT ;  /* 0x0000003809007812 */ /* 0x100fe400078ef88c */
[----:B------:R-:W-:Y:S02]  /*0230*/  LOP3.LUT R137, R140, 0xe006, R129, 0xc8, !PT ;  /* 0x0000e0068c897812 */ /* 0x000fe400078ec881 */
[----:B------:R-:W-:Y:S02]  /*0240*/  LOP3.LUT R9, R2, 0x600, R5, 0xf8, !PT ;  /* 0x0000060002097812 */ /* 0x000fe400078ef805 */
[----:B------:R-:W-:Y:S02]  /*0250*/  LOP3.LUT R140, R7, 0x6, R140, 0xf8, !PT ;  /* 0x00000006078c7812 */ /* 0x000fe400078ef88c */
[----:B------:R-:W-:Y:S02]  /*0260*/  SHF.R.U32.HI R2, RZ, 0x4, R3 ;  /* 0x00000004ff027819 */ /* 0x000fe40000011603 */
[----:B------:R-:W-:-:S02]  /*0270*/  LOP3.LUT R6, R135, 0xc0, RZ, 0xc0, !PT ;  /* 0x000000c087067812 */ /* 0x000fc400078ec0ff */
[----:B------:R-:W-:Y:S02]  /*0280*/  LOP3.LUT R2, R2, 0x8, RZ, 0xc0, !PT ;  /* 0x0000000802027812 */ /* 0x000fe400078ec0ff */
[----:B------:R-:W-:Y:S02]  /*0290*/  LOP3.LUT R11, R6, 0x18, R3, 0xf8, !PT ;  /* 0x00000018060b7812 */ /* 0x000fe400078ef803 */
[----:B------:R-:W-:Y:S02]  /*02a0*/  LOP3.LUT R140, R140, 0x20, R135, 0xf8, !PT ;  /* 0x000000208c8c7812 */ /* 0x000fe400078ef887 */
[----:B------:R-:W-:Y:S02]  /*02b0*/  LOP3.LUT R130, R132, 0x20, RZ, 0xc0, !PT ;  /* 0x0000002084827812 */ /* 0x000fe400078ec0ff */
[----:B------:R-:W-:Y:S02]  /*02c0*/  LOP3.LUT R128, R129, 0x1c0, RZ, 0xc0, !PT ;  /* 0x000001c081807812 */ /* 0x000fe400078ec0ff */
[----:B------:R-:W-:-:S02]  /*02d0*/  LOP3.LUT R140, R140, R11, R2, 0xf6, !PT ;  /* 0x0000000b8c8c7212 */ /* 0x000fc400078ef602 */
[----:B------:R-:W-:Y:S02]  /*02e0*/  LOP3.LUT R130, R130, 0x3800, R5, 0xf8, !PT ;  /* 0x0000380082827812 */ /* 0x000fe400078ef805 */
[----:B------:R-:W-:Y:S02]  /*02f0*/  LOP3.LUT R128, R128, 0x38, R135, 0xf8, !PT ;  /* 0x0000003880807812 */ /* 0x000fe400078ef887 */
[----:B------:R-:W-:Y:S02]  /*0300*/  LOP3.LUT R11, R129, 0x200, RZ, 0xc0, !PT ;  /* 0x00000200810b7812 */ /* 0x000fe400078ec0ff */
[----:B------:R-:W-:Y:S01]  /*0310*/  LOP3.LUT R130, R130, 0x100, R5, 0xf8, !PT ;  /* 0x0000010082827812 */ /* 0x000fe200078ef805 */
[C---:B------:R-:W-:Y:S01]  /*0320*/  IMAD.SHL.U32 R5, R3.reuse, 0x4, RZ ;  /* 0x0000000403057824 */ /* 0x040fe200078e00ff */
[----:B------:R-:W-:Y:S02]  /*0330*/  LOP3.LUT P1, R7, R3, 0x10, RZ, 0xc0, !PT ;  /* 0x0000001003077812 */ /* 0x000fe4000782c0ff */
[----:B------:R-:W-:-:S02]  /*0340*/  LOP3.LUT R128, R128, 0x8, R13, 0x78, !PT ;  /* 0x0000000880807812 */ /* 0x000fc400078e780d */
[--C-:B------:R-:W-:Y:S02]  /*0350*/  LOP3.LUT R11, R11, 0xc00, R132.reuse, 0xf8, !PT ;  /* 0x00000c000b0b7812 */ /* 0x100fe400078ef884 */
[----:B------:R-:W-:Y:S02]  /*0360*/  LOP3.LUT R137, R137, 0xc00, R132, 0xf8, !PT ;  /* 0x00000c0089897812 */ /* 0x000fe400078ef884 */
[----:B------:R-:W-:Y:S02]  /*0370*/  LOP3.LUT R7, R2, R7, RZ, 0xfc, !PT ;  /* 0x0000000702077212 */ /* 0x000fe400078efcff */
[----:B------:R-:W-:Y:S02]  /*0380*/  LOP3.LUT R128, R11, R128, RZ, 0xfc, !PT ;  /* 0x000000800b807212 */ /* 0x000fe400078efcff */
[----:B------:R-:W-:Y:S02]  /*0390*/  LOP3.LUT R137, R137, R0, RZ, 0xfc, !PT ;  /* 0x0000000089897212 */ /* 0x000fe400078efcff */
[----:B------:R-:W-:-:S02]  /*03a0*/  LOP3.LUT R5, R5, 0x18, RZ, 0xc0, !PT ;  /* 0x0000001805057812 */ /* 0x000fc400078ec0ff */
[----:B------:R-:W-:Y:S02]  /*03b0*/  SHF.R.U32.HI R133, RZ, 0x2, R3 ;  /* 0x00000002ff857819 */ /* 0x000fe40000011603 */
[----:B------:R-:W-:Y:S02]  /*03c0*/  LOP3.LUT R0, R13, 0x30, RZ, 0xc0, !PT ;  /* 0x000000300d007812 */ /* 0x000fe400078ec0ff */
[--C-:B------:R-:W-:Y:S02]  /*03d0*/  LOP3.LUT R2, R7, 0xc0, R132.reuse, 0xf8, !PT ;  /* 0x000000c007027812 */ /* 0x100fe400078ef884 */
[----:B------:R-:W-:Y:S02]  /*03e0*/  LEA R128, R128, UR5, 0x1 ;  /* 0x0000000580807c11 */ /* 0x000fe4000f8e08ff */
[----:B------:R-:W-:Y:S02]  /*03f0*/  LOP3.LUT R4, R135, 0xd8, RZ, 0xc0, !PT ;  /* 0x000000d887047812 */ /* 0x000fe400078ec0ff */
[----:B------:R-:W-:Y:S01]  /*0400*/  LOP3.LUT R134, R5, 0xc0, R132, 0xf8, !PT ;  /* 0x000000c005867812 */ /* 0x000fe200078ef884 */
[----:B------:R-:W-:Y:S01]  /*0410*/  VIADD R127, R128, 0xa040 ;  /* 0x0000a040807f7836 */ /* 0x000fe20000000000 */
[----:B------:R-:W-:-:S02]  /*0420*/  LOP3.LUT R133, R0, 0x7, R133, 0xf8, !PT ;  /* 0x0000000700857812 */ /* 0x000fc400078ef885 */
[--C-:B------:R-:W-:Y:S02]  /*0430*/  LOP3.LUT R0, R0, 0x8, R3.reuse, 0xf8, !PT ;  /* 0x0000000800007812 */ /* 0x100fe400078ef803 */
[----:B------:R-:W-:Y:S01]  /*0440*/  LOP3.LUT R5, R2, R5, RZ, 0x3c, !PT ;  /* 0x0000000502057212 */ /* 0x000fe200078e3cff */
[----:B------:R-:W-:Y:S01]  /*0450*/  VIADD R2, R128, 0xa000 ;  /* 0x0000a00080027836 */ /* 0x000fe20000000000 */
[C---:B------:R-:W-:Y:S02]  /*0460*/  LOP3.LUT P3, RZ, R3.reuse, 0x2, RZ, 0xc0, !PT ;  /* 0x0000000203ff7812 */ /* 0x040fe4000786c0ff */
[----:B------:R-:W-:Y:S01]  /*0470*/  LOP3.LUT P2, RZ, R3, 0x8, RZ, 0xc0, !PT ;  /* 0x0000000803ff7812 */ /* 0x000fe2000784c0ff */
[----:B------:R-:W-:Y:S01]  /*0480*/  @P0 VIADD R127, R2, 0xffffffc0 ;  /* 0xffffffc0027f0836 */ /* 0x000fe20000000000 */
[--C-:B------:R-:W-:Y:S01]  /*0490*/  LOP3.LUT R4, R4, 0x18, R3.reuse, 0x78, !PT ;  /* 0x0000001804047812 */ /* 0x100fe200078e7803 */
[----:B--2---:R-:W-:Y:S01]  /*04a0*/  IMAD.U32 R2, RZ, RZ, UR4 ;  /* 0x00000004ff027e24 */ /* 0x004fe2000f8e00ff */
[----:B------:R-:W-:Y:S01]  /*04b0*/  LOP3.LUT R3, R134, 0x8, R3, 0x78, !PT ;  /* 0x0000000886037812 */ /* 0x000fe200078e7803 */
[----:B------:R-:W-:Y:S01]  /*04c0*/  UIADD3 UR4, UPT, UPT, UR5, 0x6000, URZ ;  /* 0x0000600005047890 */ /* 0x000fe2000fffe0ff */
[----:B------:R-:W-:-:S02]  /*04d0*/  LEA R137, R137, UR8, 0x1 ;  /* 0x0000000889897c11 */ /* 0x000fc4000f8e08ff */
[----:B------:R-:W-:Y:S02]  /*04e0*/  LOP3.LUT R0, R0, 0x1c0, R129, 0xf8, !PT ;  /* 0x000001c000007812 */ /* 0x000fe400078ef881 */
[----:B------:R-:W-:Y:S01]  /*04f0*/  LOP3.LUT R134, R134, 0x8, R13, 0x78, !PT ;  /* 0x0000000886867812 */ /* 0x000fe200078e780d */
[C---:B------:R-:W-:Y:S01]  /*0500*/  VIADD R138, R137.reuse, 0x40 ;  /* 0x00000040898a7836 */ /* 0x040fe20000000000 */
[----:B------:R-:W-:Y:S01]  /*0510*/  LOP3.LUT R130, R130, R3, RZ, 0xfc, !PT ;  /* 0x0000000382827212 */ /* 0x000fe200078efcff */
[----:B------:R-:W-:Y:S01]  /*0520*/  @P1 VIADD R138, R137, 0xffffffc0 ;  /* 0xffffffc0898a1836 */ /* 0x000fe20000000000 */
[C---:B------:R-:W-:Y:S02]  /*0530*/  SEL R3, R131.reuse, 0xffffffe0, !P3 ;  /* 0xffffffe083037807 */ /* 0x040fe40005800000 */
[----:B------:R-:W-:Y:S02]  /*0540*/  SEL R142, R131, 0xffffffe0, !P2 ;  /* 0xffffffe0838e7807 */ /* 0x000fe40005000000 */
[----:B------:R-:W-:Y:S01]  /*0550*/  LOP3.LUT R129, R129, 0x400, RZ, 0xc0, !PT ;  /* 0x0000040081817812 */ /* 0x000fe200078ec0ff */
[----:B------:R-:W-:Y:S01]  /*0560*/  IMAD.IADD R124, R3, 0x1, R128 ;  /* 0x00000001037c7824 */ /* 0x000fe200078e0280 */
[----:B------:R-:W-:Y:S01]  /*0570*/  LOP3.LUT R0, R0, 0x38, R135, 0x78, !PT ;  /* 0x0000003800007812 */ /* 0x000fe200078e7887 */
[----:B------:R-:W-:Y:S01]  /*0580*/  IMAD.IADD R141, R137, 0x1, R142 ;  /* 0x00000001898d7824 */ /* 0x000fe200078e028e */
[----:B------:R-:W-:Y:S01]  /*0590*/  LOP3.LUT R134, R9, R134, RZ, 0xfc, !PT ;  /* 0x0000008609867212 */ /* 0x000fe200078efcff */
[----:B------:R-:W-:Y:S01]  /*05a0*/  IMAD.IADD R142, R142, 0x1, R138 ;  /* 0x000000018e8e7824 */ /* 0x000fe200078e028a */
[----:B------:R-:W-:Y:S01]  /*05b0*/  LOP3.LUT R132, R5, 0x120, R132, 0xf8, !PT ;  /* 0x0000012005847812 */ /* 0x000fe200078ef884 */
[----:B------:R-:W-:Y:S01]  /*05c0*/  IMAD R129, R0, 0x2, R129 ;  /* 0x0000000200817824 */ /* 0x000fe200078e0281 */
[----:B------:R-:W-:Y:S01]  /*05d0*/  LOP3.LUT R4, R4, 0x1f20, R135, 0xf8, !PT ;  /* 0x00001f2004047812 */ /* 0x000fe200078ef887 */
[----:B------:R-:W-:Y:S01]  /*05e0*/  IMAD.IADD R3, R3, 0x1, R127 ;  /* 0x0000000103037824 */ /* 0x000fe200078e027f */
[----:B------:R-:W-:-:S02]  /*05f0*/  SEL R131, R131, 0xffffffe0, !P0 ;  /* 0xffffffe083837807 */ /* 0x000fc40004000000 */
[----:B------:R-:W-:Y:S02]  /*0600*/  LEA R139, R4, UR5, 0x1 ;  /* 0x00000005048b7c11 */ /* 0x000fe4000f8e08ff */
[----:B------:R-:W-:Y:S02]  /*0610*/  LEA R134, R134, UR5, 0x1 ;  /* 0x0000000586867c11 */ /* 0x000fe4000f8e08ff */
[----:B------:R-:W-:Y:S02]  /*0620*/  LEA R140, R140, UR4, 0x1 ;  /* 0x000000048c8c7c11 */ /* 0x000fe4000f8e08ff */
[----:B------:R-:W-:Y:S02]  /*0630*/  LEA R130, R130, UR4, 0x1 ;  /* 0x0000000482827c11 */ /* 0x000fe4000f8e08ff */
[----:B---34-:R-:W-:-:S07]  /*0640*/  LEA R132, R132, UR5, 0x1 ;  /* 0x0000000584847c11 */ /* 0x018fce000f8e08ff */
.L_x_982:
[----:B-12---:R-:W1:Y:S01]  /*0650*/  S2R R13, SR_CTAID.Y ;  /* 0x00000000000d7919 */ /* 0x006e620000002600 */
[----:B------:R-:W2:Y:S01]  /*0660*/  LDCU.64 UR8, c[0x0][0x478] ;  /* 0x00008f00ff0877ac */ /* 0x000ea20008000a00 */
[----:B------:R-:W-:Y:S01]  /*0670*/  ISETP.NE.U32.AND P0, PT, RZ, UR6, PT ;  /* 0x00000006ff007c0c */ /* 0x000fe2000bf05070 */
[----:B------:R-:W3:Y:S01]  /*0680*/  LDC.64 R8, c[0x0][0x460] ;  /* 0x00011800ff087b82 */ /* 0x000ee20000000a00 */
[----:B------:R-:W-:Y:S01]  /*0690*/  ISETP.NE.U32.AND P5, PT, RZ, UR12, PT ;  /* 0x0000000cff007c0c */ /* 0x000fe2000bfa5070 */
[----:B------:R-:W-:Y:S01]  /*06a0*/  IMAD.MOV.U32 R179, RZ, RZ, RZ ;  /* 0x000000ffffb37224 */ /* 0x000fe200078e00ff */
[----:B------:R-:W-:Y:S02]  /*06b0*/  ISETP.NE.AND.EX P0, PT, RZ, UR7, PT, P0 ;  /* 0x00000007ff007c0c */ /* 0x000fe4000bf05300 */
[----:B------:R-:W-:-:S03]  /*06c0*/  ISETP.NE.AND.EX P5, PT, RZ, UR13, PT, P5 ;  /* 0x0000000dff007c0c */ /* 0x000fc6000bfa5350 */
[----:B------:R-:W4:Y:S01]  /*06d0*/  LDC.64 R6, c[0x0][0x468] ;  /* 0x00011a00ff067b82 */ /* 0x000f220000000a00 */
[----:B--2---:R-:W-:-:S07]  /*06e0*/  ISETP.NE.U32.AND P2, PT, RZ, UR8, PT ;  /* 0x00000008ff007c0c */ /* 0x004fce000bf45070 */
[----:B------:R-:W2:Y:S01]  /*06f0*/  LDC.U8 R5, c[0x0][0x532] ;  /* 0x00014c80ff057b82 */ /* 0x000ea20000000000 */
[----:B------:R-:W-:Y:S01]  /*0700*/  ISETP.NE.AND.EX P2, PT, RZ, UR9, PT, P2 ;  /* 0x00000009ff007c0c */ /* 0x000fe2000bf45320 */
[----:B-1----:R-:W-:Y:S01]  /*0710*/  IMAD.SHL.U32 R11, R13, 0x4, RZ ;  /* 0x000000040d0b7824 */ /* 0x002fe200078e00ff */
[----:B------:R-:W-:-:S11]  /*0720*/  SHF.R.U32.HI R4, RZ, 0x1e, R13 ;  /* 0x0000001eff047819 */ /* 0x000fd6000001160d */
[C---:B------:R-:W-:Y:S02]  /*0730*/  @P2 IADD3 R14, P3, PT, R11.reuse, UR8, RZ ;  /* 0x000000080b0e2c10 */ /* 0x040fe4000ff7e0ff */
[----:B------:R-:W-:Y:S02]  /*0740*/  @P0 IADD3 R16, P1, PT, R11, UR6, RZ ;  /* 0x000000060b100c10 */ /* 0x000fe4000ff3e0ff */
[C---:B------:R-:W-:Y:S02]  /*0750*/  @P2 IADD3.X R15, PT, PT, R4.reuse, UR9, RZ, P3, !PT ;  /* 0x00000009040f2c10 */ /* 0x040fe40009ffe4ff */
[----:B------:R-:W-:Y:S02]  /*0760*/  ISETP.NE.U32.AND P3, PT, RZ, UR12, PT ;  /* 0x0000000cff007c0c */ /* 0x000fe4000bf65070 */
[----:B------:R-:W-:Y:S01]  /*0770*/  @P0 IADD3.X R17, PT, PT, R4, UR7, RZ, P1, !PT ;  /* 0x0000000704110c10 */ /* 0x000fe20008ffe4ff */
[----:B------:R-:W-:Y:S01]  /*0780*/  IMAD.MOV.U32 R0, RZ, RZ, -0x1 ;  /* 0xffffffffff007424 */ /* 0x000fe200078e00ff */
[----:B------:R-:W-:Y:S01]  /*0790*/  ISETP.NE.AND.EX P3, PT, RZ, UR13, PT, P3 ;  /* 0x0000000dff007c0c */ /* 0x000fe2000bf65330 */
[----:B---3--:R-:W-:Y:S01]  /*07a0*/  IMAD.WIDE.U32 R18, R13, 0x4, R8 ;  /* 0x000000040d127825 */ /* 0x008fe200078e0008 */
[----:B------:R-:W3:Y:S01]  /*07b0*/  @P2 LDG.E R178, desc[UR30][R14.64] ;  /* 0x0000001e0eb22981 */ /* 0x000ee2000c1e1900 */
[----:B--2---:R-:W-:Y:S01]  /*07c0*/  ISETP.NE.AND P4, PT, R5, RZ, PT ;  /* 0x000000ff0500720c */ /* 0x004fe20003f85270 */
[----:B------:R-:W1:Y:S02]  /*07d0*/  @!P2 LDC R8, c[0x0][0x43c] ;  /* 0x00010f00ff08ab82 */ /* 0x000e640000000800 */
[----:B------:R-:W3:Y:S04]  /*07e0*/  @P0 LDG.E R179, desc[UR30][R16.64] ;  /* 0x0000001e10b30981 */ /* 0x000ee8000c1e1900 */
[----:B-----5:R2:W5:Y:S04]  /*07f0*/  @P5 LDG.E R0, desc[UR30][R18.64] ;  /* 0x0000001e12005981 */ /* 0x020568000c1e1900 */
[----:B------:R2:W5:Y:S01]  /*0800*/  @P3 LDG.E R9, desc[UR30][R18.64+0x4] ;  /* 0x0000041e12093981 */ /* 0x000562000c1e1900 */
[----:B----4-:R-:W-:-:S02]  /*0810*/  IADD3 R10, P0, PT, R11, R6, RZ ;  /* 0x000000060b0a7210 */ /* 0x010fc40007f1e0ff */
[----:B------:R-:W-:-:S03]  /*0820*/  ISETP.EQ.U32.AND P1, PT, R6, RZ, PT ;  /* 0x000000ff0600720c */ /* 0x000fc60003f22070 */
[----:B------:R-:W-:Y:S01]  /*0830*/  IMAD.X R11, R4, 0x1, R7, P0 ;  /* 0x00000001040b7824 */ /* 0x000fe200000e0607 */
[----:B------:R-:W-:Y:S01]  /*0840*/  ISETP.EQ.OR.EX P1, PT, R7, RZ, !P4, P1 ;  /* 0x000000ff0700720c */ /* 0x000fe20006722710 */
[----:B------:R-:W4:Y:S01]  /*0850*/  @!P2 LDC.64 R4, c[0x0][0x488] ;  /* 0x00012200ff04ab82 */ /* 0x000f220000000a00 */
[----:B------:R-:W-:-:S07]  /*0860*/  IMAD.MOV.U32 R180, RZ, RZ, -0x1 ;  /* 0xffffffffffb47424 */ /* 0x000fce00078e00ff */
[----:B------:R-:W1:Y:S04]  /*0870*/  @!P3 LDC R12, c[0x0][0x434] ;  /* 0x00010d00ff0cbb82 */ /* 0x000e680000000800 */
[----:B------:R2:W5:Y:S01]  /*0880*/  @!P1 LDG.E R180, desc[UR30][R10.64] ;  /* 0x0000001e0ab49981 */ /* 0x000562000c1e1900 */
[----:B------:R-:W-:-:S04]  /*0890*/  ISETP.NE.U32.AND P1, PT, R6, RZ, PT ;  /* 0x000000ff0600720c */ /* 0x000fc80003f25070 */
[----:B------:R-:W-:Y:S01]  /*08a0*/  ISETP.NE.AND.EX P1, PT, R7, RZ, PT, P1 ;  /* 0x000000ff0700720c */ /* 0x000fe20003f25310 */
[----:B------:R-:W-:Y:S01]  /*08b0*/  USHF.L.U32 UR27, UR26, 0x7, URZ ;  /* 0x000000071a1b7899 */ /* 0x000fe200080006ff */
[----:B----4-:R-:W-:-:S04]  /*08c0*/  @!P2 ISETP.NE.U32.AND P0, PT, R4, RZ, PT ;  /* 0x000000ff0400a20c */ /* 0x010fc80003f05070 */
[----:B------:R-:W-:-:S04]  /*08d0*/  @!P2 ISETP.NE.AND.EX P0, PT, R5, RZ, PT, P0 ;  /* 0x000000ff0500a20c */ /* 0x000fc80003f05300 */
[----:B-1----:R-:W-:Y:S01]  /*08e0*/  @!P2 SEL R8, R8, RZ, P0 ;  /* 0x000000ff0808a207 */ /* 0x002fe20000000000 */
[----:B---3--:R-:W-:Y:S02]  /*08f0*/  @P2 IMAD.IADD R178, R178, 0x1, -R179 ;  /* 0x00000001b2b22824 */ /* 0x008fe400078e0ab3 */
[----:B--2---:R-:W-:Y:S06]  /*0900*/  @!P1 BRA `(.L_x_951) ;  /* 0x00000000000c9947 */ /* 0x004fec0003800000 */
[----:B------:R-:W2:Y:S02]  /*0910*/  @P4 LDG.E R5, desc[UR30][R10.64+0x4] ;  /* 0x0000041e0a054981 */ /* 0x000ea4000c1e1900 */
[----:B--2--5:R-:W-:-:S06]  /*0920*/  @P4 IADD3 R2, PT, PT, R5, -R180, RZ ;  /* 0x800000b405024210 */ /* 0x024fcc0007ffe0ff */
[----:B------:R1:W5:Y:S02]  /*0930*/  @!P4 LDG.E R2, desc[UR30][R10.64] ;  /* 0x0000001e0a02c981 */ /* 0x000364000c1e1900 */
.L_x_951:
[----:B-----5:R-:W-:Y:S01]  /*0940*/  @!P2 IADD3 R178, PT, PT, R8, R2, -R179 ;  /* 0x0000000208b2a210 */ /* 0x020fe20007ffe8b3 */
[----:B------:R-:W-:-:S03]  /*0950*/  @P3 IMAD.IADD R12, R9, 0x1, -R0 ;  /* 0x00000001090c3824 */ /* 0x000fc600078e0a00 */
[----:B------:R-:W-:-:S13]  /*0960*/  ISETP.GT.AND P0, PT, R178, UR27, PT ;  /* 0x0000001bb2007c0c */ /* 0x000fda000bf04270 */
[----:B------:R-:W-:Y:S05]  /*0970*/  @!P0 BRA `(.L_x_952) ;  /* 0x0000007c002c8947 */ /* 0x000fea0003800000 */
[----:B------:R-:W-:Y:S01]  /*0980*/  ISETP.NE.AND P3, PT, R0, -0x1, PT ;  /* 0xffffffff0000780c */ /* 0x000fe20003f65270 */
[----:B------:R-:W-:Y:S01]  /*0990*/  VIADD R9, R12, 0x7f ;  /* 0x0000007f0c097836 */ /* 0x000fe20000000000 */
[----:B------:R-:W-:-:S04]  /*09a0*/  ISETP.NE.AND P0, PT, R180, -0x1, PT ;  /* 0xffffffffb400780c */ /* 0x000fc80003f05270 */
[----:B------:R-:W-:-:S04]  /*09b0*/  SHF.R.S32.HI R2, RZ, 0x1f, R9 ;  /* 0x0000001fff027819 */ /* 0x000fc80000011409 */
[----:B------:R-:W-:-:S03]  /*09c0*/  LEA.HI R171, R2, R9, RZ, 0x7 ;  /* 0x0000000902ab7211 */ /* 0x000fc600078f38ff */
[----:B------:R-:W2:Y:S01]  /*09d0*/  @!P3 LDC.64 R6, c[0x0][0x398] ;  /* 0x0000e600ff06bb82 */ /* 0x000ea20000000a00 */
[----:B------:R-:W-:-:S07]  /*09e0*/  SHF.R.S32.HI R171, RZ, 0x7, R171 ;  /* 0x00000007ffab7819 */ /* 0x000fce00000114ab */
[----:B------:R-:W3:Y:S01]  /*09f0*/  @P3 LDC.64 R4, c[0x0][0x3b0] ;  /* 0x0000ec00ff043b82 */ /* 0x000ee20000000a00 */
[----:B--2---:R-:W-:-:S04]  /*0a00*/  @!P3 IMAD.WIDE.U32 R14, R13, R6, RZ ;  /* 0x000000060d0eb225 */ /* 0x004fc800078e00ff */
[----:B------:R-:W-:Y:S01]  /*0a10*/  @!P3 IMAD R2, R13, R7, R15 ;  /* 0x000000070d02b224 */ /* 0x000fe200078e020f */
[----:B------:R-:W-:Y:S01]  /*0a20*/  LEA R15, R171, 0xffffff80, 0x7 ;  /* 0xffffff80ab0f7811 */ /* 0x000fe200078e38ff */
[----:B---3--:R-:W-:-:S03]  /*0a30*/  @P3 IMAD.WIDE.U32 R6, R0, R4, RZ ;  /* 0x0000000400063225 */ /* 0x008fc600078e00ff */
[----:B------:R-:W-:Y:S01]  /*0a40*/  SHF.R.S32.HI R21, RZ, 0x1f, R15 ;  /* 0x0000001fff157819 */ /* 0x000fe2000001140f */
        /* <DEDUP_REMOVED lines=13> */
.L_x_953:
[----:B------:R-:W1:Y:S01]  /*0b20*/  LDCU.64 UR18, c[0x0][0x3b8] ;  /* 0x00007700ff1277ac */ /* 0x000e620008000a00 */
[----:B------:R-:W-:-:S05]  /*0b30*/  IADD3 R16, PT, PT, R179, R180, RZ ;  /* 0x000000b4b3107210 */ /* 0x000fca0007ffe0ff */
[C---:B-1----:R-:W-:Y:S02]  /*0b40*/  IMAD R10, R16.reuse, UR19, RZ ;  /* 0x00000013100a7c24 */ /* 0x042fe4000f8e02ff */
[----:B------:R-:W-:-:S05]  /*0b50*/  IMAD.WIDE.U32 R16, R16, UR18, RZ ;  /* 0x0000001210107c25 */ /* 0x000fca000f8e00ff */
[----:B------:R-:W-:Y:S02]  /*0b60*/  IADD3 R10, PT, PT, R17, R10, RZ ;  /* 0x0000000a110a7210 */ /* 0x000fe40007ffe0ff */
.L_x_954:
[----:B------:R-:W1:Y:S01]  /*0b70*/  LDC R5, c[0x0][0x3e8] ;  /* 0x0000fa00ff057b82 */ /* 0x000e620000000800 */
        /* <DEDUP_REMOVED lines=9> */
[----:B------:R-:W-:-:S03]  /*0c10*/  IABS R4, R136 ;  /* 0x0000008800047213 */ /* 0x000fc60000000000 */
        /* <DEDUP_REMOVED lines=27> */
.L_x_955:
[----:B------:R-:W1:Y:S01]  /*0dd0*/  LDCU.64 UR16, c[0x0][0x3c0] ;  /* 0x00007800ff1077ac */ /* 0x000e620008000a00 */
[----:B------:R-:W-:-:S05]  /*0de0*/  IADD3 R18, PT, PT, R179, R180, RZ ;  /* 0x000000b4b3127210 */ /* 0x000fca0007ffe0ff */
[C---:B-1----:R-:W-:Y:S02]  /*0df0*/  IMAD R9, R18.reuse, UR17, RZ ;  /* 0x0000001112097c24 */ /* 0x042fe4000f8e02ff */
[----:B------:R-:W-:-:S05]  /*0e00*/  IMAD.WIDE.U32 R18, R18, UR16, RZ ;  /* 0x0000001012127c25 */ /* 0x000fca000f8e00ff */
[----:B------:R-:W-:Y:S02]  /*0e10*/  IADD3 R9, PT, PT, R19, R9, RZ ;  /* 0x0000000913097210 */ /* 0x000fe40007ffe0ff */
.L_x_956:
[----:B------:R-:W1:Y:S01]  /*0e20*/  @!P3 LDC.64 R6, c[0x0][0x588] ;  /* 0x00016200ff06bb82 */ /* 0x000e620000000a00 */
[----:B------:R-:W2:Y:S01]  /*0e30*/  LDCU UR32, c[0x0][0x3e0] ;  /* 0x00007c00ff2077ac */ /* 0x000ea20008000800 */
[----:B------:R-:W2:Y:S06]  /*0e40*/  LDCU UR33, c[0x0][0x44c] ;  /* 0x00008980ff2177ac */ /* 0x000eac0008000800 */
[----:B------:R-:W3:Y:S01]  /*0e50*/  @P3 LDC.64 R4, c[0x0][0x590] ;  /* 0x00016400ff043b82 */ /* 0x000ee20000000a00 */
[----:B--2---:R-:W-:Y:S01]  /*0e60*/  UIMAD.WIDE UR10, UR32, UR33, URZ ;  /* 0x00000021200a72a5 */ /* 0x004fe2000f8e02ff */
[----:B-1----:R-:W-:-:S04]  /*0e70*/  @!P3 IMAD.WIDE.U32 R32, R13, R6, RZ ;  /* 0x000000060d20b225 */ /* 0x002fc800078e00ff */
[----:B------:R-:W-:Y:S02]  /*0e80*/  @!P3 IMAD R7, R13, R7, R33 ;  /* 0x000000070d07b224 */ /* 0x000fe400078e0221 */
[----:B---3--:R-:W-:-:S04]  /*0e90*/  @P3 IMAD.WIDE.U32 R24, R0, R4, RZ ;  /* 0x0000000400183225 */ /* 0x008fc800078e00ff */
[----:B------:R-:W-:Y:S01]  /*0ea0*/  @P3 IMAD R7, R0, R5, R25 ;  /* 0x0000000500073224 */ /* 0x000fe200078e0219 */
[----:B------:R-:W-:Y:S01]  /*0eb0*/  @P3 MOV R32, R24 ;  /* 0x0000001800203202 */ /* 0x000fe20000000f00 */
[----:B------:R-:W-:Y:S06]  /*0ec0*/  @P3 BRA `(.L_x_957) ;  /* 0x0000000000403947 */ /* 0x000fec0003800000 */
[----:B------:R-:W1:Y:S02]  /*0ed0*/  LDCU UR8, c[0x0][0x444] ;  /* 0x00008880ff0877ac */ /* 0x000e640008000800 */
[----:B-1----:R-:W-:Y:S01]  /*0ee0*/  USHF.R.S32.HI UR9, URZ, 0x1f, UR8 ;  /* 0x0000001fff097899 */ /* 0x002fe20008011408 */
[----:B------:R-:W-:Y:S01]  /*0ef0*/  IMAD.WIDE.U32 R24, R13, UR8, RZ ;  /* 0x000000080d187c25 */ /* 0x000fe2000f8e00ff */
[----:B------:R-:W-:-:S04]  /*0f00*/  USHF.R.S32.HI UR8, URZ, 0x1f, UR32 ;  /* 0x0000001fff087899 */ /* 0x000fc80008011420 */
[----:B------:R-:W-:-:S05]  /*0f10*/  IMAD R5, R13, UR9, RZ ;  /* 0x000000090d057c24 */ /* 0x000fca000f8e02ff */
[----:B------:R-:W-:-:S05]  /*0f20*/  IADD3 R5, PT, PT, R25, R5, RZ ;  /* 0x0000000519057210 */ /* 0x000fca0007ffe0ff */
[----:B------:R-:W-:Y:S02]  /*0f30*/  IMAD R11, R5, UR32, RZ ;  /* 0x00000020050b7c24 */ /* 0x000fe4000f8e02ff */
[----:B------:R-:W-:-:S04]  /*0f40*/  IMAD.WIDE.U32 R4, R24, UR32, RZ ;  /* 0x0000002018047c25 */ /* 0x000fc8000f8e00ff */
[----:B------:R-:W-:Y:S01]  /*0f50*/  IMAD R11, R24, UR8, R11 ;  /* 0x00000008180b7c24 */ /* 0x000fe2000f8e020b */
[----:B------:R-:W-:Y:S01]  /*0f60*/  USHF.R.S32.HI UR8, URZ, 0x1f, UR33 ;  /* 0x0000001fff087899 */ /* 0x000fe20008011421 */
[----:B------:R-:W-:-:S03]  /*0f70*/  IMAD.WIDE.U32 R26, R4, UR33, RZ ;  /* 0x00000021041a7c25 */ /* 0x000fc6000f8e00ff */
[----:B------:R-:W-:-:S05]  /*0f80*/  IADD3 R11, PT, PT, R5, R11, RZ ;  /* 0x0000000b050b7210 */ /* 0x000fca0007ffe0ff */
[----:B------:R-:W-:-:S04]  /*0f90*/  IMAD R24, R11, UR33, RZ ;  /* 0x000000210b187c24 */ /* 0x000fc8000f8e02ff */
[----:B------:R-:W-:-:S05]  /*0fa0*/  IMAD R24, R4, UR8, R24 ;  /* 0x0000000804187c24 */ /* 0x000fca000f8e0218 */
[----:B------:R-:W-:Y:S01]  /*0fb0*/  IADD3 R24, PT, PT, R27, R24, RZ ;  /* 0x000000181b187210 */ /* 0x000fe20007ffe0ff */
[----:B------:R-:W-:Y:S06]  /*0fc0*/  BRA `(.L_x_958) ;  /* 0x00000000000c7947 */ /* 0x000fec0003800000 */
.L_x_957:
[C---:B------:R-:W-:Y:S02]  /*0fd0*/  IMAD R24, R0.reuse, UR11, RZ ;  /* 0x0000000b00187c24 */ /* 0x040fe4000f8e02ff */
[----:B------:R-:W-:-:S05]  /*0fe0*/  IMAD.WIDE.U32 R26, R0, UR10, RZ ;  /* 0x0000000a001a7c25 */ /* 0x000fca000f8e00ff */
[----:B------:R-:W-:Y:S02]  /*0ff0*/  IADD3 R24, PT, PT, R27, R24, RZ ;  /* 0x000000181b187210 */ /* 0x000fe40007ffe0ff */
.L_x_958:
[----:B------:R-:W1:Y:S01]  /*1000*/  LDCU.U8 UR8, c[0x0][0x548] ;  /* 0x0000a900ff0877ac */ /* 0x000e620008000000 */
[----:B------:R-:W-:Y:S01]  /*1010*/  SHF.L.U32 R19, R13, 0x7, RZ ;  /* 0x000000070d137819 */ /* 0x000fe200000006ff */
[----:B------:R-:W-:Y:S01]  /*1020*/  IMAD R25, R136, UR33, RZ ;  /* 0x0000002188197c24 */ /* 0x000fe2000f8e02ff */
[----:B------:R-:W2:Y:S02]  /*1030*/  LDCU.U8 UR20, c[0x0][0x5f0] ;  /* 0x0000be00ff1477ac */ /* 0x000ea40008000000 */
[----:B------:R-:W-:-:S04]  /*1040*/  SEL R30, R19, RZ, P5 ;  /* 0x000000ff131e7207 */ /* 0x000fc80002800000 */
[----:B------:R-:W-:-:S04]  /*1050*/  IADD3 R30, P1, PT, R15, R30, RZ ;  /* 0x0000001e0f1e7210 */ /* 0x000fc80007f3e0ff */
[----:B------:R-:W-:Y:S01]  /*1060*/  IADD3.X R17, PT, PT, RZ, R21, RZ, P1, !PT ;  /* 0x00000015ff117210 */ /* 0x000fe20000ffe4ff */
[----:B-1----:R-:W-:-:S04]  /*1070*/  UISETP.NE.AND UP0, UPT, UR8, URZ, UPT ;  /* 0x000000ff0800728c */ /* 0x002fc8000bf05270 */
[----:B------:R-:W-:-:S04]  /*1080*/  IMAD R17, R17, UR10, RZ ;  /* 0x0000000a11117c24 */ /* 0x000fc8000f8e02ff */
[C---:B------:R-:W-:Y:S02]  /*1090*/  IMAD R17, R30.reuse, UR11, R17 ;  /* 0x0000000b1e117c24 */ /* 0x040fe4000f8e0211 */
[----:B------:R-:W-:-:S05]  /*10a0*/  IMAD.WIDE.U32 R30, R30, UR10, RZ ;  /* 0x0000000a1e1e7c25 */ /* 0x000fca000f8e00ff */
[----:B------:R-:W-:Y:S01]  /*10b0*/  IADD3 R17, PT, PT, R31, R17, RZ ;  /* 0x000000111f117210 */ /* 0x000fe20007ffe0ff */
[----:B--2---:R-:W-:Y:S06]  /*10c0*/  BRA.U !UP0, `(.L_x_959) ;  /* 0x00000001081c7547 */ /* 0x004fec000b800000 */
[----:B------:R-:W1:Y:S01]  /*10d0*/  LDC R4, c[0x0][0x434] ;  /* 0x00010d00ff047b82 */ /* 0x000e620000000800 */
[----:B------:R-:W2:Y:S01]  /*10e0*/  LDCU UR8, c[0x0][0x454] ;  /* 0x00008a80ff0877ac */ /* 0x000ea20008000800 */
[----:B------:R-:W-:Y:S01]  /*10f0*/  ISETP.NE.AND P1, PT, R0, -0x1, PT ;  /* 0xffffffff0000780c */ /* 0x000fe20003f25270 */
[----:B-1----:R-:W-:-:S05]  /*1100*/  IMAD R11, R13, R4, RZ ;  /* 0x000000040d0b7224 */ /* 0x002fca00078e02ff */
[----:B------:R-:W-:-:S05]  /*1110*/  SEL R11, R11, R0, !P1 ;  /* 0x000000000b0b7207 */ /* 0x000fca0004800000 */
[----:B--2---:R-:W-:Y:S01]  /*1120*/  IMAD R11, R136, UR8, R11 ;  /* 0x00000008880b7c24 */ /* 0x004fe2000f8e020b */
[----:B------:R-:W-:Y:S05]  /*1130*/  BRA `(.L_x_960) ;  /* 0x00000000000c7947 */ /* 0x000fea0003800000 */
.L_x_959:
[----:B------:R-:W1:Y:S01]  /*1140*/  LDC R11, c[0x0][0x434] ;  /* 0x00010d00ff0b7b82 */ /* 0x000e620000000800 */
[----:B------:R-:W-:-:S04]  /*1150*/  IMAD R4, R13, UR32, R136 ;  /* 0x000000200d047c24 */ /* 0x000fc8000f8e0288 */
[----:B-1----:R-:W-:-:S03]  /*1160*/  IMAD R11, R4, R11, RZ ;  /* 0x0000000b040b7224 */ /* 0x002fc600078e02ff */
.L_x_960:
        /* <DEDUP_REMOVED lines=11> */
.L_x_961:
[----:B------:R-:W1:Y:S01]  /*1220*/  LDC R19, c[0x0][0x444] ;  /* 0x00011100ff137b82 */ /* 0x000e620000000800 */
[----:B------:R-:W-:-:S04]  /*1230*/  IMAD R0, R13, UR32, R136 ;  /* 0x000000200d007c24 */ /* 0x000fc8000f8e0288 */
[----:B-1----:R-:W-:-:S07]  /*1240*/  IMAD R19, R0, R19, RZ ;  /* 0x0000001300137224 */ /* 0x002fce00078e02ff */
.L_x_962:
[----:B------:R-:W1:Y:S01]  /*1250*/  LDC.64 R4, c[0x0][0x3b0] ;  /* 0x0000ec00ff047b82 */ /* 0x000e620000000a00 */
[----:B------:R-:W-:Y:S01]  /*1260*/  LOP3.LUT R20, R135, 0x18, RZ, 0xc0, !PT ;  /* 0x0000001887147812 */ /* 0x000fe200078ec0ff */
[----:B------:R-:W2:Y:S01]  /*1270*/  LDCU.128 UR8, c[0x0][0x590] ;  /* 0x0000b200ff0877ac */ /* 0x000ea20008000c00 */
[----:B------:R-:W3:Y:S01]  /*1280*/  S2R R23, SR_TID.X ;  /* 0x0000000000177919 */ /* 0x000ee20000002100 */
[----:B------:R-:W-:Y:S01]  /*1290*/  IMAD R11, R176, 0x80, R11 ;  /* 0x00000080b00b7824 */ /* 0x000fe200078e020b */
[----:B------:R-:W-:Y:S01]  /*12a0*/  IADD3 R32, P1, PT, R20, R32, RZ ;  /* 0x0000002014207210 */ /* 0x000fe20007f3e0ff */
[----:B------:R-:W4:Y:S01]  /*12b0*/  LDCU.64 UR14, c[0x0][0x3c8] ;  /* 0x00007900ff0e77ac */ /* 0x000f220008000a00 */
[----:B------:R-:W5:Y:S01]  /*12c0*/  S2R R0, SR_TID.X ;  /* 0x0000000000007919 */ /* 0x000f620000002100 */
[----:B------:R-:W4:Y:S01]  /*12d0*/  LDC.64 R190, c[0x0][0x420] ;  /* 0x00010800ffbe7b82 */ /* 0x000f220000000a00 */
[----:B------:R-:W-:Y:S01]  /*12e0*/  BSSY.RECONVERGENT B1, `(.L_x_952) ;  /* 0x0000734000017945 */ /* 0x000fe20003800200 */
[----:B------:R-:W-:Y:S01]  /*12f0*/  IMAD.X R33, RZ, RZ, R7, P1 ;  /* 0x000000ffff217224 */ /* 0x000fe200008e0607 */
[--C-:B------:R-:W-:Y:S01]  /*1300*/  IADD3 R26, P2, P1, R30, R26, R25.reuse ;  /* 0x0000001a1e1a7210 */ /* 0x100fe2000795e019 */
[----:B------:R-:W-:Y:S01]  /*1310*/  UIMAD UR33, UR32, UR33, URZ ;  /* 0x00000021202172a4 */ /* 0x000fe2000f8e02ff */
[----:B------:R-:W-:Y:S01]  /*1320*/  SHF.R.S32.HI R25, RZ, 0x1f, R25 ;  /* 0x0000001fff197819 */ /* 0x000fe20000011419 */
[----:B------:R-:W4:Y:S02]  /*1330*/  LDCU.64 UR22, c[0x0][0x570] ;  /* 0x0000ae00ff1677ac */ /* 0x000f240008000a00 */
[----:B------:R-:W4:Y:S01]  /*1340*/  LDC.64 R6, c[0x0][0x5f8] ;  /* 0x00017e00ff067b82 */ /* 0x000f220000000a00 */
[----:B------:R-:W-:-:S02]  /*1350*/  IADD3.X R17, PT, PT, R17, R24, R25, P2, P1 ;  /* 0x0000001811117210 */ /* 0x000fc400017e2419 */
[----:B------:R-:W-:Y:S01]  /*1360*/  ISETP.NE.AND P1, PT, RZ, UR20, PT ;  /* 0x00000014ff007c0c */ /* 0x000fe2000bf25270 */
[----:B--2---:R-:W-:Y:S01]  /*1370*/  IMAD R28, R21, UR8, RZ ;  /* 0x00000008151c7c24 */ /* 0x004fe2000f8e02ff */
[----:B------:R-:W2:Y:S01]  /*1380*/  LDCU.64 UR20, c[0x0][0x380] ;  /* 0x00007000ff1477ac */ /* 0x000ea20008000a00 */
[----:B------:R-:W-:-:S04]  /*1390*/  IMAD.WIDE.U32 R32, R15, UR8, R32 ;  /* 0x000000080f207c25 */ /* 0x000fc8000f8e0020 */
[----:B------:R-:W-:Y:S02]  /*13a0*/  IMAD R28, R15, UR9, R28 ;  /* 0x000000090f1c7c24 */ /* 0x000fe4000f8e021c */
[-C--:B-1----:R-:W-:Y:S02]  /*13b0*/  IMAD R24, R21, R4.reuse, RZ ;  /* 0x0000000415187224 */ /* 0x082fe400078e02ff */
[----:B------:R-:W-:Y:S02]  /*13c0*/  IMAD.MOV.U32 R21, RZ, RZ, RZ ;  /* 0x000000ffff157224 */ /* 0x000fe400078e00ff */
[----:B------:R-:W-:Y:S02]  /*13d0*/  IMAD.IADD R33, R33, 0x1, R28 ;  /* 0x0000000121217824 */ /* 0x000fe400078e021c */
[----:B------:R-:W-:-:S04]  /*13e0*/  IMAD.WIDE.U32 R30, R15, R4, R20 ;  /* 0x000000040f1e7225 */ /* 0x000fc800078e0014 */
[----:B------:R-:W-:Y:S01]  /*13f0*/  IMAD.WIDE.U32 R28, R136, UR10, R32 ;  /* 0x0000000a881c7c25 */ /* 0x000fe2000f8e0020 */
[----:B-----5:R-:W-:Y:S02]  /*1400*/  LOP3.LUT R186, R0, 0x1f, RZ, 0xc0, !PT ;  /* 0x0000001f00ba7812 */ /* 0x020fe400078ec0ff */
[----:B------:R-:W-:Y:S01]  /*1410*/  IADD3 R30, P2, PT, R14, R30, RZ ;  /* 0x0000001e0e1e7210 */ /* 0x000fe20007f5e0ff */
[----:B------:R-:W-:Y:S01]  /*1420*/  IMAD R25, R15, R5, R24 ;  /* 0x000000050f197224 */ /* 0x000fe200078e0218 */
[----:B---3--:R-:W-:Y:S01]  /*1430*/  SHF.R.U32.HI R15, RZ, 0x5, R23 ;  /* 0x00000005ff0f7819 */ /* 0x008fe20000011617 */
[----:B----4-:R-:W-:-:S03]  /*1440*/  IMAD.WIDE.U32 R32, R6, UR25, RZ ;  /* 0x0000001906207c25 */ /* 0x010fc6000f8e00ff */
[----:B------:R-:W-:Y:S01]  /*1450*/  IADD3.X R31, PT, PT, R2, R31, R25, P2, !PT ;  /* 0x0000001f021f7210 */ /* 0x000fe200017fe419 */
[----:B------:R-:W-:Y:S01]  /*1460*/  IMAD R29, R136, UR11, R29 ;  /* 0x0000000b881d7c24 */ /* 0x000fe2000f8e021d */
[----:B------:R-:W1:Y:S01]  /*1470*/  LDCU.64 UR10, c[0x0][0x550] ;  /* 0x0000aa00ff0a77ac */ /* 0x000e620008000a00 */
[----:B------:R-:W-:Y:S01]  /*1480*/  IMAD R27, R15, UR33, R186 ;  /* 0x000000210f1b7c24 */ /* 0x000fe2000f8e02ba */
[----:B------:R-:W-:Y:S01]  /*1490*/  SEL R2, R32, RZ, P1 ;  /* 0x000000ff20027207 */ /* 0x000fe20000800000 */
[----:B------:R-:W-:Y:S01]  /*14a0*/  IMAD R6, R7, UR25, R33 ;  /* 0x0000001907067c24 */ /* 0x000fe2000f8e0221 */
[----:B------:R-:W3:Y:S01]  /*14b0*/  LDC.64 R24, c[0x0][0x5e8] ;  /* 0x00017a00ff187b82 */ /* 0x000ee20000000a00 */
[C---:B------:R-:W-:Y:S01]  /*14c0*/  IMAD.WIDE.U32 R30, R136.reuse, UR14, R30 ;  /* 0x0000000e881e7c25 */ /* 0x040fe2000f8e001e */
[----:B------:R-:W-:Y:S01]  /*14d0*/  IADD3 R7, P3, P2, R27, R26, R2 ;  /* 0x0000001a1b077210 */ /* 0x000fe20007a7e002 */
[----:B------:R-:W-:Y:S01]  /*14e0*/  USHF.L.U64.HI UR14, UR8, 0x6, UR9 ;  /* 0x00000006080e7899 */ /* 0x000fe20008010209 */
[----:B------:R-:W-:Y:S01]  /*14f0*/  SHF.R.U32.HI R2, RZ, 0x2, R23 ;  /* 0x00000002ff027819 */ /* 0x000fe20000011617 */
[----:B------:R-:W-:Y:S01]  /*1500*/  IMAD R31, R136, UR15, R31 ;  /* 0x0000000f881f7c24 */ /* 0x000fe2000f8e021f */
[----:B------:R-:W-:Y:S01]  /*1510*/  SHF.R.S32.HI R14, RZ, 0x1f, R27 ;  /* 0x0000001fff0e7819 */ /* 0x000fe2000001141b */
[----:B------:R-:W-:Y:S01]  /*1520*/  USHF.L.U32 UR15, UR8, 0x6, URZ ;  /* 0x00000006080f7899 */ /* 0x000fe200080006ff */
[----:B------:R-:W-:Y:S01]  /*1530*/  SEL R6, R6, RZ, P1 ;  /* 0x000000ff06067207 */ /* 0x000fe20000800000 */
[----:B------:R-:W-:Y:S01]  /*1540*/  IMAD.WIDE.U32 R28, R2, UR8, R28 ;  /* 0x00000008021c7c25 */ /* 0x000fe2000f8e001c */
[----:B------:R-:W-:-:S02]  /*1550*/  USHF.L.U32 UR8, UR33, 0x7, URZ ;  /* 0x0000000721087899 */ /* 0x000fc400080006ff */
[----:B------:R-:W-:Y:S01]  /*1560*/  IADD3.X R17, PT, PT, R14, R17, R6, P3, P2 ;  /* 0x000000110e117210 */ /* 0x000fe20001fe4406 */
[----:B------:R-:W-:Y:S01]  /*1570*/  IMAD R151, R2, UR9, R29 ;  /* 0x0000000902977c24 */ /* 0x000fe2000f8e021d */
[----:B-1----:R-:W-:Y:S01]  /*1580*/  LEA R150, P3, R28, UR10, 0x1 ;  /* 0x0000000a1c967c11 */ /* 0x002fe2000f8608ff */
[----:B------:R-:W-:Y:S01]  /*1590*/  IMAD.WIDE.U32 R26, R2, R4, R30 ;  /* 0x00000004021a7225 */ /* 0x000fe200078e001e */
[----:B------:R-:W-:Y:S02]  /*15a0*/  MOV R6, UR8 ;  /* 0x0000000800067c02 */ /* 0x000fe40008000f00 */
[----:B------:R-:W-:Y:S01]  /*15b0*/  LEA.HI.X R151, R28, UR11, R151, 0x1, P3 ;  /* 0x0000000b1c977c11 */ /* 0x000fe200098f0c97 */
[----:B------:R-:W-:Y:S01]  /*15c0*/  IMAD R14, R176, 0x80, R19 ;  /* 0x00000080b00e7824 */ /* 0x000fe200078e0213 */
[----:B------:R-:W-:Y:S01]  /*15d0*/  IADD3 R7, P2, PT, R7, UR8, RZ ;  /* 0x0000000807077c10 */ /* 0x000fe2000ff5e0ff */
[----:B------:R-:W-:Y:S01]  /*15e0*/  IMAD R149, R2, R5, R27 ;  /* 0x0000000502957224 */ /* 0x000fe200078e021b */
[----:B------:R-:W-:Y:S01]  /*15f0*/  ISETP.GT.AND P3, PT, R12, RZ, PT ;  /* 0x000000ff0c00720c */ /* 0x000fe20003f64270 */
[----:B------:R-:W-:Y:S01]  /*1600*/  IMAD.WIDE R190, R11, 0x4, R190 ;  /* 0x000000040bbe7825 */ /* 0x000fe200078e02be */
[----:B------:R-:W-:-:S02]  /*1610*/  LEA.HI.X.SX32 R6, R6, R17, 0x1, P2 ;  /* 0x0000001106067211 */ /* 0x000fc400010f0eff */
[C---:B------:R-:W-:Y:S01]  /*1620*/  LEA R188, P2, R7.reuse, UR22, 0x2 ;  /* 0x0000001607bc7c11 */ /* 0x040fe2000f8410ff */
[----:B---3--:R-:W-:Y:S01]  /*1630*/  IMAD.WIDE R146, R14, 0x4, R24 ;  /* 0x000000040e927825 */ /* 0x008fe200078e0218 */
[----:B--2---:R-:W-:Y:S02]  /*1640*/  LEA R148, P4, R26, UR20, 0x1 ;  /* 0x000000141a947c11 */ /* 0x004fe4000f8808ff */
[----:B------:R-:W-:Y:S02]  /*1650*/  LEA.HI.X R189, R7, UR23, R6, 0x2, P2 ;  /* 0x0000001707bd7c11 */ /* 0x000fe400090f1406 */
[----:B------:R-:W-:Y:S02]  /*1660*/  IADD3 R14, P2, PT, R2, 0x40, RZ ;  /* 0x00000040020e7810 */ /* 0x000fe40007f5e0ff */
[----:B------:R-:W-:Y:S02]  /*1670*/  LEA.HI.X R149, R26, UR21, R149, 0x1, P4 ;  /* 0x000000151a957c11 */ /* 0x000fe4000a0f0c95 */
[C---:B------:R-:W-:Y:S01]  /*1680*/  SHF.L.U64.HI R6, R4.reuse, 0x6, R5 ;  /* 0x0000000604067819 */ /* 0x040fe20000010205 */
[----:B------:R-:W-:Y:S01]  /*1690*/  IMAD.SHL.U32 R5, R4, 0x40, RZ ;  /* 0x0000004004057824 */ /* 0x000fe200078e00ff */
[----:B------:R-:W-:Y:S01]  /*16a0*/  IADD3 R7, PT, PT, R2, 0x40, RZ ;  /* 0x0000004002077810 */ /* 0x000fe20007ffe0ff */
        /* <DEDUP_REMOVED lines=13> */
.L_x_964:
[----:B------:R-:W1:Y:S01]  /*1780*/  LDCU.64 UR14, c[0x0][0x5c0] ;  /* 0x0000b800ff0e77ac */ /* 0x000e620008000a00 */
[----:B------:R-:W-:-:S05]  /*1790*/  IADD3 R0, PT, PT, R179, R180, RZ ;  /* 0x000000b4b3007210 */ /* 0x000fca0007ffe0ff */
[C---:B-1----:R-:W-:Y:S02]  /*17a0*/  IMAD R4, R0.reuse, UR15, RZ ;  /* 0x0000000f00047c24 */ /* 0x042fe4000f8e02ff */
[----:B------:R-:W-:-:S05]  /*17b0*/  IMAD.WIDE.U32 R8, R0, UR14, RZ ;  /* 0x0000000e00087c25 */ /* 0x000fca000f8e00ff */
[----:B------:R-:W-:Y:S02]  /*17c0*/  IADD3 R0, PT, PT, R9, R4, RZ ;  /* 0x0000000409007210 */ /* 0x000fe40007ffe0ff */
[----:B------:R-:W-:Y:S02]  /*17d0*/  MOV R4, R8 ;  /* 0x0000000800047202 */ /* 0x000fe40000000f00 */
.L_x_965:
        /* <DEDUP_REMOVED lines=12> */
.L_x_966:
[----:B------:R-:W1:Y:S01]  /*18a0*/  LDCU.64 UR10, c[0x0][0x5c8] ;  /* 0x0000b900ff0a77ac */ /* 0x000e620008000a00 */
[----:B------:R-:W-:-:S05]  /*18b0*/  IADD3 R179, PT, PT, R179, R180, RZ ;  /* 0x000000b4b3b37210 */ /* 0x000fca0007ffe0ff */
[C---:B-1----:R-:W-:Y:S02]  /*18c0*/  IMAD R13, R179.reuse, UR11, RZ ;  /* 0x0000000bb30d7c24 */ /* 0x042fe4000f8e02ff */
[----:B------:R-:W-:-:S05]  /*18d0*/  IMAD.WIDE.U32 R8, R179, UR10, RZ ;  /* 0x0000000ab3087c25 */ /* 0x000fca000f8e00ff */
[----:B------:R-:W-:Y:S02]  /*18e0*/  IADD3 R13, PT, PT, R9, R13, RZ ;  /* 0x0000000d090d7210 */ /* 0x000fe40007ffe0ff */
[----:B------:R-:W-:-:S07]  /*18f0*/  MOV R6, R8 ;  /* 0x0000000800067202 */ /* 0x000fce0000000f00 */
.L_x_967:
        /* <DEDUP_REMOVED lines=31> */
.L_x_969:
[----:B------:R-:W-:Y:S05]  /*1af0*/  BSYNC.RECONVERGENT B0 ;  /* 0x0000000000007941 */ /* 0x000fea0003800200 */
.L_x_968:
        /* <DEDUP_REMOVED lines=20> */
[----:B---3--:R-:W-:-:S05]  /*1c40*/  IMAD R5, R14, UR11, R19 ;  /* 0x0000000b0e057c24 */ /* 0x008fca000f8e0213 */
[----:B------:R-:W-:Y:S02]  /*1c50*/  IADD3 R5, PT, PT, R7, R5, RZ ;  /* 0x0000000507057210 */ /* 0x000fe40007ffe0ff */
[----:B-1----:R-:W-:-:S04]  /*1c60*/  LEA R4, P0, R6, UR8, 0x1 ;  /* 0x0000000806047c11 */ /* 0x002fc8000f8008ff */
[----:B------:R-:W-:-:S05]  /*1c70*/  LEA.HI.X R5, R6, UR9, R5, 0x1, P0 ;  /* 0x0000000906057c11 */ /* 0x000fca00080f0c05 */
[----:B------:R4:W-:Y:S01]  /*1c80*/  STG.E.128 desc[UR30][R4.64], RZ ;  /* 0x000000ff04007986 */ /* 0x0009e2000c101d1e */
[----:B------:R-:W-:Y:S05]  /*1c90*/  BRA `(.L_x_970) ;  /* 0x0000006800607947 */ /* 0x000fea0003800000 */
.L_x_963:
[C---:B------:R-:W-:Y:S01]  /*1ca0*/  IMAD R12, R176.reuse, -0x80, R12 ;  /* 0xffffff80b00c7824 */ /* 0x040fe200078e020c */
[----:B------:R-:W1:Y:S01]  /*1cb0*/  LDCU.64 UR10, c[0x0][0x3d0] ;  /* 0x00007a00ff0a77ac */ /* 0x000e620008000a00 */
[----:B------:R-:W-:Y:S01]  /*1cc0*/  IMAD.U32 R17, RZ, RZ, UR18 ;  /* 0x00000012ff117e24 */ /* 0x000fe2000f8e00ff */
[----:B------:R-:W-:Y:S01]  /*1cd0*/  LOP3.LUT R23, R176, 0x80000001, RZ, 0xc0, !PT ;  /* 0x80000001b0177812 */ /* 0x000fe200078ec0ff */
[----:B------:R-:W-:Y:S01]  /*1ce0*/  IMAD.U32 R11, RZ, RZ, UR16 ;  /* 0x00000010ff0b7e24 */ /* 0x000fe2000f8e00ff */
[----:B------:R-:W-:Y:S01]  /*1cf0*/  ISETP.GE.AND P4, PT, R7, R12, PT ;  /* 0x0000000c0700720c */ /* 0x000fe20003f86270 */
[----:B------:R-:W2:Y:S01]  /*1d00*/  LDCU.64 UR8, c[0x0][0x3d8] ;  /* 0x00007b00ff0877ac */ /* 0x000ea20008000a00 */
[--C-:B------:R-:W-:Y:S01]  /*1d10*/  IMAD.WIDE.U32 R24, R17, UR27, R20.reuse ;  /* 0x0000001b11187c25 */ /* 0x100fe2000f8e0014 */
[----:B------:R-:W-:Y:S01]  /*1d20*/  ISETP.NE.AND P6, PT, R23, 0x1, PT ;  /* 0x000000011700780c */ /* 0x000fe20003fc5270 */
[----:B------:R-:W3:Y:S01]  /*1d30*/  LDC.64 R30, c[0x0][0x528] ;  /* 0x00014a00ff1e7b82 */ /* 0x000ee20000000a00 */
[----:B------:R-:W-:Y:S01]  /*1d40*/  UIMAD UR20, UR4, UR18, URZ ;  /* 0x00000012041472a4 */ /* 0x000fe2000f8e02ff */
[----:B------:R-:W-:Y:S01]  /*1d50*/  VIADD R4, R178, -UR27 ;  /* 0x8000001bb2047c36 */ /* 0x000fe20008000000 */
[----:B------:R-:W-:Y:S01]  /*1d60*/  UIMAD UR4, UR4, UR16, URZ ;  /* 0x00000010040472a4 */ /* 0x000fe2000f8e02ff */
[----:B------:R-:W-:Y:S01]  /*1d70*/  IMAD.WIDE.U32 R26, R11, UR27, R20 ;  /* 0x0000001b0b1a7c25 */ /* 0x000fe2000f8e0014 */
[----:B------:R-:W-:Y:S01]  /*1d80*/  UIMAD UR20, UR27, UR19, UR20 ;  /* 0x000000131b1472a4 */ /* 0x000fe2000f8e0214 */
[----:B------:R-:W-:Y:S01]  /*1d90*/  IADD3 R16, P0, PT, R16, R24, RZ ;  /* 0x0000001810107210 */ /* 0x000fe20007f1e0ff */
[----:B------:R-:W-:Y:S01]  /*1da0*/  UIMAD UR4, UR27, UR17, UR4 ;  /* 0x000000111b0472a4 */ /* 0x000fe2000f8e0204 */
[----:B------:R-:W-:Y:S01]  /*1db0*/  IMAD.U32 R11, RZ, RZ, UR15 ;  /* 0x0000000fff0b7e24 */ /* 0x000fe2000f8e00ff */
[----:B------:R-:W-:Y:S01]  /*1dc0*/  ISETP.GE.AND P2, PT, R7, R4, PT ;  /* 0x000000040700720c */ /* 0x000fe20003f46270 */
[----:B------:R-:W-:Y:S01]  /*1dd0*/  IMAD.U32 R7, RZ, RZ, UR15 ;  /* 0x0000000fff077e24 */ /* 0x000fe2000f8e00ff */
[----:B------:R-:W-:Y:S01]  /*1de0*/  @P1 BAR.SYNC.DEFER_BLOCKING 0x0 ;  /* 0x0000000000001b1d */ /* 0x000fe20000010000 */
[----:B------:R-:W-:-:S02]  /*1df0*/  MOV R20, UR14 ;  /* 0x0000000e00147c02 */ /* 0x000fc40008000f00 */
[----:B------:R-:W-:Y:S02]  /*1e00*/  @!P4 LEA R28, P3, R11, R150, 0x1 ;  /* 0x000000960b1cc211 */ /* 0x000fe400078608ff */
[----:B------:R-:W-:Y:S01]  /*1e10*/  IADD3.X R17, PT, PT, R10, UR20, R25, P0, !PT ;  /* 0x000000140a117c10 */ /* 0x000fe200087fe419 */
[----:B------:R-:W-:Y:S01]  /*1e20*/  IMAD.MOV.U32 R175, RZ, RZ, 0x7f800000 ;  /* 0x7f800000ffaf7424 */ /* 0x000fe200078e00ff */
[----:B------:R-:W-:Y:S01]  /*1e30*/  IADD3 R10, P0, PT, R18, R26, RZ ;  /* 0x0000001a120a7210 */ /* 0x000fe20007f1e0ff */
[----:B------:R-:W-:Y:S01]  /*1e40*/  IMAD.MOV.U32 R173, RZ, RZ, 0x7f800000 ;  /* 0x7f800000ffad7424 */ /* 0x000fe200078e00ff */
[----:B------:R-:W-:Y:S01]  /*1e50*/  @!P4 LEA.HI.X R29, R7, R151, R20, 0x1, P3 ;  /* 0x00000097071dc211 */ /* 0x000fe200018f0c14 */
[----:B-1----:R-:W-:Y:S01]  /*1e60*/  IMAD R7, R8, UR10, RZ ;  /* 0x0000000a08077c24 */ /* 0x002fe2000f8e02ff */
[----:B------:R-:W-:Y:S01]  /*1e70*/  ISETP.GE.AND P3, PT, R2, R4, PT ;  /* 0x000000040200720c */ /* 0x000fe20003f66270 */
[C---:B------:R-:W-:Y:S01]  /*1e80*/  IMAD.WIDE.U32 R16, R22.reuse, UR10, R16 ;  /* 0x0000000a16107c25 */ /* 0x040fe2000f8e0010 */
[----:B------:R-:W-:Y:S01]  /*1e90*/  IADD3.X R11, PT, PT, R9, UR4, R27, P0, !PT ;  /* 0x00000004090b7c10 */ /* 0x000fe200087fe41b */
[----:B------:R-:W1:Y:S01]  /*1ea0*/  LDCU UR10, c[0x0][0x590] ;  /* 0x0000b200ff0a77ac */ /* 0x000e620008000800 */
[C---:B------:R-:W-:Y:S01]  /*1eb0*/  @!P4 LEA R24, P1, R5.reuse, R148, 0x1 ;  /* 0x000000940518c211 */ /* 0x040fe200078208ff */
[----:B------:R-:W-:Y:S01]  /*1ec0*/  IMAD R26, R22, UR11, R7 ;  /* 0x0000000b161a7c24 */ /* 0x000fe2000f8e0207 */
[----:B------:R-:W-:Y:S01]  /*1ed0*/  ISETP.GE.AND P5, PT, R2, R12, PT ;  /* 0x0000000c0200720c */ /* 0x000fe20003fa6270 */
[----:B------:R-:W-:Y:S01]  /*1ee0*/  @!P2 IMAD.MOV.U32 R20, RZ, RZ, R16 ;  /* 0x000000ffff14a224 */ /* 0x000fe200078e0010 */
[----:B------:R-:W-:Y:S01]  /*1ef0*/  @!P4 LEA.HI.X R25, R5, R149, R6, 0x1, P1 ;  /* 0x000000950519c211 */ /* 0x000fe200008f0c06 */
[----:B--2---:R-:W-:Y:S01]  /*1f00*/  IMAD R5, R8, UR8, RZ ;  /* 0x0000000808057c24 */ /* 0x004fe2000f8e02ff */
[----:B------:R-:W2:Y:S01]  /*1f10*/  @!P2 LDC.64 R6, c[0x0][0x388] ;  /* 0x0000e200ff06ab82 */ /* 0x000ea20000000a00 */
[----:B------:R-:W-:Y:S01]  /*1f20*/  IMAD.IADD R27, R17, 0x1, R26 ;  /* 0x00000001111b7824 */ /* 0x000fe200078e021a */
[----:B------:R-:W4:Y:S01]  /*1f30*/  LDCU UR4, c[0x0][0x3e0] ;  /* 0x00007c00ff0477ac */ /* 0x000f220008000800 */
[C---:B------:R-:W-:Y:S01]  /*1f40*/  IMAD R5, R22.reuse, UR9, R5 ;  /* 0x0000000916057c24 */ /* 0x040fe2000f8e0205 */
[----:B------:R-:W-:Y:S01]  /*1f50*/  SEL R125, RZ, 0x2000, P6 ;  /* 0x00002000ff7d7807 */ /* 0x000fe20003000000 */
[----:B------:R-:W-:Y:S01]  /*1f60*/  IMAD.WIDE.U32 R22, R22, UR8, R10 ;  /* 0x0000000816167c25 */ /* 0x000fe2000f8e000a */
[----:B------:R-:W1:Y:S01]  /*1f70*/  LDCU UR9, c[0x0][0x45c] ;  /* 0x00008b80ff0977ac */ /* 0x000e620008000800 */
[----:B---3--:R-:W3:Y:S01]  /*1f80*/  LDG.E.64 R152, desc[UR30][R30.64+0x8] ;  /* 0x0000081e1e987981 */ /* 0x008ee2000c1e1b00 */
[----:B------:R-:W4:Y:S01]  /*1f90*/  @!P3 LDC.64 R10, c[0x0][0x388] ;  /* 0x0000e200ff0abb82 */ /* 0x000f220000000a00 */
[----:B------:R-:W-:Y:S01]  /*1fa0*/  @!P2 IMAD.MOV.U32 R21, RZ, RZ, R27 ;  /* 0x000000ffff15a224 */ /* 0x000fe200078e001b */
[----:B------:R-:W-:Y:S01]  /*1fb0*/  IADD3 R23, PT, PT, R23, R5, RZ ;  /* 0x0000000517177210 */ /* 0x000fe20007ffe0ff */
[----:B------:R-:W-:Y:S01]  /*1fc0*/  @!P2 IMAD R17, R19, UR18, RZ ;  /* 0x000000121311ac24 */ /* 0x000fe2000f8e02ff */
[----:B------:R-:W-:Y:S01]  /*1fd0*/  @!PT LDS RZ, [RZ] ;  /* 0x00000000fffff984 */ /* 0x000fe20000000800 */
[----:B------:R-:W-:Y:S01]  /*1fe0*/  @!PT LDS RZ, [RZ] ;  /* 0x00000000fffff984 */ /* 0x000fe20000000800 */
[----:B------:R-:W-:Y:S01]  /*1ff0*/  @!PT LDS RZ, [RZ] ;  /* 0x00000000fffff984 */ /* 0x000fe20000000800 */
[----:B------:R-:W-:Y:S01]  /*2000*/  @!P5 LDGSTS.E.BYPASS.LTC128B.128 [R139+0x4000], desc[UR30][R150.64] ;  /* 0x04000000968bdfae */ /* 0x000fe2000b981a1e */
[----:B------:R-:W-:Y:S01]  /*2010*/  @!P2 IMAD.WIDE.U32 R20, R14, UR18, R20 ;  /* 0x000000120e14ac25 */ /* 0x000fe2000f8e0014 */
[----:B------:R-:W-:-:S02]  /*2020*/  SHF.R.U32.HI R145, RZ, 0x1, R0 ;  /* 0x00000001ff917819 */ /* 0x000fc40000011600 */
[----:B------:R-:W1:Y:S01]  /*2030*/  LDC R143, c[0x0][0x44c] ;  /* 0x00011300ff8f7b82 */ /* 0x000e620000000800 */
[----:B------:R1:W-:Y:S01]  /*2040*/  @P5 STS.128 [R139+0x4000], RZ ;  /* 0x004000ff8b005388 */ /* 0x0003e20000000c00 */
[----:B------:R-:W-:Y:S02]  /*2050*/  @!P2 IMAD R17, R14, UR19, R17 ;  /* 0x000000130e11ac24 */ /* 0x000fe4000f8e0211 */
[----:B------:R-:W-:Y:S01]  /*2060*/  IMAD.MOV.U32 R174, RZ, RZ, 0x7f800000 ;  /* 0x7f800000ffae7424 */ /* 0x000fe200078e00ff */
[----:B------:R1:W-:Y:S01]  /*2070*/  @P4 STS.128 [R139+0x5000], RZ ;  /* 0x005000ff8b004388 */ /* 0x0003e20000000c00 */
[----:B------:R-:W-:Y:S02]  /*2080*/  @!P2 IMAD R19, R19, UR16, RZ ;  /* 0x000000101313ac24 */ /* 0x000fe4000f8e02ff */
[----:B------:R-:W-:Y:S01]  /*2090*/  IMAD.MOV.U32 R172, RZ, RZ, 0x7f800000 ;  /* 0x7f800000ffac7424 */ /* 0x000fe200078e00ff */
[----:B------:R-:W1:Y:S01]  /*20a0*/  @!P2 LDC.64 R4, c[0x0][0x390] ;  /* 0x0000e400ff04ab82 */ /* 0x000e620000000a00 */
[----:B------:R-:W-:Y:S01]  /*20b0*/  @!PT LDS RZ, [RZ] ;  /* 0x00000000fffff984 */ /* 0x000fe20000000800 */
[----:B------:R-:W-:Y:S01]  /*20c0*/  @!PT LDS RZ, [RZ] ;  /* 0x00000000fffff984 */ /* 0x000fe20000000800 */
[----:B------:R-:W-:Y:S01]  /*20d0*/  @!PT LDS RZ, [RZ] ;  /* 0x00000000fffff984 */ /* 0x000fe20000000800 */
[----:B------:R4:W-:Y:S01]  /*20e0*/  @!P4 LDGSTS.E.BYPASS.LTC128B.128 [R139+0x5000], desc[UR30][R28.64] ;  /* 0x050000001c8bcfae */ /* 0x0009e2000b981a1e */
[----:B------:R-:W-:Y:S01]  /*20f0*/  @!P3 IMAD.MOV.U32 R26, RZ, RZ, R16 ;  /* 0x000000ffff1ab224 */ /* 0x000fe200078e0010 */
[----:B--2---:R-:W-:Y:S01]  /*2100*/  @!P2 LEA R6, P0, R20, R6, 0x1 ;  /* 0x000000061406a211 */ /* 0x004fe200078008ff */
[----:B------:R-:W-:-:S02]  /*2110*/  @!P2 IMAD.IADD R18, R21, 0x1, R17 ;  /* 0x000000011512a824 */ /* 0x000fc400078e0211 */
[----:B------:R-:W-:Y:S01]  /*2120*/  IMAD.MOV.U32 R155, RZ, RZ, 0x10 ;  /* 0x00000010ff9b7424 */ /* 0x000fe200078e00ff */
[----:B------:R-:W-:Y:S01]  /*2130*/  CS2R R94, SRZ ;  /* 0x00000000005e7805 */ /* 0x000fe2000001ff00 */
[----:B------:R-:W2:Y:S01]  /*2140*/  @!P3 LDC.64 R8, c[0x0][0x390] ;  /* 0x0000e400ff08bb82 */ /* 0x000ea20000000a00 */
[----:B------:R-:W-:Y:S01]  /*2150*/  @!P2 IMAD R16, R14, UR17, R19 ;  /* 0x000000110e10ac24 */ /* 0x000fe2000f8e0213 */
[----:B------:R-:W-:Y:S01]  /*2160*/  @!P2 LEA.HI.X R7, R20, R7, R18, 0x1, P0 ;  /* 0x000000071407a211 */ /* 0x000fe200000f0c12 */
[----:B------:R-:W-:Y:S01]  /*2170*/  @!P3 IMAD.WIDE.U32 R26, R2, UR18, R26 ;  /* 0x00000012021abc25 */ /* 0x000fe2000f8e001a */
[----:B------:R-:W-:Y:S02]  /*2180*/  CS2R R92, SRZ ;  /* 0x00000000005c7805 */ /* 0x000fe4000001ff00 */
[----:B------:R-:W-:Y:S02]  /*2190*/  CS2R R98, SRZ ;  /* 0x0000000000627805 */ /* 0x000fe4000001ff00 */
[----:B------:R-:W-:Y:S01]  /*21a0*/  CS2R R96, SRZ ;  /* 0x0000000000607805 */ /* 0x000fe2000001ff00 */
[--C-:B------:R-:W-:Y:S01]  /*21b0*/  IMAD.IADD R177, R139, 0x1, R125.reuse ;  /* 0x000000018bb17824 */ /* 0x100fe200078e027d */
[----:B----4-:R-:W-:Y:S01]  /*21c0*/  @!P3 LEA R10, P1, R26, R10, 0x1 ;  /* 0x0000000a1a0ab211 */ /* 0x010fe200078208ff */
[----:B------:R-:W-:Y:S01]  /*21d0*/  IMAD.IADD R126, R134, 0x1, R125 ;  /* 0x00000001867e7824 */ /* 0x000fe200078e027d */
[----:B------:R-:W-:-:S02]  /*21e0*/  CS2R R90, SRZ ;  /* 0x00000000005a7805 */ /* 0x000fc4000001ff00 */
[----:B------:R-:W-:Y:S01]  /*21f0*/  CS2R R88, SRZ ;  /* 0x0000000000587805 */ /* 0x000fe2000001ff00 */
[----:B------:R-:W-:Y:S01]  /*2200*/  @!P5 LDGSTS.E.BYPASS.LTC128B.128 [R177], desc[UR30][R148.64] ;  /* 0x0000000094b1dfae */ /* 0x000fe2000b981a1e */
[----:B------:R-:W-:Y:S02]  /*2210*/  CS2R R86, SRZ ;  /* 0x0000000000567805 */ /* 0x000fe4000001ff00 */
[----:B------:R-:W-:Y:S02]  /*2220*/  CS2R R84, SRZ ;  /* 0x0000000000547805 */ /* 0x000fe4000001ff00 */
[----:B------:R-:W-:Y:S01]  /*2230*/  CS2R R78, SRZ ;  /* 0x00000000004e7805 */ /* 0x000fe2000001ff00 */
[----:B------:R4:W-:Y:S01]  /*2240*/  @P5 STS.128 [R177], RZ ;  /* 0x000000ffb1005388 */ /* 0x0009e20000000c00 */
[----:B------:R-:W-:Y:S02]  /*2250*/  CS2R R76, SRZ ;  /* 0x00000000004c7805 */ /* 0x000fe4000001ff00 */
[----:B------:R-:W-:-:S02]  /*2260*/  CS2R R82, SRZ ;  /* 0x0000000000527805 */ /* 0x000fc4000001ff00 */
[----:B------:R-:W-:Y:S01]  /*2270*/  CS2R R80, SRZ ;  /* 0x0000000000507805 */ /* 0x000fe2000001ff00 */
[--C-:B------:R-:W-:Y:S01]  /*2280*/  @!P2 IMAD.MOV.U32 R28, RZ, RZ, R22.reuse ;  /* 0x000000ffff1ca224 */ /* 0x100fe200078e0016 */
[----:B------:R4:W-:Y:S01]  /*2290*/  @P4 STS.128 [R177+0x1000], RZ ;  /* 0x001000ffb1004388 */ /* 0x0009e20000000c00 */
[--C-:B------:R-:W-:Y:S01]  /*22a0*/  @!P2 IMAD.MOV.U32 R29, RZ, RZ, R23.reuse ;  /* 0x000000ffff1da224 */ /* 0x100fe200078e0017 */
[----:B------:R-:W-:Y:S01]  /*22b0*/  CS2R R74, SRZ ;  /* 0x00000000004a7805 */ /* 0x000fe2000001ff00 */
[----:B------:R-:W-:Y:S01]  /*22c0*/  @!P3 IMAD.WIDE.U32 R22, R2, UR16, R22 ;  /* 0x000000100216bc25 */ /* 0x000fe2000f8e0016 */
[----:B------:R-:W-:Y:S01]  /*22d0*/  @!PT LDS RZ, [RZ] ;  /* 0x00000000fffff984 */ /* 0x000fe20000000800 */
[----:B------:R-:W-:Y:S01]  /*22e0*/  @!PT LDS RZ, [RZ] ;  /* 0x00000000fffff984 */ /* 0x000fe20000000800 */
[----:B------:R-:W-:Y:S01]  /*22f0*/  @!PT LDS RZ, [RZ] ;  /* 0x00000000fffff984 */ /* 0x000fe20000000800 */
[----:B------:R-:W-:Y:S01]  /*2300*/  @!P4 LDGSTS.E.BYPASS.LTC128B.128 [R177+0x1000], desc[UR30][R24.64] ;  /* 0x0100000018b1cfae */ /* 0x000fe2000b981a1e */
[----:B------:R-:W-:Y:S02]  /*2310*/  CS2R R72, SRZ ;  /* 0x0000000000487805 */ /* 0x000fe4000001ff00 */
[----:B------:R-:W-:Y:S01]  /*2320*/  CS2R R70, SRZ ;  /* 0x0000000000467805 */ /* 0x000fe2000001ff00 */
[----:B------:R-:W-:Y:S01]  /*2330*/  @!P2 IMAD.WIDE.U32 R28, R14, UR16, R28 ;  /* 0x000000100e1cac25 */ /* 0x000fe2000f8e001c */
[----:B------:R-:W-:Y:S01]  /*2340*/  CS2R R68, SRZ ;  /* 0x0000000000447805 */ /* 0x000fe2000001ff00 */
[----:B------:R-:W-:-:S02]  /*2350*/  USHF.L.U32 UR33, UR33, 0x3, URZ ;  /* 0x0000000321217899 */ /* 0x000fc400080006ff */
[----:B------:R-:W-:Y:S01]  /*2360*/  @!P2 IMAD.IADD R16, R29, 0x1, R16 ;  /* 0x000000011d10a824 */ /* 0x000fe200078e0210 */
[----:B-1----:R-:W-:Y:S01]  /*2370*/  @!P2 LEA R18, P0, R28, R4, 0x1 ;  /* 0x000000041c12a211 */ /* 0x002fe200078008ff */
[C---:B------:R-:W-:Y:S01]  /*2380*/  @!P3 IMAD R14, R2.reuse, UR19, R27 ;  /* 0x00000013020ebc24 */ /* 0x040fe2000f8e021b */
[----:B------:R-:W1:Y:S01]  /*2390*/  LDCU.U8 UR8, c[0x0][0x4f8] ;  /* 0x00009f00ff0877ac */ /* 0x000e620008000000 */
[----:B------:R-:W-:Y:S01]  /*23a0*/  @!P3 IMAD R2, R2, UR17, R23 ;  /* 0x000000110202bc24 */ /* 0x000fe2000f8e0217 */
[----:B------:R-:W-:Y:S02]  /*23b0*/  @!P2 LEA.HI.X R19, R28, R5, R16, 0x1, P0 ;  /* 0x000000051c13a211 */ /* 0x000fe400000f0c10 */
[----:B------:R-:W4:Y:S01]  /*23c0*/  LDG.E.64 R4, desc[UR30][R30.64] ;  /* 0x0000001e1e047981 */ /* 0x000f22000c1e1b00 */
[----:B------:R-:W-:Y:S02]  /*23d0*/  @!P3 LEA.HI.X R11, R26, R11, R14, 0x1, P1 ;  /* 0x0000000b1a0bb211 */ /* 0x000fe400008f0c0e */
[----:B--2---:R-:W-:-:S03]  /*23e0*/  @!P3 LEA R8, P1, R22, R8, 0x1 ;  /* 0x000000081608b211 */ /* 0x004fc600078208ff */
[----:B------:R2:W-:Y:S01]  /*23f0*/  @!P3 LDGSTS.E.BYPASS.LTC128B.128 [R139+0x6000], desc[UR30][R10.64] ;  /* 0x060000000a8bbfae */ /* 0x0005e2000b981a1e */
[----:B------:R-:W-:-:S03]  /*2400*/  @!P3 LEA.HI.X R9, R22, R9, R2, 0x1, P1 ;  /* 0x000000091609b211 */ /* 0x000fc600008f0c02 */
[----:B------:R1:W-:Y:S04]  /*2410*/  @P3 STS.128 [R139+0x6000], RZ ;  /* 0x006000ff8b003388 */ /* 0x0003e80000000c00 */
[----:B------:R1:W-:Y:S04]  /*2420*/  @P2 STS.128 [R139+0x7000], RZ ;  /* 0x007000ff8b002388 */ /* 0x0003e80000000c00 */
[----:B------:R-:W-:Y:S01]  /*2430*/  @!PT LDS RZ, [RZ] ;  /* 0x00000000fffff984 */ /* 0x000fe20000000800 */
[----:B------:R-:W-:Y:S01]  /*2440*/  @!PT LDS RZ, [RZ] ;  /* 0x00000000fffff984 */ /* 0x000fe20000000800 */
[----:B------:R-:W-:Y:S01]  /*2450*/  @!PT LDS RZ, [RZ] ;  /* 0x00000000fffff984 */ /* 0x000fe20000000800 */
[----:B------:R-:W-:Y:S04]  /*2460*/  @!P2 LDGSTS.E.BYPASS.LTC128B.128 [R139+0x7000], desc[UR30][R6.64] ;  /* 0x07000000068bafae */ /* 0x000fe8000b981a1e */
[----:B------:R1:W-:Y:S04]  /*2470*/  @!P3 LDGSTS.E.BYPASS.LTC128B.128 [R139+0x8000], desc[UR30][R8.64] ;  /* 0x08000000088bbfae */ /* 0x0003e8000b981a1e */
[----:B------:R1:W-:Y:S01]  /*2480*/  @P3 STS.128 [R139+0x8000], RZ ;  /* 0x008000ff8b003388 */ /* 0x0003e20000000c00 */
[----:B------:R-:W-:-:S02]  /*2490*/  ISETP.GE.AND P3, PT, R133, R12, PT ;  /* 0x0000000c8500720c */ /* 0x000fc40003f66270 */
[----:B--2---:R-:W-:Y:S01]  /*24a0*/  IADD3 R11, PT, PT, R133, 0x48, RZ ;  /* 0x00000048850b7810 */ /* 0x004fe20007ffe0ff */
[----:B------:R-:W2:Y:S03]  /*24b0*/  S2R R2, SR_TID.X ;  /* 0x0000000000027919 */ /* 0x000ea60000002100 */
[-C--:B------:R-:W-:Y:S01]  /*24c0*/  ISETP.GE.AND P0, PT, R11, R12.reuse, PT ;  /* 0x0000000c0b00720c */ /* 0x080fe20003f06270 */
[C---:B------:R-:W-:Y:S01]  /*24d0*/  IMAD.WIDE.U32 R10, R133.reuse, 0x4, R190 ;  /* 0x00000004850a7825 */ /* 0x040fe200078e00be */
[----:B------:R-:W-:Y:S01]  /*24e0*/  LOP3.LUT R17, R133, 0x40, RZ, 0xfc, !PT ;  /* 0x0000004085117812 */ /* 0x000fe200078efcff */
[----:B------:R2:W-:Y:S03]  /*24f0*/  @P2 STS.128 [R139+0x9000], RZ ;  /* 0x009000ff8b002388 */ /* 0x0005e60000000c00 */
[----:B------:R-:W-:Y:S01]  /*2500*/  ISETP.GE.AND P1, PT, R17, R12, PT ;  /* 0x0000000c1100720c */ /* 0x000fe20003f26270 */
[----:B------:R3:W5:Y:S01]  /*2510*/  @!P3 LDG.E R175, desc[UR30][R10.64] ;  /* 0x0000001e0aafb981 */ /* 0x000762000c1e1900 */
[----:B------:R-:W-:-:S03]  /*2520*/  VIADD R21, R133, 0x8 ;  /* 0x0000000885157836 */ /* 0x000fc60000000000 */
[----:B------:R-:W-:Y:S01]  /*2530*/  @!PT LDS RZ, [RZ] ;  /* 0x00000000fffff984 */ /* 0x000fe20000000800 */
[----:B------:R-:W-:Y:S01]  /*2540*/  @!PT LDS RZ, [RZ] ;  /* 0x00000000fffff984 */ /* 0x000fe20000000800 */
[----:B------:R-:W-:Y:S01]  /*2550*/  @!PT LDS RZ, [RZ] ;  /* 0x00000000fffff984 */ /* 0x000fe20000000800 */
[----:B------:R3:W-:Y:S02]  /*2560*/  @!P2 LDGSTS.E.BYPASS.LTC128B.128 [R139+0x9000], desc[UR30][R18.64] ;  /* 0x09000000128bafae */ /* 0x0007e4000b981a1e */
[----:B------:R-:W-:Y:S01]  /*2570*/  ISETP.GE.AND P2, PT, R21, R12, PT ;  /* 0x0000000c1500720c */ /* 0x000fe20003f46270 */
[----:B-1----:R-:W-:Y:S01]  /*2580*/  IMAD R9, R13, UR32, R136 ;  /* 0x000000200d097c24 */ /* 0x002fe2000f8e0288 */
[----:B------:R-:W0:Y:S04]  /*2590*/  LDGDEPBAR ;  /* 0x00000000000079af */ /* 0x000e280000000000 */
[----:B------:R1:W5:Y:S01]  /*25a0*/  @!P1 LDG.E R173, desc[UR30][R10.64+0x100] ;  /* 0x0001001e0aad9981 */ /* 0x000362000c1e1900 */
[----:B------:R-:W-:Y:S02]  /*25b0*/  IMAD.SHL.U32 R9, R9, 0x20, RZ ;  /* 0x0000002009097824 */ /* 0x000fe400078e00ff */
[----:B------:R-:W-:Y:S01]  /*25c0*/  IMAD.U32 R7, RZ, RZ, UR26 ;  /* 0x0000001aff077e24 */ /* 0x000fe2000f8e00ff */
[----:B------:R1:W5:Y:S01]  /*25d0*/  @!P0 LDG.E R172, desc[UR30][R10.64+0x120] ;  /* 0x0001201e0aac8981 */ /* 0x000362000c1e1900 */
[----:B------:R-:W-:-:S03]  /*25e0*/  UIADD3 UR17, UPT, UPT, UR27, 0x80, URZ ;  /* 0x000000801b117890 */ /* 0x000fc6000fffe0ff */
[----:B------:R1:W5:Y:S01]  /*25f0*/  @!P2 LDG.E R174, desc[UR30][R10.64+0x20] ;  /* 0x0000201e0aaea981 */ /* 0x000362000c1e1900 */
[----:B--2---:R-:W-:Y:S02]  /*2600*/  LOP3.LUT P1, RZ, R2, 0x4, RZ, 0xc0, !PT ;  /* 0x0000000402ff7812 */ /* 0x004fe4000782c0ff */
[----:B------:R-:W-:Y:S02]  /*2610*/  SHF.L.U32 R2, R0, 0x1, RZ ;  /* 0x0000000100027819 */ /* 0x000fe400000006ff */
[----:B------:R-:W-:-:S04]  /*2620*/  SHF.R.U32.HI R0, RZ, 0x6, R0 ;  /* 0x00000006ff007819 */ /* 0x000fc80000011600 */
[----:B------:R-:W-:-:S05]  /*2630*/  LOP3.LUT R0, R0, 0xe, RZ, 0xc0, !PT ;  /* 0x0000000e00007812 */ /* 0x000fca00078ec0ff */
[----:B------:R-:W-:Y:S01]  /*2640*/  IMAD R7, R7, 0x4, R0 ;  /* 0x0000000407077824 */ /* 0x000fe200078e0200 */
[----:B------:R-:W-:Y:S02]  /*2650*/  LOP3.LUT R2, R2, 0x6, RZ, 0xc0, !PT ;  /* 0x0000000602027812 */ /* 0x000fe400078ec0ff */
[----:B------:R-:W-:Y:S02]  /*2660*/  LOP3.LUT R6, R15, 0x3, RZ, 0xc0, !PT ;  /* 0x000000030f067812 */ /* 0x000fe400078ec0ff */
[----:B------:R-:W-:Y:S02]  /*2670*/  LOP3.LUT R145, R2, 0x1c0, R145, 0xf8, !PT ;  /* 0x000001c002917812 */ /* 0x000fe400078ef891 */
[----:B------:R-:W-:Y:S01]  /*2680*/  SEL R155, R155, 0xfffffff0, !P1 ;  /* 0xfffffff09b9b7807 */ /* 0x000fe20004800000 */
[----:B------:R-:W-:Y:S02]  /*2690*/  IMAD R171, R171, 0x8, R6 ;  /* 0x00000008abab7824 */ /* 0x000fe400078e0206 */
[----:B------:R-:W-:Y:S01]  /*26a0*/  VIADD R145, R145, UR27 ;  /* 0x0000001b91917c36 */ /* 0x000fe20008000000 */
[----:B------:R-:W-:Y:S01]  /*26b0*/  IADD3 R0, PT, PT, R134, R131, RZ ;  /* 0x0000008386007210 */ /* 0x000fe20007ffe0ff */
[----:B------:R-:W-:-:S02]  /*26c0*/  IMAD.IADD R2, R130, 0x1, R131 ;  /* 0x0000000182027824 */ /* 0x000fc400078e0283 */
[----:B------:R-:W-:Y:S02]  /*26d0*/  VIADD R171, R171, 0xfffffff8 ;  /* 0xfffffff8abab7836 */ /* 0x000fe40000000000 */
[----:B------:R-:W-:Y:S02]  /*26e0*/  IMAD.IADD R125, R132, 0x1, R125 ;  /* 0x00000001847d7824 */ /* 0x000fe400078e027d */
[--C-:B------:R-:W-:Y:S02]  /*26f0*/  IMAD.IADD R154, R137, 0x1, R155.reuse ;  /* 0x00000001899a7824 */ /* 0x100fe400078e029b */
[----:B------:R-:W-:Y:S01]  /*2700*/  IMAD.IADD R144, R142, 0x1, R155 ;  /* 0x000000018e907824 */ /* 0x000fe200078e029b */
[----:B------:R-:W-:Y:S01]  /*2710*/  USHF.L.U32 UR10, UR10, 0x7, URZ ;  /* 0x000000070a0a7899 */ /* 0x000fe200080006ff */
[----:B---3--:R-:W-:Y:S02]  /*2720*/  IADD3 R186, P2, P0, R9, R152, R186 ;  /* 0x0000009809ba7210 */ /* 0x008fe4000785e0ba */
[----:B------:R-:W-:-:S04]  /*2730*/  SHF.R.S32.HI R152, RZ, 0x1f, R9 ;  /* 0x0000001fff987819 */ /* 0x000fc80000011409 */
[----:B------:R-:W-:Y:S02]  /*2740*/  IADD3.X R152, PT, PT, R152, R153, RZ, P2, P0 ;  /* 0x0000009998987210 */ /* 0x000fe400017e04ff */
[----:B------:R-:W-:Y:S01]  /*2750*/  ISETP.LE.AND P0, PT, R178, UR17, PT ;  /* 0x00000011b2007c0c */ /* 0x000fe2000bf03270 */
[----:B------:R-:W-:-:S04]  /*2760*/  IMAD.WIDE.U32 R186, R186, -0x2daee0ad, RZ ;  /* 0xd2511f53baba7825 */ /* 0x000fc800078e00ff */
[----:B------:R-:W-:-:S08]  /*2770*/  IMAD.IADD R153, R141, 0x1, R155 ;  /* 0x000000018d997824 */ /* 0x000fd000078e029b */
[C---:B------:R-:W-:Y:S01]  /*2780*/  @P0 VIADD R170, R145.reuse, 0x39 ;  /* 0x0000003991aa0836 */ /* 0x040fe20000000000 */
[C---:B------:R-:W-:Y:S01]  /*2790*/  @P0 IADD3 R169, PT, PT, R145.reuse, 0x38, RZ ;  /* 0x0000003891a90810 */ /* 0x040fe20007ffe0ff */
[C---:B------:R-:W-:Y:S01]  /*27a0*/  @P0 VIADD R168, R145.reuse, 0x31 ;  /* 0x0000003191a80836 */ /* 0x040fe20000000000 */
[C---:B------:R-:W-:Y:S01]  /*27b0*/  @P0 IADD3 R164, PT, PT, R145.reuse, 0x21, RZ ;  /* 0x0000002191a40810 */ /* 0x040fe20007ffe0ff */
[C---:B------:R-:W-:Y:S01]  /*27c0*/  @P0 VIADD R167, R145.reuse, 0x30 ;  /* 0x0000003091a70836 */ /* 0x040fe20000000000 */
[C---:B------:R-:W-:Y:S01]  /*27d0*/  @P0 IADD3 R159, PT, PT, R145.reuse, 0x10, RZ ;  /* 0x00000010919f0810 */ /* 0x040fe20007ffe0ff */
[C---:B------:R-:W-:Y:S02]  /*27e0*/  @P0 VIADD R166, R145.reuse, 0x29 ;  /* 0x0000002991a60836 */ /* 0x040fe40000000000 */
[C---:B------:R-:W-:Y:S02]  /*27f0*/  @P0 VIADD R165, R145.reuse, 0x28 ;  /* 0x0000002891a50836 */ /* 0x040fe40000000000 */
[----:B------:R-:W-:-:S02]  /*2800*/  @P0 VIADD R163, R145, 0x20 ;  /* 0x0000002091a30836 */ /* 0x000fc40000000000 */
[C---:B------:R-:W-:Y:S02]  /*2810*/  @P0 VIADD R162, R145.reuse, 0x19 ;  /* 0x0000001991a20836 */ /* 0x040fe40000000000 */
[C---:B------:R-:W-:Y:S02]  /*2820*/  @P0 VIADD R161, R145.reuse, 0x18 ;  /* 0x0000001891a10836 */ /* 0x040fe40000000000 */
[C---:B------:R-:W-:Y:S02]  /*2830*/  @P0 VIADD R160, R145.reuse, 0x11 ;  /* 0x0000001191a00836 */ /* 0x040fe40000000000 */
[C---:B------:R-:W-:Y:S02]  /*2840*/  @P0 VIADD R158, R145.reuse, 0x9 ;  /* 0x00000009919e0836 */ /* 0x040fe40000000000 */
[C---:B------:R-:W-:Y:S02]  /*2850*/  @P0 VIADD R157, R145.reuse, 0x8 ;  /* 0x00000008919d0836 */ /* 0x040fe40000000000 */
[----:B------:R-:W-:Y:S01]  /*2860*/  @P0 VIADD R156, R145, 0x1 ;  /* 0x00000001919c0836 */ /* 0x000fe20000000000 */
[----:B----4-:R-:W-:-:S02]  /*2870*/  R2UR UR16, R5 ;  /* 0x00000000051072ca */ /* 0x010fc400000e0000 */
[----:B------:R-:W-:Y:S02]  /*2880*/  IADD3 R5, PT, PT, R7, 0x1, RZ ;  /* 0x0000000107057810 */ /* 0x000fe40007ffe0ff */
[----:B------:R-:W-:-:S09]  /*2890*/  R2UR UR11, R4 ;  /* 0x00000000040b72ca */ /* 0x000fd200000e0000 */
[----:B------:R-:W-:Y:S02]  /*28a0*/  LOP3.LUT R7, R7, UR16, RZ, 0x3c, !PT ;  /* 0x0000001007077c12 */ /* 0x000fe4000f8e3cff */
[----:B------:R-:W-:Y:S02]  /*28b0*/  LOP3.LUT R5, R5, UR16, RZ, 0x3c, !PT ;  /* 0x0000001005057c12 */ /* 0x000fe4000f8e3cff */
[C---:B------:R-:W-:Y:S02]  /*28c0*/  LOP3.LUT R184, R187.reuse, R7, RZ, 0x3c, !PT ;  /* 0x00000007bbb87212 */ /* 0x040fe400078e3cff */
[----:B------:R-:W-:-:S03]  /*28d0*/  LOP3.LUT R182, R187, R5, RZ, 0x3c, !PT ;  /* 0x00000005bbb67212 */ /* 0x000fc600078e3cff */
        /* <DEDUP_REMOVED lines=8> */
.L_x_973:
[----:B------:R-:W-:Y:S01]  /*2960*/  LEA R238, P1, R133, R146, 0x2 ;  /* 0x0000009285ee7211 */ /* 0x000fe200078210ff */
[----:B------:R-:W0:Y:S01]  /*2970*/  LDGDEPBAR ;  /* 0x00000000000079af */ /* 0x000e220000000000 */
[----:B-----5:R-:W-:Y:S01]  /*2980*/  FSETP.NEU.FTZ.AND P5, PT, R174, -INF , PT ;  /* 0xff800000ae00780b */ /* 0x020fe20003fbd000 */
[----:B------:R-:W-:Y:S01]  /*2990*/  IMAD.WIDE.U32 R52, R171, -0x326172a9, RZ ;  /* 0xcd9e8d57ab347825 */ /* 0x000fe200078e00ff */
[----:B------:R-:W-:Y:S01]  /*29a0*/  LEA.HI.X R239, R133, R147, RZ, 0x2, P1 ;  /* 0x0000009385ef7211 */ /* 0x000fe200008f14ff */
[----:B------:R-:W-:Y:S01]  /*29b0*/  UIADD3 UR16, UPT, UPT, UR11, -0x61c88647, URZ ;  /* 0x9e3779b90b107890 */ /* 0x000fe2000fffe0ff */
[----:B------:R-:W-:Y:S01]  /*29c0*/  FSETP.NEU.FTZ.AND P1, PT, R175, -INF , PT ;  /* 0xff800000af00780b */ /* 0x000fe20003f3d000 */
[----:B------:R-:W-:Y:S01]  /*29d0*/  VIADD R50, R171, 0x4 ;  /* 0x00000004ab327836 */ /* 0x000fe20000000000 */
[----:B------:R-:W-:Y:S01]  /*29e0*/  LOP3.LUT R60, R152, UR11, R53, 0x96, !PT ;  /* 0x0000000b983c7c12 */ /* 0x000fe2000f8e9635 */
[----:B------:R-:W-:Y:S02]  /*29f0*/  IMAD.IADD R120, R131, 0x1, R126 ;  /* 0x0000000183787824 */ /* 0x000fe400078e027e */
[----:B------:R-:W-:Y:S01]  /*2a00*/  FMUL.FTZ R251, R174, 1.4426950216293334961 ;  /* 0x3fb8aa3baefb7820 */ /* 0x000fe20000410000 */
[----:B------:R-:W-:Y:S01]  /*2a10*/  LOP3.LUT R54, R52, UR16, R185, 0x96, !PT ;  /* 0x0000001034367c12 */ /* 0x000fe2000f8e96b9 */
[----:B------:R-:W-:Y:S01]  /*2a20*/  IMAD.WIDE.U32 R50, R50, -0x326172a9, RZ ;  /* 0xcd9e8d5732327825 */ /* 0x000fe200078e00ff */
[----:B------:R-:W-:Y:S01]  /*2a30*/  LOP3.LUT R52, R52, UR16, R183, 0x96, !PT ;  /* 0x0000001034347c12 */ /* 0x000fe2000f8e96b7 */
[----:B------:R-:W-:Y:S01]  /*2a40*/  UIADD3 UR17, UPT, UPT, UR11, 0x3c6ef372, URZ ;  /* 0x3c6ef3720b117890 */ /* 0x000fe2000fffe0ff */
[----:B------:R-:W-:Y:S01]  /*2a50*/  FSEL R251, R251, RZ, P5 ;  /* 0x000000fffbfb7208 */ /* 0x000fe20002800000 */
        /* <DEDUP_REMOVED lines=8> */
[----:B------:R-:W-:Y:S01]  /*2ae0*/  FSETP.NEU.FTZ.AND P5, PT, R172, -INF , PT ;  /* 0xff800000ac00780b */ /* 0x000fe20003fbd000 */
[----:B------:R-:W-:Y:S04]  /*2af0*/  DEPBAR.LE SB0, 0x0 ;  /* 0x000080000000791a */ /* 0x000fe80000000000 */
[C---:B------:R-:W-:Y:S01]  /*2b00*/  LOP3.LUT R56, R60.reuse, UR22, R55, 0x96, !PT ;  /* 0x000000163c387c12 */ /* 0x040fe2000f8e9637 */
[----:B------:R-:W-:Y:S01]  /*2b10*/  BAR.SYNC.DEFER_BLOCKING 0x0 ;  /* 0x0000000000007b1d */ /* 0x000fe20000010000 */
[----:B------:R-:W-:Y:S01]  /*2b20*/  LOP3.LUT R60, R60, UR22, R53, 0x96, !PT ;  /* 0x000000163c3c7c12 */ /* 0x000fe2000f8e9635 */
[----:B------:R-:W-:Y:S04]  /*2b30*/  IMAD.WIDE.U32 R48, R48, -0x2daee0ad, RZ ;  /* 0xd2511f5330307825 */ /* 0x000fe800078e00ff */
[----:B------:R-:W-:Y:S01]  /*2b40*/  FMUL.FTZ R248, R175, 1.4426950216293334961 ;  /* 0x3fb8aa3baff87820 */ /* 0x000fe20000410000 */
[----:B------:R-:W-:Y:S01]  /*2b50*/  FMUL.FTZ R252, R172, 1.4426950216293334961 ;  /* 0x3fb8aa3bacfc7820 */ /* 0x000fe20000410000 */
[----:B------:R-:W-:Y:S01]  /*2b60*/  IMAD.WIDE.U32 R204, R204, -0x2daee0ad, RZ ;  /* 0xd2511f53cccc7825 */ /* 0x000fe200078e00ff */
[----:B------:R-:W-:Y:S02]  /*2b70*/  LOP3.LUT R194, R186, UR23, R49, 0x96, !PT ;  /* 0x00000017bac27c12 */ /* 0x000fe4000f8e9631 */
[----:B------:R-:W-:Y:S01]  /*2b80*/  FSEL R248, R248, RZ, P1 ;  /* 0x000000fff8f87208 */ /* 0x000fe20000800000 */
[----:B------:R-:W-:Y:S01]  /*2b90*/  IMAD.WIDE.U32 R50, R50, -0x2daee0ad, RZ ;  /* 0xd2511f5332327825 */ /* 0x000fe200078e00ff */
[----:B------:R-:W-:Y:S02]  /*2ba0*/  LOP3.LUT R192, R48, UR22, R205, 0x96, !PT ;  /* 0x0000001630c07c12 */ /* 0x000fe4000f8e96cd */
[----:B------:R-:W-:Y:S01]  /*2bb0*/  FSETP.NEU.FTZ.AND P1, PT, R173, -INF , PT ;  /* 0xff800000ad00780b */ /* 0x000fe20003f3d000 */
[----:B------:R-:W-:Y:S01]  /*2bc0*/  IMAD.WIDE.U32 R66, R66, -0x326172a9, RZ ;  /* 0xcd9e8d5742427825 */ /* 0x000fe200078e00ff */
[----:B------:R-:W-:Y:S02]  /*2bd0*/  LOP3.LUT R230, R48, UR22, R51, 0x96, !PT ;  /* 0x0000001630e67c12 */ /* 0x000fe4000f8e9633 */
[----:B------:R-:W-:Y:S01]  /*2be0*/  FSEL R252, R252, RZ, P5 ;  /* 0x000000fffcfc7208 */ /* 0x000fe20002800000 */
[----:B------:R-:W-:Y:S01]  /*2bf0*/  IMAD.WIDE.U32 R56, R56, -0x326172a9, RZ ;  /* 0xcd9e8d5738387825 */ /* 0x000fe200078e00ff */
[--C-:B------:R-:W-:Y:S02]  /*2c00*/  LOP3.LUT R48, R184, UR17, R67.reuse, 0x96, !PT ;  /* 0x00000011b8307c12 */ /* 0x100fe4000f8e9643 */
[----:B------:R-:W-:Y:S01]  /*2c10*/  LOP3.LUT R49, R182, UR17, R67, 0x96, !PT ;  /* 0x00000011b6317c12 */ /* 0x000fe2000f8e9643 */
[----:B------:R-:W-:Y:S01]  /*2c20*/  IMAD.WIDE.U32 R194, R194, -0x326172a9, RZ ;  /* 0xcd9e8d57c2c27825 */ /* 0x000fe200078e00ff */
[----:B------:R-:W-:Y:S01]  /*2c30*/  LOP3.LUT R62, R66, UR16, R57, 0x96, !PT ;  /* 0x00000010423e7c12 */ /* 0x000fe2000f8e9639 */
[----:B------:R-:W-:Y:S01]  /*2c40*/  LDSM.16.M88.4 R100, [R126] ;  /* 0x000000007e64783b */ /* 0x000fe20000000200 */
[-C--:B------:R-:W-:Y:S01]  /*2c50*/  @P0 ISETP.GE.AND P5, PT, R156, R178.reuse, PT ;  /* 0x000000b29c00020c */ /* 0x080fe20003fa6270 */
[----:B------:R-:W-:Y:S01]  /*2c60*/  IMAD.WIDE.U32 R192, R192, -0x326172a9, RZ ;  /* 0xcd9e8d57c0c07825 */ /* 0x000fe200078e00ff */
[----:B------:R-:W-:Y:S03]  /*2c70*/  LOP3.LUT R198, R184, UR17, R195, 0x96, !PT ;  /* 0x00000011b8c67c12 */ /* 0x000fe6000f8e96c3 */
[----:B------:R-:W-:Y:S01]  /*2c80*/  IMAD.WIDE.U32 R230, R230, -0x326172a9, RZ ;  /* 0xcd9e8d57e6e67825 */ /* 0x000fe200078e00ff */
[----:B------:R-:W-:Y:S01]  /*2c90*/  LOP3.LUT R200, R194, UR16, R193, 0x96, !PT ;  /* 0x00000010c2c87c12 */ /* 0x000fe2000f8e96c1 */
[----:B------:R-:W1:Y:S02]  /*2ca0*/  LDSM.16.M88.4 R104, [R130] ;  /* 0x000000008268783b */ /* 0x000e640000000200 */
[----:B------:R-:W-:Y:S01]  /*2cb0*/  IMAD.WIDE.U32 R196, R48, -0x2daee0ad, RZ ;  /* 0xd2511f5330c47825 */ /* 0x000fe200078e00ff */
[----:B------:R-:W-:Y:S01]  /*2cc0*/  LOP3.LUT R48, R182, UR17, R195, 0x96, !PT ;  /* 0x00000011b6307c12 */ /* 0x000fe2000f8e96c3 */
[----:B------:R-:W-:Y:S01]  /*2cd0*/  UIADD3 UR17, UPT, UPT, UR11, 0x78dde6e4, URZ ;  /* 0x78dde6e40b117890 */ /* 0x000fe2000fffe0ff */
[----:B------:R-:W-:Y:S01]  /*2ce0*/  LOP3.LUT R194, R194, UR16, R231, 0x96, !PT ;  /* 0x00000010c2c27c12 */ /* 0x000fe2000f8e96e7 */
[----:B------:R-:W-:Y:S01]  /*2cf0*/  IMAD.WIDE.U32 R62, R62, -0x2daee0ad, RZ ;  /* 0xd2511f533e3e7825 */ /* 0x000fe200078e00ff */
[----:B------:R-:W-:Y:S01]  /*2d00*/  LOP3.LUT R54, R54, UR21, R197, 0x96, !PT ;  /* 0x0000001536367c12 */ /* 0x000fe2000f8e96c5 */
[----:B------:R-:W2:Y:S02]  /*2d10*/  LDSM.16.M88.4 R108, [R126+0x1000] ;  /* 0x001000007e6c783b */ /* 0x000ea40000000200 */
[----:B------:R-:W-:Y:S01]  /*2d20*/  IMAD.WIDE.U32 R220, R49, -0x2daee0ad, RZ ;  /* 0xd2511f5331dc7825 */ /* 0x000fe200078e00ff */
[----:B------:R-:W-:Y:S03]  /*2d30*/  LOP3.LUT R196, R196, UR20, R63, 0x96, !PT ;  /* 0x00000014c4c47c12 */ /* 0x000fe6000f8e963f */
[----:B------:R-:W-:Y:S01]  /*2d40*/  IMAD.WIDE.U32 R48, R48, -0x2daee0ad, RZ ;  /* 0xd2511f5330307825 */ /* 0x000fe200078e00ff */
[----:B------:R-:W-:Y:S01]  /*2d50*/  LOP3.LUT R52, R52, UR21, R221, 0x96, !PT ;  /* 0x0000001534347c12 */ /* 0x000fe2000f8e96dd */
[----:B------:R-:W3:Y:S02]  /*2d60*/  LDSM.16.M88.4 R112, [R130+0x400] ;  /* 0x000400008270783b */ /* 0x000ee40000000200 */
[----:B------:R-:W-:Y:S01]  /*2d70*/  IMAD.WIDE.U32 R194, R194, -0x2daee0ad, RZ ;  /* 0xd2511f53c2c27825 */ /* 0x000fe200078e00ff */
[----:B------:R-:W-:Y:S03]  /*2d80*/  LOP3.LUT R57, R50, UR21, R49, 0x96, !PT ;  /* 0x0000001532397c12 */ /* 0x000fe6000f8e9631 */
[----:B------:R-:W-:Y:S01]  /*2d90*/  IMAD.WIDE.U32 R60, R60, -0x326172a9, RZ ;  /* 0xcd9e8d573c3c7825 */ /* 0x000fe200078e00ff */
[----:B------:R-:W-:Y:S01]  /*2da0*/  LOP3.LUT R224, R48, UR20, R195, 0x96, !PT ;  /* 0x0000001430e07c12 */ /* 0x000fe2000f8e96c3 */
[----:B------:R-:W4:Y:S02]  /*2db0*/  LDSM.16.M88.4 R116, [R130+0x800] ;  /* 0x000800008274783b */ /* 0x000f240000000200 */
[----:B------:R-:W-:Y:S01]  /*2dc0*/  IMAD.WIDE.U32 R54, R54, -0x326172a9, RZ ;  /* 0xcd9e8d5736367825 */ /* 0x000fe200078e00ff */
[----:B------:R-:W-:Y:S01]  /*2dd0*/  LOP3.LUT R66, R66, UR16, R61, 0x96, !PT ;  /* 0x0000001042427c12 */ /* 0x000fe2000f8e963d */
[----:B------:R-:W-:Y:S02]  /*2de0*/  UIADD3 UR16, UPT, UPT, UR11, 0x1715609d, URZ ;  /* 0x1715609d0b107890 */ /* 0x000fe4000fffe0ff */
[----:B------:R-:W-:Y:S01]  /*2df0*/  IMAD.WIDE.U32 R196, R196, -0x326172a9, RZ ;  /* 0xcd9e8d57c4c47825 */ /* 0x000fe200078e00ff */
[----:B------:R-:W-:Y:S01]  /*2e00*/  LOP3.LUT R56, R56, UR17, R55, 0x96, !PT ;  /* 0x0000001138387c12 */ /* 0x000fe2000f8e9637 */
[----:B------:R-:W4:Y:S02]  /*2e10*/  LDG.E R250, desc[UR30][R238.64] ;  /* 0x0000001eeefa7981 */ /* 0x000f24000c1e1900 */
[----:B------:R-:W-:Y:S01]  /*2e20*/  IMAD.WIDE.U32 R64, R52, -0x326172a9, RZ ;  /* 0xcd9e8d5734407825 */ /* 0x000fe200078e00ff */
[----:B------:R-:W-:Y:S03]  /*2e30*/  LOP3.LUT R61, R54, UR16, R197, 0x96, !PT ;  /* 0x00000010363d7c12 */ /* 0x000fe6000f8e96c5 */
[----:B------:R-:W-:Y:S01]  /*2e40*/  IMAD.WIDE.U32 R66, R66, -0x2daee0ad, RZ ;  /* 0xd2511f5342427825 */ /* 0x000fe200078e00ff */
[----:B------:R-:W-:Y:S01]  /*2e50*/  LOP3.LUT R60, R60, UR17, R65, 0x96, !PT ;  /* 0x000000113c3c7c12 */ /* 0x000fe2000f8e9641 */
[-C--:B-1----:R-:W-:Y:S03]  /*2e60*/  HMMA.16816.F32 R4, R100, R104.reuse, RZ ;  /* 0x000000686404723c */ /* 0x082fe600000018ff */
[----:B------:R-:W-:Y:S01]  /*2e70*/  LOP3.LUT R220, R220, UR20, R67, 0x96, !PT ;  /* 0x00000014dcdc7c12 */ /* 0x000fe2000f8e9643 */
[----:B------:R-:W-:Y:S04]  /*2e80*/  IMAD.WIDE.U32 R198, R198, -0x2daee0ad, RZ ;  /* 0xd2511f53c6c67825 */ /* 0x000fe800078e00ff */
[C---:B--2---:R-:W-:Y:S02]  /*2e90*/  HMMA.16816.F32 R8, R108.reuse, R104, RZ ;  /* 0x000000686c08723c */ /* 0x044fe400000018ff */
        /* <DEDUP_REMOVED lines=9> */
[C---:B------:R-:W-:Y:S01]  /*2f30*/  HMMA.16816.F32 R16, R100.reuse, R106, RZ ;  /* 0x0000006a6410723c */ /* 0x040fe200000018ff */
[----:B------:R-:W1:Y:S01]  /*2f40*/  LDSM.16.M88.4 R104, [R130+0xc00] ;  /* 0x000c00008268783b */ /* 0x000e620000000200 */
[----:B------:R-:W-:Y:S01]  /*2f50*/  IMAD.WIDE.U32 R208, R60, -0x2daee0ad, RZ ;  /* 0xd2511f533cd07825 */ /* 0x000fe200078e00ff */
[C---:B------:R-:W-:Y:S02]  /*2f60*/  PRMT R218, R202.reuse, 0x7770, RZ ;  /* 0x00007770cada7816 */ /* 0x040fe400000000ff */
[----:B------:R-:W-:Y:S01]  /*2f70*/  PRMT R215, R202, 0x7771, RZ ;  /* 0x00007771cad77816 */ /* 0x000fe200000000ff */
[----:B------:R-:W-:Y:S01]  /*2f80*/  IMAD.WIDE.U32 R204, R204, -0x326172a9, RZ ;  /* 0xcd9e8d57cccc7825 */ /* 0x000fe200078e00ff */
[----:B------:R-:W-:Y:S01]  /*2f90*/  LOP3.LUT R217, R66, UR19, R209, 0x96, !PT ;  /* 0x0000001342d97c12 */ /* 0x000fe2000f8e96d1 */
[-C--:B---3--:R-:W-:Y:S01]  /*2fa0*/  HMMA.16816.F32 R20, R100, R112.reuse, RZ ;  /* 0x000000706414723c */ /* 0x088fe200000018ff */
[----:B------:R-:W-:Y:S01]  /*2fb0*/  PRMT R221, R202, 0x7772, RZ ;  /* 0x00007772cadd7816 */ /* 0x000fe200000000ff */
[----:B------:R-:W-:Y:S01]  /*2fc0*/  IMAD.WIDE.U32 R230, R230, -0x2daee0ad, RZ ;  /* 0xd2511f53e6e67825 */ /* 0x000fe200078e00ff */
[----:B------:R-:W-:Y:S02]  /*2fd0*/  LOP3.LUT R192, R192, UR17, R205, 0x96, !PT ;  /* 0x00000011c0c07c12 */ /* 0x000fe4000f8e96cd */
[----:B------:R-:W-:Y:S01]  /*2fe0*/  LOP3.LUT R205, R206, UR18, R203, 0x96, !PT ;  /* 0x00000012cecd7c12 */ /* 0x000fe2000f8e96cb */
[----:B------:R-:W-:Y:S01]  /*2ff0*/  IMAD.WIDE.U32 R206, R64, -0x2daee0ad, RZ ;  /* 0xd2511f5340ce7825 */ /* 0x000fe200078e00ff */
[----:B------:R-:W-:Y:S01]  /*3000*/  PRMT R219, R202, 0x7773, RZ ;  /* 0x00007773cadb7816 */ /* 0x000fe200000000ff */
[C---:B------:R-:W-:Y:S02]  /*3010*/  HMMA.16816.F32 R24, R108.reuse, R112, RZ ;  /* 0x000000706c18723c */ /* 0x040fe400000018ff */
[----:B------:R-:W-:Y:S01]  /*3020*/  LOP3.LUT R223, R194, UR19, R231, 0x96, !PT ;  /* 0x00000013c2df7c12 */ /* 0x000fe2000f8e96e7 */
[----:B------:R-:W-:Y:S01]  /*3030*/  IMAD.WIDE.U32 R200, R200, -0x2daee0ad, RZ ;  /* 0xd2511f53c8c87825 */ /* 0x000fe200078e00ff */
[----:B------:R-:W-:Y:S02]  /*3040*/  LOP3.LUT R237, R208, UR18, R207, 0x96, !PT ;  /* 0x00000012d0ed7c12 */ /* 0x000fe4000f8e96cf */
[----:B------:R-:W-:Y:S01]  /*3050*/  LOP3.LUT R194, R205, 0xff, RZ, 0xc0, !PT ;  /* 0x000000ffcdc27812 */ /* 0x000fe200078ec0ff */
[----:B------:R-:W-:Y:S01]  /*3060*/  IMAD.WIDE.U32 R224, R224, -0x326172a9, RZ ;  /* 0xcd9e8d57e0e07825 */ /* 0x000fe200078e00ff */
[----:B------:R-:W-:Y:S01]  /*3070*/  LOP3.LUT R198, R198, UR20, R201, 0x96, !PT ;  /* 0x00000014c6c67c12 */ /* 0x000fe2000f8e96c9 */
[-C--:B------:R-:W-:Y:S01]  /*3080*/  HMMA.16816.F32 R28, R108, R114.reuse, RZ ;  /* 0x000000726c1c723c */ /* 0x080fe200000018ff */
[----:B------:R-:W-:Y:S01]  /*3090*/  ISETP.LE.U32.AND P3, PT, R194, UR8, PT ;  /* 0x00000008c2007c0c */ /* 0x000fe2000bf63070 */
[----:B------:R-:W-:Y:S01]  /*30a0*/  IMAD.WIDE.U32 R208, R192, -0x2daee0ad, RZ ;  /* 0xd2511f53c0d07825 */ /* 0x000fe200078e00ff */
[----:B------:R-:W-:Y:S02]  /*30b0*/  LOP3.LUT R216, R216, UR16, R225, 0x96, !PT ;  /* 0x00000010d8d87c12 */ /* 0x000fe4000f8e96e1 */
[----:B------:R-:W-:Y:S01]  /*30c0*/  PRMT R222, R206, 0x7770, RZ ;  /* 0x00007770cede7816 */ /* 0x000fe200000000ff */
[----:B------:R-:W-:Y:S01]  /*30d0*/  IMAD.WIDE.U32 R198, R198, -0x326172a9, RZ ;  /* 0xcd9e8d57c6c67825 */ /* 0x000fe200078e00ff */
[----:B------:R-:W-:Y:S01]  /*30e0*/  LOP3.LUT R192, R200, UR19, R209, 0x96, !PT ;  /* 0x00000013c8c07c12 */ /* 0x000fe2000f8e96d1 */
[C---:B------:R-:W-:Y:S01]  /*30f0*/  HMMA.16816.F32 R32, R100.reuse, R114, RZ ;  /* 0x000000726420723c */ /* 0x040fe200000018ff */
[----:B------:R-:W-:Y:S01]  /*3100*/  LDSM.16.M88.4 R112, [R120] ;  /* 0x000000007870783b */ /* 0x000fe20000000200 */
[----:B------:R-:W-:Y:S01]  /*3110*/  PRMT R245, R206, 0x7771, RZ ;  /* 0x00007771cef57816 */ /* 0x000fe200000000ff */
[----:B------:R-:W-:Y:S01]  /*3120*/  IMAD.WIDE.U32 R240, R217, -0x326172a9, RZ ;  /* 0xcd9e8d57d9f07825 */ /* 0x000fe200078e00ff */
[----:B------:R-:W-:Y:S01]  /*3130*/  LOP3.LUT R193, R204, UR16, R199, 0x96, !PT ;  /* 0x00000010ccc17c12 */ /* 0x000fe2000f8e96c7 */
[----:B------:R-:W-:Y:S01]  /*3140*/  UIADD3 UR16, UPT, UPT, UR11, -0x4ab325aa, URZ ;  /* 0xb54cda560b107890 */ /* 0x000fe2000fffe0ff */
[C---:B------:R-:W-:Y:S01]  /*3150*/  PRMT R249, R206.reuse, 0x7772, RZ ;  /* 0x00007772cef97816 */ /* 0x040fe200000000ff */
[----:B------:R-:W-:Y:S01]  /*3160*/  IMAD.WIDE.U32 R200, R181, -0x326172a9, RZ ;  /* 0xcd9e8d57b5c87825 */ /* 0x000fe200078e00ff */
[----:B------:R-:W-:Y:S01]  /*3170*/  PRMT R247, R206, 0x7773, RZ ;  /* 0x00007773cef77816 */ /* 0x000fe200000000ff */
[-C--:B----4-:R-:W-:Y:S01]  /*3180*/  HMMA.16816.F32 R36, R100, R116.reuse, RZ ;  /* 0x000000746424723c */ /* 0x090fe200000018ff */
[----:B------:R-:W-:Y:S01]  /*3190*/  PRMT R235, R240, 0x7770, RZ ;  /* 0x00007770f0eb7816 */ /* 0x000fe200000000ff */
[----:B------:R-:W-:Y:S01]  /*31a0*/  LDSM.16.M88.4 R120, [R120+0x1000] ;  /* 0x001000007878783b */ /* 0x000fe20000000200 */
[----:B------:R-:W-:Y:S01]  /*31b0*/  LOP3.LUT R181, R196, UR16, R201, 0x96, !PT ;  /* 0x00000010c4b57c12 */ /* 0x000fe2000f8e96c9 */
[----:B------:R-:W-:Y:S01]  /*31c0*/  IMAD.WIDE.U32 R202, R193, -0x2daee0ad, RZ ;  /* 0xd2511f53c1ca7825 */ /* 0x000fe200078e00ff */
[----:B------:R-:W-:Y:S02]  /*31d0*/  SHF.R.U32.HI R193, RZ, 0x18, R205 ;  /* 0x00000018ffc17819 */ /* 0x000fe400000116cd */
[----:B------:R-:W-:Y:S01]  /*31e0*/  PRMT R207, R200, 0x7770, RZ ;  /* 0x00007770c8cf7816 */ /* 0x000fe200000000ff */
[C---:B------:R-:W-:Y:S02]  /*31f0*/  HMMA.16816.F32 R40, R108.reuse, R116, RZ ;  /* 0x000000746c28723c */ /* 0x040fe400000018ff */
[----:B------:R-:W-:Y:S01]  /*3200*/  LOP3.LUT R213, R208, UR18, R203, 0x96, !PT ;  /* 0x00000012d0d57c12 */ /* 0x000fe2000f8e96cb */
[----:B------:R-:W-:Y:S01]  /*3210*/  IMAD.WIDE.U32 R208, R192, -0x326172a9, RZ ;  /* 0xcd9e8d57c0d07825 */ /* 0x000fe200078e00ff */
[----:B------:R-:W-:Y:S02]  /*3220*/  LOP3.LUT R192, R181, 0xff, RZ, 0xc0, !PT ;  /* 0x000000ffb5c07812 */ /* 0x000fe400078ec0ff */
[----:B------:R-:W-:Y:S02]  /*3230*/  ISETP.LE.U32.AND P4, PT, R193, UR8, PT ;  /* 0x00000008c1007c0c */ /* 0x000fe4000bf83070 */
[----:B------:R-:W-:Y:S01]  /*3240*/  ISETP.LE.U32.AND P6, PT, R192, UR8, PT ;  /* 0x00000008c0007c0c */ /* 0x000fe2000bfc3070 */
[-C--:B------:R-:W-:Y:S01]  /*3250*/  HMMA.16816.F32 R44, R108, R118.reuse, RZ ;  /* 0x000000766c2c723c */ /* 0x080fe200000018ff */
[----:B------:R-:W-:Y:S01]  /*3260*/  SHF.R.U32.HI R193, RZ, 0x18, R181 ;  /* 0x00000018ffc17819 */ /* 0x000fe200000116b5 */
[----:B------:R-:W-:Y:S01]  /*3270*/  FMUL.FTZ R192, R173, 1.4426950216293334961 ;  /* 0x3fb8aa3badc07820 */ /* 0x000fe20000410000 */
[----:B------:R-:W-:Y:S02]  /*3280*/  LOP3.LUT R198, R198, UR16, R209, 0x96, !PT ;  /* 0x00000010c6c67c12 */ /* 0x000fe4000f8e96d1 */
[----:B------:R-:W-:Y:S02]  /*3290*/  ISETP.LE.U32.AND P2, PT, R193, UR8, PT ;  /* 0x00000008c1007c0c */ /* 0x000fe4000bf43070 */
[C---:B------:R-:W-:Y:S01]  /*32a0*/  LOP3.LUT R197, R198.reuse, 0xffff, RZ, 0xc0, !PT ;  /* 0x0000ffffc6c57812 */ /* 0x040fe200078ec0ff */
[C---:B------:R-:W-:Y:S01]  /*32b0*/  HMMA.16816.F32 R48, R100.reuse, R118, RZ ;  /* 0x000000766430723c */ /* 0x040fe200000018ff */
[----:B------:R-:W2:Y:S01]  /*32c0*/  LDSM.16.M88.4 R116, [R2] ;  /* 0x000000000274783b */ /* 0x000ea20000000200 */
[----:B------:R-:W-:Y:S02]  /*32d0*/  LOP3.LUT R196, R198, 0xff, RZ, 0xc0, !PT ;  /* 0x000000ffc6c47812 */ /* 0x000fe400078ec0ff */
[----:B------:R-:W-:Y:S02]  /*32e0*/  SHF.R.U32.HI R197, RZ, 0x8, R197 ;  /* 0x00000008ffc57819 */ /* 0x000fe400000116c5 */
[C---:B------:R-:W-:Y:S02]  /*32f0*/  PRMT R228, R202.reuse, 0x7770, RZ ;  /* 0x00007770cae47816 */ /* 0x040fe400000000ff */
[----:B------:R-:W-:Y:S01]  /*3300*/  LOP3.LUT R197, R197, 0xffff, RZ, 0xc0, !PT ;  /* 0x0000ffffc5c57812 */ /* 0x000fe200078ec0ff */
[-C--:B-1----:R-:W-:Y:S01]  /*3310*/  HMMA.16816.F32 R52, R100, R104.reuse, RZ ;  /* 0x000000686434723c */ /* 0x082fe200000018ff */
[C---:B------:R-:W-:Y:S02]  /*3320*/  PRMT R227, R202.reuse, 0x7771, RZ ;  /* 0x00007771cae37816 */ /* 0x040fe400000000ff */
[C---:B------:R-:W-:Y:S02]  /*3330*/  PRMT R226, R202.reuse, 0x7772, RZ ;  /* 0x00007772cae27816 */ /* 0x040fe400000000ff */
[----:B------:R-:W-:Y:S02]  /*3340*/  PRMT R225, R202, 0x7773, RZ ;  /* 0x00007773cae17816 */ /* 0x000fe400000000ff */
[----:B------:R-:W-:Y:S01]  /*3350*/  PRMT R202, R198, 0x7632, R202 ;  /* 0x00007632c6ca7816 */ /* 0x000fe200000000ca */
[C---:B------:R-:W-:Y:S02]  /*3360*/  HMMA.16816.F32 R56, R108.reuse, R104, RZ ;  /* 0x000000686c38723c */ /* 0x040fe400000018ff */
[----:B------:R-:W-:Y:S02]  /*3370*/  PRMT R199, R208, 0x7770, RZ ;  /* 0x00007770d0c77816 */ /* 0x000fe400000000ff */
[----:B------:R-:W-:Y:S02]  /*3380*/  LOP3.LUT R210, R202, 0xff, RZ, 0xc0, !PT ;  /* 0x000000ffcad27812 */ /* 0x000fe400078ec0ff */
[----:B------:R-:W-:Y:S02]  /*3390*/  PRMT R201, R208, 0x7771, RZ ;  /* 0x00007771d0c97816 */ /* 0x000fe400000000ff */
[C---:B------:R-:W-:Y:S01]  /*33a0*/  PRMT R203, R200.reuse, 0x7771, RZ ;  /* 0x00007771c8cb7816 */ /* 0x040fe200000000ff */
[-C--:B------:R-:W-:Y:S01]  /*33b0*/  HMMA.16816.F32 R60, R108, R106.reuse, RZ ;  /* 0x0000006a6c3c723c */ /* 0x080fe200000018ff */
[C---:B------:R-:W-:Y:S02]  /*33c0*/  PRMT R206, R200.reuse, 0x7772, RZ ;  /* 0x00007772c8ce7816 */ /* 0x040fe400000000ff */
[----:B------:R-:W-:Y:S02]  /*33d0*/  PRMT R204, R200, 0x7773, RZ ;  /* 0x00007773c8cc7816 */ /* 0x000fe400000000ff */
[C---:B------:R-:W-:Y:S02]  /*33e0*/  PRMT R200, R208.reuse, 0x7772, RZ ;  /* 0x00007772d0c87816 */ /* 0x040fe400000000ff */
[----:B------:R-:W-:Y:S01]  /*33f0*/  PRMT R208, R208, 0x7773, RZ ;  /* 0x00007773d0d07816 */ /* 0x000fe200000000ff */
[----:B------:R-:W-:Y:S01]  /*3400*/  HMMA.16816.F32 R64, R100, R106, RZ ;  /* 0x0000006a6440723c */ /* 0x000fe200000018ff */
[----:B------:R-:W1:Y:S01]  /*3410*/  LDSM.16.M88.4 R100, [R2+0x400] ;  /* 0x000400000264783b */ /* 0x000e620000000200 */
[C---:B------:R-:W-:Y:S02]  /*3420*/  LOP3.LUT R214, R213.reuse, 0xffff, RZ, 0xc0, !PT ;  /* 0x0000ffffd5d67812 */ /* 0x040fe400078ec0ff */
[----:B------:R-:W-:Y:S02]  /*3430*/  PRMT R212, R213, 0x7632, R212 ;  /* 0x00007632d5d47816 */ /* 0x000fe400000000d4 */
[----:B------:R-:W-:Y:S02]  /*3440*/  SHF.R.U32.HI R214, RZ, 0x8, R214 ;  /* 0x00000008ffd67819 */ /* 0x000fe400000116d6 */
[----:B------:R-:W-:Y:S01]  /*3450*/  LOP3.LUT R212, R212, 0xff, RZ, 0xc0, !PT ;  /* 0x000000ffd4d47812 */ /* 0x000fe200078ec0ff */
[-C--:B--2---:R-:W-:Y:S05]  /*3460*/  HMMA.16816.F32 R4, R112, R116.reuse, R4 ;  /* 0x000000747004723c */ /* 0x084fea0000001804 */
[----:B------:R-:W-:Y:S02]  /*3470*/  LOP3.LUT R214, R214, 0xffff, RZ, 0xc0, !PT ;  /* 0x0000ffffd6d67812 */ /* 0x000fe400078ec0ff */
[----:B------:R-:W-:Y:S01]  /*3480*/  SHF.R.U32.HI R232, RZ, 0x18, R213 ;  /* 0x00000018ffe87819 */ /* 0x000fe200000116d5 */
[C---:B------:R-:W-:Y:S01]  /*3490*/  HMMA.16816.F32 R8, R120.reuse, R116, R8 ;  /* 0x000000747808723c */ /* 0x040fe20000001808 */
[----:B------:R-:W5:Y:S03]  /*34a0*/  LDG.E R117, desc[UR30][R238.64+0x100] ;  /* 0x0001001eee757981 */ /* 0x000f66000c1e1900 */
[----:B------:R-:W-:Y:S04]  /*34b0*/  PRMT R236, R240, 0x7771, RZ ;  /* 0x00007771f0ec7816 */ /* 0x000fe800000000ff */
[-C--:B------:R-:W-:Y:S03]  /*34c0*/  HMMA.16816.F32 R12, R120, R118.reuse, R12 ;  /* 0x00000076780c723c */ /* 0x080fe6000000180c */
[----:B------:R-:W-:Y:S02]  /*34d0*/  @P0 FSEL R5, R5, -INF , !P5 ;  /* 0xff80000005050808 */ /* 0x000fe40006800000 */
[----:B------:R-:W-:Y:S03]  /*34e0*/  @P0 FSEL R7, R7, -INF , !P5 ;  /* 0xff80000007070808 */ /* 0x000fe60006800000 */
[C---:B------:R-:W-:Y:S04]  /*34f0*/  HMMA.16816.F32 R16, R112.reuse, R118, R16 ;  /* 0x000000767010723c */ /* 0x040fe80000001810 */
[----:B------:R-:W-:Y:S01]  /*3500*/  FSEL R118, R192, RZ, P1 ;  /* 0x000000ffc0767208 */ /* 0x000fe20000800000 */
[----:B------:R-:W-:Y:S01]  /*3510*/  FFMA.FTZ R195, R5, UR9, -R248 ;  /* 0x0000000905c37c23 */ /* 0x000fe200080108f8 */
[-C--:B------:R-:W-:Y:S02]  /*3520*/  @P0 ISETP.GE.AND P1, PT, R145, R178.reuse, PT ;  /* 0x000000b29100020c */ /* 0x080fe40003f26270 */
[C---:B------:R-:W-:Y:S01]  /*3530*/  PRMT R192, R181.reuse, 0x7632, R192 ;  /* 0x00007632b5c07816 */ /* 0x040fe200000000c0 */
[-C--:B-1----:R-:W-:Y:S02]  /*3540*/  HMMA.16816.F32 R20, R112, R100.reuse, R20 ;  /* 0x000000647014723c */ /* 0x082fe40000001814 */
[----:B------:R-:W-:Y:S01]  /*3550*/  MUFU.EX2 R195, R195 ;  /* 0x000000c300c37308 */ /* 0x000fe20000000800 */
[----:B------:R-:W-:Y:S02]  /*3560*/  LOP3.LUT R181, R181, 0xffff, RZ, 0xc0, !PT ;  /* 0x0000ffffb5b57812 */ /* 0x000fe400078ec0ff */
[----:B------:R-:W-:Y:S02]  /*3570*/  @P0 FSEL R9, R9, -INF , !P5 ;  /* 0xff80000009090808 */ /* 0x000fe40006800000 */
[----:B------:R-:W-:Y:S01]  /*3580*/  @P0 FSEL R11, R11, -INF , !P5 ;  /* 0xff8000000b0b0808 */ /* 0x000fe20006800000 */
[C---:B------:R-:W-:Y:S04]  /*3590*/  HMMA.16816.F32 R24, R120.reuse, R100, R24 ;  /* 0x000000647818723c */ /* 0x040fe80000001818 */
[-C--:B------:R-:W-:Y:S01]  /*35a0*/  @P0 ISETP.GE.AND P5, PT, R157, R178.reuse, PT ;  /* 0x000000b29d00020c */ /* 0x080fe20003fa6270 */
[----:B------:R-:W-:Y:S01]  /*35b0*/  FFMA.FTZ R202, R11, UR9, -R252 ;  /* 0x000000090bca7c23 */ /* 0x000fe200080108fc */
[----:B------:R-:W-:Y:S02]  /*35c0*/  @P0 FSEL R4, R4, -INF , !P1 ;  /* 0xff80000004040808 */ /* 0x000fe40004800000 */
[----:B------:R-:W-:Y:S01]  /*35d0*/  SHF.R.U32.HI R181, RZ, 0x8, R181 ;  /* 0x00000008ffb57819 */ /* 0x000fe200000116b5 */
[-C--:B------:R-:W-:Y:S03]  /*35e0*/  HMMA.16816.F32 R28, R120, R102.reuse, R28 ;  /* 0x00000066781c723c */ /* 0x080fe6000000181c */
[----:B------:R-:W-:Y:S01]  /*35f0*/  @P0 FSEL R6, R6, -INF , !P1 ;  /* 0xff80000006060808 */ /* 0x000fe20004800000 */
[----:B------:R-:W-:Y:S01]  /*3600*/  FFMA.FTZ R194, R4, UR9, -R248 ;  /* 0x0000000904c27c23 */ /* 0x000fe200080108f8 */
[----:B------:R-:W-:Y:S02]  /*3610*/  @P0 FSEL R12, R12, -INF , !P5 ;  /* 0xff8000000c0c0808 */ /* 0x000fe40006800000 */
[----:B------:R-:W-:Y:S01]  /*3620*/  @P0 FSEL R14, R14, -INF , !P5 ;  /* 0xff8000000e0e0808 */ /* 0x000fe20006800000 */
[C---:B------:R-:W-:Y:S01]  /*3630*/  HMMA.16816.F32 R32, R112.reuse, R102, R32 ;  /* 0x000000667020723c */ /* 0x040fe20000001820 */
[----:B------:R-:W1:Y:S01]  /*3640*/  LDSM.16.M88.4 R100, [R2+0x800] ;  /* 0x000800000264783b */ /* 0x000e620000000200 */
[----:B------:R-:W2:Y:S02]  /*3650*/  MUFU.EX2 R194, R194 ;  /* 0x000000c200c27308 */ /* 0x000ea40000000800 */
[----:B------:R-:W-:Y:S01]  /*3660*/  @P0 FSEL R16, R16, -INF , !P5 ;  /* 0xff80000010100808 */ /* 0x000fe20006800000 */
[--C-:B------:R-:W-:Y:S01]  /*3670*/  FFMA.FTZ R209, R6, UR9, -R251.reuse ;  /* 0x0000000906d17c23 */ /* 0x100fe200080108fb */
[----:B------:R-:W-:Y:S01]  /*3680*/  @P0 FSEL R18, R18, -INF , !P5 ;  /* 0xff80000012120808 */ /* 0x000fe20006800000 */
[--C-:B------:R-:W-:Y:S01]  /*3690*/  FFMA.FTZ R211, R12, UR9, -R118.reuse ;  /* 0x000000090cd37c23 */ /* 0x100fe20008010876 */
[-C--:B------:R-:W-:Y:S02]  /*36a0*/  @P0 ISETP.GE.AND P5, PT, R158, R178.reuse, PT ;  /* 0x000000b29e00020c */ /* 0x080fe40003fa6270 */
[----:B------:R-:W-:Y:S02]  /*36b0*/  LOP3.LUT R181, R181, 0xffff, RZ, 0xc0, !PT ;  /* 0x0000ffffb5b57812 */ /* 0x000fe400078ec0ff */
[----:B------:R-:W-:Y:S02]  /*36c0*/  @P0 FSEL R13, R13, -INF , !P5 ;  /* 0xff8000000d0d0808 */ /* 0x000fe40006800000 */
[----:B------:R-:W-:Y:S02]  /*36d0*/  @P0 FSEL R15, R15, -INF , !P5 ;  /* 0xff8000000f0f0808 */ /* 0x000fe40006800000 */
[----:B------:R-:W-:Y:S01]  /*36e0*/  @P0 FSEL R17, R17, -INF , !P5 ;  /* 0xff80000011110808 */ /* 0x000fe20006800000 */
[----:B--2---:R-:W-:Y:S01]  /*36f0*/  @!P6 FADD.FTZ R194, -R194, -RZ ;  /* 0x800000ffc2c2e221 */ /* 0x004fe20000010100 */
[----:B------:R-:W-:Y:S02]  /*3700*/  @P0 FSEL R19, R19, -INF , !P5 ;  /* 0xff80000013130808 */ /* 0x000fe40006800000 */
[----:B------:R-:W-:Y:S02]  /*3710*/  ISETP.LE.U32.AND P5, PT, R181, UR8, PT ;  /* 0x00000008b5007c0c */ /* 0x000fe4000bfa3070 */
[----:B------:R-:W-:Y:S01]  /*3720*/  LOP3.LUT R192, R192, 0xff, RZ, 0xc0, !PT ;  /* 0x000000ffc0c07812 */ /* 0x000fe200078ec0ff */
[----:B------:R2:W3:Y:S01]  /*3730*/  MUFU.EX2 R181, R209 ;  /* 0x000000d100b57308 */ /* 0x0004e20000000800 */
[----:B------:R-:W-:Y:S02]  /*3740*/  @P0 FSEL R8, R8, -INF , !P1 ;  /* 0xff80000008080808 */ /* 0x000fe40004800000 */
[----:B------:R-:W-:Y:S02]  /*3750*/  @P0 FSEL R10, R10, -INF , !P1 ;  /* 0xff8000000a0a0808 */ /* 0x000fe40004800000 */
[----:B------:R-:W-:Y:S01]  /*3760*/  ISETP.LE.U32.AND P1, PT, R192, UR8, PT ;  /* 0x00000008c0007c0c */ /* 0x000fe2000bf23070 */
[----:B------:R-:W-:Y:S01]  /*3770*/  FFMA.FTZ R192, R7, UR9, -R251 ;  /* 0x0000000907c07c23 */ /* 0x000fe200080108fb */
[----:B------:R-:W-:Y:S01]  /*3780*/  ISETP.LE.U32.AND P6, PT, R196, UR8, PT ;  /* 0x00000008c4007c0c */ /* 0x000fe2000bfc3070 */
[--C-:B------:R-:W-:Y:S01]  /*3790*/  FFMA.FTZ R193, R8, UR9, -R118.reuse ;  /* 0x0000000908c17c23 */ /* 0x100fe20008010876 */
[----:B------:R-:W-:Y:S01]  /*37a0*/  FFMA.FTZ R196, R9, UR9, -R118 ;  /* 0x0000000909c47c23 */ /* 0x000fe20008010876 */
[----:B------:R-:W-:Y:S01]  /*37b0*/  @!P5 FADD.FTZ R195, -R195, -RZ ;  /* 0x800000ffc3c3d221 */ /* 0x000fe20000010100 */
[----:B------:R-:W-:Y:S01]  /*37c0*/  ISETP.LE.U32.AND P5, PT, R197, UR8, PT ;  /* 0x00000008c5007c0c */ /* 0x000fe2000bfa3070 */
[----:B------:R-:W4:Y:S01]  /*37d0*/  MUFU.EX2 R192, R192 ;  /* 0x000000c000c07308 */ /* 0x000f220000000800 */
[----:B------:R-:W-:Y:S04]  /*37e0*/  IMAD.WIDE.U32 R6, R216, -0x2daee0ad, RZ ;  /* 0xd2511f53d8067825 */ /* 0x000fe800078e00ff */
[----:B--2---:R-:W-:Y:S05]  /*37f0*/  FFMA.FTZ R209, R10, UR9, -R252 ;  /* 0x000000090ad17c23 */ /* 0x004fea00080108fc */
[----:B------:R-:W2:Y:S01]  /*3800*/  MUFU.EX2 R193, R193 ;  /* 0x000000c100c17308 */ /* 0x000ea20000000800 */
[----:B------:R-:W-:Y:S01]  /*3810*/  LOP3.LUT R243, R230, UR18, R7, 0x96, !PT ;  /* 0x00000012e6f37c12 */ /* 0x000fe2000f8e9607 */
[----:B---3--:R-:W-:Y:S01]  /*3820*/  @!P1 FADD.FTZ R181, -R181, -RZ ;  /* 0x800000ffb5b59221 */ /* 0x008fe20000010100 */
[----:B------:R-:W-:Y:S07]  /*3830*/  ISETP.LE.U32.AND P1, PT, R210, UR8, PT ;  /* 0x00000008d2007c0c */ /* 0x000fee000bf23070 */
[----:B------:R3:W3:Y:S01]  /*3840*/  MUFU.EX2 R197, R209 ;  /* 0x000000d100c57308 */ /* 0x0006e20000000800 */
[----:B------:R-:W-:Y:S01]  /*3850*/  SHF.R.U32.HI R210, RZ, 0x18, R198 ;  /* 0x00000018ffd27819 */ /* 0x000fe200000116c6 */
[-C--:B-1----:R-:W-:Y:S08]  /*3860*/  HMMA.16816.F32 R36, R112, R100.reuse, R36 ;  /* 0x000000647024723c */ /* 0x082ff00000001824 */
[----:B------:R-:W1:Y:S01]  /*3870*/  MUFU.EX2 R196, R196 ;  /* 0x000000c400c47308 */ /* 0x000e620000000800 */
[----:B----4-:R-:W-:Y:S01]  /*3880*/  @!P2 FADD.FTZ R192, -R192, -RZ ;  /* 0x800000ffc0c0a221 */ /* 0x010fe20000010100 */
[----:B------:R-:W-:Y:S01]  /*3890*/  ISETP.LE.U32.AND P2, PT, R210, UR8, PT ;  /* 0x00000008d2007c0c */ /* 0x000fe2000bf43070 */
[----:B------:R-:W-:Y:S07]  /*38a0*/  FFMA.FTZ R210, R15, UR9, -R252 ;  /* 0x000000090fd27c23 */ /* 0x000fee00080108fc */
[----:B------:R-:W4:Y:S01]  /*38b0*/  MUFU.EX2 R198, R202 ;  /* 0x000000ca00c67308 */ /* 0x000f220000000800 */
[----:B--2---:R-:W-:Y:S01]  /*38c0*/  @!P6 FADD.FTZ R193, -R193, -RZ ;  /* 0x800000ffc1c1e221 */ /* 0x004fe20000010100 */
[----:B------:R-:W-:Y:S01]  /*38d0*/  ISETP.LE.U32.AND P6, PT, R199, UR8, PT ;  /* 0x00000008c7007c0c */ /* 0x000fe2000bfc3070 */
[C---:B------:R-:W-:Y:S07]  /*38e0*/  HMMA.16816.F32 R40, R120.reuse, R100, R40 ;  /* 0x000000647828723c */ /* 0x040fee0000001828 */
[----:B------:R-:W2:Y:S01]  /*38f0*/  MUFU.EX2 R199, R211 ;  /* 0x000000d300c77308 */ /* 0x000ea20000000800 */
[----:B---3--:R-:W-:Y:S01]  /*3900*/  FFMA.FTZ R209, R13, UR9, -R118 ;  /* 0x000000090dd17c23 */ /* 0x008fe20008010876 */
[----:B------:R-:W-:Y:S01]  /*3910*/  @!P1 FADD.FTZ R197, -R197, -RZ ;  /* 0x800000ffc5c59221 */ /* 0x000fe20000010100 */
[-C--:B------:R-:W-:Y:S01]  /*3920*/  @P0 ISETP.GE.AND P1, PT, R159, R178.reuse, PT ;  /* 0x000000b29f00020c */ /* 0x080fe20003f26270 */
[----:B-1----:R-:W-:Y:S01]  /*3930*/  @!P5 FADD.FTZ R196, -R196, -RZ ;  /* 0x800000ffc4c4d221 */ /* 0x002fe20000010100 */
[----:B------:R-:W-:Y:S05]  /*3940*/  ISETP.GT.U32.AND P5, PT, R201, UR8, PT ;  /* 0x00000008c9007c0c */ /* 0x000fea000bfa4070 */
[----:B------:R-:W1:Y:S01]  /*3950*/  MUFU.EX2 R202, R209 ;  /* 0x000000d100ca7308 */ /* 0x000e620000000800 */
[----:B------:R-:W-:Y:S01]  /*3960*/  @P0 FSEL R20, R20, -INF , !P1 ;  /* 0xff80000014140808 */ /* 0x000fe20004800000 */
[----:B----4-:R-:W-:Y:S01]  /*3970*/  @!P2 FADD.FTZ R198, -R198, -RZ ;  /* 0x800000ffc6c6a221 */ /* 0x010fe20000010100 */
[-C--:B------:R-:W-:Y:S01]  /*3980*/  @P0 ISETP.GE.AND P2, PT, R160, R178.reuse, PT ;  /* 0x000000b2a000020c */ /* 0x080fe20003f46270 */
[-C--:B------:R-:W-:Y:S03]  /*3990*/  HMMA.16816.F32 R44, R120, R102.reuse, R44 ;  /* 0x00000066782c723c */ /* 0x080fe6000000182c */
[----:B------:R-:W-:Y:S01]  /*39a0*/  @P0 FSEL R22, R22, -INF , !P1 ;  /* 0xff80000016160808 */ /* 0x000fe20004800000 */
[----:B--2---:R-:W-:Y:S01]  /*39b0*/  @!P6 FADD.FTZ R199, -R199, -RZ ;  /* 0x800000ffc7c7e221 */ /* 0x004fe20000010100 */
[----:B------:R-:W-:Y:S01]  /*39c0*/  @P0 FSEL R24, R24, -INF , !P1 ;  /* 0xff80000018180808 */ /* 0x000fe20004800000 */
[----:B------:R-:W-:Y:S01]  /*39d0*/  FFMA.FTZ R211, R16, UR9, -R248 ;  /* 0x0000000910d37c23 */ /* 0x000fe200080108f8 */
[----:B------:R-:W-:Y:S01]  /*39e0*/  @P0 FSEL R26, R26, -INF , !P1 ;  /* 0xff8000001a1a0808 */ /* 0x000fe20004800000 */
[C---:B------:R-:W-:Y:S01]  /*39f0*/  HMMA.16816.F32 R48, R112.reuse, R102, R48 ;  /* 0x000000667030723c */ /* 0x040fe20000001830 */
[----:B------:R-:W2:Y:S03]  /*3a00*/  LDSM.16.M88.4 R100, [R2+0xc00] ;  /* 0x000c00000264783b */ /* 0x000ea60000000200 */
[----:B------:R-:W-:Y:S01]  /*3a10*/  ISETP.GT.U32.AND P1, PT, R200, UR8, PT ;  /* 0x00000008c8007c0c */ /* 0x000fe2000bf24070 */
[----:B-1----:R-:W-:Y:S01]  /*3a20*/  @P5 FADD.FTZ R202, -R202, -RZ ;  /* 0x800000ffcaca5221 */ /* 0x002fe20000010100 */
[----:B------:R-:W-:Y:S01]  /*3a30*/  @P0 FSEL R21, R21, -INF , !P2 ;  /* 0xff80000015150808 */ /* 0x000fe20005000000 */
[--C-:B------:R-:W-:Y:S01]  /*3a40*/  FFMA.FTZ R209, R18, UR9, -R251.reuse ;  /* 0x0000000912d17c23 */ /* 0x100fe200080108fb */
[----:B------:R-:W-:Y:S01]  /*3a50*/  @P0 FSEL R23, R23, -INF , !P2 ;  /* 0xff80000017170808 */ /* 0x000fe20005000000 */
[----:B------:R1:W3:Y:S01]  /*3a60*/  MUFU.EX2 R200, R210 ;  /* 0x000000d200c87308 */ /* 0x0002e20000000800 */
[----:B------:R-:W-:Y:S01]  /*3a70*/  @P0 FSEL R25, R25, -INF , !P2 ;  /* 0xff80000019190808 */ /* 0x000fe20005000000 */
[----:B------:R-:W-:Y:S01]  /*3a80*/  FFMA.FTZ R201, R14, UR9, -R252 ;  /* 0x000000090ec97c23 */ /* 0x000fe200080108fc */
[----:B------:R-:W-:Y:S01]  /*3a90*/  @P0 FSEL R27, R27, -INF , !P2 ;  /* 0xff8000001b1b0808 */ /* 0x000fe20005000000 */
[----:B------:R-:W-:Y:S01]  /*3aa0*/  FFMA.FTZ R229, R21, UR9, -R248 ;  /* 0x0000000915e57c23 */ /* 0x000fe200080108f8 */
[----:B------:R-:W-:Y:S01]  /*3ab0*/  ISETP.GT.U32.AND P2, PT, R208, UR8, PT ;  /* 0x00000008d0007c0c */ /* 0x000fe2000bf44070 */
[----:B------:R-:W-:Y:S01]  /*3ac0*/  FFMA.FTZ R208, R19, UR9, -R251 ;  /* 0x0000000913d07c23 */ /* 0x000fe200080108fb */
[----:B------:R-:W-:Y:S03]  /*3ad0*/  ISETP.GT.U32.AND P5, PT, R203, UR8, PT ;  /* 0x00000008cb007c0c */ /* 0x000fe6000bfa4070 */
[----:B------:R-:W4:Y:S01]  /*3ae0*/  MUFU.EX2 R201, R201 ;  /* 0x000000c900c97308 */ /* 0x000f220000000800 */
[----:B------:R-:W-:Y:S01]  /*3af0*/  ISETP.LE.U32.AND P6, PT, R207, UR8, PT ;  /* 0x00000008cf007c0c */ /* 0x000fe2000bfc3070 */
[----:B------:R-:W-:Y:S01]  /*3b00*/  FFMA.FTZ R231, R25, UR9, -R118 ;  /* 0x0000000919e77c23 */ /* 0x000fe20008010876 */
[C---:B------:R-:W-:Y:S07]  /*3b10*/  PRMT R207, R205.reuse, 0x7632, R207 ;  /* 0x00007632cdcf7816 */ /* 0x040fee00000000cf */
[----:B------:R2:W2:Y:S01]  /*3b20*/  MUFU.EX2 R203, R211 ;  /* 0x000000d300cb7308 */ /* 0x0004a20000000800 */
[----:B------:R-:W-:Y:S01]  /*3b30*/  LOP3.LUT R205, R205, 0xffff, RZ, 0xc0, !PT ;  /* 0x0000ffffcdcd7812 */ /* 0x000fe200078ec0ff */
[--C-:B-1----:R-:W-:Y:S01]  /*3b40*/  FFMA.FTZ R210, R17, UR9, -R248.reuse ;  /* 0x0000000911d27c23 */ /* 0x102fe200080108f8 */
[----:B------:R-:W-:Y:S01]  /*3b50*/  LOP3.LUT R207, R207, 0xff, RZ, 0xc0, !PT ;  /* 0x000000ffcfcf7812 */ /* 0x000fe200078ec0ff */
[----:B---3--:R-:W-:Y:S01]  /*3b60*/  @P2 FADD.FTZ R200, -R200, -RZ ;  /* 0x800000ffc8c82221 */ /* 0x008fe20000010100 */
[----:B------:R-:W-:Y:S05]  /*3b70*/  ISETP.GT.U32.AND P2, PT, R204, UR8, PT ;  /* 0x00000008cc007c0c */ /* 0x000fea000bf44070 */
[----:B------:R1:W3:Y:S01]  /*3b80*/  MUFU.EX2 R204, R209 ;  /* 0x000000d100cc7308 */ /* 0x0002e20000000800 */
[----:B----4-:R-:W-:Y:S01]  /*3b90*/  @P1 FADD.FTZ R201, -R201, -RZ ;  /* 0x800000ffc9c91221 */ /* 0x010fe20000010100 */
[----:B------:R-:W-:Y:S08]  /*3ba0*/  ISETP.GT.U32.AND P1, PT, R206, UR8, PT ;  /* 0x00000008ce007c0c */ /* 0x000ff0000bf24070 */
[----:B------:R4:W4:Y:S01]  /*3bb0*/  MUFU.EX2 R206, R210 ;  /* 0x000000d200ce7308 */ /* 0x0009220000000800 */
[----:B--2---:R-:W-:Y:S01]  /*3bc0*/  SHF.R.U32.HI R211, RZ, 0x8, R205 ;  /* 0x00000008ffd37819 */ /* 0x004fe200000116cd */
[----:B------:R-:W-:Y:S01]  /*3bd0*/  @!P6 FADD.FTZ R203, -R203, -RZ ;  /* 0x800000ffcbcbe221 */ /* 0x000fe20000010100 */
[----:B------:R-:W-:Y:S07]  /*3be0*/  ISETP.LE.U32.AND P6, PT, R207, UR8, PT ;  /* 0x00000008cf007c0c */ /* 0x000fee000bfc3070 */
[----:B------:R-:W2:Y:S01]  /*3bf0*/  MUFU.EX2 R205, R208 ;  /* 0x000000d000cd7308 */ /* 0x000ea20000000800 */
[----:B------:R-:W-:Y:S01]  /*3c00*/  LOP3.LUT R211, R211, 0xffff, RZ, 0xc0, !PT ;  /* 0x0000ffffd3d37812 */ /* 0x000fe200078ec0ff */
[--C-:B------:R-:W-:Y:S01]  /*3c10*/  FFMA.FTZ R207, R22, UR9, -R251.reuse ;  /* 0x0000000916cf7c23 */ /* 0x100fe200080108fb */
[-C--:B------:R-:W-:Y:S07]  /*3c20*/  HMMA.16816.F32 R52, R112, R100.reuse, R52 ;  /* 0x000000647034723c */ /* 0x080fee0000001834 */
[----:B------:R-:W2:Y:S01]  /*3c30*/  MUFU.EX2 R208, R229 ;  /* 0x000000e500d07308 */ /* 0x000ea20000000800 */
[----:B-1----:R-:W-:Y:S01]  /*3c40*/  FFMA.FTZ R209, R20, UR9, -R248 ;  /* 0x0000000914d17c23 */ /* 0x002fe200080108f8 */
[----:B---3--:R-:W-:Y:S01]  /*3c50*/  @P1 FADD.FTZ R204, -R204, -RZ ;  /* 0x800000ffcccc1221 */ /* 0x008fe20000010100 */
[----:B------:R-:W-:Y:S01]  /*3c60*/  ISETP.LE.U32.AND P1, PT, R211, UR8, PT ;  /* 0x00000008d3007c0c */ /* 0x000fe2000bf23070 */
[----:B------:R-:W-:Y:S01]  /*3c70*/  FFMA.FTZ R211, R24, UR9, -R118 ;  /* 0x0000000918d37c23 */ /* 0x000fe20008010876 */
[----:B----4-:R-:W-:Y:S01]  /*3c80*/  LOP3.LUT R210, R213, 0xff, RZ, 0xc0, !PT ;  /* 0x000000ffd5d27812 */ /* 0x010fe200078ec0ff */
[----:B------:R-:W-:Y:S04]  /*3c90*/  @P5 FADD.FTZ R206, -R206, -RZ ;  /* 0x800000ffcece5221 */ /* 0x000fe80000010100 */
[----:B------:R-:W1:Y:S01]  /*3ca0*/  MUFU.EX2 R209, R209 ;  /* 0x000000d100d17308 */ /* 0x000e620000000800 */
[C---:B------:R-:W-:Y:S09]  /*3cb0*/  HMMA.16816.F32 R56, R120.reuse, R100, R56 ;  /* 0x000000647838723c */ /* 0x040ff20000001838 */
[----:B------:R-:W3:Y:S01]  /*3cc0*/  MUFU.EX2 R207, R207 ;  /* 0x000000cf00cf7308 */ /* 0x000ee20000000800 */
[----:B------:R-:W-:Y:S01]  /*3cd0*/  ISETP.LE.U32.AND P5, PT, R210, UR8, PT ;  /* 0x00000008d2007c0c */ /* 0x000fe2000bfa3070 */
[----:B--2---:R-:W-:Y:S01]  /*3ce0*/  @P2 FADD.FTZ R205, -R205, -RZ ;  /* 0x800000ffcdcd2221 */ /* 0x004fe20000010100 */
[-C--:B------:R-:W-:Y:S01]  /*3cf0*/  @P0 ISETP.GE.AND P2, PT, R161, R178.reuse, PT ;  /* 0x000000b2a100020c */ /* 0x080fe20003f46270 */
[----:B------:R-:W-:Y:S01]  /*3d00*/  FFMA.FTZ R210, R23, UR9, -R251 ;  /* 0x0000000917d27c23 */ /* 0x000fe200080108fb */
[-C--:B------:R-:W-:Y:S05]  /*3d10*/  HMMA.16816.F32 R60, R120, R102.reuse, R60 ;  /* 0x00000066783c723c */ /* 0x080fea000000183c */
[----:B------:R-:W2:Y:S01]  /*3d20*/  MUFU.EX2 R211, R211 ;  /* 0x000000d300d37308 */ /* 0x000ea20000000800 */
[----:B------:R-:W-:Y:S01]  /*3d30*/  @P0 FSEL R28, R28, -INF , !P2 ;  /* 0xff8000001c1c0808 */ /* 0x000fe20005000000 */
[----:B------:R-:W-:Y:S01]  /*3d40*/  @!P1 FADD.FTZ R208, -R208, -RZ ;  /* 0x800000ffd0d09221 */ /* 0x000fe20000010100 */
[----:B------:R-:W-:Y:S01]  /*3d50*/  @P0 FSEL R30, R30, -INF , !P2 ;  /* 0xff8000001e1e0808 */ /* 0x000fe20005000000 */
[----:B-1----:R-:W-:Y:S01]  /*3d60*/  @!P3 FADD.FTZ R209, -R209, -RZ ;  /* 0x800000ffd1d1b221 */ /* 0x002fe20000010100 */
[----:B------:R-:W-:Y:S01]  /*3d70*/  @P0 FSEL R32, R32, -INF , !P2 ;  /* 0xff80000020200808 */ /* 0x000fe20005000000 */
[----:B------:R-:W-:Y:S01]  /*3d80*/  HMMA.16816.F32 R64, R112, R102, R64 ;  /* 0x000000667040723c */ /* 0x000fe20000001840 */
[----:B------:R-:W4:Y:S03]  /*3d90*/  LDG.E R114, desc[UR30][R238.64+0x20] ;  /* 0x0000201eee727981 */ /* 0x000f26000c1e1900 */
[----:B------:R-:W1:Y:S01]  /*3da0*/  MUFU.EX2 R210, R210 ;  /* 0x000000d200d27308 */ /* 0x000e620000000800 */
[----:B------:R-:W-:Y:S01]  /*3db0*/  @P0 FSEL R34, R34, -INF , !P2 ;  /* 0xff80000022220808 */ /* 0x000fe20005000000 */
[----:B------:R1:W5:Y:S01]  /*3dc0*/  LDG.E R113, desc[UR30][R238.64+0x120] ;  /* 0x0001201eee717981 */ /* 0x000362000c1e1900 */
[-C--:B------:R-:W-:Y:S01]  /*3dd0*/  @P0 ISETP.GE.AND P2, PT, R162, R178.reuse, PT ;  /* 0x000000b2a200020c */ /* 0x080fe20003f46270 */
[----:B---3--:R-:W-:Y:S01]  /*3de0*/  @!P6 FADD.FTZ R207, -R207, -RZ ;  /* 0x800000ffcfcfe221 */ /* 0x008fe20000010100 */
[----:B------:R-:W-:Y:S01]  /*3df0*/  ISETP.LE.U32.AND P3, PT, R214, UR8, PT ;  /* 0x00000008d6007c0c */ /* 0x000fe2000bf63070 */
[----:B--2---:R-:W-:Y:S01]  /*3e00*/  @!P5 FADD.FTZ R211, -R211, -RZ ;  /* 0x800000ffd3d3d221 */ /* 0x004fe20000010100 */
[----:B------:R-:W-:Y:S01]  /*3e10*/  @P0 FSEL R29, R29, -INF , !P2 ;  /* 0xff8000001d1d0808 */ /* 0x000fe20005000000 */
[--C-:B------:R-:W-:Y:S01]  /*3e20*/  FFMA.FTZ R229, R26, UR9, -R252.reuse ;  /* 0x000000091ae57c23 */ /* 0x100fe200080108fc */
[----:B------:R-:W-:Y:S01]  /*3e30*/  @P0 FSEL R31, R31, -INF , !P2 ;  /* 0xff8000001f1f0808 */ /* 0x000fe20005000000 */
[----:B------:R-:W-:Y:S01]  /*3e40*/  FFMA.FTZ R214, R27, UR9, -R252 ;  /* 0x000000091bd67c23 */ /* 0x000fe200080108fc */
[----:B------:R-:W-:Y:S01]  /*3e50*/  @P0 FSEL R33, R33, -INF , !P2 ;  /* 0xff80000021210808 */ /* 0x000fe20005000000 */
[----:B------:R-:W2:Y:S01]  /*3e60*/  MUFU.EX2 R213, R229 ;  /* 0x000000e500d57308 */ /* 0x000ea20000000800 */
[----:B------:R-:W-:Y:S01]  /*3e70*/  @P0 FSEL R35, R35, -INF , !P2 ;  /* 0xff80000023230808 */ /* 0x000fe20005000000 */
[----:B-1----:R-:W-:Y:S01]  /*3e80*/  @!P4 FADD.FTZ R210, -R210, -RZ ;  /* 0x800000ffd2d2c221 */ /* 0x002fe20000010100 */
[----:B------:R-:W-:Y:S07]  /*3e90*/  ISETP.LE.U32.AND P2, PT, R212, UR8, PT ;  /* 0x00000008d4007c0c */ /* 0x000fee000bf43070 */
[----:B------:R-:W-:Y:S01]  /*3ea0*/  MUFU.EX2 R214, R214 ;  /* 0x000000d600d67308 */ /* 0x000fe20000000800 */
[----:B------:R-:W-:Y:S01]  /*3eb0*/  ISETP.GT.U32.AND P4, PT, R215, UR8, PT ;  /* 0x00000008d7007c0c */ /* 0x000fe2000bf84070 */
[--C-:B------:R-:W-:Y:S01]  /*3ec0*/  FFMA.FTZ R215, R28, UR9, -R118.reuse ;  /* 0x000000091cd77c23 */ /* 0x100fe20008010876 */
[----:B------:R-:W-:Y:S07]  /*3ed0*/  ISETP.LE.U32.AND P6, PT, R218, UR8, PT ;  /* 0x00000008da007c0c */ /* 0x000fee000bfc3070 */
[----:B------:R-:W1:Y:S01]  /*3ee0*/  MUFU.EX2 R212, R231 ;  /* 0x000000e700d47308 */ /* 0x000e620000000800 */
[----:B------:R-:W-:Y:S01]  /*3ef0*/  ISETP.LE.U32.AND P1, PT, R232, UR8, PT ;  /* 0x00000008e8007c0c */ /* 0x000fe2000bf23070 */
[----:B------:R-:W-:Y:S01]  /*3f00*/  FFMA.FTZ R218, R29, UR9, -R118 ;  /* 0x000000091dda7c23 */ /* 0x000fe20008010876 */
[----:B------:R-:W-:Y:S07]  /*3f10*/  ISETP.LE.U32.AND P5, PT, R228, UR8, PT ;  /* 0x00000008e4007c0c */ /* 0x000fee000bfa3070 */
[----:B------:R-:W3:Y:S01]  /*3f20*/  MUFU.EX2 R215, R215 ;  /* 0x000000d700d77308 */ /* 0x000ee20000000800 */
[----:B------:R-:W-:Y:S04]  /*3f30*/  IMAD.WIDE.U32 R232, R223, -0x326172a9, RZ ;  /* 0xcd9e8d57dfe87825 */ /* 0x000fe800078e00ff */
[----:B--2---:R-:W-:Y:S01]  /*3f40*/  @!P2 FADD.FTZ R213, -R213, -RZ ;  /* 0x800000ffd5d5a221 */ /* 0x004fe20000010100 */
[-C--:B------:R-:W-:Y:S04]  /*3f50*/  @P0 ISETP.GE.AND P2, PT, R163, R178.reuse, PT ;  /* 0x000000b2a300020c */ /* 0x080fe80003f46270 */
[----:B------:R-:W2:Y:S01]  /*3f60*/  MUFU.EX2 R218, R218 ;  /* 0x000000da00da7308 */ /* 0x000ea20000000800 */
[----:B------:R-:W-:Y:S01]  /*3f70*/  LOP3.LUT R229, R224, UR16, R233, 0x96, !PT ;  /* 0x00000010e0e57c12 */ /* 0x000fe2000f8e96e9 */
[----:B------:R-:W-:Y:S01]  /*3f80*/  VIADD R238, R176, 0x1 ;  /* 0x00000001b0ee7836 */ /* 0x000fe20000000000 */
[----:B------:R-:W-:Y:S01]  /*3f90*/  @P0 FSEL R36, R36, -INF , !P2 ;  /* 0xff80000024240808 */ /* 0x000fe20005000000 */
[----:B-1----:R-:W-:Y:S01]  /*3fa0*/  @!P3 FADD.FTZ R212, -R212, -RZ ;  /* 0x800000ffd4d4b221 */ /* 0x002fe20000010100 */
[----:B------:R-:W-:Y:S01]  /*3fb0*/  ISETP.GT.U32.AND P3, PT, R227, UR8, PT ;  /* 0x00000008e3007c0c */ /* 0x000fe2000bf64070 */
[--C-:B------:R-:W-:Y:S01]  /*3fc0*/  FFMA.FTZ R227, R30, UR9, -R252.reuse ;  /* 0x000000091ee37c23 */ /* 0x100fe200080108fc */
[----:B------:R-:W-:Y:S01]  /*3fd0*/  @P0 FSEL R38, R38, -INF , !P2 ;  /* 0xff80000026260808 */ /* 0x000fe20005000000 */
[----:B------:R-:W-:Y:S01]  /*3fe0*/  @!P1 FADD.FTZ R214, -R214, -RZ ;  /* 0x800000ffd6d69221 */ /* 0x000fe20000010100 */
[----:B------:R-:W-:Y:S01]  /*3ff0*/  @P0 FSEL R40, R40, -INF , !P2 ;  /* 0xff80000028280808 */ /* 0x000fe20005000000 */
[----:B---3--:R-:W-:Y:S01]  /*4000*/  @!P5 FADD.FTZ R215, -R215, -RZ ;  /* 0x800000ffd7d7d221 */ /* 0x008fe20000010100 */
[----:B------:R-:W-:Y:S01]  /*4010*/  @P0 FSEL R42, R42, -INF , !P2 ;  /* 0xff8000002a2a0808 */ /* 0x000fe20005000000 */
[----:B------:R-:W1:Y:S01]  /*4020*/  MUFU.EX2 R216, R227 ;  /* 0x000000e300d87308 */ /* 0x000e620000000800 */
[----:B------:R-:W-:Y:S01]  /*4030*/  ISETP.GT.U32.AND P2, PT, R226, UR8, PT ;  /* 0x00000008e2007c0c */ /* 0x000fe2000bf44070 */
[----:B------:R-:W-:Y:S01]  /*4040*/  FFMA.FTZ R226, R31, UR9, -R252 ;  /* 0x000000091fe27c23 */ /* 0x000fe200080108fc */
[-C--:B------:R-:W-:Y:S01]  /*4050*/  @P0 ISETP.GE.AND P1, PT, R164, R178.reuse, PT ;  /* 0x000000b2a400020c */ /* 0x080fe20003f26270 */
[--C-:B------:R-:W-:Y:S01]  /*4060*/  FFMA.FTZ R233, R38, UR9, -R251.reuse ;  /* 0x0000000926e97c23 */ /* 0x100fe200080108fb */
[----:B------:R-:W-:Y:S05]  /*4070*/  ISETP.GT.U32.AND P5, PT, R219, UR8, PT ;  /* 0x00000008db007c0c */ /* 0x000fea000bfa4070 */
[----:B------:R3:W3:Y:S01]  /*4080*/  MUFU.EX2 R217, R226 ;  /* 0x000000e200d97308 */ /* 0x0006e20000000800 */
[----:B------:R-:W-:Y:S01]  /*4090*/  @P0 FSEL R37, R37, -INF , !P1 ;  /* 0xff80000025250808 */ /* 0x000fe20004800000 */
[----:B------:R-:W-:Y:S01]  /*40a0*/  FFMA.FTZ R219, R32, UR9, -R248 ;  /* 0x0000000920db7c23 */ /* 0x000fe200080108f8 */
[----:B------:R-:W-:Y:S01]  /*40b0*/  @P0 FSEL R39, R39, -INF , !P1 ;  /* 0xff80000027270808 */ /* 0x000fe20004800000 */
[----:B--2---:R-:W-:Y:S01]  /*40c0*/  @P3 FADD.FTZ R218, -R218, -RZ ;  /* 0x800000ffdada3221 */ /* 0x004fe20000010100 */
[----:B------:R-:W-:Y:S02]  /*40d0*/  @P0 FSEL R41, R41, -INF , !P1 ;  /* 0xff80000029290808 */ /* 0x000fe40004800000 */
[----:B------:R-:W-:Y:S01]  /*40e0*/  @P0 FSEL R43, R43, -INF , !P1 ;  /* 0xff8000002b2b0808 */ /* 0x000fe20004800000 */
[----:B-1----:R-:W-:Y:S01]  /*40f0*/  @P2 FADD.FTZ R216, -R216, -RZ ;  /* 0x800000ffd8d82221 */ /* 0x002fe20000010100 */
[----:B------:R-:W-:Y:S01]  /*4100*/  ISETP.GT.U32.AND P2, PT, R225, UR8, PT ;  /* 0x00000008e1007c0c */ /* 0x000fe2000bf44070 */
[--C-:B------:R-:W-:Y:S01]  /*4110*/  FFMA.FTZ R227, R40, UR9, -R118.reuse ;  /* 0x0000000928e37c23 */ /* 0x100fe20008010876 */
[----:B------:R-:W-:Y:S01]  /*4120*/  ISETP.GT.U32.AND P1, PT, R221, UR8, PT ;  /* 0x00000008dd007c0c */ /* 0x000fe2000bf24070 */
[----:B------:R-:W-:Y:S01]  /*4130*/  FFMA.FTZ R228, R41, UR9, -R118 ;  /* 0x0000000929e47c23 */ /* 0x000fe20008010876 */
[----:B------:R-:W-:Y:S01]  /*4140*/  ISETP.LE.U32.AND P3, PT, R222, UR8, PT ;  /* 0x00000008de007c0c */ /* 0x000fe2000bf63070 */
[----:B---3--:R-:W-:Y:S01]  /*4150*/  FFMA.FTZ R226, R35, UR9, -R251 ;  /* 0x0000000923e27c23 */ /* 0x008fe200080108fb */
[----:B------:R-:W-:Y:S01]  /*4160*/  LOP3.LUT R221, R237, 0xff, RZ, 0xc0, !PT ;  /* 0x000000ffeddd7812 */ /* 0x000fe200078ec0ff */
[----:B------:R-:W-:Y:S01]  /*4170*/  FFMA.FTZ R222, R33, UR9, -R248 ;  /* 0x0000000921de7c23 */ /* 0x000fe200080108f8 */
[----:B------:R-:W-:Y:S01]  /*4180*/  LOP3.LUT R225, R220, UR16, R241, 0x96, !PT ;  /* 0x00000010dce17c12 */ /* 0x000fe2000f8e96f1 */
[----:B------:R-:W1:Y:S01]  /*4190*/  MUFU.EX2 R219, R219 ;  /* 0x000000db00db7308 */ /* 0x000e620000000800 */
[----:B------:R-:W-:Y:S01]  /*41a0*/  PRMT R230, R229, 0x7632, R230 ;  /* 0x00007632e5e67816 */ /* 0x000fe200000000e6 */
[----:B------:R-:W-:Y:S01]  /*41b0*/  FFMA.FTZ R220, R34, UR9, -R251 ;  /* 0x0000000922dc7c23 */ /* 0x000fe200080108fb */
[----:B------:R-:W-:Y:S01]  /*41c0*/  LOP3.LUT R223, R225, 0xff, RZ, 0xc0, !PT ;  /* 0x000000ffe1df7812 */ /* 0x000fe200078ec0ff */
[----:B------:R-:W-:Y:S01]  /*41d0*/  @P2 FADD.FTZ R217, -R217, -RZ ;  /* 0x800000ffd9d92221 */ /* 0x000fe20000010100 */
[----:B------:R-:W-:Y:S05]  /*41e0*/  ISETP.LE.U32.AND P2, PT, R221, UR8, PT ;  /* 0x00000008dd007c0c */ /* 0x000fea000bf43070 */
[----:B------:R-:W2:Y:S01]  /*41f0*/  MUFU.EX2 R222, R222 ;  /* 0x000000de00de7308 */ /* 0x000ea20000000800 */
[----:B------:R-:W-:Y:S02]  /*4200*/  SHF.R.U32.HI R224, RZ, 0x18, R225 ;  /* 0x00000018ffe07819 */ /* 0x000fe400000116e1 */
[----:B------:R-:W-:Y:S07]  /*4210*/  LOP3.LUT R231, R229, 0xffff, RZ, 0xc0, !PT ;  /* 0x0000ffffe5e77812 */ /* 0x000fee00078ec0ff */
[----:B------:R3:W3:Y:S01]  /*4220*/  MUFU.EX2 R221, R226 ;  /* 0x000000e200dd7308 */ /* 0x0006e20000000800 */
[----:B------:R-:W-:Y:S02]  /*4230*/  LOP3.LUT R230, R230, 0xff, RZ, 0xc0, !PT ;  /* 0x000000ffe6e67812 */ /* 0x000fe400078ec0ff */
[----:B------:R-:W-:Y:S07]  /*4240*/  SHF.R.U32.HI R231, RZ, 0x8, R231 ;  /* 0x00000008ffe77819 */ /* 0x000fee00000116e7 */
[----:B------:R-:W3:Y:S01]  /*4250*/  MUFU.EX2 R220, R220 ;  /* 0x000000dc00dc7308 */ /* 0x000ee20000000800 */
[----:B------:R-:W-:Y:S01]  /*4260*/  PRMT R244, R232, 0x7770, RZ ;  /* 0x00007770e8f47816 */ /* 0x000fe200000000ff */
[----:B-1----:R-:W-:Y:S01]  /*4270*/  @!P6 FADD.FTZ R219, -R219, -RZ ;  /* 0x800000ffdbdbe221 */ /* 0x002fe20000010100 */
[----:B------:R-:W-:Y:S07]  /*4280*/  ISETP.LE.U32.AND P6, PT, R223, UR8, PT ;  /* 0x00000008df007c0c */ /* 0x000fee000bfc3070 */
[----:B------:R-:W-:Y:S01]  /*4290*/  MUFU.EX2 R227, R227 ;  /* 0x000000e300e37308 */ /* 0x000fe20000000800 */
[C---:B------:R-:W-:Y:S01]  /*42a0*/  PRMT R223, R225.reuse, 0x7632, R223 ;  /* 0x00007632e1df7816 */ /* 0x040fe200000000df */
[----:B--2---:R-:W-:Y:S01]  /*42b0*/  @P4 FADD.FTZ R222, -R222, -RZ ;  /* 0x800000ffdede4221 */ /* 0x004fe20000010100 */
[----:B------:R-:W-:Y:S07]  /*42c0*/  ISETP.LE.U32.AND P4, PT, R224, UR8, PT ;  /* 0x00000008e0007c0c */ /* 0x000fee000bf83070 */
[----:B------:R-:W-:Y:S01]  /*42d0*/  MUFU.EX2 R228, R228 ;  /* 0x000000e400e47308 */ /* 0x000fe20000000800 */
[----:B------:R-:W-:Y:S01]  /*42e0*/  LOP3.LUT R225, R225, 0xffff, RZ, 0xc0, !PT ;  /* 0x0000ffffe1e17812 */ /* 0x000fe200078ec0ff */
[--C-:B---3--:R-:W-:Y:S01]  /*42f0*/  FFMA.FTZ R226, R36, UR9, -R248.reuse ;  /* 0x0000000924e27c23 */ /* 0x108fe200080108f8 */
[----:B------:R-:W-:Y:S01]  /*4300*/  LOP3.LUT R224, R223, 0xff, RZ, 0xc0, !PT ;  /* 0x000000ffdfe07812 */ /* 0x000fe200078ec0ff */
[----:B------:R-:W-:Y:S01]  /*4310*/  @P5 FADD.FTZ R221, -R221, -RZ ;  /* 0x800000ffdddd5221 */ /* 0x000fe20000010100 */
[----:B------:R-:W-:Y:S01]  /*4320*/  SHF.R.U32.HI R225, RZ, 0x8, R225 ;  /* 0x00000008ffe17819 */ /* 0x000fe200000116e1 */
[----:B------:R-:W-:Y:S01]  /*4330*/  @P1 FADD.FTZ R220, -R220, -RZ ;  /* 0x800000ffdcdc1221 */ /* 0x000fe20000010100 */
[-C--:B------:R-:W-:Y:S03]  /*4340*/  @P0 ISETP.GE.AND P1, PT, R165, R178.reuse, PT ;  /* 0x000000b2a500020c */ /* 0x080fe60003f26270 */
[----:B------:R-:W1:Y:S01]  /*4350*/  MUFU.EX2 R223, R226 ;  /* 0x000000e200df7308 */ /* 0x000e620000000800 */
[-C--:B------:R-:W-:Y:S02]  /*4360*/  @P0 ISETP.GE.AND P5, PT, R166, R178.reuse, PT ;  /* 0x000000b2a600020c */ /* 0x080fe40003fa6270 */
[----:B------:R-:W-:Y:S02]  /*4370*/  @P0 FSEL R44, R44, -INF , !P1 ;  /* 0xff8000002c2c0808 */ /* 0x000fe40004800000 */
[----:B------:R-:W-:Y:S02]  /*4380*/  @P0 FSEL R46, R46, -INF , !P1 ;  /* 0xff8000002e2e0808 */ /* 0x000fe40004800000 */
[----:B------:R-:W-:Y:S02]  /*4390*/  @P0 FSEL R48, R48, -INF , !P1 ;  /* 0xff80000030300808 */ /* 0x000fe40004800000 */
[----:B------:R-:W-:Y:S02]  /*43a0*/  @P0 FSEL R50, R50, -INF , !P1 ;  /* 0xff80000032320808 */ /* 0x000fe40004800000 */
[----:B------:R-:W-:Y:S01]  /*43b0*/  ISETP.LE.U32.AND P1, PT, R224, UR8, PT ;  /* 0x00000008e0007c0c */ /* 0x000fe2000bf23070 */
[--C-:B------:R-:W-:Y:S01]  /*43c0*/  FFMA.FTZ R224, R37, UR9, -R248.reuse ;  /* 0x0000000925e07c23 */ /* 0x100fe200080108f8 */
[----:B------:R-:W-:Y:S01]  /*43d0*/  LOP3.LUT R225, R225, 0xffff, RZ, 0xc0, !PT ;  /* 0x0000ffffe1e17812 */ /* 0x000fe200078ec0ff */
[----:B-1----:R-:W-:Y:S01]  /*43e0*/  @!P6 FADD.FTZ R223, -R223, -RZ ;  /* 0x800000ffdfdfe221 */ /* 0x002fe20000010100 */
[----:B------:R-:W-:Y:S01]  /*43f0*/  @P0 FSEL R45, R45, -INF , !P5 ;  /* 0xff8000002d2d0808 */ /* 0x000fe20006800000 */
[--C-:B------:R-:W-:Y:S01]  /*4400*/  FFMA.FTZ R226, R39, UR9, -R251.reuse ;  /* 0x0000000927e27c23 */ /* 0x100fe200080108fb */
[----:B------:R-:W-:Y:S01]  /*4410*/  @P0 FSEL R47, R47, -INF , !P5 ;  /* 0xff8000002f2f0808 */ /* 0x000fe20006800000 */
[--C-:B------:R-:W-:Y:S01]  /*4420*/  FFMA.FTZ R50, R50, UR9, -R251.reuse ;  /* 0x0000000932327c23 */ /* 0x100fe200080108fb */
[----:B------:R-:W-:Y:S01]  /*4430*/  @P0 FSEL R49, R49, -INF , !P5 ;  /* 0xff80000031310808 */ /* 0x000fe20006800000 */
[----:B------:R-:W1:Y:S01]  /*4440*/  MUFU.EX2 R224, R224 ;  /* 0x000000e000e07308 */ /* 0x000e620000000800 */
[----:B------:R-:W-:Y:S01]  /*4450*/  @P0 FSEL R51, R51, -INF , !P5 ;  /* 0xff80000033330808 */ /* 0x000fe20006800000 */
[--C-:B------:R-:W-:Y:S01]  /*4460*/  FFMA.FTZ R48, R48, UR9, -R248.reuse ;  /* 0x0000000930307c23 */ /* 0x100fe200080108f8 */
[----:B------:R-:W-:Y:S07]  /*4470*/  ISETP.LE.U32.AND P5, PT, R225, UR8, PT ;  /* 0x00000008e1007c0c */ /* 0x000fee000bfa3070 */
[----:B------:R-:W2:Y:S01]  /*4480*/  MUFU.EX2 R226, R226 ;  /* 0x000000e200e27308 */ /* 0x000ea20000000800 */
[----:B------:R-:W-:Y:S01]  /*4490*/  LOP3.LUT R225, R229, 0xff, RZ, 0xc0, !PT ;  /* 0x000000ffe5e17812 */ /* 0x000fe200078ec0ff */
[----:B------:R-:W-:Y:S01]  /*44a0*/  FFMA.FTZ R121, R51, UR9, -R251 ;  /* 0x0000000933797c23 */ /* 0x000fe200080108fb */
[C---:B------:R-:W-:Y:S07]  /*44b0*/  PRMT R234, R232.reuse, 0x7773, RZ ;  /* 0x00007773e8ea7816 */ /* 0x040fee00000000ff */
[----:B------:R-:W-:Y:S01]  /*44c0*/  MUFU.EX2 R122, R50 ;  /* 0x00000032007a7308 */ /* 0x000fe20000000800 */
[----:B------:R-:W-:Y:S01]  /*44d0*/  ISETP.LE.U32.AND P6, PT, R225, UR8, PT ;  /* 0x00000008e1007c0c */ /* 0x000fe2000bfc3070 */
[----:B------:R-:W-:Y:S01]  /*44e0*/  FFMA.FTZ R49, R49, UR9, -R248 ;  /* 0x0000000931317c23 */ /* 0x000fe200080108f8 */
[----:B------:R-:W-:Y:S07]  /*44f0*/  PRMT R242, R232, 0x7771, RZ ;  /* 0x00007771e8f27816 */ /* 0x000fee00000000ff */
[----:B------:R-:W3:Y:S01]  /*4500*/  MUFU.EX2 R225, R233 ;  /* 0x000000e900e17308 */ /* 0x000ee20000000800 */
[C---:B------:R-:W-:Y:S02]  /*4510*/  PRMT R241, R240.reuse, 0x7772, RZ ;  /* 0x00007772f0f17816 */ /* 0x040fe400000000ff */
[----:B------:R-:W-:Y:S01]  /*4520*/  PRMT R240, R240, 0x7773, RZ ;  /* 0x00007773f0f07816 */ /* 0x000fe200000000ff */
[----:B-1----:R-:W-:Y:S01]  /*4530*/  @!P5 FADD.FTZ R224, -R224, -RZ ;  /* 0x800000ffe0e0d221 */ /* 0x002fe20000010100 */
[----:B------:R-:W-:Y:S01]  /*4540*/  ISETP.LE.U32.AND P5, PT, R230, UR8, PT ;  /* 0x00000008e6007c0c */ /* 0x000fe2000bfa3070 */
[----:B--2---:R-:W-:Y:S01]  /*4550*/  @!P4 FADD.FTZ R226, -R226, -RZ ;  /* 0x800000ffe2e2c221 */ /* 0x004fe20000010100 */
[----:B------:R-:W-:Y:S01]  /*4560*/  LOP3.LUT R230, R231, 0xffff, RZ, 0xc0, !PT ;  /* 0x0000ffffe7e67812 */ /* 0x000fe200078ec0ff */
[--C-:B------:R-:W-:Y:S01]  /*4570*/  FFMA.FTZ R231, R42, UR9, -R252.reuse ;  /* 0x000000092ae77c23 */ /* 0x100fe200080108fc */
[----:B------:R-:W-:Y:S01]  /*4580*/  PRMT R51, R237, 0x7632, R51 ;  /* 0x00007632ed337816 */ /* 0x000fe20000000033 */
[----:B------:R-:W-:Y:S01]  /*4590*/  @!P6 FADD.FTZ R227, -R227, -RZ ;  /* 0x800000ffe3e3e221 */ /* 0x000fe20000010100 */
[----:B------:R-:W-:Y:S01]  /*45a0*/  ISETP.LE.U32.AND P6, PT, R244, UR8, PT ;  /* 0x00000008f4007c0c */ /* 0x000fe2000bfc3070 */
[--C-:B------:R-:W-:Y:S01]  /*45b0*/  FFMA.FTZ R244, R47, UR9, -R252.reuse ;  /* 0x000000092ff47c23 */ /* 0x100fe200080108fc */
[----:B------:R-:W-:Y:S01]  /*45c0*/  LOP3.LUT R51, R51, 0xff, RZ, 0xc0, !PT ;  /* 0x000000ff33337812 */ /* 0x000fe200078ec0ff */
[----:B---3--:R-:W-:Y:S01]  /*45d0*/  @!P1 FADD.FTZ R225, -R225, -RZ ;  /* 0x800000ffe1e19221 */ /* 0x008fe20000010100 */
[----:B------:R-:W-:Y:S01]  /*45e0*/  ISETP.LE.U32.AND P1, PT, R230, UR8, PT ;  /* 0x00000008e6007c0c */ /* 0x000fe2000bf23070 */
[----:B------:R-:W-:Y:S01]  /*45f0*/  FFMA.FTZ R230, R43, UR9, -R252 ;  /* 0x000000092be67c23 */ /* 0x000fe200080108fc */
[----:B------:R-:W-:Y:S01]  /*4600*/  SHF.R.U32.HI R233, RZ, 0x18, R229 ;  /* 0x00000018ffe97819 */ /* 0x000fe200000116e5 */
[----:B------:R-:W-:Y:S01]  /*4610*/  MUFU.EX2 R121, R121 ;  /* 0x0000007900797308 */ /* 0x000fe20000000800 */
[----:B------:R-:W-:Y:S02]  /*4620*/  PRMT R50, R6, 0x7772, RZ ;  /* 0x0000777206327816 */ /* 0x000fe400000000ff */
[----:B------:R-:W-:Y:S07]  /*4630*/  ISETP.LE.U32.AND P4, PT, R233, UR8, PT ;  /* 0x00000008e9007c0c */ /* 0x000fee000bf83070 */
[----:B------:R1:W2:Y:S01]  /*4640*/  MUFU.EX2 R229, R231 ;  /* 0x000000e700e57308 */ /* 0x0002a20000000800 */
[----:B------:R-:W-:Y:S01]  /*4650*/  PRMT R233, R232, 0x7772, RZ ;  /* 0x00007772e8e97816 */ /* 0x000fe200000000ff */
[----:B------:R-:W-:Y:S08]  /*4660*/  FFMA.FTZ R232, R45, UR9, -R118 ;  /* 0x000000092de87c23 */ /* 0x000ff00008010876 */
[----:B------:R-:W3:Y:S01]  /*4670*/  MUFU.EX2 R230, R230 ;  /* 0x000000e600e67308 */ /* 0x000ee20000000800 */
[----:B------:R-:W-:Y:S01]  /*4680*/  @!P1 FADD.FTZ R228, -R228, -RZ ;  /* 0x800000ffe4e49221 */ /* 0x000fe20000010100 */
[----:B------:R-:W-:Y:S01]  /*4690*/  ISETP.GT.U32.AND P1, PT, R242, UR8, PT ;  /* 0x00000008f2007c0c */ /* 0x000fe2000bf24070 */
[----:B------:R-:W-:Y:S07]  /*46a0*/  FFMA.FTZ R242, R46, UR9, -R252 ;  /* 0x000000092ef27c23 */ /* 0x000fee00080108fc */
[----:B------:R-:W3:Y:S01]  /*46b0*/  MUFU.EX2 R232, R232 ;  /* 0x000000e800e87308 */ /* 0x000ee20000000800 */
[----:B-1----:R-:W-:Y:S01]  /*46c0*/  FFMA.FTZ R231, R44, UR9, -R118 ;  /* 0x000000092ce77c23 */ /* 0x002fe20008010876 */
[----:B--2---:R-:W-:Y:S01]  /*46d0*/  @!P5 FADD.FTZ R229, -R229, -RZ ;  /* 0x800000ffe5e5d221 */ /* 0x004fe20000010100 */
[-C--:B------:R-:W-:Y:S01]  /*46e0*/  @P0 ISETP.GE.AND P5, PT, R167, R178.reuse, PT ;  /* 0x000000b2a700020c */ /* 0x080fe20003fa6270 */
[----:B---3--:R-:W-:Y:S01]  /*46f0*/  @!P4 FADD.FTZ R230, -R230, -RZ ;  /* 0x800000ffe6e6c221 */ /* 0x008fe20000010100 */
[-C--:B------:R-:W-:Y:S05]  /*4700*/  @P0 ISETP.GE.AND P4, PT, R168, R178.reuse, PT ;  /* 0x000000b2a800020c */ /* 0x080fea0003f86270 */
[----:B------:R-:W1:Y:S01]  /*4710*/  MUFU.EX2 R231, R231 ;  /* 0x000000e700e77308 */ /* 0x000e620000000800 */
[----:B------:R-:W-:Y:S02]  /*4720*/  @P0 FSEL R52, R52, -INF , !P5 ;  /* 0xff80000034340808 */ /* 0x000fe40006800000 */
[----:B------:R-:W-:Y:S01]  /*4730*/  @P0 FSEL R59, R59, -INF , !P4 ;  /* 0xff8000003b3b0808 */ /* 0x000fe20006000000 */
[----:B------:R-:W-:Y:S01]  /*4740*/  @P1 FADD.FTZ R232, -R232, -RZ ;  /* 0x800000ffe8e81221 */ /* 0x000fe20000010100 */
[----:B------:R-:W-:Y:S01]  /*4750*/  @P0 FSEL R53, R53, -INF , !P4 ;  /* 0xff80000035350808 */ /* 0x000fe20006000000 */
[----:B------:R-:W-:Y:S01]  /*4760*/  FFMA.FTZ R52, R52, UR9, -R248 ;  /* 0x0000000934347c23 */ /* 0x000fe200080108f8 */
[----:B------:R-:W-:Y:S01]  /*4770*/  @P0 FSEL R55, R55, -INF , !P4 ;  /* 0xff80000037370808 */ /* 0x000fe20006000000 */
[----:B------:R-:W-:Y:S01]  /*4780*/  FFMA.FTZ R59, R59, UR9, -R252 ;  /* 0x000000093b3b7c23 */ /* 0x000fe200080108fc */
[----:B------:R-:W-:Y:S01]  /*4790*/  @P0 FSEL R57, R57, -INF , !P4 ;  /* 0xff80000039390808 */ /* 0x000fe20006000000 */
[----:B------:R-:W-:Y:S01]  /*47a0*/  FFMA.FTZ R53, R53, UR9, -R248 ;  /* 0x0000000935357c23 */ /* 0x000fe200080108f8 */
[----:B------:R-:W-:Y:S01]  /*47b0*/  ISETP.GT.U32.AND P4, PT, R234, UR8, PT ;  /* 0x00000008ea007c0c */ /* 0x000fe2000bf84070 */
[--C-:B------:R-:W-:Y:S01]  /*47c0*/  FFMA.FTZ R55, R55, UR9, -R251.reuse ;  /* 0x0000000937377c23 */ /* 0x100fe200080108fb */
[----:B------:R-:W2:Y:S01]  /*47d0*/  MUFU.EX2 R234, R244 ;  /* 0x000000f400ea7308 */ /* 0x000ea20000000800 */
[----:B------:R-:W-:Y:S01]  /*47e0*/  @P0 FSEL R54, R54, -INF , !P5 ;  /* 0xff80000036360808 */ /* 0x000fe20006800000 */
[----:B-1----:R-:W-:Y:S01]  /*47f0*/  @!P6 FADD.FTZ R231, -R231, -RZ ;  /* 0x800000ffe7e7e221 */ /* 0x002fe20000010100 */
[----:B------:R-:W-:Y:S07]  /*4800*/  @P0 FSEL R56, R56, -INF , !P5 ;  /* 0xff80000038380808 */ /* 0x000fee0006800000 */
[----:B------:R-:W1:Y:S01]  /*4810*/  MUFU.EX2 R123, R52 ;  /* 0x00000034007b7308 */ /* 0x000e620000000800 */
[----:B------:R-:W-:Y:S01]  /*4820*/  @P0 FSEL R58, R58, -INF , !P5 ;  /* 0xff8000003a3a0808 */ /* 0x000fe20006800000 */
[----:B------:R-:W-:Y:S01]  /*4830*/  FFMA.FTZ R54, R54, UR9, -R251 ;  /* 0x0000000936367c23 */ /* 0x000fe200080108fb */
[----:B------:R-:W-:Y:S01]  /*4840*/  ISETP.GT.U32.AND P5, PT, R233, UR8, PT ;  /* 0x00000008e9007c0c */ /* 0x000fe2000bfa4070 */
[----:B------:R-:W-:Y:S06]  /*4850*/  FFMA.FTZ R57, R57, UR9, -R118 ;  /* 0x0000000939397c23 */ /* 0x000fec0008010876 */
[----:B------:R-:W3:Y:S01]  /*4860*/  MUFU.EX2 R233, R242 ;  /* 0x000000f200e97308 */ /* 0x000ee20000000800 */
[----:B------:R-:W-:Y:S01]  /*4870*/  ISETP.LE.U32.AND P6, PT, R235, UR8, PT ;  /* 0x00000008eb007c0c */ /* 0x000fe2000bfc3070 */
[----:B------:R-:W-:Y:S01]  /*4880*/  FFMA.FTZ R58, R58, UR9, -R252 ;  /* 0x000000093a3a7c23 */ /* 0x000fe200080108fc */
[----:B------:R-:W-:Y:S07]  /*4890*/  ISETP.GT.U32.AND P1, PT, R236, UR8, PT ;  /* 0x00000008ec007c0c */ /* 0x000fee000bf24070 */
[----:B------:R4:W4:Y:S01]  /*48a0*/  MUFU.EX2 R235, R48 ;  /* 0x0000003000eb7308 */ /* 0x0009220000000800 */
[----:B--2---:R-:W-:Y:S01]  /*48b0*/  @P4 FADD.FTZ R234, -R234, -RZ ;  /* 0x800000ffeaea4221 */ /* 0x004fe20000010100 */
[----:B------:R-:W-:Y:S01]  /*48c0*/  ISETP.GT.U32.AND P4, PT, R240, UR8, PT ;  /* 0x00000008f0007c0c */ /* 0x000fe2000bf84070 */
[----:B------:R-:W-:Y:S07]  /*48d0*/  FFMA.FTZ R56, R56, UR9, -R118 ;  /* 0x0000000938387c23 */ /* 0x000fee0008010876 */
[----:B------:R-:W2:Y:S01]  /*48e0*/  MUFU.EX2 R236, R49 ;  /* 0x0000003100ec7308 */ /* 0x000ea20000000800 */
[----:B-1----:R-:W-:Y:S01]  /*48f0*/  @!P2 FADD.FTZ R123, -R123, -RZ ;  /* 0x800000ff7b7ba221 */ /* 0x002fe20000010100 */
[----:B------:R-:W-:Y:S08]  /*4900*/  F2FP.RELU.F16.F32.PACK_AB R52, R192, R181 ;  /* 0x000000b5c034723e */ /* 0x000ff000000008ff */
[----:B------:R-:W-:Y:S01]  /*4910*/  MUFU.EX2 R240, R53 ;  /* 0x0000003500f07308 */ /* 0x000fe20000000800 */
[----:B---3--:R-:W-:Y:S01]  /*4920*/  @P5 FADD.FTZ R233, -R233, -RZ ;  /* 0x800000ffe9e95221 */ /* 0x008fe20000010100 */
[----:B------:R-:W-:Y:S08]  /*4930*/  ISETP.GT.U32.AND P5, PT, R241, UR8, PT ;  /* 0x00000008f1007c0c */ /* 0x000ff0000bfa4070 */
[----:B------:R-:W1:Y:S01]  /*4940*/  MUFU.EX2 R242, R55 ;  /* 0x0000003700f27308 */ /* 0x000e620000000800 */
[----:B------:R3:W-:Y:S01]  /*4950*/  STS [R137+0x400], R52 ;  /* 0x0004003489007388 */ /* 0x0007e20000000800 */
[----:B----4-:R-:W-:Y:S01]  /*4960*/  SHF.R.U32.HI R48, RZ, 0x18, R237 ;  /* 0x00000018ff307819 */ /* 0x010fe200000116ed */
[----:B------:R-:W-:Y:S01]  /*4970*/  @!P6 FADD.FTZ R235, -R235, -RZ ;  /* 0x800000ffebebe221 */ /* 0x000fe20000010100 */
[----:B------:R-:W-:Y:S01]  /*4980*/  LOP3.LUT R237, R237, 0xffff, RZ, 0xc0, !PT ;  /* 0x0000ffffeded7812 */ /* 0x000fe200078ec0ff */
[----:B------:R-:W-:Y:S01]  /*4990*/  @P4 FADD.FTZ R121, -R121, -RZ ;  /* 0x800000ff79794221 */ /* 0x000fe20000010100 */
[----:B------:R-:W-:Y:S01]  /*49a0*/  ISETP.LE.U32.AND P6, PT, R48, UR8, PT ;  /* 0x0000000830007c0c */ /* 0x000fe2000bfc3070 */
[----:B--2---:R-:W-:Y:S01]  /*49b0*/  @P1 FADD.FTZ R236, -R236, -RZ ;  /* 0x800000ffecec1221 */ /* 0x004fe20000010100 */
[-C--:B------:R-:W-:Y:S02]  /*49c0*/  @P0 ISETP.GE.AND P4, PT, R169, R178.reuse, PT ;  /* 0x000000b2a900020c */ /* 0x080fe40003f86270 */
[----:B------:R-:W-:Y:S01]  /*49d0*/  MUFU.EX2 R244, R57 ;  /* 0x0000003900f47308 */ /* 0x000fe20000000800 */
[----:B------:R-:W-:Y:S02]  /*49e0*/  LOP3.LUT R48, R243, 0xff, RZ, 0xc0, !PT ;  /* 0x000000fff3307812 */ /* 0x000fe400078ec0ff */
[----:B------:R-:W-:Y:S01]  /*49f0*/  SHF.R.U32.HI R237, RZ, 0x8, R237 ;  /* 0x00000008ffed7819 */ /* 0x000fe200000116ed */
[----:B------:R-:W-:Y:S01]  /*4a00*/  @P5 FADD.FTZ R122, -R122, -RZ ;  /* 0x800000ff7a7a5221 */ /* 0x000fe20000010100 */
[----:B------:R-:W-:Y:S05]  /*4a10*/  @P0 FSEL R60, R60, -INF , !P4 ;  /* 0xff8000003c3c0808 */ /* 0x000fea0006000000 */
[----:B------:R-:W-:Y:S01]  /*4a20*/  MUFU.EX2 R246, R58 ;  /* 0x0000003a00f67308 */ /* 0x000fe20000000800 */
[----:B------:R-:W-:Y:S02]  /*4a30*/  @P0 FSEL R62, R62, -INF , !P4 ;  /* 0xff8000003e3e0808 */ /* 0x000fe40006000000 */
[----:B------:R-:W-:Y:S01]  /*4a40*/  @P0 FSEL R66, R66, -INF , !P4 ;  /* 0xff80000042420808 */ /* 0x000fe20006000000 */
[----:B-1----:R-:W-:Y:S01]  /*4a50*/  @!P6 FADD.FTZ R242, -R242, -RZ ;  /* 0x800000fff2f2e221 */ /* 0x002fe20000010100 */
[----:B------:R-:W-:Y:S05]  /*4a60*/  @P0 FSEL R64, R64, -INF , !P4 ;  /* 0xff80000040400808 */ /* 0x000fea0006000000 */
[----:B------:R-:W1:Y:S01]  /*4a70*/  MUFU.EX2 R241, R56 ;  /* 0x0000003800f17308 */ /* 0x000e620000000800 */
[----:B------:R-:W-:Y:S01]  /*4a80*/  @P0 ISETP.GE.AND P4, PT, R170, R178, PT ;  /* 0x000000b2aa00020c */ /* 0x000fe20003f86270 */
[--C-:B------:R-:W-:Y:S01]  /*4a90*/  FFMA.FTZ R66, R66, UR9, -R251.reuse ;  /* 0x0000000942427c23 */ /* 0x100fe200080108fb */
[----:B------:R-:W-:Y:S01]  /*4aa0*/  ISETP.LE.U32.AND P5, PT, R48, UR8, PT ;  /* 0x0000000830007c0c */ /* 0x000fe2000bfa3070 */
[----:B------:R-:W-:Y:S01]  /*4ab0*/  FFMA.FTZ R64, R64, UR9, -R248 ;  /* 0x0000000940407c23 */ /* 0x000fe200080108f8 */
[----:B------:R-:W-:Y:S05]  /*4ac0*/  LOP3.LUT R48, R237, 0xffff, RZ, 0xc0, !PT ;  /* 0x0000ffffed307812 */ /* 0x000fea00078ec0ff */
[----:B------:R-:W-:Y:S01]  /*4ad0*/  MUFU.EX2 R120, R66 ;  /* 0x0000004200787308 */ /* 0x000fe20000000800 */
[----:B------:R-:W-:Y:S01]  /*4ae0*/  @P0 FSEL R61, R61, -INF , !P4 ;  /* 0xff8000003d3d0808 */ /* 0x000fe20006000000 */
[--C-:B------:R-:W-:Y:S01]  /*4af0*/  FFMA.FTZ R60, R60, UR9, -R118.reuse ;  /* 0x000000093c3c7c23 */ /* 0x100fe20008010876 */
[----:B------:R-:W-:Y:S07]  /*4b00*/  @P0 FSEL R67, R67, -INF , !P4 ;  /* 0xff80000043430808 */ /* 0x000fee0006000000 */
[----:B------:R-:W-:Y:S01]  /*4b10*/  MUFU.EX2 R237, R54 ;  /* 0x0000003600ed7308 */ /* 0x000fe20000000800 */
[----:B------:R-:W-:Y:S01]  /*4b20*/  @P0 FSEL R63, R63, -INF , !P4 ;  /* 0xff8000003f3f0808 */ /* 0x000fe20006000000 */
[----:B------:R-:W-:Y:S01]  /*4b30*/  FFMA.FTZ R118, R61, UR9, -R118 ;  /* 0x000000093d767c23 */ /* 0x000fe20008010876 */
[----:B------:R-:W-:Y:S01]  /*4b40*/  @P0 FSEL R65, R65, -INF , !P4 ;  /* 0xff80000041410808 */ /* 0x000fe20006000000 */
[----:B------:R-:W-:Y:S01]  /*4b50*/  FFMA.FTZ R251, R67, UR9, -R251 ;  /* 0x0000000943fb7c23 */ /* 0x000fe200080108fb */
[----:B------:R-:W-:Y:S01]  /*4b60*/  ISETP.LE.U32.AND P4, PT, R48, UR8, PT ;  /* 0x0000000830007c0c */ /* 0x000fe2000bf83070 */
[----:B-1----:R-:W-:Y:S01]  /*4b70*/  @!P5 FADD.FTZ R241, -R241, -RZ ;  /* 0x800000fff1f1d221 */ /* 0x002fe20000010100 */
[----:B------:R-:W-:Y:S01]  /*4b80*/  LOP3.LUT R48, R243, 0xffff, RZ, 0xc0, !PT ;  /* 0x0000fffff3307812 */ /* 0x000fe200078ec0ff */
[----:B------:R-:W-:Y:S01]  /*4b90*/  FFMA.FTZ R65, R65, UR9, -R248 ;  /* 0x0000000941417c23 */ /* 0x000fe200080108f8 */
[--C-:B------:R-:W-:Y:S01]  /*4ba0*/  SHF.R.U32.HI R49, RZ, 0x18, R243.reuse ;  /* 0x00000018ff317819 */ /* 0x100fe200000116f3 */
[----:B------:R-:W1:Y:S01]  /*4bb0*/  MUFU.EX2 R248, R64 ;  /* 0x0000004000f87308 */ /* 0x000e620000000800 */
[----:B------:R-:W-:Y:S01]  /*4bc0*/  SHF.R.U32.HI R48, RZ, 0x8, R48 ;  /* 0x00000008ff307819 */ /* 0x000fe20000011630 */
[--C-:B------:R-:W-:Y:S01]  /*4bd0*/  FFMA.FTZ R62, R62, UR9, -R252.reuse ;  /* 0x000000093e3e7c23 */ /* 0x100fe200080108fc */
[----:B------:R-:W-:Y:S07]  /*4be0*/  PRMT R243, R243, 0x7632, R243 ;  /* 0x00007632f3f37816 */ /* 0x000fee00000000f3 */
[----:B------:R-:W-:Y:S01]  /*4bf0*/  MUFU.EX2 R119, R251 ;  /* 0x000000fb00777308 */ /* 0x000fe20000000800 */
[----:B------:R-:W-:Y:S01]  /*4c00*/  LOP3.LUT R48, R48, 0xffff, RZ, 0xc0, !PT ;  /* 0x0000ffff30307812 */ /* 0x000fe200078ec0ff */
[----:B------:R-:W-:Y:S01]  /*4c10*/  FFMA.FTZ R63, R63, UR9, -R252 ;  /* 0x000000093f3f7c23 */ /* 0x000fe200080108fc */
[----:B------:R-:W-:Y:S01]  /*4c20*/  ISETP.LE.U32.AND P1, PT, R51, UR8, PT ;  /* 0x0000000833007c0c */ /* 0x000fe2000bf23070 */
[----:B------:R-:W-:Y:S01]  /*4c30*/  @!P4 FADD.FTZ R240, -R240, -RZ ;  /* 0x800000fff0f0c221 */ /* 0x000fe20000010100 */
[----:B------:R-:W-:Y:S05]  /*4c40*/  ISETP.LE.U32.AND P4, PT, R48, UR8, PT ;  /* 0x0000000830007c0c */ /* 0x000fea000bf83070 */
[----:B------:R-:W-:Y:S01]  /*4c50*/  MUFU.EX2 R252, R118 ;  /* 0x0000007600fc7308 */ /* 0x000fe20000000800 */
[----:B------:R-:W-:Y:S02]  /*4c60*/  LOP3.LUT R48, R243, 0xff, RZ, 0xc0, !PT ;  /* 0x000000fff3307812 */ /* 0x000fe400078ec0ff */
[----:B------:R-:W-:Y:S07]  /*4c70*/  ISETP.LE.U32.AND P2, PT, R49, UR8, PT ;  /* 0x0000000831007c0c */ /* 0x000fee000bf43070 */
[----:B------:R-:W2:Y:S01]  /*4c80*/  MUFU.EX2 R243, R59 ;  /* 0x0000003b00f37308 */ /* 0x000ea20000000800 */
[----:B------:R-:W-:Y:S01]  /*4c90*/  ISETP.GT.U32.AND P6, PT, R245, UR8, PT ;  /* 0x00000008f5007c0c */ /* 0x000fe2000bfc4070 */
[----:B-1----:R-:W-:Y:S01]  /*4ca0*/  @!P3 FADD.FTZ R248, -R248, -RZ ;  /* 0x800000fff8f8b221 */ /* 0x002fe20000010100 */
[----:B------:R-:W-:Y:S07]  /*4cb0*/  F2FP.RELU.F16.F32.PACK_AB R54, R195, R194 ;  /* 0x000000c2c336723e */ /* 0x000fee00000008ff */
[----:B------:R-:W1:Y:S01]  /*4cc0*/  MUFU.EX2 R245, R65 ;  /* 0x0000004100f57308 */ /* 0x000e620000000800 */
[----:B------:R-:W-:Y:S01]  /*4cd0*/  F2FP.RELU.F16.F32.PACK_AB R57, R206, R203 ;  /* 0x000000cbce39723e */ /* 0x000fe200000008ff */
[----:B------:R-:W-:Y:S01]  /*4ce0*/  @!P1 FADD.FTZ R237, -R237, -RZ ;  /* 0x800000ffeded9221 */ /* 0x000fe20000010100 */
[----:B------:R-:W-:Y:S01]  /*4cf0*/  ISETP.LE.U32.AND P1, PT, R48, UR8, PT ;  /* 0x0000000830007c0c */ /* 0x000fe2000bf23070 */
[----:B------:R4:W-:Y:S01]  /*4d00*/  STS [R137], R54 ;  /* 0x0000003689007388 */ /* 0x0009e20000000800 */
[----:B------:R-:W-:Y:S01]  /*4d10*/  PRMT R48, R6, 0x7771, RZ ;  /* 0x0000777106307816 */ /* 0x000fe200000000ff */
[----:B------:R-:W-:Y:S01]  /*4d20*/  @!P4 FADD.FTZ R244, -R244, -RZ ;  /* 0x800000fff4f4c221 */ /* 0x000fe20000010100 */
[----:B------:R-:W-:Y:S01]  /*4d30*/  F2FP.RELU.F16.F32.PACK_AB R55, R205, R204 ;  /* 0x000000cccd37723e */ /* 0x000fe200000008ff */
[----:B------:R-:W-:Y:S01]  /*4d40*/  STS [R154], R57 ;  /* 0x000000399a007388 */ /* 0x000fe20000000800 */
[----:B------:R-:W-:Y:S01]  /*4d50*/  PRMT R51, R6, 0x7773, RZ ;  /* 0x0000777306337816 */ /* 0x000fe200000000ff */
[----:B--2---:R-:W-:Y:S01]  /*4d60*/  @!P2 FADD.FTZ R243, -R243, -RZ ;  /* 0x800000fff3f3a221 */ /* 0x004fe20000010100 */
[----:B------:R-:W-:Y:S01]  /*4d70*/  ISETP.GT.U32.AND P2, PT, R48, UR8, PT ;  /* 0x0000000830007c0c */ /* 0x000fe2000bf44070 */
[----:B------:R-:W-:Y:S01]  /*4d80*/  STS [R154+0x400], R55 ;  /* 0x000400379a007388 */ /* 0x000fe20000000800 */
[----:B------:R-:W-:Y:S01]  /*4d90*/  ISETP.GT.U32.AND P3, PT, R50, UR8, PT ;  /* 0x0000000832007c0c */ /* 0x000fe2000bf64070 */
[----:B-1----:R-:W-:Y:S01]  /*4da0*/  @P6 FADD.FTZ R245, -R245, -RZ ;  /* 0x800000fff5f56221 */ /* 0x002fe20000010100 */
[----:B------:R-:W-:Y:S01]  /*4db0*/  F2FP.RELU.F16.F32.PACK_AB R50, R196, R193 ;  /* 0x000000c1c432723e */ /* 0x000fe200000008ff */
[----:B------:R-:W-:Y:S01]  /*4dc0*/  @!P1 FADD.FTZ R246, -R246, -RZ ;  /* 0x800000fff6f69221 */ /* 0x000fe20000010100 */
[----:B------:R-:W-:Y:S01]  /*4dd0*/  F2FP.RELU.F16.F32.PACK_AB R48, R198, R197 ;  /* 0x000000c5c630723e */ /* 0x000fe200000008ff */
[----:B------:R-:W1:Y:S01]  /*4de0*/  MUFU.EX2 R118, R62 ;  /* 0x0000003e00767308 */ /* 0x000e620000000800 */
[----:B------:R-:W-:Y:S01]  /*4df0*/  PRMT R49, R6, 0x7770, RZ ;  /* 0x0000777006317816 */ /* 0x000fe200000000ff */
[----:B------:R2:W-:Y:S01]  /*4e00*/  STS [R137+0x2000], R50 ;  /* 0x0020003289007388 */ /* 0x0005e20000000800 */
[----:B------:R-:W-:Y:S07]  /*4e10*/  ISETP.GT.U32.AND P6, PT, R51, UR8, PT ;  /* 0x0000000833007c0c */ /* 0x000fee000bfc4070 */
[----:B------:R-:W4:Y:S01]  /*4e20*/  MUFU.EX2 R251, R63 ;  /* 0x0000003f00fb7308 */ /* 0x000f220000000800 */
[----:B------:R-:W-:Y:S01]  /*4e30*/  F2FP.RELU.F16.F32.PACK_AB R53, R202, R199 ;  /* 0x000000c7ca35723e */ /* 0x000fe200000008ff */
[----:B------:R2:W-:Y:S01]  /*4e40*/  STS [R137+0x2400], R48 ;  /* 0x0024003089007388 */ /* 0x0005e20000000800 */
[----:B------:R-:W-:Y:S01]  /*4e50*/  F2FP.RELU.F16.F32.PACK_AB R51, R200, R201 ;  /* 0x000000c9c833723e */ /* 0x000fe200000008ff */
[----:B------:R-:W-:Y:S01]  /*4e60*/  @P2 FADD.FTZ R252, -R252, -RZ ;  /* 0x800000fffcfc2221 */ /* 0x000fe20000010100 */
[----:B------:R-:W-:Y:S01]  /*4e70*/  ISETP.LE.U32.AND P1, PT, R49, UR8, PT ;  /* 0x0000000831007c0c */ /* 0x000fe2000bf23070 */
[----:B------:R2:W-:Y:S01]  /*4e80*/  STS [R154+0x2000], R53 ;  /* 0x002000359a007388 */ /* 0x0005e20000000800 */
[----:B------:R-:W-:Y:S02]  /*4e90*/  F2FP.RELU.F16.F32.PACK_AB R49, R208, R209 ;  /* 0x000000d1d031723e */ /* 0x000fe400000008ff */
[----:B------:R-:W-:Y:S01]  /*4ea0*/  F2FP.RELU.F16.F32.PACK_AB R64, R210, R207 ;  /* 0x000000cfd240723e */ /* 0x000fe200000008ff */
[----:B------:R2:W-:Y:S01]  /*4eb0*/  STS [R154+0x2400], R51 ;  /* 0x002400339a007388 */ /* 0x0005e20000000800 */
[----:B------:R-:W-:Y:S01]  /*4ec0*/  F2FP.RELU.F16.F32.PACK_AB R58, R222, R219 ;  /* 0x000000dbde3a723e */ /* 0x000fe200000008ff */
[----:B-1----:R-:W-:Y:S01]  /*4ed0*/  @P3 FADD.FTZ R118, -R118, -RZ ;  /* 0x800000ff76763221 */ /* 0x002fe20000010100 */
[----:B---3--:R-:W-:Y:S01]  /*4ee0*/  F2FP.RELU.F16.F32.PACK_AB R52, R221, R220 ;  /* 0x000000dcdd34723e */ /* 0x008fe200000008ff */
[----:B------:R1:W-:Y:S01]  /*4ef0*/  STS [R141], R49 ;  /* 0x000000318d007388 */ /* 0x0003e20000000800 */
[----:B----4-:R-:W-:Y:S01]  /*4f00*/  F2FP.RELU.F16.F32.PACK_AB R54, R214, R213 ;  /* 0x000000d5d636723e */ /* 0x010fe200000008ff */
[----:B------:R-:W-:Y:S01]  /*4f10*/  @P6 FADD.FTZ R251, -R251, -RZ ;  /* 0x800000fffbfb6221 */ /* 0x000fe20000010100 */
[----:B------:R-:W-:Y:S01]  /*4f20*/  F2FP.RELU.F16.F32.PACK_AB R56, R212, R211 ;  /* 0x000000d3d438723e */ /* 0x000fe200000008ff */
[----:B------:R-:W-:Y:S01]  /*4f30*/  STS [R141+0x400], R64 ;  /* 0x000400408d007388 */ /* 0x000fe20000000800 */
[----:B------:R-:W-:Y:S01]  /*4f40*/  ISETP.GT.U32.AND P5, PT, R249, UR8, PT ;  /* 0x00000008f9007c0c */ /* 0x000fe2000bfa4070 */
[----:B------:R-:W-:Y:S01]  /*4f50*/  IMAD.IADD R249, R138, 0x1, R155 ;  /* 0x000000018af97824 */ /* 0x000fe200078e029b */
[----:B------:R-:W-:Y:S01]  /*4f60*/  ISETP.GT.U32.AND P4, PT, R247, UR8, PT ;  /* 0x00000008f7007c0c */ /* 0x000fe2000bf84070 */
[----:B------:R-:W-:Y:S01]  /*4f70*/  STS [R153], R58 ;  /* 0x0000003a99007388 */ /* 0x000fe20000000800 */
[----:B--2---:R-:W-:Y:S01]  /*4f80*/  F2FP.RELU.F16.F32.PACK_AB R50, R218, R215 ;  /* 0x000000d7da32723e */ /* 0x004fe200000008ff */
[----:B------:R-:W2:Y:S01]  /*4f90*/  MUFU.EX2 R247, R60 ;  /* 0x0000003c00f77308 */ /* 0x000ea20000000800 */
[----:B------:R-:W-:Y:S01]  /*4fa0*/  F2FP.RELU.F16.F32.PACK_AB R57, R228, R227 ;  /* 0x000000e3e439723e */ /* 0x000fe200000008ff */
[----:B------:R3:W-:Y:S01]  /*4fb0*/  STS [R153+0x400], R52 ;  /* 0x0004003499007388 */ /* 0x0007e20000000800 */
[----:B------:R-:W-:Y:S02]  /*4fc0*/  F2FP.RELU.F16.F32.PACK_AB R48, R217, R216 ;  /* 0x000000d8d930723e */ /* 0x000fe400000008ff */
[----:B------:R-:W-:Y:S01]  /*4fd0*/  F2FP.RELU.F16.F32.PACK_AB R55, R230, R229 ;  /* 0x000000e5e637723e */ /* 0x000fe200000008ff */
[----:B------:R4:W-:Y:S01]  /*4fe0*/  STS [R141+0x2400], R54 ;  /* 0x002400368d007388 */ /* 0x0009e20000000800 */
[----:B------:R-:W-:Y:S01]  /*4ff0*/  F2FP.RELU.F16.F32.PACK_AB R53, R240, R123 ;  /* 0x0000007bf035723e */ /* 0x000fe200000008ff */
[----:B------:R-:W-:Y:S01]  /*5000*/  @P5 FADD.FTZ R120, -R120, -RZ ;  /* 0x800000ff78785221 */ /* 0x000fe20000010100 */
[----:B------:R-:W-:Y:S01]  /*5010*/  F2FP.RELU.F16.F32.PACK_AB R13, R244, R241 ;  /* 0x000000f1f40d723e */ /* 0x000fe200000008ff */
[----:B------:R-:W-:Y:S01]  /*5020*/  STS [R141+0x2000], R56 ;  /* 0x002000388d007388 */ /* 0x000fe20000000800 */
[----:B------:R-:W-:Y:S01]  /*5030*/  F2FP.RELU.F16.F32.PACK_AB R51, R224, R223 ;  /* 0x000000dfe033723e */ /* 0x000fe200000008ff */
[----:B------:R-:W-:Y:S01]  /*5040*/  @P4 FADD.FTZ R119, -R119, -RZ ;  /* 0x800000ff77774221 */ /* 0x000fe20000010100 */
[----:B------:R-:W-:Y:S01]  /*5050*/  F2FP.RELU.F16.F32.PACK_AB R11, R243, R246 ;  /* 0x000000f6f30b723e */ /* 0x000fe200000008ff */
[----:B------:R4:W-:Y:S01]  /*5060*/  STS [R153+0x2000], R50 ;  /* 0x0020003299007388 */ /* 0x0009e20000000800 */
[----:B-1----:R-:W-:Y:S01]  /*5070*/  F2FP.RELU.F16.F32.PACK_AB R49, R226, R225 ;  /* 0x000000e1e231723e */ /* 0x002fe200000008ff */
[----:B--2---:R-:W-:Y:S01]  /*5080*/  @!P1 FADD.FTZ R247, -R247, -RZ ;  /* 0x800000fff7f79221 */ /* 0x004fe20000010100 */
[----:B------:R-:W-:Y:S01]  /*5090*/  F2FP.RELU.F16.F32.PACK_AB R7, R119, R120 ;  /* 0x000000787707723e */ /* 0x000fe200000008ff */
[----:B------:R1:W-:Y:S01]  /*50a0*/  STS [R153+0x2400], R48 ;  /* 0x0024003099007388 */ /* 0x0003e20000000800 */
[----:B------:R-:W-:Y:S02]  /*50b0*/  F2FP.RELU.F16.F32.PACK_AB R9, R251, R118 ;  /* 0x00000076fb09723e */ /* 0x000fe400000008ff */
[----:B------:R-:W-:Y:S01]  /*50c0*/  F2FP.RELU.F16.F32.PACK_AB R5, R252, R247 ;  /* 0x000000f7fc05723e */ /* 0x000fe200000008ff */
[----:B------:R2:W-:Y:S01]  /*50d0*/  STS [R138], R51 ;  /* 0x000000338a007388 */ /* 0x0005e20000000800 */
[----:B------:R-:W-:Y:S02]  /*50e0*/  FSETP.GE.FTZ.AND P1, PT, R194, RZ, PT ;  /* 0x000000ffc200720b */ /* 0x000fe40003f36000 */
[----:B------:R-:W-:Y:S01]  /*50f0*/  FSETP.GE.FTZ.AND P5, PT, R203, RZ, PT ;  /* 0x000000ffcb00720b */ /* 0x000fe20003fb6000 */
[----:B------:R2:W-:Y:S01]  /*5100*/  STS [R138+0x400], R49 ;  /* 0x000400318a007388 */ /* 0x0005e20000000800 */
[----:B---3--:R-:W-:Y:S02]  /*5110*/  F2FP.RELU.F16.F32.PACK_AB R52, R236, R235 ;  /* 0x000000ebec34723e */ /* 0x008fe400000008ff */
[----:B------:R-:W-:Y:S02]  /*5120*/  FSETP.GE.FTZ.AND P4, PT, R206, RZ, PT ;  /* 0x000000ffce00720b */ /* 0x000fe40003f96000 */
[----:B----4-:R-:W-:Y:S01]  /*5130*/  F2FP.RELU.F16.F32.PACK_AB R54, R121, R122 ;  /* 0x0000007a7936723e */ /* 0x010fe200000008ff */
[----:B------:R-:W-:Y:S01]  /*5140*/  STS [R249], R52 ;  /* 0x00000034f9007388 */ /* 0x000fe20000000800 */
[----:B------:R-:W-:Y:S02]  /*5150*/  FSETP.GE.FTZ.AND P6, PT, R195, RZ, PT ;  /* 0x000000ffc300720b */ /* 0x000fe40003fd6000 */
[----:B------:R-:W-:Y:S01]  /*5160*/  FSETP.GE.FTZ.AND P3, PT, R209, RZ, PT ;  /* 0x000000ffd100720b */ /* 0x000fe20003f76000 */
[----:B------:R-:W-:Y:S01]  /*5170*/  STS [R249+0x400], R54 ;  /* 0x00040036f9007388 */ /* 0x000fe20000000800 */
[----:B------:R-:W-:Y:S02]  /*5180*/  FSETP.GE.FTZ.AND P2, PT, R208, RZ, PT ;  /* 0x000000ffd000720b */ /* 0x000fe40003f56000 */
[----:B------:R-:W-:Y:S01]  /*5190*/  F2FP.RELU.F16.F32.PACK_AB R50, R232, R231 ;  /* 0x000000e7e832723e */ /* 0x000fe200000008ff */
[----:B------:R-:W-:Y:S01]  /*51a0*/  STS [R138+0x2000], R57 ;  /* 0x002000398a007388 */ /* 0x000fe20000000800 */
[----:B-1----:R-:W-:Y:S03]  /*51b0*/  F2FP.RELU.F16.F32.PACK_AB R48, R234, R233 ;  /* 0x000000e9ea30723e */ /* 0x002fe600000008ff */
[----:B------:R-:W-:Y:S01]  /*51c0*/  STS [R138+0x2400], R55 ;  /* 0x002400378a007388 */ /* 0x000fe20000000800 */
[----:B--2---:R-:W-:Y:S03]  /*51d0*/  F2FP.RELU.F16.F32.PACK_AB R51, R242, R237 ;  /* 0x000000edf233723e */ /* 0x004fe600000008ff */
[----:B------:R-:W-:Y:S01]  /*51e0*/  STS [R249+0x2000], R50 ;  /* 0x00200032f9007388 */ /* 0x000fe20000000800 */
[----:B------:R-:W-:Y:S03]  /*51f0*/  F2FP.RELU.F16.F32.PACK_AB R49, R245, R248 ;  /* 0x000000f8f531723e */ /* 0x000fe600000008ff */
[----:B------:R-:W-:Y:S04]  /*5200*/  STS [R249+0x2400], R48 ;  /* 0x00240030f9007388 */ /* 0x000fe80000000800 */
[----:B------:R-:W-:Y:S04]  /*5210*/  STS [R142], R53 ;  /* 0x000000358e007388 */ /* 0x000fe80000000800 */
[----:B------:R-:W-:Y:S04]  /*5220*/  STS [R142+0x400], R51 ;  /* 0x000400338e007388 */ /* 0x000fe80000000800 */
[----:B------:R-:W-:Y:S04]  /*5230*/  STS [R144], R49 ;  /* 0x0000003190007388 */ /* 0x000fe80000000800 */
[----:B------:R-:W-:Y:S04]  /*5240*/  STS [R144+0x400], R7 ;  /* 0x0004000790007388 */ /* 0x000fe80000000800 */
[----:B------:R-:W-:Y:S04]  /*5250*/  STS [R142+0x2000], R13 ;  /* 0x0020000d8e007388 */ /* 0x000fe80000000800 */
[----:B------:R-:W-:Y:S04]  /*5260*/  STS [R142+0x2400], R11 ;  /* 0x0024000b8e007388 */ /* 0x000fe80000000800 */
[----:B------:R-:W-:Y:S04]  /*5270*/  STS [R144+0x2000], R5 ;  /* 0x0020000590007388 */ /* 0x000fe80000000800 */
[----:B------:R-:W-:Y:S04]  /*5280*/  STS [R144+0x2400], R9 ;  /* 0x0024000990007388 */ /* 0x000fe80000000800 */
[----:B------:R-:W-:Y:S08]  /*5290*/  LDSM.16.M88.4 R64, [R134+0x4000] ;  /* 0x004000008640783b */ /* 0x000ff00000000200 */
[----:B------:R-:W1:Y:S08]  /*52a0*/  LDSM.16.M88.4 R48, [R130+0x2000] ;  /* 0x002000008230783b */ /* 0x000e700000000200 */
[----:B------:R-:W2:Y:S08]  /*52b0*/  LDSM.16.M88.4 R60, [R134+0x5000] ;  /* 0x00500000863c783b */ /* 0x000eb00000000200 */
[----:B------:R-:W3:Y:S08]  /*52c0*/  LDSM.16.M88.4 R52, [R130+0x2400] ;  /* 0x002400008234783b */ /* 0x000ef00000000200 */
[----:B------:R-:W4:Y:S08]  /*52d0*/  LDSM.16.M88.4 R56, [R130+0x2800] ;  /* 0x002800008238783b */ /* 0x000f300000000200 */
[----:B------:R-:W4:Y:S01]  /*52e0*/  LDSM.16.M88.4 R100, [R130+0x2c00] ;  /* 0x002c00008264783b */ /* 0x000f220000000200 */
[-C--:B-1----:R-:W-:Y:S07]  /*52f0*/  HMMA.16816.F32 R4, R64, R48.reuse, RZ ;  /* 0x000000304004723c */ /* 0x082fee00000018ff */
[----:B------:R-:W-:Y:S01]  /*5300*/  LDSM.16.M88.4 R104, [R2+0x2000] ;  /* 0x002000000268783b */ /* 0x000fe20000000200 */
[C---:B--2---:R-:W-:Y:S07]  /*5310*/  HMMA.16816.F32 R8, R60.reuse, R48, RZ ;  /* 0x000000303c08723c */ /* 0x044fee00000018ff */
[----:B------:R-:W-:Y:S01]  /*5320*/  LDSM.16.M88.4 R108, [R0+0x5000] ;  /* 0x00500000006c783b */ /* 0x000fe20000000200 */
        /* <DEDUP_REMOVED lines=14> */
[----:B------:R-:W1:Y:S07]  /*5410*/  LDSM.16.M88.4 R100, [R0+0x4000] ;  /* 0x004000000064783b */ /* 0x000e6e0000000200 */
[-C--:B-1----:R-:W-:Y:S08]  /*5420*/  HMMA.16816.F32 R4, R100, R104.reuse, R4 ;  /* 0x000000686404723c */ /* 0x082ff00000001804 */
[C---:B------:R-:W-:Y:S08]  /*5430*/  HMMA.16816.F32 R8, R108.reuse, R104, R8 ;  /* 0x000000686c08723c */ /* 0x040ff00000001808 */
[-C--:B------:R-:W-:Y:S03]  /*5440*/  HMMA.16816.F32 R12, R108, R106.reuse, R12 ;  /* 0x0000006a6c0c723c */ /* 0x080fe6000000180c */
[----:B------:R-:W-:Y:S05]  /*5450*/  FADD.FTZ R239, -R250, R4 ;  /* 0x00000004faef7221 */ /* 0x000fea0000010100 */
[C---:B------:R-:W-:Y:S01]  /*5460*/  HMMA.16816.F32 R16, R100.reuse, R106, R16 ;  /* 0x0000006a6410723c */ /* 0x040fe20000001810 */
[----:B------:R-:W1:Y:S03]  /*5470*/  LDSM.16.M88.4 R104, [R2+0x2400] ;  /* 0x002400000268783b */ /* 0x000e660000000200 */
[-C--:B------:R-:W-:Y:S02]  /*5480*/  FSEL R239, R239, R250.reuse, P1 ;  /* 0x000000faefef7208 */ /* 0x080fe40000800000 */
[----:B------:R-:W-:Y:S03]  /*5490*/  ISETP.NE.AND P1, PT, R238, 0x1, PT ;  /* 0x00000001ee00780c */ /* 0x000fe60003f25270 */
[----:B------:R-:W-:Y:S01]  /*54a0*/  FMUL.FTZ R239, R194, R239 ;  /* 0x000000efc2ef7220 */ /* 0x000fe20000410000 */
[----:B------:R-:W-:Y:S05]  /*54b0*/  FADD.FTZ R194, -R250, R5 ;  /* 0x00000005fac27221 */ /* 0x000fea0000010100 */
[----:B------:R-:W-:Y:S02]  /*54c0*/  FSEL R194, R194, R250, P6 ;  /* 0x000000fac2c27208 */ /* 0x000fe40003000000 */
[----:B------:R-:W-:Y:S02]  /*54d0*/  FSETP.GE.FTZ.AND P6, PT, R235, RZ, PT ;  /* 0x000000ffeb00720b */ /* 0x000fe40003fd6000 */
[C---:B------:R-:W-:Y:S01]  /*54e0*/  FADD.FTZ R238, -R250.reuse, R16 ;  /* 0x00000010faee7221 */ /* 0x040fe20000010100 */
[----:B------:R-:W-:Y:S01]  /*54f0*/  FADD.FTZ R5, -R250, R17 ;  /* 0x00000011fa057221 */ /* 0x000fe20000010100 */
[----:B------:R-:W-:Y:S03]  /*5500*/  FMUL.FTZ R194, R195, R194 ;  /* 0x000000c2c3c27220 */ /* 0x000fe60000410000 */
[-C--:B------:R-:W-:Y:S02]  /*5510*/  FSEL R17, R238, R250.reuse, P5 ;  /* 0x000000faee117208 */ /* 0x080fe40002800000 */
[-C--:B------:R-:W-:Y:S02]  /*5520*/  FSEL R5, R5, R250.reuse, P4 ;  /* 0x000000fa05057208 */ /* 0x080fe40002000000 */
[----:B------:R-:W-:Y:S01]  /*5530*/  FSETP.GE.FTZ.AND P5, PT, R219, RZ, PT ;  /* 0x000000ffdb00720b */ /* 0x000fe20003fb6000 */
[----:B------:R-:W-:Y:S01]  /*5540*/  FMUL.FTZ R203, R203, R17 ;  /* 0x00000011cbcb7220 */ /* 0x000fe20000410000 */
[----:B------:R-:W-:Y:S01]  /*5550*/  F2FP.F16.F32.PACK_AB R194, R194, R239 ;  /* 0x000000efc2c2723e */ /* 0x000fe200000000ff */
[----:B------:R-:W-:Y:S01]  /*5560*/  FMUL.FTZ R206, R206, R5 ;  /* 0x00000005cece7220 */ /* 0x000fe20000410000 */
[----:B------:R-:W-:Y:S04]  /*5570*/  FSETP.GE.FTZ.AND P4, PT, R222, RZ, PT ;  /* 0x000000ffde00720b */ /* 0x000fe80003f96000 */
[----:B------:R-:W-:Y:S01]  /*5580*/  F2FP.F16.F32.PACK_AB R203, R206, R203 ;  /* 0x000000cbcecb723e */ /* 0x000fe200000000ff */
[-C--:B-1----:R-:W-:Y:S08]  /*5590*/  HMMA.16816.F32 R20, R100, R104.reuse, R20 ;  /* 0x000000686414723c */ /* 0x082ff00000001814 */
[C---:B------:R-:W-:Y:S08]  /*55a0*/  HMMA.16816.F32 R24, R108.reuse, R104, R24 ;  /* 0x000000686c18723c */ /* 0x040ff00000001818 */
[-C--:B------:R-:W-:Y:S03]  /*55b0*/  HMMA.16816.F32 R28, R108, R106.reuse, R28 ;  /* 0x0000006a6c1c723c */ /* 0x080fe6000000181c */
[C---:B------:R-:W-:Y:S01]  /*55c0*/  FADD.FTZ R238, -R250.reuse, R20 ;  /* 0x00000014faee7221 */ /* 0x040fe20000010100 */
[----:B------:R-:W-:Y:S04]  /*55d0*/  FADD.FTZ R21, -R250, R21 ;  /* 0x00000015fa157221 */ /* 0x000fe80000010100 */
[C---:B------:R-:W-:Y:S01]  /*55e0*/  HMMA.16816.F32 R32, R100.reuse, R106, R32 ;  /* 0x0000006a6420723c */ /* 0x040fe20000001820 */
[----:B------:R-:W1:Y:S03]  /*55f0*/  LDSM.16.M88.4 R104, [R2+0x2800] ;  /* 0x002800000268783b */ /* 0x000e660000000200 */
[-C--:B------:R-:W-:Y:S02]  /*5600*/  FSEL R238, R238, R250.reuse, P3 ;  /* 0x000000faeeee7208 */ /* 0x080fe40001800000 */
[----:B------:R-:W-:Y:S02]  /*5610*/  FSETP.GE.FTZ.AND P3, PT, R223, RZ, PT ;  /* 0x000000ffdf00720b */ /* 0x000fe40003f76000 */
[----:B------:R-:W-:Y:S01]  /*5620*/  FSEL R195, R21, R250, P2 ;  /* 0x000000fa15c37208 */ /* 0x000fe20001000000 */
[----:B------:R-:W-:Y:S01]  /*5630*/  FMUL.FTZ R238, R209, R238 ;  /* 0x000000eed1ee7220 */ /* 0x000fe20000410000 */
[----:B------:R-:W-:Y:S03]  /*5640*/  FSETP.GE.FTZ.AND P2, PT, R224, RZ, PT ;  /* 0x000000ffe000720b */ /* 0x000fe60003f56000 */
[----:B------:R-:W-:Y:S05]  /*5650*/  FMUL.FTZ R195, R208, R195 ;  /* 0x000000c3d0c37220 */ /* 0x000fea0000410000 */
[----:B------:R-:W-:Y:S01]  /*5660*/  F2FP.F16.F32.PACK_AB R238, R195, R238 ;  /* 0x000000eec3ee723e */ /* 0x000fe200000000ff */
[C---:B------:R-:W-:Y:S01]  /*5670*/  FADD.FTZ R209, -R250.reuse, R32 ;  /* 0x00000020fad17221 */ /* 0x040fe20000010100 */
[----:B------:R-:W-:Y:S04]  /*5680*/  FADD.FTZ R239, -R250, R33 ;  /* 0x00000021faef7221 */ /* 0x000fe80000010100 */
[-C--:B------:R-:W-:Y:S02]  /*5690*/  FSEL R209, R209, R250.reuse, P5 ;  /* 0x000000fad1d17208 */ /* 0x080fe40002800000 */
[-C--:B------:R-:W-:Y:S02]  /*56a0*/  FSEL R239, R239, R250.reuse, P4 ;  /* 0x000000faefef7208 */ /* 0x080fe40002000000 */
[----:B------:R-:W-:Y:S01]  /*56b0*/  FSETP.GE.FTZ.AND P4, PT, R123, RZ, PT ;  /* 0x000000ff7b00720b */ /* 0x000fe20003f96000 */
[----:B------:R-:W-:Y:S01]  /*56c0*/  FMUL.FTZ R209, R219, R209 ;  /* 0x000000d1dbd17220 */ /* 0x000fe20000410000 */
[----:B------:R-:W-:Y:S01]  /*56d0*/  FSETP.GE.FTZ.AND P5, PT, R236, RZ, PT ;  /* 0x000000ffec00720b */ /* 0x000fe20003fb6000 */
[----:B------:R-:W-:Y:S05]  /*56e0*/  FMUL.FTZ R222, R222, R239 ;  /* 0x000000efdede7220 */ /* 0x000fea0000410000 */
        /* <DEDUP_REMOVED lines=9> */
[----:B------:R-:W-:Y:S02]  /*5780*/  FSEL R208, R208, R250, P2 ;  /* 0x000000fad0d07208 */ /* 0x000fe40001000000 */
[----:B------:R-:W-:Y:S01]  /*5790*/  FSETP.GE.FTZ.AND P2, PT, R245, RZ, PT ;  /* 0x000000fff500720b */ /* 0x000fe20003f56000 */
[----:B------:R-:W-:Y:S01]  /*57a0*/  FMUL.FTZ R206, R223, R206 ;  /* 0x000000cedfce7220 */ /* 0x000fe20000410000 */
[----:B------:R-:W-:Y:S01]  /*57b0*/  FSETP.GE.FTZ.AND P3, PT, R240, RZ, PT ;  /* 0x000000fff000720b */ /* 0x000fe20003f76000 */
[----:B------:R-:W-:Y:S05]  /*57c0*/  FMUL.FTZ R195, R224, R208 ;  /* 0x000000d0e0c37220 */ /* 0x000fea0000410000 */
[----:B------:R-:W-:Y:S03]  /*57d0*/  F2FP.F16.F32.PACK_AB R195, R195, R206 ;  /* 0x000000cec3c3723e */ /* 0x000fe600000000ff */
[C---:B------:R-:W-:Y:S01]  /*57e0*/  FADD.FTZ R219, -R250.reuse, R48 ;  /* 0x00000030fadb7221 */ /* 0x040fe20000010100 */
[----:B------:R-:W-:Y:S04]  /*57f0*/  FADD.FTZ R49, -R250, R49 ;  /* 0x00000031fa317221 */ /* 0x000fe80000010100 */
[-C--:B------:R-:W-:Y:S02]  /*5800*/  FSEL R48, R219, R250.reuse, P6 ;  /* 0x000000fadb307208 */ /* 0x080fe40003000000 */
[----:B------:R-:W-:Y:S03]  /*5810*/  FSEL R49, R49, R250, P5 ;  /* 0x000000fa31317208 */ /* 0x000fe60002800000 */
[----:B------:R-:W-:Y:S02]  /*5820*/  FMUL.FTZ R48, R235, R48 ;  /* 0x00000030eb307220 */ /* 0x000fe40000410000 */
[----:B------:R-:W-:Y:S05]  /*5830*/  FMUL.FTZ R49, R236, R49 ;  /* 0x00000031ec317220 */ /* 0x000fea0000410000 */
[----:B------:R-:W-:Y:S01]  /*5840*/  F2FP.F16.F32.PACK_AB R48, R49, R48 ;  /* 0x000000303130723e */ /* 0x000fe200000000ff */
[----:B------:R-:W-:Y:S01]  /*5850*/  FADD.FTZ R49, -R114, R7 ;  /* 0x0000000772317221 */ /* 0x000fe20000010100 */
[-C--:B-1----:R-:W-:Y:S08]  /*5860*/  HMMA.16816.F32 R52, R100, R104.reuse, R52 ;  /* 0x000000686434723c */ /* 0x082ff00000001834 */
[C---:B------:R-:W-:Y:S08]  /*5870*/  HMMA.16816.F32 R56, R108.reuse, R104, R56 ;  /* 0x000000686c38723c */ /* 0x040ff00000001838 */
[-C--:B------:R-:W-:Y:S03]  /*5880*/  HMMA.16816.F32 R60, R108, R106.reuse, R60 ;  /* 0x0000006a6c3c723c */ /* 0x080fe6000000183c */
[C---:B------:R-:W-:Y:S01]  /*5890*/  FADD.FTZ R223, -R250.reuse, R52 ;  /* 0x00000034fadf7221 */ /* 0x040fe20000010100 */
[----:B------:R-:W-:Y:S04]  /*58a0*/  FADD.FTZ R53, -R250, R53 ;  /* 0x00000035fa357221 */ /* 0x000fe80000010100 */
[-C--:B------:R-:W-:Y:S01]  /*58b0*/  FSEL R52, R223, R250.reuse, P4 ;  /* 0x000000fadf347208 */ /* 0x080fe20002000000 */
[----:B------:R-:W-:Y:S04]  /*58c0*/  HMMA.16816.F32 R64, R100, R106, R64 ;  /* 0x0000006a6440723c */ /* 0x000fe80000001840 */
[----:B------:R-:W-:Y:S01]  /*58d0*/  FSEL R53, R53, R250, P3 ;  /* 0x000000fa35357208 */ /* 0x000fe20001800000 */
[----:B------:R-:W-:Y:S01]  /*58e0*/  FMUL.FTZ R52, R123, R52 ;  /* 0x000000347b347220 */ /* 0x000fe20000410000 */
[----:B------:R-:W-:Y:S03]  /*58f0*/  FSETP.GE.FTZ.AND P3, PT, R248, RZ, PT ;  /* 0x000000fff800720b */ /* 0x000fe60003f76000 */
[----:B------:R-:W-:Y:S05]  /*5900*/  FMUL.FTZ R53, R240, R53 ;  /* 0x00000035f0357220 */ /* 0x000fea0000410000 */
[----:B------:R-:W-:Y:S05]  /*5910*/  F2FP.F16.F32.PACK_AB R53, R53, R52 ;  /* 0x000000343535723e */ /* 0x000fea00000000ff */
[C---:B------:R-:W-:Y:S05]  /*5920*/  FADD.FTZ R123, -R250.reuse, R64 ;  /* 0x00000040fa7b7221 */ /* 0x040fea0000010100 */
[----:B------:R-:W-:Y:S01]  /*5930*/  FSEL R123, R123, R250, P3 ;  /* 0x000000fa7b7b7208 */ /* 0x000fe20001800000 */
[----:B------:R-:W-:Y:S01]  /*5940*/  @P2 FADD.FTZ R250, -R250, R65 ;  /* 0x00000041fafa2221 */ /* 0x000fe20000010100 */
[----:B------:R-:W-:Y:S01]  /*5950*/  FSETP.GE.FTZ.AND P3, PT, R181, RZ, PT ;  /* 0x000000ffb500720b */ /* 0x000fe20003f76000 */
[----:B------:R-:W-:Y:S01]  /*5960*/  FADD.FTZ R65, -R114, R6 ;  /* 0x0000000672417221 */ /* 0x000fe20000010100 */
[----:B------:R-:W-:Y:S01]  /*5970*/  FSETP.GE.FTZ.AND P2, PT, R192, RZ, PT ;  /* 0x000000ffc000720b */ /* 0x000fe20003f56000 */
[----:B------:R-:W-:Y:S01]  /*5980*/  FMUL.FTZ R248, R248, R123 ;  /* 0x0000007bf8f87220 */ /* 0x000fe20000410000 */
[----:B------:R-:W-:Y:S02]  /*5990*/  FMUL.FTZ R245, R245, R250 ;  /* 0x000000faf5f57220 */ /* 0x000fe40000410000 */
[-C--:B------:R-:W-:Y:S02]  /*59a0*/  FSEL R52, R65, R114.reuse, P3 ;  /* 0x0000007241347208 */ /* 0x080fe40001800000 */
[----:B------:R-:W-:Y:S01]  /*59b0*/  FSEL R49, R49, R114, P2 ;  /* 0x0000007231317208 */ /* 0x000fe20001000000 */
        /* <DEDUP_REMOVED lines=23> */
.L_x_971:
[C---:B------:R-:W-:Y:S01]  /*5b30*/  FADD.FTZ R7, -R114.reuse, R22 ;  /* 0x0000001672077221 */ /* 0x040fe20000010100 */
[----:B------:R-:W-:Y:S01]  /*5b40*/  FSETP.GE.FTZ.AND P2, PT, R207, RZ, PT ;  /* 0x000000ffcf00720b */ /* 0x000fe20003f56000 */
[----:B------:R-:W-:Y:S01]  /*5b50*/  FADD.FTZ R5, -R114, R18 ;  /* 0x0000001272057221 */ /* 0x000fe20000010100 */
[----:B------:R-:W-:Y:S01]  /*5b60*/  FSETP.GE.FTZ.AND P4, PT, R204, RZ, PT ;  /* 0x000000ffcc00720b */ /* 0x000fe20003f96000 */
[C---:B------:R-:W-:Y:S01]  /*5b70*/  FADD.FTZ R19, -R114.reuse, R19 ;  /* 0x0000001372137221 */ /* 0x040fe20000010100 */
[-C--:B------:R-:W-:Y:S01]  /*5b80*/  FSEL R6, R7, R114.reuse, P2 ;  /* 0x0000007207067208 */ /* 0x080fe20001000000 */
[C---:B------:R-:W-:Y:S01]  /*5b90*/  FADD.FTZ R7, -R114.reuse, R34 ;  /* 0x0000002272077221 */ /* 0x040fe20000010100 */
[C---:B------:R-:W-:Y:S01]  /*5ba0*/  FADD.FTZ R35, -R114.reuse, R35 ;  /* 0x0000002372237221 */ /* 0x040fe20000010100 */
[----:B------:R-:W-:Y:S01]  /*5bb0*/  FSEL R5, R5, R114, P4 ;  /* 0x0000007205057208 */ /* 0x000fe20002000000 */
[C---:B------:R-:W-:Y:S01]  /*5bc0*/  FADD.FTZ R23, -R114.reuse, R23 ;  /* 0x0000001772177221 */ /* 0x040fe20000010100 */
[----:B------:R-:W-:Y:S01]  /*5bd0*/  FSETP.GE.FTZ.AND P3, PT, R205, RZ, PT ;  /* 0x000000ffcd00720b */ /* 0x000fe20003f76000 */
[C---:B------:R-:W-:Y:S01]  /*5be0*/  FADD.FTZ R39, -R114.reuse, R39 ;  /* 0x0000002772277221 */ /* 0x040fe20000010100 */
[----:B------:R-:W-:Y:S01]  /*5bf0*/  FSETP.GE.FTZ.AND P4, PT, R221, RZ, PT ;  /* 0x000000ffdd00720b */ /* 0x000fe20003f96000 */
[----:B-1----:R-:W-:Y:S01]  /*5c00*/  FADD.FTZ R17, -R114, R38 ;  /* 0x0000002672117221 */ /* 0x002fe20000010100 */
[----:B------:R-:W-:Y:S01]  /*5c10*/  FSETP.GE.FTZ.AND P2, PT, R220, RZ, PT ;  /* 0x000000ffdc00720b */ /* 0x000fe20003f56000 */
[----:B------:R-:W-:Y:S01]  /*5c20*/  FMUL.FTZ R52, R181, R52 ;  /* 0x00000034b5347220 */ /* 0x000fe20000410000 */
[-C--:B------:R-:W-:Y:S01]  /*5c30*/  FSEL R4, R19, R114.reuse, P3 ;  /* 0x0000007213047208 */ /* 0x080fe20001800000 */
[----:B------:R-:W-:Y:S01]  /*5c40*/  FMUL.FTZ R49, R192, R49 ;  /* 0x00000031c0317220 */ /* 0x000fe20000410000 */
[-C--:B------:R-:W-:Y:S01]  /*5c50*/  FSEL R16, R35, R114.reuse, P4 ;  /* 0x0000007223107208 */ /* 0x080fe20002000000 */
        /* <DEDUP_REMOVED lines=12> */
[----:B------:R-:W-:Y:S01]  /*5d20*/  STS [R137+-0x8000], R194 ;  /* 0xff8000c289007388 */ /* 0x000fe20000000800 */
[----:B------:R-:W-:Y:S01]  /*5d30*/  FSEL R18, R17, R114, P3 ;  /* 0x0000007211127208 */ /* 0x000fe20001800000 */
[----:B------:R-:W-:Y:S01]  /*5d40*/  FADD.FTZ R17, -R114, R54 ;  /* 0x0000003672117221 */ /* 0x000fe20000010100 */
[----:B------:R-:W-:Y:S01]  /*5d50*/  FSETP.GE.FTZ.AND P2, PT, R119, RZ, PT ;  /* 0x000000ff7700720b */ /* 0x000fe20003f56000 */
[----:B-----5:R-:W-:Y:S01]  /*5d60*/  FADD.FTZ R8, -R117, R8 ;  /* 0x0000000875087221 */ /* 0x020fe20000010100 */
[----:B------:R-:W-:Y:S01]  /*5d70*/  F2FP.F16.F32.PACK_AB R16, R16, R7 ;  /* 0x000000071010723e */ /* 0x000fe200000000ff */
[----:B------:R-:W-:Y:S01]  /*5d80*/  FADD.FTZ R7, -R114, R50 ;  /* 0x0000003272077221 */ /* 0x000fe20000010100 */
        /* <DEDUP_REMOVED lines=8> */
[-C--:B------:R-:W-:Y:S01]  /*5e10*/  FSEL R20, R17, R114.reuse, P5 ;  /* 0x0000007211147208 */ /* 0x080fe20002800000 */
[----:B------:R-:W-:Y:S01]  /*5e20*/  FADD.FTZ R17, -R114, R66 ;  /* 0x0000004272117221 */ /* 0x000fe20000010100 */
[-C--:B------:R-:W-:Y:S01]  /*5e30*/  FSEL R7, R7, R114.reuse, P3 ;  /* 0x0000007207077208 */ /* 0x080fe20001800000 */
[----:B------:R-:W-:Y:S01]  /*5e40*/  STS [R137+-0x7c00], R52 ;  /* 0xff84003489007388 */ /* 0x000fe20000000800 */
        /* <DEDUP_REMOVED lines=8> */
[-C--:B------:R-:W-:Y:S01]  /*5ed0*/  FSEL R4, R51, R114.reuse, P6 ;  /* 0x0000007233047208 */ /* 0x080fe20003000000 */
[----:B------:R-:W-:Y:S01]  /*5ee0*/  FADD.FTZ R44, -R117, R44 ;  /* 0x0000002c752c7221 */ /* 0x000fe20000010100 */
[----:B------:R-:W-:Y:S01]  /*5ef0*/  FSEL R17, R17, R114, P3 ;  /* 0x0000007211117208 */ /* 0x000fe20001800000 */
[----:B------:R-:W-:Y:S01]  /*5f00*/  @P2 FADD.FTZ R114, -R114, R67 ;  /* 0x0000004372722221 */ /* 0x000fe20000010100 */
[----:B------:R1:W-:Y:S01]  /*5f10*/  STS [R154+-0x7c00], R5 ;  /* 0xff8400059a007388 */ /* 0x0003e20000000800 */
[----:B------:R-:W-:Y:S01]  /*5f20*/  FSETP.GE.FTZ.AND P2, PT, R193, RZ, PT ;  /* 0x000000ffc100720b */ /* 0x000fe20003f56000 */
[----:B------:R-:W-:Y:S01]  /*5f30*/  FMUL.FTZ R4, R121, R4 ;  /* 0x0000000479047220 */ /* 0x000fe20000410000 */
[----:B------:R-:W-:Y:S01]  /*5f40*/  F2FP.F16.F32.PACK_AB R55, R55, R20 ;  /* 0x000000143737723e */ /* 0x000fe200000000ff */
[C---:B------:R-:W-:Y:S01]  /*5f50*/  FADD.FTZ R20, -R117.reuse, R13 ;  /* 0x0000000d75147221 */ /* 0x040fe20000010100 */
[-C--:B------:R-:W-:Y:S01]  /*5f60*/  FSEL R8, R8, R117.reuse, P2 ;  /* 0x0000007508087208 */ /* 0x080fe20001000000 */
[----:B------:R-:W-:Y:S01]  /*5f70*/  FADD.FTZ R28, -R117, R28 ;  /* 0x0000001c751c7221 */ /* 0x000fe20000010100 */
[----:B------:R-:W-:Y:S01]  /*5f80*/  FSETP.GE.FTZ.AND P2, PT, R202, RZ, PT ;  /* 0x000000ffca00720b */ /* 0x000fe20003f56000 */
[----:B------:R-:W-:Y:S01]  /*5f90*/  STS [R154+-0x8000], R203 ;  /* 0xff8000cb9a007388 */ /* 0x000fe20000000800 */
        /* <DEDUP_REMOVED lines=16> */
[----:B------:R-:W-:Y:S01]  /*60a0*/  F2FP.F16.F32.PACK_AB R9, R9, R12 ;  /* 0x0000000c0909723e */ /* 0x000fe200000000ff */
[C---:B------:R-:W-:Y:S01]  /*60b0*/  FADD.FTZ R12, -R117.reuse, R25 ;  /* 0x00000019750c7221 */ /* 0x040fe20000010100 */
[-C--:B------:R-:W-:Y:S01]  /*60c0*/  FSEL R7, R18, R117.reuse, P4 ;  /* 0x0000007512077208 */ /* 0x080fe20002000000 */
[----:B------:R-:W-:Y:S01]  /*60d0*/  FADD.FTZ R18, -R117, R29 ;  /* 0x0000001d75127221 */ /* 0x000fe20000010100 */
[-C--:B------:R-:W-:Y:S01]  /*60e0*/  FSEL R24, R24, R117.reuse, P2 ;  /* 0x0000007518187208 */ /* 0x080fe20001000000 */
[----:B------:R-:W-:Y:S01]  /*60f0*/  FADD.FTZ R10, -R113, R10 ;  /* 0x0000000a710a7221 */ /* 0x000fe20000010100 */
[----:B-1----:R-:W-:Y:S01]  /*6100*/  FSEL R5, R12, R117, P6 ;  /* 0x000000750c057208 */ /* 0x002fe20003000000 */
[----:B------:R-:W-:Y:S01]  /*6110*/  FADD.FTZ R12, -R117, R41 ;  /* 0x00000029750c7221 */ /* 0x000fe20000010100 */
[----:B------:R-:W-:Y:S01]  /*6120*/  FSETP.GE.FTZ.AND P2, PT, R228, RZ, PT ;  /* 0x000000ffe400720b */ /* 0x000fe20003f56000 */
[----:B------:R-:W-:Y:S01]  /*6130*/  FMUL.FTZ R7, R196, R7 ;  /* 0x00000007c4077220 */ /* 0x000fe20000410000 */
[----:B------:R-:W-:Y:S01]  /*6140*/  FSETP.GE.FTZ.AND P3, PT, R227, RZ, PT ;  /* 0x000000ffe300720b */ /* 0x000fe20003f76000 */
[----:B------:R-:W-:Y:S01]  /*6150*/  FMUL.FTZ R24, R211, R24 ;  /* 0x00000018d3187220 */ /* 0x000fe20000410000 */
[----:B------:R-:W-:Y:S01]  /*6160*/  FMUL.FTZ R5, R212, R5 ;  /* 0x00000005d4057220 */ /* 0x000fe20000410000 */
[-C--:B------:R-:W-:Y:S01]  /*6170*/  FSEL R13, R12, R117.reuse, P2 ;  /* 0x000000750c0d7208 */ /* 0x080fe20001000000 */
[----:B------:R-:W-:Y:S01]  /*6180*/  FADD.FTZ R12, -R117, R45 ;  /* 0x0000002d750c7221 */ /* 0x000fe20000010100 */
[----:B------:R-:W-:Y:S01]  /*6190*/  FSEL R40, R40, R117, P3 ;  /* 0x0000007528287208 */ /* 0x000fe20001800000 */
[----:B------:R-:W-:Y:S01]  /*61a0*/  FADD.FTZ R14, -R113, R14 ;  /* 0x0000000e710e7221 */ /* 0x000fe20000010100 */
[----:B------:R-:W-:Y:S01]  /*61b0*/  F2FP.F16.F32.PACK_AB R8, R7, R8 ;  /* 0x000000080708723e */ /* 0x000fe200000000ff */
[----:B------:R-:W-:Y:S01]  /*61c0*/  FADD.FTZ R26, -R113, R26 ;  /* 0x0000001a711a7221 */ /* 0x000fe20000010100 */
[----:B------:R-:W-:Y:S01]  /*61d0*/  FSETP.GE.FTZ.AND P4, PT, R218, RZ, PT ;  /* 0x000000ffda00720b */ /* 0x000fe20003f96000 */
[----:B------:R-:W-:Y:S01]  /*61e0*/  FMUL.FTZ R23, R210, R23 ;  /* 0x00000017d2177220 */ /* 0x000fe20000410000 */
[----:B------:R-:W-:Y:S01]  /*61f0*/  FSETP.GE.FTZ.AND P3, PT, R231, RZ, PT ;  /* 0x000000ffe700720b */ /* 0x000fe20003f76000 */
[----:B------:R1:W-:Y:S01]  /*6200*/  STS [R137+-0x6000], R8 ;  /* 0xffa0000889007388 */ /* 0x0003e20000000800 */
[----:B------:R-:W-:Y:S01]  /*6210*/  FSETP.GE.FTZ.AND P6, PT, R232, RZ, PT ;  /* 0x000000ffe800720b */ /* 0x000fe20003fd6000 */
[----:B------:R-:W-:Y:S01]  /*6220*/  FMUL.FTZ R6, R207, R6 ;  /* 0x00000006cf067220 */ /* 0x000fe20000410000 */
[----:B------:R-:W-:Y:S01]  /*6230*/  FSETP.GE.FTZ.AND P2, PT, R252, RZ, PT ;  /* 0x000000fffc00720b */ /* 0x000fe20003f56000 */
[----:B------:R-:W-:Y:S01]  /*6240*/  FADD.FTZ R30, -R113, R30 ;  /* 0x0000001e711e7221 */ /* 0x000fe20000010100 */
[----:B------:R-:W-:Y:S01]  /*6250*/  FSETP.GE.FTZ.AND P5, PT, R215, RZ, PT ;  /* 0x000000ffd700720b */ /* 0x000fe20003fb6000 */
[----:B------:R-:W-:Y:S01]  /*6260*/  FADD.FTZ R42, -R113, R42 ;  /* 0x0000002a712a7221 */ /* 0x000fe20000010100 */
[----:B------:R-:W-:Y:S01]  /*6270*/  F2FP.F16.F32.PACK_AB R24, R5, R24 ;  /* 0x000000180518723e */ /* 0x000fe200000000ff */
[----:B------:R-:W-:Y:S01]  /*6280*/  FADD.FTZ R46, -R113, R46 ;  /* 0x0000002e712e7221 */ /* 0x000fe20000010100 */
[-C--:B------:R-:W-:Y:S01]  /*6290*/  FSEL R7, R18, R117.reuse, P4 ;  /* 0x0000007512077208 */ /* 0x080fe20002000000 */
[----:B------:R-:W-:Y:S01]  /*62a0*/  FADD.FTZ R18, -R117, R57 ;  /* 0x0000003975127221 */ /* 0x000fe20000010100 */
        /* <DEDUP_REMOVED lines=11> */
[----:B------:R-:W-:Y:S01]  /*6360*/  FMUL.FTZ R7, R218, R7 ;  /* 0x00000007da077220 */ /* 0x000fe20000410000 */
[----:B------:R-:W-:Y:S01]  /*6370*/  FSETP.GE.FTZ.AND P3, PT, R247, RZ, PT ;  /* 0x000000fff700720b */ /* 0x000fe20003f76000 */
[----:B------:R-:W-:Y:S01]  /*6380*/  FMUL.FTZ R13, R228, R13 ;  /* 0x0000000de40d7220 */ /* 0x000fe20000410000 */
[-C--:B------:R-:W-:Y:S01]  /*6390*/  FSEL R17, R18, R117.reuse, P4 ;  /* 0x0000007512117208 */ /* 0x080fe20002000000 */
[C---:B------:R-:W-:Y:S01]  /*63a0*/  FADD.FTZ R18, -R113.reuse, R15 ;  /* 0x0000000f71127221 */ /* 0x040fe20000010100 */
[----:B------:R-:W-:Y:S01]  /*63b0*/  FSEL R56, R56, R117, P5 ;  /* 0x0000007538387208 */ /* 0x000fe20002800000 */
[----:B-1----:R-:W-:Y:S01]  /*63c0*/  FADD.FTZ R8, -R113, R31 ;  /* 0x0000001f71087221 */ /* 0x002fe20000010100 */
[----:B------:R-:W-:Y:S01]  /*63d0*/  FSETP.GE.FTZ.AND P4, PT, R198, RZ, PT ;  /* 0x000000ffc600720b */ /* 0x000fe20003f96000 */
[----:B------:R-:W-:Y:S01]  /*63e0*/  FMUL.FTZ R17, R244, R17 ;  /* 0x00000011f4117220 */ /* 0x000fe20000410000 */
[----:B------:R-:W-:Y:S01]  /*63f0*/  FSETP.GE.FTZ.AND P5, PT, R197, RZ, PT ;  /* 0x000000ffc500720b */ /* 0x000fe20003fb6000 */
[----:B------:R-:W-:Y:S01]  /*6400*/  FMUL.FTZ R56, R241, R56 ;  /* 0x00000038f1387220 */ /* 0x000fe20000410000 */
[----:B------:R-:W-:Y:S01]  /*6410*/  FSEL R60, R60, R117, P3 ;  /* 0x000000753c3c7208 */ /* 0x000fe20001800000 */
[----:B------:R-:W-:Y:S01]  /*6420*/  @P2 FADD.FTZ R117, -R117, R61 ;  /* 0x0000003d75752221 */ /* 0x000fe20000010100 */
[----:B------:R-:W-:Y:S01]  /*6430*/  F2FP.F16.F32.PACK_AB R44, R5, R44 ;  /* 0x0000002c052c723e */ /* 0x000fe200000000ff */
[C---:B------:R-:W-:Y:S01]  /*6440*/  FADD.FTZ R58, -R113.reuse, R58 ;  /* 0x0000003a713a7221 */ /* 0x040fe20000010100 */
[----:B------:R-:W-:Y:S01]  /*6450*/  FSETP.GE.FTZ.AND P2, PT, R200, RZ, PT ;  /* 0x000000ffc800720b */ /* 0x000fe20003f56000 */
[C---:B------:R-:W-:Y:S01]  /*6460*/  FADD.FTZ R62, -R113.reuse, R62 ;  /* 0x0000003e713e7221 */ /* 0x040fe20000010100 */
[-C--:B------:R-:W-:Y:S01]  /*6470*/  FSEL R5, R12, R113.reuse, P4 ;  /* 0x000000710c057208 */ /* 0x080fe20002000000 */
[----:B------:R-:W-:Y:S01]  /*6480*/  FADD.FTZ R12, -R113, R27 ;  /* 0x0000001b710c7221 */ /* 0x000fe20000010100 */
        /* <DEDUP_REMOVED lines=9> */
[----:B------:R-:W-:Y:S01]  /*6520*/  IMAD R52, R143, UR4, RZ ;  /* 0x000000048f347c24 */ /* 0x000fe2000f8e02ff */
[----:B------:R-:W-:Y:S01]  /*6530*/  F2FP.F16.F32.PACK_AB R10, R5, R10 ;  /* 0x0000000a050a723e */ /* 0x000fe200000000ff */
[----:B------:R-:W-:Y:S01]  /*6540*/  FMUL.FTZ R7, R200, R7 ;  /* 0x00000007c8077220 */ /* 0x000fe20000410000 */
[----:B------:R-:W-:Y:S01]  /*6550*/  FSETP.GE.FTZ.AND P3, PT, R213, RZ, PT ;  /* 0x000000ffd500720b */ /* 0x000fe20003f76000 */
[----:B------:R-:W-:Y:S01]  /*6560*/  FMUL.FTZ R14, R201, R14 ;  /* 0x0000000ec90e7220 */ /* 0x000fe20000410000 */
[----:B------:R-:W-:Y:S01]  /*6570*/  FSETP.GE.FTZ.AND P2, PT, R214, RZ, PT ;  /* 0x000000ffd600720b */ /* 0x000fe20003f56000 */
[----:B------:R-:W-:Y:S01]  /*6580*/  STS [R137+-0x5c00], R10 ;  /* 0xffa4000a89007388 */ /* 0x000fe20000000800 */
[-C--:B------:R-:W-:Y:S02]  /*6590*/  FSEL R26, R26, R113.reuse, P3 ;  /* 0x000000711a1a7208 */ /* 0x080fe40001800000 */
[----:B------:R-:W-:Y:S01]  /*65a0*/  F2FP.F16.F32.PACK_AB R7, R7, R14 ;  /* 0x0000000e0707723e */ /* 0x000fe200000000ff */
        /* <DEDUP_REMOVED lines=10> */
[----:B------:R-:W-:Y:S01]  /*6650*/  FADD.FTZ R12, -R113, R43 ;  /* 0x0000002b710c7221 */ /* 0x000fe20000010100 */
[----:B------:R-:W-:Y:S01]  /*6660*/  FSEL R8, R8, R113, P2 ;  /* 0x0000007108087208 */ /* 0x000fe20001000000 */
[----:B------:R-:W-:Y:S01]  /*6670*/  STS [R141+-0x7c00], R6 ;  /* 0xff8400068d007388 */ /* 0x000fe20000000800 */
[----:B------:R-:W-:Y:S01]  /*6680*/  F2FP.F16.F32.PACK_AB R26, R5, R26 ;  /* 0x0000001a051a723e */ /* 0x000fe200000000ff */
[----:B------:R-:W-:Y:S01]  /*6690*/  FMUL.FTZ R11, R216, R11 ;  /* 0x0000000bd80b7220 */ /* 0x000fe20000410000 */
[----:B------:R-:W-:Y:S01]  /*66a0*/  FSETP.GE.FTZ.AND P2, PT, R230, RZ, PT ;  /* 0x000000ffe600720b */ /* 0x000fe20003f56000 */
[----:B------:R-:W-:Y:S01]  /*66b0*/  FMUL.FTZ R8, R217, R8 ;  /* 0x00000008d9087220 */ /* 0x000fe20000410000 */
[----:B------:R-:W-:Y:S01]  /*66c0*/  STS [R153+-0x8000], R222 ;  /* 0xff8000de99007388 */ /* 0x000fe20000000800 */
[----:B------:R-:W-:Y:S01]  /*66d0*/  FSETP.GE.FTZ.AND P3, PT, R229, RZ, PT ;  /* 0x000000ffe500720b */ /* 0x000fe20003f76000 */
[C---:B------:R-:W-:Y:S01]  /*66e0*/  FADD.FTZ R14, -R113.reuse, R59 ;  /* 0x0000003b710e7221 */ /* 0x040fe20000010100 */
[----:B------:R-:W-:Y:S01]  /*66f0*/  FSEL R15, R12, R113, P2 ;  /* 0x000000710c0f7208 */ /* 0x000fe20001000000 */
[----:B------:R-:W-:Y:S01]  /*6700*/  STS [R153+-0x7c00], R16 ;  /* 0xff84001099007388 */ /* 0x000fe20000000800 */
[----:B------:R-:W-:Y:S01]  /*6710*/  F2FP.F16.F32.PACK_AB R8, R8, R11 ;  /* 0x0000000b0808723e */ /* 0x000fe200000000ff */
        /* <DEDUP_REMOVED lines=11> */
[----:B------:R-:W-:Y:S01]  /*67d0*/  FSETP.GE.FTZ.AND P2, PT, R251, RZ, PT ;  /* 0x000000fffb00720b */ /* 0x000fe20003f56000 */
[----:B------:R-:W-:Y:S01]  /*67e0*/  FMUL.FTZ R5, R234, R5 ;  /* 0x00000005ea057220 */ /* 0x000fe20000410000 */
[----:B------:R-:W-:Y:S01]  /*67f0*/  F2FP.F16.F32.PACK_AB R13, R13, R40 ;  /* 0x000000280d0d723e */ /* 0x000fe200000000ff */
[----:B------:R-:W-:Y:S01]  /*6800*/  STS [R153+-0x5c00], R8 ;  /* 0xffa4000899007388 */ /* 0x000fe20000000800 */
[----:B------:R-:W-:Y:S01]  /*6810*/  FMUL.FTZ R46, R233, R46 ;  /* 0x0000002ee92e7220 */ /* 0x000fe20000410000 */
[----:B------:R-:W-:Y:S02]  /*6820*/  F2FP.F16.F32.PACK_AB R15, R15, R42 ;  /* 0x0000002a0f0f723e */ /* 0x000fe400000000ff */
        /* <DEDUP_REMOVED lines=22> */
[----:B------:R-:W-:Y:S03]  /*6990*/  F2FP.F16.F32.PACK_AB R31, R14, R17 ;  /* 0x000000110e1f723e */ /* 0x000fe600000000ff */
        /* <DEDUP_REMOVED lines=89> */
.L_x_972:
[----:B------:R-:W-:Y:S01]  /*6f30*/  LDSM.16.M88.4 R20, [R128+0xa000] ;  /* 0x00a000008014783b */ /* 0x000fe20000000200 */
[----:B------:R-:W-:Y:S01]  /*6f40*/  ISETP.GT.AND P4, PT, R176, RZ, PT ;  /* 0x000000ffb000720c */ /* 0x000fe20003f84270 */
[----:B------:R-:W-:Y:S02]  /*6f50*/  VIADD R171, R171, 0xfffffff8 ;  /* 0xfffffff8abab7836 */ /* 0x000fe40000000000 */
[----:B------:R-:W2:Y:S04]  /*6f60*/  LDSM.16.MT88.4 R16, [R132+0x6000] ;  /* 0x006000008410783b */ /* 0x000ea80000004200 */
[----:B------:R-:W1:Y:S04]  /*6f70*/  LDSM.16.M88.4 R12, [R128+0xc000] ;  /* 0x00c00000800c783b */ /* 0x000e680000000200 */
[----:B------:R-:W-:Y:S04]  /*6f80*/  LDSM.16.M88.4 R24, [R124+0xa000] ;  /* 0x00a000007c18783b */ /* 0x000fe80000000200 */
        /* <DEDUP_REMOVED lines=192> */
[----:B-1----:R-:W-:Y:S01]  /*7b90*/  SHF.L.U32 R0, R0, 0x2, RZ ;  /* 0x0000000200007819 */ /* 0x002fe200000006ff */
[----:B------:R-:W-:Y:S01]  /*7ba0*/  FMUL.FTZ R93, R93, UR4 ;  /* 0x000000045d5d7c20 */ /* 0x000fe20008410000 */
[----:B------:R-:W-:Y:S01]  /*7bb0*/  FMUL.FTZ R94, R94, UR4 ;  /* 0x000000045e5e7c20 */ /* 0x000fe20008410000 */
[----:B------:R-:W-:Y:S01]  /*7bc0*/  FMUL.FTZ R95, R95, UR4 ;  /* 0x000000045f5f7c20 */ /* 0x000fe20008410000 */
[----:B------:R-:W-:Y:S01]  /*7bd0*/  LOP3.LUT R5, R0, 0x40, RZ, 0xc0, !PT ;  /* 0x0000004000057812 */ /* 0x000fe200078ec0ff */
        /* <DEDUP_REMOVED lines=28> */
[----:B------:R1:W-:Y:S01]  /*7da0*/  STS [R140], R85 ;  /* 0x000000558c007388 */ /* 0x0003e20000000800 */
        /* <DEDUP_REMOVED lines=33> */
.L_x_974:
[----:B------:R-:W2:Y:S01]  /*7fc0*/  LDCU.64 UR14, c[0x0][0x5c0] ;  /* 0x0000b800ff0e77ac */ /* 0x000ea20008000a00 */
[----:B------:R-:W-:-:S05]  /*7fd0*/  IADD3 R4, PT, PT, R179, R180, RZ ;  /* 0x000000b4b3047210 */ /* 0x000fca0007ffe0ff */
[C---:B--2---:R-:W-:Y:S02]  /*7fe0*/  IMAD R2, R4.reuse, UR15, RZ ;  /* 0x0000000f04027c24 */ /* 0x044fe4000f8e02ff */
[----:B-1----:R-:W-:-:S05]  /*7ff0*/  IMAD.WIDE.U32 R4, R4, UR14, RZ ;  /* 0x0000000e04047c25 */ /* 0x002fca000f8e00ff */
[----:B------:R-:W-:Y:S02]  /*8000*/  IADD3 R2, PT, PT, R5, R2, RZ ;  /* 0x0000000205027210 */ /* 0x000fe40007ffe0ff */
[----:B------:R-:W-:Y:S02]  /*8010*/  MOV R0, R4 ;  /* 0x0000000400007202 */ /* 0x000fe40000000f00 */
.L_x_975:
        /* <DEDUP_REMOVED lines=10> */
[----:B------:R-:W-:Y:S06]  /*80c0*/  BRA `(.L_x_977) ;  /* 0x0000000000147947 */ /* 0x000fec0003800000 */
.L_x_976:
[----:B------:R-:W1:Y:S01]  /*80d0*/  LDCU.64 UR10, c[0x0][0x5c8] ;  /* 0x0000b900ff0a77ac */ /* 0x000e620008000a00 */
[----:B------:R-:W-:-:S05]  /*80e0*/  IADD3 R18, PT, PT, R179, R180, RZ ;  /* 0x000000b4b3127210 */ /* 0x000fca0007ffe0ff */
[C---:B-1----:R-:W-:Y:S02]  /*80f0*/  IMAD R17, R18.reuse, UR11, RZ ;  /* 0x0000000b12117c24 */ /* 0x042fe4000f8e02ff */
[----:B------:R-:W-:-:S05]  /*8100*/  IMAD.WIDE.U32 R18, R18, UR10, RZ ;  /* 0x0000000a12127c25 */ /* 0x000fca000f8e00ff */
[----:B------:R-:W-:Y:S02]  /*8110*/  IADD3 R17, PT, PT, R19, R17, RZ ;  /* 0x0000001113117210 */ /* 0x000fe40007ffe0ff */
.L_x_977:
[----:B------:R-:W-:Y:S01]  /*8120*/  BAR.SYNC.DEFER_BLOCKING 0x0 ;  /* 0x0000000000007b1d */ /* 0x000fe20000010000 */
[----:B------:R-:W-:Y:S01]  /*8130*/  USHF.L.U32 UR4, UR26, 0x7, URZ ;  /* 0x000000071a047899 */ /* 0x000fe200080006ff */
[----:B------:R-:W-:Y:S01]  /*8140*/  LOP3.LUT R20, R135, 0x18, RZ, 0xc0, !PT ;  /* 0x0000001887147812 */ /* 0x000fe200078ec0ff */
[----:B------:R-:W-:Y:S01]  /*8150*/  USHF.L.U32 UR17, UR26, 0x7, URZ ;  /* 0x000000071a117899 */ /* 0x000fe200080006ff */
[----:B------:R-:W-:Y:S01]  /*8160*/  IMAD.U32 R12, RZ, RZ, UR10 ;  /* 0x0000000aff0c7e24 */ /* 0x000fe2000f8e00ff */
[----:B------:R-:W-:Y:S01]  /*8170*/  UIMAD.WIDE.U32 UR20, UR4, UR14, URZ ;  /* 0x0000000e041472a5 */ /* 0x000fe2000f8e00ff */
[----:B------:R-:W-:Y:S01]  /*8180*/  BSSY.RECONVERGENT B0, `(.L_x_978) ;  /* 0x0000021000007945 */ /* 0x000fe20003800200 */
[----:B------:R-:W-:Y:S01]  /*8190*/  USHF.R.S32.HI UR16, URZ, 0x1f, UR4 ;  /* 0x0000001fff107899 */ /* 0x000fe20008011404 */
[----:B------:R-:W1:Y:S01]  /*81a0*/  S2R R8, SR_TID.X ;  /* 0x0000000000087919 */ /* 0x000e620000002100 */
[----:B------:R-:W2:Y:S01]  /*81b0*/  LDCU.64 UR8, c[0x0][0x5d8] ;  /* 0x0000bb00ff0877ac */ /* 0x000ea20008000a00 */
[----:B------:R-:W-:Y:S01]  /*81c0*/  MOV R21, RZ ;  /* 0x000000ff00157202 */ /* 0x000fe20000000f00 */
[----:B------:R-:W-:Y:S01]  /*81d0*/  IMAD.U32 R10, RZ, RZ, UR20 ;  /* 0x00000014ff0a7e24 */ /* 0x000fe2000f8e00ff */
[----:B------:R-:W-:Y:S01]  /*81e0*/  UIMAD UR18, UR16, UR14, URZ ;  /* 0x0000000e101272a4 */ /* 0x000fe2000f8e02ff */
[----:B------:R-:W-:-:S03]  /*81f0*/  IMAD.U32 R11, RZ, RZ, UR21 ;  /* 0x00000015ff0b7e24 */ /* 0x000fc6000f8e00ff */
[----:B------:R-:W-:Y:S01]  /*8200*/  LOP3.LUT R23, R10, 0x18, R135, 0xf8, !PT ;  /* 0x000000180a177812 */ /* 0x000fe200078ef887 */
[----:B------:R-:W-:-:S03]  /*8210*/  UIMAD UR18, UR4, UR15, UR18 ;  /* 0x0000000f041272a4 */ /* 0x000fc6000f8e0212 */
[----:B------:R-:W-:-:S03]  /*8220*/  IADD3 R22, P0, PT, R0, R23, RZ ;  /* 0x0000001700167210 */ /* 0x000fc60007f1e0ff */
[----:B------:R-:W-:Y:S01]  /*8230*/  IMAD.U32 R9, RZ, RZ, UR18 ;  /* 0x00000012ff097e24 */ /* 0x000fe2000f8e00ff */
[----:B------:R3:W4:Y:S04]  /*8240*/  LDS.128 R4, [R139+0x7000] ;  /* 0x007000008b047984 */ /* 0x0007280000000c00 */
[----:B------:R-:W-:Y:S01]  /*8250*/  IADD3.X R23, PT, PT, R2, UR21, R9, P0, !PT ;  /* 0x0000001502177c10 */ /* 0x000fe200087fe409 */
[----:B------:R-:W-:Y:S02]  /*8260*/  VIADD R9, R178, -UR17 ;  /* 0x80000011b2097c36 */ /* 0x000fe40008000000 */
[----:B--2---:R-:W-:-:S04]  /*8270*/  IMAD.WIDE.U32 R22, R136, UR8, R22 ;  /* 0x0000000888167c25 */ /* 0x004fc8000f8e0016 */
[----:B------:R-:W-:Y:S01]  /*8280*/  IMAD R13, R136, UR9, R23 ;  /* 0x00000009880d7c24 */ /* 0x000fe2000f8e0217 */
[----:B-1----:R-:W-:-:S04]  /*8290*/  SHF.R.U32.HI R0, RZ, 0x2, R8 ;  /* 0x00000002ff007819 */ /* 0x002fc80000011608 */
[CC--:B------:R-:W-:Y:S02]  /*82a0*/  ISETP.GE.AND P1, PT, R0.reuse, R9.reuse, PT ;  /* 0x000000090000720c */ /* 0x0c0fe40003f26270 */
[C---:B------:R-:W-:Y:S02]  /*82b0*/  IADD3 R2, PT, PT, R0.reuse, 0x40, RZ ;  /* 0x0000004000027810 */ /* 0x040fe40007ffe0ff */
[----:B------:R-:W-:Y:S02]  /*82c0*/  IADD3 R16, P0, PT, R0, 0x40, RZ ;  /* 0x0000004000107810 */ /* 0x000fe40007f1e0ff */
[----:B------:R-:W-:-:S03]  /*82d0*/  ISETP.GE.AND P2, PT, R2, R9, PT ;  /* 0x000000090200720c */ /* 0x000fc60003f46270 */
[----:B------:R-:W-:-:S04]  /*82e0*/  IMAD.X R2, RZ, RZ, RZ, P0 ;  /* 0x000000ffff027224 */ /* 0x000fc800000e06ff */
[----:B---3--:R-:W-:Y:S06]  /*82f0*/  @P1 BRA `(.L_x_979) ;  /* 0x0000000000241947 */ /* 0x008fec0003800000 */
        /* <DEDUP_REMOVED lines=9> */
.L_x_979:
[----:B------:R-:W-:Y:S05]  /*8390*/  BSYNC.RECONVERGENT B0 ;  /* 0x0000000000007941 */ /* 0x000fea0003800200 */
.L_x_978:
        /* <DEDUP_REMOVED lines=11> */
[----:B----4-:R2:W-:Y:S04]  /*8450*/  STG.E.128 desc[UR30][R8.64], R4 ;  /* 0x0000000408007986 */ /* 0x0105e8000c101d1e */
.L_x_981:
[----:B------:R-:W-:Y:S05]  /*8460*/  BSYNC.RECONVERGENT B0 ;  /* 0x0000000000007941 */ /* 0x000fea0003800200 */
.L_x_980:
[----:B------:R-:W3:Y:S01]  /*8470*/  LDCU.64 UR8, c[0x0][0x5e0] ;  /* 0x0000bc00ff0877ac */ /* 0x000ee20008000a00 */
[----:B------:R-:W-:Y:S01]  /*8480*/  IMAD.WIDE.U32 R20, R12, UR4, R20 ;  /* 0x000000040c147c25 */ /* 0x000fe2000f8e0014 */
[----:B--2-4-:R-:W2:Y:S01]  /*8490*/  @!P1 LDC.64 R4, c[0x0][0x568] ;  /* 0x00015a00ff049b82 */ /* 0x014ea20000000a00 */
[----:B------:R-:W4:Y:S01]  /*84a0*/  LDS.128 R12, [R139+0x8000] ;  /* 0x008000008b0c7984 */ /* 0x000f220000000c00 */
[----:B------:R-:W-:Y:S01]  /*84b0*/  UIMAD UR16, UR16, UR10, URZ ;  /* 0x0000000a101072a4 */ /* 0x000fe2000f8e02ff */
[----:B------:R-:W-:Y:S02]  /*84c0*/  IADD3 R6, P0, PT, R18, R20, RZ ;  /* 0x0000001412067210 */ /* 0x000fe40007f1e0ff */
[----:B-1----:R1:W1:Y:S01]  /*84d0*/  LDS.128 R8, [R139+0x9000] ;  /* 0x009000008b087984 */ /* 0x0022620000000c00 */
[----:B------:R-:W-:-:S06]  /*84e0*/  UIMAD UR16, UR4, UR11, UR16 ;  /* 0x0000000b041072a4 */ /* 0x000fcc000f8e0210 */
[----:B------:R-:W-:-:S03]  /*84f0*/  IADD3.X R7, PT, PT, R17, UR16, R21, P0, !PT ;  /* 0x0000001011077c10 */ /* 0x000fc600087fe415 */
[----:B---3--:R-:W-:-:S04]  /*8500*/  IMAD.WIDE.U32 R6, R136, UR8, R6 ;  /* 0x0000000888067c25 */ /* 0x008fc8000f8e0006 */
[----:B------:R-:W-:Y:S01]  /*8510*/  IMAD R19, R136, UR9, R7 ;  /* 0x0000000988137c24 */ /* 0x000fe2000f8e0207 */
[----:B------:R-:W-:-:S05]  /*8520*/  @!P1 MOV R18, R6 ;  /* 0x0000000600129202 */ /* 0x000fca0000000f00 */
[----:B------:R-:W-:-:S04]  /*8530*/  @!P1 IMAD.WIDE.U32 R20, R0, UR10, R18 ;  /* 0x0000000a00149c25 */ /* 0x000fc8000f8e0012 */
[----:B------:R-:W-:Y:S01]  /*8540*/  @!P1 IMAD R0, R0, UR11, R21 ;  /* 0x0000000b00009c24 */ /* 0x000fe2000f8e0215 */
[----:B--2---:R-:W-:-:S04]  /*8550*/  @!P1 LEA R4, P0, R20, R4, 0x1 ;  /* 0x0000000414049211 */ /* 0x004fc800078008ff */
[----:B------:R-:W-:-:S05]  /*8560*/  @!P1 LEA.HI.X R5, R20, R5, R0, 0x1, P0 ;  /* 0x0000000514059211 */ /* 0x000fca00000f0c00 */
[----:B----4-:R2:W-:Y:S01]  /*8570*/  @!P1 STG.E.128 desc[UR30][R4.64], R12 ;  /* 0x0000000c04009986 */ /* 0x0105e2000c101d1e */
[----:B-1----:R-:W-:Y:S05]  /*8580*/  @P2 BRA `(.L_x_970) ;  /* 0x0000000000242947 */ /* 0x002fea0003800000 */
[----:B------:R-:W1:Y:S01]  /*8590*/  LDCU.64 UR8, c[0x0][0x568] ;  /* 0x0000ad00ff0877ac */ /* 0x000e620008000a00 */
[----:B------:R-:W-:Y:S01]  /*85a0*/  MOV R7, R19 ;  /* 0x0000001300077202 */ /* 0x000fe20000000f00 */
[----:B--2---:R-:W-:Y:S02]  /*85b0*/  IMAD R5, R2, UR10, RZ ;  /* 0x0000000a02057c24 */ /* 0x004fe4000f8e02ff */
[----:B------:R-:W-:-:S04]  /*85c0*/  IMAD.WIDE.U32 R6, R16, UR10, R6 ;  /* 0x0000000a10067c25 */ /* 0x000fc8000f8e0006 */
[----:B------:R-:W-:-:S05]  /*85d0*/  IMAD R5, R16, UR11, R5 ;  /* 0x0000000b10057c24 */ /* 0x000fca000f8e0205 */
[----:B------:R-:W-:Y:S02]  /*85e0*/  IADD3 R5, PT, PT, R5, R7, RZ ;  /* 0x0000000705057210 */ /* 0x000fe40007ffe0ff */
[----:B-1----:R-:W-:-:S04]  /*85f0*/  LEA R4, P0, R6, UR8, 0x1 ;  /* 0x0000000806047c11 */ /* 0x002fc8000f8008ff */
[----:B------:R-:W-:-:S05]  /*8600*/  LEA.HI.X R5, R6, UR9, R5, 0x1, P0 ;  /* 0x0000000906057c11 */ /* 0x000fca00080f0c05 */
[----:B------:R1:W-:Y:S04]  /*8610*/  STG.E.128 desc[UR30][R4.64], R8 ;  /* 0x0000000804007986 */ /* 0x0003e8000c101d1e */
.L_x_970:
[----:B------:R-:W-:Y:S05]  /*8620*/  BSYNC.RECONVERGENT B1 ;  /* 0x0000000000017941 */ /* 0x000fea0003800200 */
.L_x_952:
        /* <DEDUP_REMOVED lines=11> */
.L_x_983:
        /* <DEDUP_REMOVED lines=10> */
.L_x_1602:


//--------------------- .text._ZN5flash44flash_bwd_dq_dk_dv_loop_seqk_parallel_kernelI23Flash_bwd_kernel_traitsILi32ELi128ELi128ELi8ELi4ELi4ELi4ELb0ELb0EN7cutlass6half_tE19Flash_kernel_traitsILi32ELi128ELi128ELi8ES3_EELb0ELb0ELb0ELb0ELb0ELb1ELb1EEEvNS_16Flash_bwd_paramsE --------------------------
	.section	.text._ZN5flash44flash_bwd_dq_dk_dv_loop_seqk_parallel_kernelI23Flash_bwd_kernel_traitsILi32ELi128ELi128ELi8ELi4ELi4ELi4ELb0ELb0EN7cutlass6half_tE19Flash_kernel_traitsILi32ELi128ELi128ELi8ES3_EELb0ELb0ELb0ELb0ELb0ELb1ELb1EEEvNS_16Flash_bwd_paramsE,"ax",@progbits
	.align	128
        .global         _ZN5flash44flash_bwd_dq_dk_dv_loop_seqk_parallel_kernelI23Flash_bwd_kernel_traitsILi32ELi128ELi128ELi8ELi4ELi4ELi4ELb0ELb0EN7cutlass6half_tE19Flash_kernel_traitsILi32ELi128ELi128ELi8ES3_EELb0ELb0ELb0ELb0ELb0ELb1ELb1EEEvNS_16Flash_bwd_paramsE
        .type           _ZN5flash44flash_bwd_dq_dk_dv_loop_seqk_parallel_kernelI23Flash_bwd_kernel_traitsILi32ELi128ELi128ELi8ELi4ELi4ELi4ELb0ELb0EN7cutlass6half_tE19Flash_kernel_traitsILi32ELi128ELi128ELi8ES3_EELb0ELb0ELb0ELb0ELb0ELb1ELb1EEEvNS_16Flash_bwd_paramsE,@function
        .size           _ZN5flash44flash_bwd_dq_dk_dv_loop_seqk_parallel_kernelI23Flash_bwd_kernel_traitsILi32ELi128ELi128ELi8ELi4ELi4ELi4ELb0ELb0EN7cutlass6half_tE19Flash_kernel_traitsILi32ELi128ELi128ELi8ES3_EELb0ELb0ELb0ELb0ELb0ELb1ELb1EEEvNS_16Flash_bwd_paramsE,(.L_x_1603 - _ZN5flash44flash_bwd_dq_dk_dv_loop_seqk_parallel_kernelI23Flash_bwd_kernel_traitsILi32ELi128ELi128ELi8ELi4ELi4ELi4ELb0ELb0EN7cutlass6half_tE19Flash_kernel_traitsILi32ELi128ELi128ELi8ES3_EELb0ELb0ELb0ELb0ELb0ELb1ELb1EEEvNS_16Flash_bwd_paramsE)
        .other          _ZN5flash44flash_bwd_dq_dk_dv_loop_seqk_parallel_kernelI23Flash_bwd_kernel_traitsILi32ELi128ELi128ELi8ELi4ELi4ELi4ELb0ELb0EN7cutlass6half_tE19Flash_kernel_traitsILi32ELi128ELi128ELi8ES3_EELb0ELb0ELb0ELb0ELb0ELb1ELb1EEEvNS_16Flash_bwd_paramsE,@"STO_CUDA_ENTRY STV_DEFAULT"
_ZN5flash44flash_bwd_dq_dk_dv_loop_seqk_parallel_kernelI23Flash_bwd_kernel_traitsILi32ELi128ELi128ELi8ELi4ELi4ELi4ELb0ELb0EN7cutlass6half_tE19Flash_kernel_traitsILi32ELi128ELi128ELi8ES3_EELb0ELb0ELb0ELb0ELb0ELb1ELb1EEEvNS_16Flash_bwd_paramsE:
.text._ZN5flash44flash_bwd_dq_dk_dv_loop_seqk_parallel_kernelI23Flash_bwd_kernel_traitsILi32ELi128ELi128ELi8ELi4ELi4ELi4ELb0ELb0EN7cutlass6half_tE19Flash_kernel_traitsILi32ELi128ELi128ELi8ES3_EELb0ELb0ELb0ELb0ELb0ELb1ELb1EEEvNS_16Flash_bwd_paramsE:
        /* <DEDUP_REMOVED lines=41> */
.L_x_1015:
        /* <DEDUP_REMOVED lines=54> */
.L_x_984:
        /* <DEDUP_REMOVED lines=37> */
.L_x_986:
[----:B------:R-:W2:Y:S01]  /*0840*/  LDCU.64 UR14, c[0x0][0x3b8] ;  /* 0x00007700ff0e77ac */ /* 0x000ea20008000a00 */
[----:B------:R-:W-:-:S05]  /*0850*/  IADD3 R2, PT, PT, R27, UR35, RZ ;  /* 0x000000231b027c10 */ /* 0x000fca000fffe0ff */
[C---:B--2---:R-:W-:Y:S02]  /*0860*/  IMAD R0, R2.reuse, UR15, RZ ;  /* 0x0000000f02007c24 */ /* 0x044fe4000f8e02ff */
[----:B------:R-:W-:-:S05]  /*0870*/  IMAD.WIDE.U32 R2, R2, UR14, RZ ;  /* 0x0000000e02027c25 */ /* 0x000fca000f8e00ff */
[----:B------:R-:W-:Y:S02]  /*0880*/  IADD3 R22, PT, PT, R3, R0, RZ ;  /* 0x0000000003167210 */ /* 0x000fe40007ffe0ff */
[----:B------:R-:W-:-:S07]  /*0890*/  MOV R20, R2 ;  /* 0x0000000200147202 */ /* 0x000fce0000000f00 */
.L_x_987:
        /* <DEDUP_REMOVED lines=46> */
.L_x_988:
[----:B------:R-:W2:Y:S01]  /*0b80*/  LDCU.64 UR12, c[0x0][0x3c0] ;  /* 0x00007800ff0c77ac */ /* 0x000ea20008000a00 */
[----:B------:R-:W-:-:S05]  /*0b90*/  IADD3 R0, PT, PT, R27, UR35, RZ ;  /* 0x000000231b007c10 */ /* 0x000fca000fffe0ff */
[C---:B--2---:R-:W-:Y:S02]  /*0ba0*/  IMAD R4, R0.reuse, UR13, RZ ;  /* 0x0000000d00047c24 */ /* 0x044fe4000f8e02ff */
[----:B------:R-:W-:-:S05]  /*0bb0*/  IMAD.WIDE.U32 R2, R0, UR12, RZ ;  /* 0x0000000c00027c25 */ /* 0x000fca000f8e00ff */
[----:B------:R-:W-:Y:S02]  /*0bc0*/  IADD3 R19, PT, PT, R3, R4, RZ ;  /* 0x0000000403137210 */ /* 0x000fe40007ffe0ff */
[----:B------:R-:W-:Y:S02]  /*0bd0*/  MOV R18, R2 ;  /* 0x0000000200127202 */ /* 0x000fe40000000f00 */
.L_x_989:
        /* <DEDUP_REMOVED lines=27> */
.L_x_990:
[----:B------:R-:W-:Y:S02]  /*0d90*/  UIMAD.WIDE.U32 UR54, UR52, UR19, URZ ;  /* 0x00000013343672a5 */ /* 0x000fe4000f8e00ff */
[----:B------:R-:W-:-:S04]  /*0da0*/  UIMAD UR46, UR53, UR19, URZ ;  /* 0x00000013352e72a4 */ /* 0x000fc8000f8e02ff */
[----:B------:R-:W-:Y:S02]  /*0db0*/  UIADD3 UR46, UPT, UPT, UR55, UR46, URZ ;  /* 0x0000002e372e7290 */ /* 0x000fe4000fffe0ff */
.L_x_991:
        /* <DEDUP_REMOVED lines=20> */
.L_x_992:
[----:B------:R-:W2:Y:S01]  /*0f00*/  LDCU UR48, c[0x0][0x434] ;  /* 0x00008680ff3077ac */ /* 0x000ea20008000800 */
[----:B------:R-:W-:-:S04]  /*0f10*/  UIMAD UR9, UR39, UR20, UR27 ;  /* 0x00000014270972a4 */ /* 0x000fc8000f8e021b */
[----:B--2---:R-:W-:Y:S02]  /*0f20*/  UIMAD UR48, UR9, UR48, URZ ;  /* 0x00000030093072a4 */ /* 0x004fe4000f8e02ff */
.L_x_993:
        /* <DEDUP_REMOVED lines=11> */
.L_x_994:
[----:B------:R-:W2:Y:S01]  /*0fe0*/  LDCU UR47, c[0x0][0x444] ;  /* 0x00008880ff2f77ac */ /* 0x000ea20008000800 */
[----:B------:R-:W-:-:S04]  /*0ff0*/  UIMAD UR8, UR39, UR20, UR27 ;  /* 0x00000014270872a4 */ /* 0x000fc8000f8e021b */
[----:B--2---:R-:W-:-:S12]  /*1000*/  UIMAD UR47, UR8, UR47, URZ ;  /* 0x0000002f082f72a4 */ /* 0x004fd8000f8e02ff */
.L_x_995:
        /* <DEDUP_REMOVED lines=101> */
.L_x_997:
[----:B------:R-:W2:Y:S01]  /*1660*/  LDCU.64 UR12, c[0x0][0x5c0] ;  /* 0x0000b800ff0c77ac */ /* 0x000ea20008000a00 */
[----:B------:R-:W-:-:S05]  /*1670*/  IADD3 R0, PT, PT, R27, UR35, RZ ;  /* 0x000000231b007c10 */ /* 0x000fca000fffe0ff */
[C---:B--2---:R-:W-:Y:S02]  /*1680*/  IMAD R4, R0.reuse, UR13, RZ ;  /* 0x0000000d00047c24 */ /* 0x044fe4000f8e02ff */
[----:B------:R-:W-:-:S05]  /*1690*/  IMAD.WIDE.U32 R2, R0, UR12, RZ ;  /* 0x0000000c00027c25 */ /* 0x000fca000f8e00ff */
[----:B------:R-:W-:Y:S02]  /*16a0*/  IADD3 R6, PT, PT, R3, R4, RZ ;  /* 0x0000000403067210 */ /* 0x000fe40007ffe0ff */
[----:B------:R-:W-:Y:S02]  /*16b0*/  MOV R5, R2 ;  /* 0x0000000200057202 */ /* 0x000fe40000000f00 */
.L_x_998:
        /* <DEDUP_REMOVED lines=17> */
.L_x_999:
[----:B------:R-:W2:Y:S01]  /*17d0*/  LDCU.64 UR10, c[0x0][0x5c8] ;  /* 0x0000b900ff0a77ac */ /* 0x000ea20008000a00 */
[----:B------:R-:W-:-:S05]  /*17e0*/  IADD3 R0, PT, PT, R27, UR35, RZ ;  /* 0x000000231b007c10 */ /* 0x000fca000fffe0ff */
[C---:B--2---:R-:W-:Y:S02]  /*17f0*/  IMAD R4, R0.reuse, UR11, RZ ;  /* 0x0000000b00047c24 */ /* 0x044fe4000f8e02ff */
[----:B------:R-:W-:-:S05]  /*1800*/  IMAD.WIDE.U32 R2, R0, UR10, RZ ;  /* 0x0000000a00027c25 */ /* 0x000fca000f8e00ff */
[----:B------:R-:W-:Y:S02]  /*1810*/  IADD3 R11, PT, PT, R3, R4, RZ ;  /* 0x00000004030b7210 */ /* 0x000fe40007ffe0ff */
[----:B------:R-:W-:-:S07]  /*1820*/  MOV R10, R2 ;  /* 0x00000002000a7202 */ /* 0x000fce0000000f00 */
.L_x_1000:
        /* <DEDUP_REMOVED lines=32> */
.L_x_1002:
[----:B------:R-:W-:Y:S05]  /*1a30*/  BSYNC.RECONVERGENT B0 ;  /* 0x0000000000007941 */ /* 0x000fea0003800200 */
.L_x_1001:
        /* <DEDUP_REMOVED lines=29> */
.L_x_996:
[----:B------:R-:W-:Y:S01]  /*1c10*/  IMAD.U32 R0, RZ, RZ, UR14 ;  /* 0x0000000eff007e24 */ /* 0x000fe2000f8e00ff */
[----:B------:R-:W-:Y:S01]  /*1c20*/  UIMAD UR8, UR40, UR14, URZ ;  /* 0x0000000e280872a4 */ /* 0x000fe2000f8e02ff */
[----:B------:R-:W-:Y:S01]  /*1c30*/  IMAD.U32 R2, RZ, RZ, UR12 ;  /* 0x0000000cff027e24 */ /* 0x000fe2000f8e00ff */
[----:B------:R-:W-:Y:S01]  /*1c40*/  UIMAD UR21, UR43, -0x80, UR41 ;  /* 0xffffff802b1578a4 */ /* 0x000fe2000f8e0229 */
[----:B------:R-:W-:Y:S01]  /*1c50*/  LOP3.LUT R6, R23, 0xd8, RZ, 0xc0, !PT ;  /* 0x000000d817067812 */ /* 0x000fe200078ec0ff */
[--C-:B------:R-:W-:Y:S01]  /*1c60*/  IMAD.WIDE.U32 R4, R0, UR5, R12.reuse ;  /* 0x0000000500047c25 */ /* 0x100fe2000f8e000c */
[----:B------:R-:W-:Y:S01]  /*1c70*/  UIMAD UR40, UR40, UR12, URZ ;  /* 0x0000000c282872a4 */ /* 0x000fe2000f8e02ff */
[----:B------:R-:W-:Y:S01]  /*1c80*/  @P5 BAR.SYNC.DEFER_BLOCKING 0x0 ;  /* 0x0000000000005b1d */ /* 0x000fe20000010000 */
[----:B------:R-:W-:Y:S01]  /*1c90*/  UIMAD UR8, UR5, UR15, UR8 ;  /* 0x0000000f050872a4 */ /* 0x000fe2000f8e0208 */
[----:B------:R-:W-:Y:S01]  /*1ca0*/  IMAD.WIDE.U32 R2, R2, UR5, R12 ;  /* 0x0000000502027c25 */ /* 0x000fe2000f8e000c */
[--C-:B------:R-:W-:Y:S01]  /*1cb0*/  LOP3.LUT R0, R6, 0x18, R26.reuse, 0x78, !PT ;  /* 0x0000001806007812 */ /* 0x100fe200078e781a */
[----:B------:R-:W-:Y:S01]  /*1cc0*/  UIMAD UR40, UR5, UR13, UR40 ;  /* 0x0000000d052872a4 */ /* 0x000fe2000f8e0228 */
[----:B------:R-:W-:Y:S01]  /*1cd0*/  IADD3 R6, P3, PT, R20, R4, RZ ;  /* 0x0000000414067210 */ /* 0x000fe20007f7e0ff */
[----:B------:R-:W-:Y:S01]  /*1ce0*/  IMAD.U32 R8, RZ, RZ, UR16 ;  /* 0x00000010ff087e24 */ /* 0x000fe2000f8e00ff */
[----:B------:R-:W-:Y:S01]  /*1cf0*/  ISETP.GE.AND P1, PT, R14, UR21, PT ;  /* 0x000000150e007c0c */ /* 0x000fe2000bf26270 */
[----:B------:R-:W-:Y:S01]  /*1d00*/  UIADD3 UR19, UPT, UPT, -UR5, UR34, URZ ;  /* 0x0000002205137290 */ /* 0x000fe2000fffe1ff */
[----:B------:R-:W-:Y:S01]  /*1d10*/  IADD3 R4, P0, PT, R18, R2, RZ ;  /* 0x0000000212047210 */ /* 0x000fe20007f1e0ff */
[----:B------:R-:W2:Y:S01]  /*1d20*/  LDCU.64 UR10, c[0x0][0x3d0] ;  /* 0x00007a00ff0a77ac */ /* 0x000ea20008000a00 */
[----:B------:R-:W-:Y:S01]  /*1d30*/  IADD3.X R7, PT, PT, R22, UR8, R5, P3, !PT ;  /* 0x0000000816077c10 */ /* 0x000fe20009ffe405 */
[----:B------:R-:W-:Y:S01]  /*1d40*/  IMAD.U32 R2, RZ, RZ, UR20 ;  /* 0x00000014ff027e24 */ /* 0x000fe2000f8e00ff */
[----:B------:R-:W-:Y:S01]  /*1d50*/  IADD3.X R5, PT, PT, R19, UR40, R3, P0, !PT ;  /* 0x0000002813057c10 */ /* 0x000fe200087fe403 */
[----:B------:R-:W-:Y:S01]  /*1d60*/  IMAD.U32 R3, RZ, RZ, UR16 ;  /* 0x00000010ff037e24 */ /* 0x000fe2000f8e00ff */
[----:B------:R-:W-:Y:S01]  /*1d70*/  ISETP.GE.AND P0, PT, R25, UR21, PT ;  /* 0x0000001519007c0c */ /* 0x000fe2000bf06270 */
[----:B------:R-:W3:Y:S01]  /*1d80*/  LDCU.64 UR8, c[0x0][0x3d8] ;  /* 0x00007b00ff0877ac */ /* 0x000ee20008000a00 */
[----:B------:R-:W-:-:S02]  /*1d90*/  SHF.R.U32.HI R27, RZ, 0x1, R26 ;  /* 0x00000001ff1b7819 */ /* 0x000fc4000001161a */
[----:B------:R-:W-:Y:S01]  /*1da0*/  LOP3.LUT R0, R0, 0x1f20, R23, 0xf8, !PT ;  /* 0x00001f2000007812 */ /* 0x000fe200078ef817 */
[----:B------:R-:W-:Y:S01]  /*1db0*/  ULOP3.LUT UR39, UR43, 0x80000001, URZ, 0xc0, !UPT ;  /* 0x800000012b277892 */ /* 0x000fe2000f8ec0ff */
[----:B------:R-:W-:Y:S02]  /*1dc0*/  @!P1 LEA R8, P4, R8, R28, 0x1 ;  /* 0x0000001c08089211 */ /* 0x000fe400078808ff */
[----:B------:R-:W-:Y:S01]  /*1dd0*/  LOP3.LUT R249, R27, 0x30, RZ, 0xc0, !PT ;  /* 0x000000301bf97812 */ /* 0x000fe200078ec0ff */
[----:B------:R-:W-:Y:S01]  /*1de0*/  UISETP.NE.AND UP0, UPT, UR39, 0x1, UPT ;  /* 0x000000012700788c */ /* 0x000fe2000bf05270 */
[----:B------:R-:W-:Y:S02]  /*1df0*/  ISETP.GE.AND P2, PT, R14, UR19, PT ;  /* 0x000000130e007c0c */ /* 0x000fe4000bf46270 */
[----:B------:R-:W-:Y:S01]  /*1e00*/  @!P1 LEA.HI.X R9, R3, R31, R2, 0x1, P4 ;  /* 0x0000001f03099211 */ /* 0x000fe200020f0c02 */
[----:B------:R-:W-:Y:S01]  /*1e10*/  @!P0 IMAD.MOV.U32 R2, RZ, RZ, R28 ;  /* 0x000000ffff028224 */ /* 0x000fe200078e001c */
[----:B------:R-:W-:Y:S01]  /*1e20*/  @!P1 LEA R14, P3, R10, R29, 0x1 ;  /* 0x0000001d0a0e9211 */ /* 0x000fe200078608ff */
[----:B------:R-:W-:Y:S01]  /*1e30*/  @!P0 IMAD.MOV.U32 R3, RZ, RZ, R31 ;  /* 0x000000ffff038224 */ /* 0x000fe200078e001f */
[----:B------:R-:W-:-:S02]  /*1e40*/  LEA R0, R0, UR28, 0x1 ;  /* 0x0000001c00007c11 */ /* 0x000fc4000f8e08ff */
[----:B------:R-:W-:Y:S01]  /*1e50*/  LOP3.LUT R249, R249, 0x7, R25, 0xf8, !PT ;  /* 0x00000007f9f97812 */ /* 0x000fe200078ef819 */
[----:B---3--:R-:W-:Y:S01]  /*1e60*/  IMAD.WIDE.U32 R4, R16, UR8, R4 ;  /* 0x0000000810047c25 */ /* 0x008fe2000f8e0004 */
[----:B------:R-:W-:Y:S01]  /*1e70*/  @!P1 LEA.HI.X R15, R10, R30, R11, 0x1, P3 ;  /* 0x0000001e0a0f9211 */ /* 0x000fe200018f0c0b */
[----:B------:R-:W-:Y:S01]  /*1e80*/  @!PT LDS RZ, [RZ] ;  /* 0x00000000fffff984 */ /* 0x000fe20000000800 */
[----:B------:R-:W-:Y:S01]  /*1e90*/  @!PT LDS RZ, [RZ] ;  /* 0x00000000fffff984 */ /* 0x000fe20000000800 */
[----:B------:R-:W-:Y:S01]  /*1ea0*/  @!PT LDS RZ, [RZ] ;  /* 0x00000000fffff984 */ /* 0x000fe20000000800 */
[----:B------:R3:W-:Y:S01]  /*1eb0*/  @!P0 LDGSTS.E.BYPASS.LTC128B.128 [R0+0x4000], desc[UR30][R2.64] ;  /* 0x0400000002008fae */ /* 0x0007e2000b981a1e */
[----:B------:R-:W-:Y:S01]  /*1ec0*/  ISETP.GE.AND P3, PT, R25, UR19, PT ;  /* 0x0000001319007c0c */ /* 0x000fe2000bf66270 */
[----:B------:R-:W-:Y:S01]  /*1ed0*/  IMAD R10, R21, UR8, RZ ;  /* 0x00000008150a7c24 */ /* 0x000fe2000f8e02ff */
[----:B------:R-:W4:Y:S01]  /*1ee0*/  @!P2 LDC.64 R18, c[0x0][0x388] ;  /* 0x0000e200ff12ab82 */ /* 0x000f220000000a00 */
[----:B------:R-:W-:Y:S01]  /*1ef0*/  @P0 STS.128 [R0+0x4000], RZ ;  /* 0x004000ff00000388 */ /* 0x000fe20000000c00 */
[----:B------:R-:W5:Y:S01]  /*1f00*/  S2R R121, SR_TID.X ;  /* 0x0000000000797919 */ /* 0x000f620000002100 */
[----:B------:R-:W-:Y:S02]  /*1f10*/  IMAD R10, R16, UR9, R10 ;  /* 0x00000009100a7c24 */ /* 0x000fe4000f8e020a */
[----:B------:R-:W-:Y:S01]  /*1f20*/  IMAD.MOV.U32 R112, RZ, RZ, 0x20 ;  /* 0x00000020ff707424 */ /* 0x000fe200078e00ff */
[----:B------:R-:W-:Y:S01]  /*1f30*/  @P1 STS.128 [R0+0x5000], RZ ;  /* 0x005000ff00001388 */ /* 0x000fe20000000c00 */
[----:B------:R-:W-:-:S04]  /*1f40*/  IMAD.IADD R5, R5, 0x1, R10 ;  /* 0x0000000105057824 */ /* 0x000fc800078e020a */
[----:B------:R-:W5:Y:S01]  /*1f50*/  @!P3 LDC.64 R12, c[0x0][0x388] ;  /* 0x0000e200ff0cbb82 */ /* 0x000f620000000a00 */
[----:B------:R-:W-:Y:S01]  /*1f60*/  @!P2 IMAD R10, R24, UR14, RZ ;  /* 0x0000000e180aac24 */ /* 0x000fe2000f8e02ff */
[----:B------:R-:W-:Y:S01]  /*1f70*/  @!PT LDS RZ, [RZ] ;  /* 0x00000000fffff984 */ /* 0x000fe20000000800 */
[----:B------:R-:W-:Y:S01]  /*1f80*/  @!PT LDS RZ, [RZ] ;  /* 0x00000000fffff984 */ /* 0x000fe20000000800 */
[----:B------:R-:W-:Y:S01]  /*1f90*/  @!PT LDS RZ, [RZ] ;  /* 0x00000000fffff984 */ /* 0x000fe20000000800 */
[----:B------:R1:W-:Y:S01]  /*1fa0*/  @!P1 LDGSTS.E.BYPASS.LTC128B.128 [R0+0x5000], desc[UR30][R8.64] ;  /* 0x0500000008009fae */ /* 0x0003e2000b981a1e */
[----:B------:R-:W-:Y:S01]  /*1fb0*/  IMAD.MOV.U32 R119, RZ, RZ, 0x20 ;  /* 0x00000020ff777424 */ /* 0x000fe200078e00ff */
[----:B------:R-:W-:Y:S02]  /*1fc0*/  CS2R R94, SRZ ;  /* 0x00000000005e7805 */ /* 0x000fe4000001ff00 */
[----:B------:R-:W-:Y:S02]  /*1fd0*/  CS2R R92, SRZ ;  /* 0x00000000005c7805 */ /* 0x000fe4000001ff00 */
[----:B------:R-:W-:Y:S02]  /*1fe0*/  CS2R R98, SRZ ;  /* 0x0000000000627805 */ /* 0x000fe4000001ff00 */
[----:B------:R-:W-:Y:S01]  /*1ff0*/  CS2R R96, SRZ ;  /* 0x0000000000607805 */ /* 0x000fe2000001ff00 */
[----:B------:R-:W4:Y:S01]  /*2000*/  @!P3 LDC.64 R22, c[0x0][0x390] ;  /* 0x0000e400ff16bb82 */ /* 0x000f220000000a00 */
[----:B------:R-:W-:-:S02]  /*2010*/  CS2R R90, SRZ ;  /* 0x00000000005a7805 */ /* 0x000fc4000001ff00 */
[----:B------:R-:W-:Y:S02]  /*2020*/  CS2R R88, SRZ ;  /* 0x0000000000587805 */ /* 0x000fe4000001ff00 */
[----:B------:R-:W-:Y:S02]  /*2030*/  CS2R R86, SRZ ;  /* 0x0000000000567805 */ /* 0x000fe4000001ff00 */
[----:B------:R-:W-:Y:S01]  /*2040*/  CS2R R84, SRZ ;  /* 0x0000000000547805 */ /* 0x000fe2000001ff00 */
[C---:B---3--:R-:W-:Y:S01]  /*2050*/  VIADD R2, R249.reuse, 0x8 ;  /* 0x00000008f9027836 */ /* 0x048fe20000000000 */
[----:B------:R-:W-:Y:S02]  /*2060*/  LOP3.LUT R3, R249, 0x40, RZ, 0xfc, !PT ;  /* 0x00000040f9037812 */ /* 0x000fe400078efcff */
[----:B------:R-:W-:Y:S02]  /*2070*/  CS2R R78, SRZ ;  /* 0x00000000004e7805 */ /* 0x000fe4000001ff00 */
[----:B------:R-:W-:-:S02]  /*2080*/  CS2R R76, SRZ ;  /* 0x00000000004c7805 */ /* 0x000fc4000001ff00 */
[----:B------:R-:W-:Y:S02]  /*2090*/  CS2R R82, SRZ ;  /* 0x0000000000527805 */ /* 0x000fe4000001ff00 */
[----:B------:R-:W-:Y:S01]  /*20a0*/  ISETP.GE.AND P6, PT, R2, UR21, PT ;  /* 0x0000001502007c0c */ /* 0x000fe2000bfc6270 */
[----:B--2---:R-:W-:Y:S01]  /*20b0*/  IMAD R2, R21, UR10, RZ ;  /* 0x0000000a15027c24 */ /* 0x004fe2000f8e02ff */
[----:B------:R-:W-:Y:S01]  /*20c0*/  ISETP.GE.AND P5, PT, R3, UR21, PT ;  /* 0x0000001503007c0c */ /* 0x000fe2000bfa6270 */
[----:B------:R-:W2:Y:S01]  /*20d0*/  @!P2 LDC.64 R20, c[0x0][0x390] ;  /* 0x0000e400ff14ab82 */ /* 0x000ea20000000a00 */
[----:B------:R-:W-:Y:S01]  /*20e0*/  CS2R R80, SRZ ;  /* 0x0000000000507805 */ /* 0x000fe2000001ff00 */
[C---:B------:R-:W-:Y:S01]  /*20f0*/  IMAD R11, R16.reuse, UR11, R2 ;  /* 0x0000000b100b7c24 */ /* 0x040fe2000f8e0202 */
[----:B------:R-:W-:Y:S01]  /*2100*/  CS2R R74, SRZ ;  /* 0x00000000004a7805 */ /* 0x000fe2000001ff00 */
[----:B------:R-:W-:Y:S01]  /*2110*/  IMAD.WIDE.U32 R2, R16, UR10, R6 ;  /* 0x0000000a10027c25 */ /* 0x000fe2000f8e0006 */
[----:B------:R-:W-:Y:S01]  /*2120*/  USEL UR10, URZ, 0x2000, UP0 ;  /* 0x00002000ff0a7887 */ /* 0x000fe20008000000 */
[----:B------:R-:W-:-:S02]  /*2130*/  CS2R R72, SRZ ;  /* 0x0000000000487805 */ /* 0x000fc4000001ff00 */
[----:B------:R-:W-:Y:S01]  /*2140*/  CS2R R70, SRZ ;  /* 0x0000000000467805 */ /* 0x000fe2000001ff00 */
[----:B------:R-:W-:Y:S01]  /*2150*/  @!P0 IMAD.MOV.U32 R6, RZ, RZ, R29 ;  /* 0x000000ffff068224 */ /* 0x000fe200078e001d */
[----:B------:R-:W-:Y:S01]  /*2160*/  CS2R R68, SRZ ;  /* 0x0000000000447805 */ /* 0x000fe2000001ff00 */
[----:B------:R-:W-:Y:S01]  /*2170*/  @!P0 IMAD.MOV.U32 R7, RZ, RZ, R30 ;  /* 0x000000ffff078224 */ /* 0x000fe200078e001e */
[----:B------:R-:W-:Y:S01]  /*2180*/  USHF.L.U32 UR42, UR42, 0x3, URZ ;  /* 0x000000032a2a7899 */ /* 0x000fe200080006ff */
[----:B-1----:R-:W-:Y:S01]  /*2190*/  VIADD R28, R0, UR10 ;  /* 0x0000000a001c7c36 */ /* 0x002fe20008000000 */
[----:B------:R-:W1:Y:S01]  /*21a0*/  LDCU UR9, c[0x0][0x50c] ;  /* 0x0000a180ff0977ac */ /* 0x000e620008000800 */
[----:B------:R-:W-:Y:S02]  /*21b0*/  IMAD.IADD R3, R3, 0x1, R11 ;  /* 0x0000000103037824 */ /* 0x000fe400078e020b */
[----:B------:R-:W-:Y:S01]  /*21c0*/  @!P2 IMAD R11, R17, UR15, R10 ;  /* 0x0000000f110bac24 */ /* 0x000fe2000f8e020a */
[----:B------:R3:W-:Y:S01]  /*21d0*/  @!P0 LDGSTS.E.BYPASS.LTC128B.128 [R28], desc[UR30][R6.64] ;  /* 0x00000000061c8fae */ /* 0x0007e2000b981a1e */
[----:B------:R-:W-:Y:S01]  /*21e0*/  @!P2 IMAD.MOV.U32 R8, RZ, RZ, R4 ;  /* 0x000000ffff08a224 */ /* 0x000fe200078e0004 */
[----:B------:R-:W1:Y:S01]  /*21f0*/  LDCU UR8, c[0x0][0x45c] ;  /* 0x00008b80ff0877ac */ /* 0x000e620008000800 */
[----:B------:R-:W-:Y:S01]  /*2200*/  @!P2 IMAD.MOV.U32 R9, RZ, RZ, R5 ;  /* 0x000000ffff09a224 */ /* 0x000fe200078e0005 */
[----:B------:R-:W-:Y:S01]  /*2210*/  @P0 STS.128 [R28], RZ ;  /* 0x000000ff1c000388 */ /* 0x000fe20000000c00 */
[----:B------:R-:W-:-:S02]  /*2220*/  IMAD.MOV.U32 R29, RZ, RZ, 0x7f800000 ;  /* 0x7f800000ff1d7424 */ /* 0x000fc400078e00ff */
[----:B------:R-:W-:Y:S01]  /*2230*/  IMAD.MOV.U32 R16, RZ, RZ, 0x7f800000 ;  /* 0x7f800000ff107424 */ /* 0x000fe200078e00ff */
[----:B------:R-:W-:Y:S04]  /*2240*/  @P1 STS.128 [R28+0x1000], RZ ;  /* 0x001000ff1c001388 */ /* 0x000fe80000000c00 */
[----:B------:R-:W-:Y:S01]  /*2250*/  @!PT LDS RZ, [RZ] ;  /* 0x00000000fffff984 */ /* 0x000fe20000000800 */
[----:B------:R-:W-:Y:S01]  /*2260*/  @!PT LDS RZ, [RZ] ;  /* 0x00000000fffff984 */ /* 0x000fe20000000800 */
[----:B------:R-:W-:Y:S01]  /*2270*/  @!PT LDS RZ, [RZ] ;  /* 0x00000000fffff984 */ /* 0x000fe20000000800 */
[----:B------:R4:W-:Y:S04]  /*2280*/  @!P1 LDGSTS.E.BYPASS.LTC128B.128 [R28+0x1000], desc[UR30][R14.64] ;  /* 0x010000000e1c9fae */ /* 0x0009e8000b981a1e */
[----:B------:R1:W-:Y:S01]  /*2290*/  STL [R1], R28 ;  /* 0x0000001c01007387 */ /* 0x0003e20000100800 */
[----:B---3--:R-:W-:-:S02]  /*22a0*/  VIADD R6, R249, 0x48 ;  /* 0x00000048f9067836 */ /* 0x008fc40000000000 */
[----:B------:R-:W-:-:S03]  /*22b0*/  @!P2 IMAD.MOV.U32 R7, RZ, RZ, R3 ;  /* 0x000000ffff07a224 */ /* 0x000fc600078e0003 */
[----:B------:R-:W-:Y:S01]  /*22c0*/  ISETP.GE.AND P4, PT, R6, UR21, PT ;  /* 0x0000001506007c0c */ /* 0x000fe2000bf86270 */
[--C-:B------:R-:W-:Y:S02]  /*22d0*/  @!P2 IMAD.MOV.U32 R6, RZ, RZ, R2.reuse ;  /* 0x000000ffff06a224 */ /* 0x100fe400078e0002 */
[----:B------:R-:W-:-:S04]  /*22e0*/  @!P3 IMAD.WIDE.U32 R2, R25, UR14, R2 ;  /* 0x0000000e1902bc25 */ /* 0x000fc8000f8e0002 */
[----:B------:R-:W-:Y:S01]  /*22f0*/  @!P3 IMAD R10, R25, UR15, R3 ;  /* 0x0000000f190abc24 */ /* 0x000fe2000f8e0203 */
[----:B-----5:R-:W-:Y:S01]  /*2300*/  @!P3 LEA R12, P0, R2, R12, 0x1 ;  /* 0x0000000c020cb211 */ /* 0x020fe200078008ff */
[----:B------:R-:W-:Y:S02]  /*2310*/  @!P2 IMAD R3, R24, UR12, RZ ;  /* 0x0000000c1803ac24 */ /* 0x000fe4000f8e02ff */
[----:B------:R-:W-:Y:S01]  /*2320*/  @!P2 IMAD.WIDE.U32 R6, R17, UR14, R6 ;  /* 0x0000000e1106ac25 */ /* 0x000fe2000f8e0006 */
[----:B------:R-:W-:-:S03]  /*2330*/  @!P3 LEA.HI.X R13, R2, R13, R10, 0x1, P0 ;  /* 0x0000000d020db211 */ /* 0x000fc600000f0c0a */
[----:B----4-:R-:W-:Y:S01]  /*2340*/  @!P2 IMAD R14, R17, UR13, R3 ;  /* 0x0000000d110eac24 */ /* 0x010fe2000f8e0203 */
[----:B------:R-:W-:Y:S01]  /*2350*/  @!P2 LEA R10, P1, R6, R18, 0x1 ;  /* 0x00000012060aa211 */ /* 0x000fe200078208ff */
[----:B------:R-:W-:Y:S01]  /*2360*/  @!P3 IMAD.WIDE.U32 R2, R25, UR12, R4 ;  /* 0x0000000c1902bc25 */ /* 0x000fe2000f8e0004 */
[----:B------:R-:W-:Y:S03]  /*2370*/  @!P3 LDGSTS.E.BYPASS.LTC128B.128 [R0+0x6000], desc[UR30][R12.64] ;  /* 0x060000000c00bfae */ /* 0x000fe6000b981a1e */
[----:B------:R-:W-:Y:S01]  /*2380*/  @!P2 IMAD.WIDE.U32 R4, R17, UR12, R8 ;  /* 0x0000000c1104ac25 */ /* 0x000fe2000f8e0008 */
[----:B------:R-:W-:Y:S01]  /*2390*/  @!P3 LEA R8, P0, R2, R22, 0x1 ;  /* 0x000000160208b211 */ /* 0x000fe200078008ff */
[----:B------:R-:W-:Y:S01]  /*23a0*/  @P3 STS.128 [R0+0x6000], RZ ;  /* 0x006000ff00003388 */ /* 0x000fe20000000c00 */
[----:B------:R-:W3:Y:S01]  /*23b0*/  LDCU UR12, c[0x0][0x590] ;  /* 0x0000b200ff0c77ac */ /* 0x000ee20008000800 */
[----:B------:R-:W-:-:S02]  /*23c0*/  @!P3 IMAD R3, R25, UR13, R3 ;  /* 0x0000000d1903bc24 */ /* 0x000fc4000f8e0203 */
[----:B------:R-:W-:Y:S01]  /*23d0*/  @!P2 IMAD.IADD R7, R7, 0x1, R11 ;  /* 0x000000010707a824 */ /* 0x000fe200078e020b */
[----:B------:R-:W-:Y:S01]  /*23e0*/  @P2 STS.128 [R0+0x7000], RZ ;  /* 0x007000ff00002388 */ /* 0x000fe20000000c00 */
[----:B-1----:R-:W-:Y:S01]  /*23f0*/  IMAD.MOV.U32 R28, RZ, RZ, 0x7f800000 ;  /* 0x7f800000ff1c7424 */ /* 0x002fe200078e00ff */
[----:B------:R-:W-:Y:S01]  /*2400*/  @!P3 LEA.HI.X R9, R2, R23, R3, 0x1, P0 ;  /* 0x000000170209b211 */ /* 0x000fe200000f0c03 */
[----:B------:R-:W-:Y:S01]  /*2410*/  @!P2 IMAD.IADD R3, R5, 0x1, R14 ;  /* 0x000000010503a824 */ /* 0x000fe200078e020e */
[----:B--2---:R-:W-:Y:S01]  /*2420*/  @!P2 LEA R2, P0, R4, R20, 0x1 ;  /* 0x000000140402a211 */ /* 0x004fe200078008ff */
[----:B------:R-:W-:Y:S01]  /*2430*/  IMAD.MOV.U32 R24, RZ, RZ, 0x7f800000 ;  /* 0x7f800000ff187424 */ /* 0x000fe200078e00ff */
[----:B------:R-:W-:Y:S02]  /*2440*/  @!P2 LEA.HI.X R11, R6, R19, R7, 0x1, P1 ;  /* 0x00000013060ba211 */ /* 0x000fe400008f0c07 */
[----:B------:R-:W-:Y:S01]  /*2450*/  @!P2 LEA.HI.X R3, R4, R21, R3, 0x1, P0 ;  /* 0x000000150403a211 */ /* 0x000fe200000f0c03 */
[----:B------:R-:W-:Y:S01]  /*2460*/  IMAD.MOV.U32 R4, RZ, RZ, 0x4 ;  /* 0x00000004ff047424 */ /* 0x000fe200078e00ff */
[----:B------:R-:W-:Y:S01]  /*2470*/  ISETP.GE.AND P0, PT, R249, UR21, PT ;  /* 0x00000015f9007c0c */ /* 0x000fe2000bf06270 */
[----:B------:R-:W-:Y:S01]  /*2480*/  @!PT LDS RZ, [RZ] ;  /* 0x00000000fffff984 */ /* 0x000fe20000000800 */
[----:B------:R-:W-:Y:S01]  /*2490*/  @!PT LDS RZ, [RZ] ;  /* 0x00000000fffff984 */ /* 0x000fe20000000800 */
[----:B------:R-:W-:Y:S01]  /*24a0*/  @!PT LDS RZ, [RZ] ;  /* 0x00000000fffff984 */ /* 0x000fe20000000800 */
[----:B------:R-:W-:Y:S04]  /*24b0*/  @!P2 LDGSTS.E.BYPASS.LTC128B.128 [R0+0x7000], desc[UR30][R10.64] ;  /* 0x070000000a00afae */ /* 0x000fe8000b981a1e */
[----:B------:R-:W-:Y:S04]  /*24c0*/  @!P3 LDGSTS.E.BYPASS.LTC128B.128 [R0+0x8000], desc[UR30][R8.64] ;  /* 0x080000000800bfae */ /* 0x000fe8000b981a1e */
[----:B------:R-:W-:Y:S04]  /*24d0*/  @P3 STS.128 [R0+0x8000], RZ ;  /* 0x008000ff00003388 */ /* 0x000fe80000000c00 */
[----:B------:R1:W-:Y:S04]  /*24e0*/  @P2 STS.128 [R0+0x9000], RZ ;  /* 0x009000ff00002388 */ /* 0x0003e80000000c00 */
[----:B------:R-:W-:Y:S01]  /*24f0*/  @!PT LDS RZ, [RZ] ;  /* 0x00000000fffff984 */ /* 0x000fe20000000800 */
[----:B------:R-:W-:Y:S01]  /*2500*/  @!PT LDS RZ, [RZ] ;  /* 0x00000000fffff984 */ /* 0x000fe20000000800 */
[----:B------:R-:W-:Y:S01]  /*2510*/  @!PT LDS RZ, [RZ] ;  /* 0x00000000fffff984 */ /* 0x000fe20000000800 */
[----:B------:R2:W-:Y:S01]  /*2520*/  @!P2 LDGSTS.E.BYPASS.LTC128B.128 [R0+0x9000], desc[UR30][R2.64] ;  /* 0x090000000200afae */ /* 0x0005e2000b981a1e */
[----:B------:R-:W-:Y:S01]  /*2530*/  IMAD.SHL.U32 R7, R26, 0x4, RZ ;  /* 0x000000041a077824 */ /* 0x000fe200078e00ff */
[----:B------:R-:W-:-:S02]  /*2540*/  LOP3.LUT P1, RZ, R121, 0x4, RZ, 0xc0, !PT ;  /* 0x0000000479ff7812 */ /* 0x000fc4000782c0ff */
[----:B------:R-:W0:Y:S01]  /*2550*/  LDGDEPBAR ;  /* 0x00000000000079af */ /* 0x000e220000000000 */
[----:B--2---:R-:W-:-:S05]  /*2560*/  IMAD.WIDE.U32 R2, R249, R4, UR48 ;  /* 0x00000030f9027e25 */ /* 0x004fca000f8e0004 */
[----:B------:R-:W2:Y:S04]  /*2570*/  @!P0 LDG.E R29, desc[UR30][R2.64] ;  /* 0x0000001e021d8981 */ /* 0x000ea8000c1e1900 */
[----:B------:R-:W4:Y:S04]  /*2580*/  @!P6 LDG.E R28, desc[UR30][R2.64+0x20] ;  /* 0x0000201e021ce981 */ /* 0x000f28000c1e1900 */
[----:B------:R-:W5:Y:S04]  /*2590*/  @!P5 LDG.E R24, desc[UR30][R2.64+0x100] ;  /* 0x0001001e0218d981 */ /* 0x000f68000c1e1900 */
[----:B------:R3:W5:Y:S01]  /*25a0*/  @!P4 LDG.E R16, desc[UR30][R2.64+0x120] ;  /* 0x0001201e0210c981 */ /* 0x000762000c1e1900 */
[C---:B------:R-:W-:Y:S01]  /*25b0*/  IMAD.SHL.U32 R8, R26.reuse, 0x20, RZ ;  /* 0x000000201a087824 */ /* 0x040fe200078e00ff */
[----:B------:R-:W-:Y:S01]  /*25c0*/  LOP3.LUT R7, R7, 0x18, RZ, 0xc0, !PT ;  /* 0x0000001807077812 */ /* 0x000fe200078ec0ff */
[C---:B------:R-:W-:Y:S01]  /*25d0*/  IMAD.SHL.U32 R11, R121.reuse, 0x2, RZ ;  /* 0x00000002790b7824 */ /* 0x040fe200078e00ff */
[----:B------:R-:W-:Y:S01]  /*25e0*/  LOP3.LUT P0, RZ, R26, 0x4, RZ, 0xc0, !PT ;  /* 0x000000041aff7812 */ /* 0x000fe2000780c0ff */
[C---:B------:R-:W-:Y:S01]  /*25f0*/  IMAD.SHL.U32 R9, R121.reuse, 0x20, RZ ;  /* 0x0000002079097824 */ /* 0x040fe200078e00ff */
[C---:B-1----:R-:W-:Y:S01]  /*2600*/  LOP3.LUT R0, R8.reuse, 0x20, RZ, 0xc0, !PT ;  /* 0x0000002008007812 */ /* 0x042fe200078ec0ff */
[----:B------:R-:W-:Y:S01]  /*2610*/  IMAD.SHL.U32 R10, R121, 0x4, RZ ;  /* 0x00000004790a7824 */ /* 0x000fe200078e00ff */
[----:B------:R-:W-:Y:S01]  /*2620*/  LOP3.LUT R5, R8, 0x120, RZ, 0xc0, !PT ;  /* 0x0000012008057812 */ /* 0x000fe200078ec0ff */
[----:B------:R-:W-:Y:S01]  /*2630*/  UIADD3 UR11, UPT, UPT, UR5, 0x80, URZ ;  /* 0x00000080050b7890 */ /* 0x000fe2000fffe0ff */
[----:B------:R-:W-:Y:S01]  /*2640*/  LOP3.LUT R6, R9, 0xc0, RZ, 0xc0, !PT ;  /* 0x000000c009067812 */ /* 0x000fe200078ec0ff */
[----:B------:R-:W1:Y:S01]  /*2650*/  LDCU UR5, c[0x0][0x3e0] ;  /* 0x00007c00ff0577ac */ /* 0x000e620008000800 */
[----:B------:R-:W-:-:S02]  /*2660*/  SEL R112, R112, 0xffffffe0, !P0 ;  /* 0xffffffe070707807 */ /* 0x000fc40004000000 */
[----:B------:R-:W-:Y:S01]  /*2670*/  LOP3.LUT R6, R6, 0x18, R10, 0xf8, !PT ;  /* 0x0000001806067812 */ /* 0x000fe200078ef80a */
[----:B------:R-:W-:Y:S01]  /*2680*/  UISETP.GE.AND UP1, UPT, UR11, UR34, UPT ;  /* 0x000000220b00728c */ /* 0x000fe2000bf26270 */
[----:B------:R-:W-:Y:S01]  /*2690*/  SHF.R.U32.HI R10, RZ, 0x1, R121 ;  /* 0x00000001ff0a7819 */ /* 0x000fe20000011679 */
[----:B---3--:R-:W-:Y:S01]  /*26a0*/  USHF.L.U32 UR11, UR12, 0x7, URZ ;  /* 0x000000070c0b7899 */ /* 0x008fe200080006ff */
[----:B------:R-:W-:-:S04]  /*26b0*/  LOP3.LUT P0, RZ, R121, 0x2, RZ, 0xc0, !PT ;  /* 0x0000000279ff7812 */ /* 0x000fc8000780c0ff */
[----:B------:R-:W-:Y:S02]  /*26c0*/  R2P PR, R121, 0x18 ;  /* 0x0000001879007804 */ /* 0x000fe40000000000 */
[----:B------:R-:W-:Y:S01]  /*26d0*/  SEL R119, R119, 0xffffffe0, !P0 ;  /* 0xffffffe077777807 */ /* 0x000fe20004000000 */
[----:B------:R-:W-:Y:S01]  /*26e0*/  IMAD.SHL.U32 R3, R26, 0x10, RZ ;  /* 0x000000101a037824 */ /* 0x000fe200078e00ff */
[----:B------:R-:W-:-:S04]  /*26f0*/  LOP3.LUT R2, R7, 0xc0, R8, 0xf8, !PT ;  /* 0x000000c007027812 */ /* 0x000fc800078ef808 */
[--C-:B------:R-:W-:Y:S02]  /*2700*/  LOP3.LUT R0, R0, 0x3800, R3.reuse, 0xf8, !PT ;  /* 0x0000380000007812 */ /* 0x100fe400078ef803 */
[--C-:B------:R-:W-:Y:S02]  /*2710*/  LOP3.LUT R5, R5, 0x600, R3.reuse, 0xf8, !PT ;  /* 0x0000060005057812 */ /* 0x100fe400078ef803 */
[----:B------:R-:W-:Y:S02]  /*2720*/  LOP3.LUT R3, R0, 0x100, R3, 0xf8, !PT ;  /* 0x0000010000037812 */ /* 0x000fe400078ef803 */
[----:B------:R-:W-:Y:S02]  /*2730*/  SHF.R.U32.HI R0, RZ, 0x4, R26 ;  /* 0x00000004ff007819 */ /* 0x000fe4000001161a */
[----:B------:R-:W-:Y:S02]  /*2740*/  LOP3.LUT R4, R2, 0x8, R27, 0x78, !PT ;  /* 0x0000000802047812 */ /* 0x000fe400078e781b */
[----:B------:R-:W-:-:S02]  /*2750*/  LOP3.LUT R0, R0, 0x8, RZ, 0xc0, !PT ;  /* 0x0000000800007812 */ /* 0x000fc400078ec0ff */
[----:B------:R-:W-:Y:S01]  /*2760*/  LOP3.LUT R118, R5, R4, RZ, 0xfc, !PT ;  /* 0x0000000405767212 */ /* 0x000fe200078efcff */
[C---:B------:R-:W-:Y:S01]  /*2770*/  IMAD.SHL.U32 R4, R121.reuse, 0x40, RZ ;  /* 0x0000004079047824 */ /* 0x040fe200078e00ff */
[--C-:B------:R-:W-:Y:S01]  /*2780*/  LOP3.LUT R0, R0, 0x10, R26.reuse, 0xf8, !PT ;  /* 0x0000001000007812 */ /* 0x100fe200078ef81a */
[----:B------:R-:W-:Y:S01]  /*2790*/  IMAD.SHL.U32 R5, R121, 0x10, RZ ;  /* 0x0000001079057824 */ /* 0x000fe200078e00ff */
[----:B------:R-:W-:Y:S02]  /*27a0*/  LOP3.LUT R2, R2, 0x8, R26, 0x78, !PT ;  /* 0x0000000802027812 */ /* 0x000fe400078e781a */
[----:B------:R-:W-:Y:S02]  /*27b0*/  LOP3.LUT R0, R0, 0xc0, R8, 0xf8, !PT ;  /* 0x000000c000007812 */ /* 0x000fe400078ef808 */
[----:B------:R-:W-:Y:S02]  /*27c0*/  LOP3.LUT R113, R3, R2, RZ, 0xfc, !PT ;  /* 0x0000000203717212 */ /* 0x000fe400078efcff */
[----:B------:R-:W-:-:S02]  /*27d0*/  LOP3.LUT R7, R0, R7, RZ, 0x3c, !PT ;  /* 0x0000000700077212 */ /* 0x000fc400078e3cff */
[----:B------:R-:W-:Y:S02]  /*27e0*/  LOP3.LUT R0, R11, 0xe006, R4, 0xc8, !PT ;  /* 0x0000e0060b007812 */ /* 0x000fe400078ec804 */
[C---:B------:R-:W-:Y:S02]  /*27f0*/  LOP3.LUT R3, R9.reuse, 0x20, RZ, 0xc0, !PT ;  /* 0x0000002009037812 */ /* 0x040fe400078ec0ff */
[----:B------:R-:W-:Y:S02]  /*2800*/  LOP3.LUT R4, R0, 0xc00, R9, 0xf8, !PT ;  /* 0x00000c0000047812 */ /* 0x000fe400078ef809 */
[----:B------:R-:W-:Y:S02]  /*2810*/  LOP3.LUT R2, R9, 0x120, RZ, 0xc0, !PT ;  /* 0x0000012009027812 */ /* 0x000fe400078ec0ff */
[----:B------:R-:W-:Y:S02]  /*2820*/  LOP3.LUT R9, R5, 0x1c0, RZ, 0xc0, !PT ;  /* 0x000001c005097812 */ /* 0x000fe400078ec0ff */
[----:B------:R-:W-:-:S02]  /*2830*/  LOP3.LUT R0, R3, 0x3800, R5, 0xf8, !PT ;  /* 0x0000380003007812 */ /* 0x000fc400078ef805 */
[----:B------:R-:W-:Y:S02]  /*2840*/  LOP3.LUT R3, R9, 0x38, R11, 0xf8, !PT ;  /* 0x0000003809037812 */ /* 0x000fe400078ef80b */
[--C-:B------:R-:W-:Y:S02]  /*2850*/  LOP3.LUT R2, R2, 0x600, R5.reuse, 0xf8, !PT ;  /* 0x0000060002027812 */ /* 0x100fe400078ef805 */
[----:B------:R-:W-:Y:S02]  /*2860*/  LOP3.LUT R5, R0, 0x100, R5, 0xf8, !PT ;  /* 0x0000010000057812 */ /* 0x000fe400078ef805 */
[----:B------:R-:W-:Y:S02]  /*2870*/  LOP3.LUT R4, R4, R3, RZ, 0xfc, !PT ;  /* 0x0000000304047212 */ /* 0x000fe400078efcff */
[C---:B------:R-:W-:Y:S02]  /*2880*/  LOP3.LUT R0, R6.reuse, 0x8, R10, 0x78, !PT ;  /* 0x0000000806007812 */ /* 0x040fe400078e780a */
[----:B------:R-:W-:-:S02]  /*2890*/  LOP3.LUT R3, R6, 0x8, R121, 0x78, !PT ;  /* 0x0000000806037812 */ /* 0x000fc400078e7879 */
[----:B------:R-:W-:Y:S01]  /*28a0*/  LOP3.LUT R120, R2, R0, RZ, 0xfc, !PT ;  /* 0x0000000002787212 */ /* 0x000fe200078efcff */
[----:B------:R-:W-:Y:S01]  /*28b0*/  IMAD.MOV.U32 R0, RZ, RZ, 0x10 ;  /* 0x00000010ff007424 */ /* 0x000fe200078e00ff */
[----:B------:R-:W-:Y:S02]  /*28c0*/  LOP3.LUT R3, R5, R3, RZ, 0xfc, !PT ;  /* 0x0000000305037212 */ /* 0x000fe400078efcff */
[----:B------:R-:W-:Y:S02]  /*28d0*/  LOP3.LUT R7, R7, 0x120, R8, 0xf8, !PT ;  /* 0x0000012007077812 */ /* 0x000fe400078ef808 */
[----:B------:R-:W-:Y:S02]  /*28e0*/  SEL R0, R0, 0xfffffff0, !P1 ;  /* 0xfffffff000007807 */ /* 0x000fe40004800000 */
[----:B------:R-:W-:Y:S02]  /*28f0*/  LEA R118, R118, UR28, 0x1 ;  /* 0x0000001c76767c11 */ /* 0x000fe4000f8e08ff */
[----:B------:R-:W-:-:S02]  /*2900*/  LEA R113, R113, UR28, 0x1 ;  /* 0x0000001c71717c11 */ /* 0x000fc4000f8e08ff */
[----:B------:R-:W-:Y:S01]  /*2910*/  LEA R116, R7, UR28, 0x1 ;  /* 0x0000001c07747c11 */ /* 0x000fe2000f8e08ff */
[----:B------:R-:W-:Y:S02]  /*2920*/  VIADD R118, R118, UR10 ;  /* 0x0000000a76767c36 */ /* 0x000fe40008000000 */
[----:B------:R-:W-:Y:S02]  /*2930*/  IMAD.IADD R117, R112, 0x1, R113 ;  /* 0x0000000170757824 */ /* 0x000fe400078e0271 */
[----:B------:R-:W-:Y:S01]  /*2940*/  VIADD R116, R116, UR10 ;  /* 0x0000000a74747c36 */ /* 0x000fe20008000000 */
[----:B--2---:R-:W-:Y:S04]  /*2950*/  STL [R1+0x20], R29 ;  /* 0x0000201d01007387 */ /* 0x004fe80000100800 */
[----:B----4-:R-:W-:Y:S04]  /*2960*/  STL [R1+0x1c], R28 ;  /* 0x00001c1c01007387 */ /* 0x010fe80000100800 */
[----:B-----5:R-:W-:Y:S04]  /*2970*/  STL [R1+0x18], R24 ;  /* 0x0000181801007387 */ /* 0x020fe80000100800 */
[----:B------:R-:W-:Y:S04]  /*2980*/  STL [R1+0x14], R16 ;  /* 0x0000141001007387 */ /* 0x000fe80000100800 */
[----:B------:R2:W-:Y:S04]  /*2990*/  STL [R1+0x2c], R4 ;  /* 0x00002c0401007387 */ /* 0x0005e80000100800 */
[----:B------:R3:W-:Y:S01]  /*29a0*/  STL [R1+0x28], R3 ;  /* 0x0000280301007387 */ /* 0x0007e20000100800 */
[----:B--2---:R-:W-:-:S05]  /*29b0*/  IMAD.MOV.U32 R4, RZ, RZ, 0x20 ;  /* 0x00000020ff047424 */ /* 0x004fca00078e00ff */
[----:B------:R-:W-:-:S05]  /*29c0*/  SEL R0, R4, 0xffffffe0, !P3 ;  /* 0xffffffe004007807 */ /* 0x000fca0005800000 */
[----:B-1----:R3:W-:Y:S02]  /*29d0*/  STL [R1+0x24], R0 ;  /* 0x0000240001007387 */ /* 0x0027e40000100800 */
.L_x_1006:
[----:B------:R-:W0:Y:S01]  /*29e0*/  LDGDEPBAR ;  /* 0x00000000000079af */ /* 0x000e220000000000 */
[----:B------:R-:W-:Y:S01]  /*29f0*/  IMAD.IADD R112, R118, 0x1, R112 ;  /* 0x0000000176707824 */ /* 0x000fe200078e0270 */
[----:B------:R-:W-:Y:S01]  /*2a00*/  PLOP3.LUT P3, PT, PT, PT, UP1, 0x80, 0x8 ;  /* 0x000000000008781c */ /* 0x000fe20003f6f018 */
[----:B---3--:R-:W-:Y:S05]  /*2a10*/  IMAD.SHL.U32 R0, R121, 0x2, RZ ;  /* 0x0000000279007824 */ /* 0x008fea00078e00ff */
[----:B------:R-:W2:Y:S01]  /*2a20*/  LDL R122, [R1+0x20] ;  /* 0x00002000017a7983 */ /* 0x000ea20000100800 */
[----:B------:R-:W-:Y:S01]  /*2a30*/  PLOP3.LUT P2, PT, PT, PT, UP1, 0x80, 0x8 ;  /* 0x000000000008781c */ /* 0x000fe20003f4f018 */
[----:B------:R-:W-:Y:S01]  /*2a40*/  UIADD3 UR10, UPT, UPT, UR43, 0x1, URZ ;  /* 0x000000012b0a7890 */ /* 0x000fe2000fffe0ff */
[----:B------:R-:W-:Y:S01]  /*2a50*/  PLOP3.LUT P0, PT, PT, PT, UP1, 0x80, 0x8 ;  /* 0x000000000008781c */ /* 0x000fe20003f0f018 */
[----:B------:R-:W3:Y:S01]  /*2a60*/  LDL R2, [R1+0x1c] ;  /* 0x00001c0001027983 */ /* 0x000ee20000100800 */
[----:B------:R-:W-:Y:S01]  /*2a70*/  SHF.R.U32.HI R123, RZ, 0x1, R121 ;  /* 0x00000001ff7b7819 */ /* 0x000fe20000011679 */
[----:B------:R-:W-:Y:S01]  /*2a80*/  UISETP.NE.AND UP0, UPT, UR10, 0x1, UPT ;  /* 0x000000010a00788c */ /* 0x000fe2000bf05270 */
[----:B------:R-:W-:Y:S01]  /*2a90*/  PLOP3.LUT P6, PT, PT, PT, UP1, 0x80, 0x8 ;  /* 0x000000000008781c */ /* 0x000fe20003fcf018 */
[----:B------:R-:W-:Y:S01]  /*2aa0*/  STL [R1+0x54], R76 ;  /* 0x0000544c01007387 */ /* 0x000fe20000100800 */
[----:B------:R-:W-:Y:S03]  /*2ab0*/  @P3 LOP3.LUT R3, R0, 0x6, RZ, 0xc0, !PT ;  /* 0x0000000600033812 */ /* 0x000fe600078ec0ff */
[----:B------:R-:W-:Y:S01]  /*2ac0*/  STL [R1+0x50], R75 ;  /* 0x0000504b01007387 */ /* 0x000fe20000100800 */
[----:B------:R-:W-:Y:S02]  /*2ad0*/  PLOP3.LUT P3, PT, PT, PT, UP1, 0x80, 0x8 ;  /* 0x000000000008781c */ /* 0x000fe40003f6f018 */
[----:B------:R-:W-:Y:S01]  /*2ae0*/  @P2 LOP3.LUT R3, R3, 0x1c0, R123, 0xf8, !PT ;  /* 0x000001c003032812 */ /* 0x000fe200078ef87b */
[----:B------:R-:W-:Y:S01]  /*2af0*/  STL [R1+0x4c], R74 ;  /* 0x00004c4a01007387 */ /* 0x000fe20000100800 */
[----:B------:R-:W-:Y:S02]  /*2b00*/  MOV R0, UR38 ;  /* 0x0000002600007c02 */ /* 0x000fe40008000f00 */
        /* <DEDUP_REMOVED lines=10> */
[----:B------:R-:W-:Y:S01]  /*2bb0*/  STL [R1+0x34], R68 ;  /* 0x0000344401007387 */ /* 0x000fe20000100800 */
[----:B---3--:R-:W-:Y:S01]  /*2bc0*/  FSETP.NEU.FTZ.AND P0, PT, R2, -INF , PT ;  /* 0xff8000000200780b */ /* 0x008fe20003f1d000 */
[----:B------:R-:W-:Y:S04]  /*2bd0*/  DEPBAR.LE SB0, 0x0 ;  /* 0x000080000000791a */ /* 0x000fe80000000000 */
[----:B------:R-:W-:Y:S01]  /*2be0*/  BAR.SYNC.DEFER_BLOCKING 0x0 ;  /* 0x0000000000007b1d */ /* 0x000fe20000010000 */
[----:B--2---:R-:W-:Y:S05]  /*2bf0*/  FSETP.NEU.FTZ.AND P5, PT, R122, -INF , PT ;  /* 0xff8000007a00780b */ /* 0x004fea0003fbd000 */
        /* <DEDUP_REMOVED lines=48> */
[----:B------:R2:W-:Y:S10]  /*2f00*/  MUFU.TANH R186, R12 ;  /* 0x0000000c00ba7308 */ /* 0x0005f40000002400 */
[----:B------:R-:W-:Y:S01]  /*2f10*/  MUFU.TANH R205, R15 ;  /* 0x0000000f00cd7308 */ /* 0x000fe20000002400 */
[----:B-1----:R-:W-:Y:S05]  /*2f20*/  FMUL.FTZ R9, R122, 1.4426950216293334961 ;  /* 0x3fb8aa3b7a097820 */ /* 0x002fea0000410000 */
[----:B------:R-:W-:Y:S04]  /*2f30*/  FSEL R9, R9, RZ, P5 ;  /* 0x000000ff09097208 */ /* 0x000fe80002800000 */
[----:B------:R1:W-:Y:S01]  /*2f40*/  MUFU.TANH R207, R11 ;  /* 0x0000000b00cf7308 */ /* 0x0003e20000002400 */
[----:B------:R-:W-:Y:S01]  /*2f50*/  PLOP3.LUT P5, PT, PT, PT, UP1, 0x80, 0x8 ;  /* 0x000000000008781c */ /* 0x000fe20003faf018 */
[----:B--2---:R-:W2:Y:S08]  /*2f60*/  LDL R12, [R1+0x18] ;  /* 0x00001800010c7983 */ /* 0x004eb00000100800 */
[----:B------:R-:W-:Y:S04]  /*2f70*/  MUFU.TANH R246, R16 ;  /* 0x0000001000f67308 */ /* 0x000fe80000002400 */
[----:B------:R-:W-:Y:S06]  /*2f80*/  @P5 ISETP.GE.AND P5, PT, R0, UR34, PT ;  /* 0x0000002200005c0c */ /* 0x000fec000bfa6270 */
[----:B------:R-:W-:Y:S01]  /*2f90*/  MUFU.TANH R70, R6 ;  /* 0x0000000600467308 */ /* 0x000fe20000002400 */
[----:B-1----:R-:W3:Y:S09]  /*2fa0*/  LDL R11, [R1+0x14] ;  /* 0x00001400010b7983 */ /* 0x002ef20000100800 */
[----:B------:R-:W-:Y:S10]  /*2fb0*/  MUFU.TANH R245, R17 ;  /* 0x0000001100f57308 */ /* 0x000ff40000002400 */
[----:B------:R1:W4:Y:S10]  /*2fc0*/  MUFU.TANH R69, R7 ;  /* 0x0000000700457308 */ /* 0x0003340000002400 */
[----:B------:R4:W4:Y:S10]  /*2fd0*/  MUFU.TANH R192, R8 ;  /* 0x0000000800c07308 */ /* 0x0009340000002400 */
[----:B------:R4:W4:Y:S01]  /*2fe0*/  MUFU.TANH R208, R10 ;  /* 0x0000000a00d07308 */ /* 0x0009220000002400 */
[----:B-1----:R-:W1:Y:S01]  /*2ff0*/  LDSM.16.M88.4 R4, [R117+0x6400] ;  /* 0x006400007504783b */ /* 0x002e620000000200 */
[----:B----4-:R-:W-:Y:S08]  /*3000*/  MOV R0, R69 ;  /* 0x0000004500007202 */ /* 0x010ff00000000f00 */
[----:B------:R4:W-:Y:S01]  /*3010*/  MUFU.TANH R185, R13 ;  /* 0x0000000d00b97308 */ /* 0x0009e20000002400 */
[----:B------:R-:W-:Y:S01]  /*3020*/  FMUL.FTZ R8, R2, 1.4426950216293334961 ;  /* 0x3fb8aa3b02087820 */ /* 0x000fe20000410000 */
[----:B------:R-:W-:Y:S04]  /*3030*/  IMAD.MOV.U32 R2, RZ, RZ, R247 ;  /* 0x000000ffff027224 */ /* 0x000fe800078e00f7 */
[----:B------:R-:W-:Y:S04]  /*3040*/  FSEL R8, R8, RZ, P0 ;  /* 0x000000ff08087208 */ /* 0x000fe80000000000 */
[----:B------:R-:W-:Y:S01]  /*3050*/  MUFU.TANH R206, R14 ;  /* 0x0000000e00ce7308 */ /* 0x000fe20000002400 */
[----:B------:R-:W-:Y:S01]  /*3060*/  PLOP3.LUT P0, PT, PT, PT, UP1, 0x80, 0x8 ;  /* 0x000000000008781c */ /* 0x000fe20003f0f018 */
[----:B------:R-:W-:Y:S01]  /*3070*/  IMAD.MOV.U32 R10, RZ, RZ, R248 ;  /* 0x000000ffff0a7224 */ /* 0x000fe200078e00f8 */
[----:B------:R-:W-:Y:S02]  /*3080*/  @P2 FSEL R10, R248, -INF , !P6 ;  /* 0xff800000f80a2808 */ /* 0x000fe40007000000 */
[----:B------:R-:W-:Y:S05]  /*3090*/  PLOP3.LUT P2, PT, PT, PT, UP1, 0x80, 0x8 ;  /* 0x000000000008781c */ /* 0x000fea0003f4f018 */
[----:B------:R-:W-:Y:S01]  /*30a0*/  MUFU.TANH R162, R19 ;  /* 0x0000001300a27308 */ /* 0x000fe20000002400 */
[----:B------:R-:W-:Y:S01]  /*30b0*/  FFMA.FTZ R10, R10, UR8, -R9 ;  /* 0x000000080a0a7c23 */ /* 0x000fe20008010809 */
[----:B----4-:R-:W-:Y:S02]  /*30c0*/  MOV R13, R186 ;  /* 0x000000ba000d7202 */ /* 0x010fe40000000f00 */
[----:B------:R-:W-:Y:S06]  /*30d0*/  @P0 FSEL R2, R247, -INF , !P5 ;  /* 0xff800000f7020808 */ /* 0x000fec0006800000 */
[----:B------:R4:W3:Y:S01]  /*30e0*/  MUFU.EX2 R100, R10 ;  /* 0x0000000a00647308 */ /* 0x0008e20000000800 */
[----:B------:R-:W-:Y:S09]  /*30f0*/  @P2 FSEL R0, R69, -INF , !P5 ;  /* 0xff80000045002808 */ /* 0x000ff20006800000 */
[----:B------:R-:W-:Y:S01]  /*3100*/  MUFU.TANH R164, R18 ;  /* 0x0000001200a47308 */ /* 0x000fe20000002400 */
[----:B------:R-:W-:Y:S01]  /*3110*/  PLOP3.LUT P2, PT, PT, PT, UP1, 0x80, 0x8 ;  /* 0x000000000008781c */ /* 0x000fe20003f4f018 */
[----:B------:R-:W-:Y:S01]  /*3120*/  FFMA.FTZ R0, R0, UR8, -R8 ;  /* 0x0000000800007c23 */ /* 0x000fe20008010808 */
[-C--:B-1----:R-:W-:Y:S07]  /*3130*/  HMMA.16816.F32 R20, R104, R4.reuse, R20 ;  /* 0x000000046814723c */ /* 0x082fee0000001814 */
[----:B------:R-:W-:Y:S01]  /*3140*/  MUFU.EX2 R68, R0 ;  /* 0x0000000000447308 */ /* 0x000fe20000000800 */
[----:B----4-:R-:W-:Y:S01]  /*3150*/  IMAD.MOV.U32 R10, RZ, RZ, R191 ;  /* 0x000000ffff0a7224 */ /* 0x010fe200078e00bf */
[C---:B------:R-:W-:Y:S04]  /*3160*/  HMMA.16816.F32 R24, R112.reuse, R4, R24 ;  /* 0x000000047018723c */ /* 0x040fe80000001818 */
[----:B------:R-:W-:Y:S01]  /*3170*/  IMAD.MOV.U32 R4, RZ, RZ, R70 ;  /* 0x000000ffff047224 */ /* 0x000fe200078e0046 */
[----:B------:R-:W-:Y:S01]  /*3180*/  @P3 FSEL R4, R70, -INF , !P6 ;  /* 0xff80000046043808 */ /* 0x000fe20007000000 */
[----:B------:R-:W-:Y:S02]  /*3190*/  FFMA.FTZ R5, R2, UR8, -R9 ;  /* 0x0000000802057c23 */ /* 0x000fe40008010809 */
[-C--:B------:R-:W-:Y:S02]  /*31a0*/  HMMA.16816.F32 R28, R112, R6.reuse, R28 ;  /* 0x00000006701c723c */ /* 0x080fe4000000181c */
[----:B------:R1:W-:Y:S01]  /*31b0*/  MUFU.EX2 R110, R5 ;  /* 0x00000005006e7308 */ /* 0x0003e20000000800 */
[----:B------:R-:W-:Y:S01]  /*31c0*/  FFMA.FTZ R2, R4, UR8, -R8 ;  /* 0x0000000804027c23 */ /* 0x000fe20008010808 */
[----:B------:R-:W-:Y:S01]  /*31d0*/  FMUL.FTZ R22, R22, UR9 ;  /* 0x0000000916167c20 */ /* 0x000fe20008410000 */
[----:B------:R-:W-:Y:S01]  /*31e0*/  FMUL.FTZ R21, R21, UR9 ;  /* 0x0000000915157c20 */ /* 0x000fe20008410000 */
[----:B------:R-:W-:Y:S06]  /*31f0*/  IMAD.MOV.U32 R4, RZ, RZ, R192 ;  /* 0x000000ffff047224 */ /* 0x000fec00078e00c0 */
[----:B------:R4:W-:Y:S01]  /*3200*/  MUFU.EX2 R71, R2 ;  /* 0x0000000200477308 */ /* 0x0009e20000000800 */
[----:B------:R-:W-:Y:S01]  /*3210*/  @P2 FSEL R4, R192, -INF , !P6 ;  /* 0xff800000c0042808 */ /* 0x000fe20007000000 */
[C---:B------:R-:W-:Y:S01]  /*3220*/  HMMA.16816.F32 R32, R104.reuse, R6, R32 ;  /* 0x000000066820723c */ /* 0x040fe20000001820 */
[----:B------:R-:W-:Y:S07]  /*3230*/  PLOP3.LUT P2, PT, PT, PT, UP1, 0x80, 0x8 ;  /* 0x000000000008781c */ /* 0x000fee0003f4f018 */
[----:B------:R-:W-:Y:S01]  /*3240*/  MUFU.TANH R243, R21 ;  /* 0x0000001500f37308 */ /* 0x000fe20000002400 */
[----:B------:R-:W-:Y:S01]  /*3250*/  FMUL.FTZ R26, R26, UR9 ;  /* 0x000000091a1a7c20 */ /* 0x000fe20008410000 */
[----:B------:R-:W-:Y:S01]  /*3260*/  FMUL.FTZ R27, R27, UR9 ;  /* 0x000000091b1b7c20 */ /* 0x000fe20008410000 */
[----:B------:R-:W-:Y:S01]  /*3270*/  FMUL.FTZ R20, R20, UR9 ;  /* 0x0000000914147c20 */ /* 0x000fe20008410000 */
[----:B-1----:R-:W-:Y:S01]  /*3280*/  MOV R5, R208 ;  /* 0x000000d000057202 */ /* 0x002fe20000000f00 */
[----:B------:R-:W-:Y:S01]  /*3290*/  FMUL.FTZ R23, R23, UR9 ;  /* 0x0000000917177c20 */ /* 0x000fe20008410000 */
[----:B------:R-:W-:Y:S04]  /*32a0*/  FMUL.FTZ R24, R24, UR9 ;  /* 0x0000000918187c20 */ /* 0x000fe80008410000 */
[----:B------:R1:W-:Y:S01]  /*32b0*/  MUFU.TANH R159, R22 ;  /* 0x00000016009f7308 */ /* 0x0003e20000002400 */
[----:B------:R-:W-:Y:S01]  /*32c0*/  FMUL.FTZ R28, R28, UR9 ;  /* 0x000000091c1c7c20 */ /* 0x000fe20008410000 */
[----:B------:R-:W-:Y:S01]  /*32d0*/  FMUL.FTZ R30, R30, UR9 ;  /* 0x000000091e1e7c20 */ /* 0x000fe20008410000 */
[----:B------:R-:W-:Y:S01]  /*32e0*/  FMUL.FTZ R29, R29, UR9 ;  /* 0x000000091d1d7c20 */ /* 0x000fe20008410000 */
[----:B------:R-:W-:Y:S01]  /*32f0*/  FMUL.FTZ R31, R31, UR9 ;  /* 0x000000091f1f7c20 */ /* 0x000fe20008410000 */
[----:B------:R-:W-:Y:S05]  /*3300*/  FMUL.FTZ R25, R25, UR9 ;  /* 0x0000000919197c20 */ /* 0x000fea0008410000 */
[----:B------:R-:W-:Y:S01]  /*3310*/  MUFU.TANH R244, R20 ;  /* 0x0000001400f47308 */ /* 0x000fe20000002400 */
[----:B------:R-:W-:Y:S01]  /*3320*/  FMUL.FTZ R34, R34, UR9 ;  /* 0x0000000922227c20 */ /* 0x000fe20008410000 */
[----:B------:R-:W-:Y:S01]  /*3330*/  FMUL.FTZ R32, R32, UR9 ;  /* 0x0000000920207c20 */ /* 0x000fe20008410000 */
[----:B------:R-:W-:Y:S01]  /*3340*/  FMUL.FTZ R35, R35, UR9 ;  /* 0x0000000923237c20 */ /* 0x000fe20008410000 */
[----:B------:R-:W-:Y:S06]  /*3350*/  FMUL.FTZ R33, R33, UR9 ;  /* 0x0000000921217c20 */ /* 0x000fec0008410000 */
[----:B------:R-:W-:Y:S01]  /*3360*/  MUFU.TANH R156, R23 ;  /* 0x00000017009c7308 */ /* 0x000fe20000002400 */
[----:B-1----:R-:W3:Y:S09]  /*3370*/  LDL R22, [R1+0x2c] ;  /* 0x00002c0001167983 */ /* 0x002ef20000100800 */
[----:B------:R-:W-:Y:S10]  /*3380*/  MUFU.TANH R180, R24 ;  /* 0x0000001800b47308 */ /* 0x000ff40000002400 */
[----:B------:R-:W-:Y:S10]  /*3390*/  MUFU.TANH R178, R25 ;  /* 0x0000001900b27308 */ /* 0x000ff40000002400 */
[----:B------:R1:W-:Y:S10]  /*33a0*/  MUFU.TANH R175, R28 ;  /* 0x0000001c00af7308 */ /* 0x0003f40000002400 */
[----:B------:R4:W-:Y:S10]  /*33b0*/  MUFU.TANH R199, R27 ;  /* 0x0000001b00c77308 */ /* 0x0009f40000002400 */
[----:B------:R4:W-:Y:S01]  /*33c0*/  MUFU.TANH R200, R26 ;  /* 0x0000001a00c87308 */ /* 0x0009e20000002400 */
[----:B-1----:R-:W3:Y:S09]  /*33d0*/  LDL R28, [R1+0x24] ;  /* 0x00002400011c7983 */ /* 0x002ef20000100800 */
[----:B------:R-:W-:Y:S01]  /*33e0*/  MUFU.TANH R195, R30 ;  /* 0x0000001e00c37308 */ /* 0x000fe20000002400 */
[----:B----4-:R-:W-:Y:S04]  /*33f0*/  MOV R27, 0x10 ;  /* 0x00000010001b7802 */ /* 0x010fe80000000f00 */
[----:B------:R-:W-:Y:S05]  /*3400*/  SEL R27, R27, 0xfffffff0, !P1 ;  /* 0xfffffff01b1b7807 */ /* 0x000fea0004800000 */
[----:B------:R-:W-:Y:S01]  /*3410*/  MUFU.TANH R173, R29 ;  /* 0x0000001d00ad7308 */ /* 0x000fe20000002400 */
[----:B------:R-:W4:Y:S09]  /*3420*/  LDL R26, [R1+0x28] ;  /* 0x00002800011a7983 */ /* 0x000f320000100800 */
[----:B------:R-:W1:Y:S10]  /*3430*/  MUFU.TANH R152, R34 ;  /* 0x0000002200987308 */ /* 0x000e740000002400 */
[----:B------:R-:W-:Y:S10]  /*3440*/  MUFU.TANH R242, R32 ;  /* 0x0000002000f27308 */ /* 0x000ff40000002400 */
[----:B------:R-:W-:Y:S01]  /*3450*/  MUFU.TANH R194, R31 ;  /* 0x0000001f00c27308 */ /* 0x000fe20000002400 */
[----:B-1----:R-:W-:Y:S09]  /*3460*/  MOV R15, R152 ;  /* 0x00000098000f7202 */ /* 0x002ff20000000f00 */
[----:B------:R-:W-:Y:S10]  /*3470*/  MUFU.TANH R151, R35 ;  /* 0x0000002300977308 */ /* 0x000ff40000002400 */
[----:B------:R-:W-:Y:S01]  /*3480*/  MUFU.TANH R241, R33 ;  /* 0x0000002100f17308 */ /* 0x000fe20000002400 */
[C---:B--2---:R-:W-:Y:S01]  /*3490*/  FSETP.NEU.FTZ.AND P0, PT, R12.reuse, -INF , PT ;  /* 0xff8000000c00780b */ /* 0x044fe20003f1d000 */
[----:B------:R-:W-:Y:S01]  /*34a0*/  FMUL.FTZ R2, R12, 1.4426950216293334961 ;  /* 0x3fb8aa3b0c027820 */ /* 0x000fe20000410000 */
[----:B------:R-:W-:Y:S04]  /*34b0*/  IMAD.MOV.U32 R12, RZ, RZ, R205 ;  /* 0x000000ffff0c7224 */ /* 0x000fe800078e00cd */
        /* <DEDUP_REMOVED lines=18> */
[----:B------:R1:W3:Y:S01]  /*35e0*/  MUFU.EX2 R219, R10 ;  /* 0x0000000a00db7308 */ /* 0x0002e20000000800 */
[----:B------:R-:W-:Y:S02]  /*35f0*/  @P3 FSEL R5, R208, -INF , !P6 ;  /* 0xff800000d0053808 */ /* 0x000fe40007000000 */
[----:B------:R-:W-:Y:S02]  /*3600*/  PLOP3.LUT P3, PT, PT, PT, UP1, 0x80, 0x8 ;  /* 0x000000000008781c */ /* 0x000fe40003f6f018 */
[----:B------:R-:W-:Y:S01]  /*3610*/  PLOP3.LUT P6, PT, PT, PT, UP1, 0x80, 0x8 ;  /* 0x000000000008781c */ /* 0x000fe20003fcf018 */
[----:B------:R-:W-:Y:S01]  /*3620*/  FFMA.FTZ R5, R5, UR8, -R0 ;  /* 0x0000000805057c23 */ /* 0x000fe20008010800 */
[C---:B--2---:R-:W-:Y:S03]  /*3630*/  @P0 VIADD R4, R3.reuse, 0x8 ;  /* 0x0000000803040836 */ /* 0x044fe60000000000 */
[----:B------:R2:W-:Y:S01]  /*3640*/  MUFU.EX2 R226, R5 ;  /* 0x0000000500e27308 */ /* 0x0005e20000000800 */
        /* <DEDUP_REMOVED lines=12> */
[----:B------:R-:W-:Y:S03]  /*3710*/  PLOP3.LUT P0, PT, PT, PT, UP1, 0x80, 0x8 ;  /* 0x000000000008781c */ /* 0x000fe60003f0f018 */
[----:B------:R-:W-:Y:S01]  /*3720*/  FFMA.FTZ R10, R10, UR8, -R2 ;  /* 0x000000080a0a7c23 */ /* 0x000fe20008010802 */
[----:B------:R-:W-:Y:S02]  /*3730*/  @P2 FSEL R12, R205, -INF , !P6 ;  /* 0xff800000cd0c2808 */ /* 0x000fe40007000000 */
[----:B------:R-:W-:Y:S01]  /*3740*/  PLOP3.LUT P2, PT, PT, PT, UP1, 0x80, 0x8 ;  /* 0x000000000008781c */ /* 0x000fe20003f4f018 */
[----:B------:R2:W-:Y:S01]  /*3750*/  MUFU.EX2 R215, R10 ;  /* 0x0000000a00d77308 */ /* 0x0005e20000000800 */
[----:B------:R-:W-:Y:S02]  /*3760*/  @P3 FSEL R11, R206, -INF , !P5 ;  /* 0xff800000ce0b3808 */ /* 0x000fe40006800000 */
[----:B------:R-:W-:Y:S02]  /*3770*/  PLOP3.LUT P3, PT, PT, PT, UP1, 0x80, 0x8 ;  /* 0x000000000008781c */ /* 0x000fe40003f6f018 */
[----:B--2---:R-:W-:Y:S01]  /*3780*/  MOV R13, R245 ;  /* 0x000000f5000d7202 */ /* 0x004fe20000000f00 */
[--C-:B------:R-:W-:Y:S01]  /*3790*/  FFMA.FTZ R11, R11, UR8, -R0.reuse ;  /* 0x000000080b0b7c23 */ /* 0x100fe20008010800 */
[----:B------:R-:W-:Y:S02]  /*37a0*/  @P0 FSEL R13, R245, -INF , !P6 ;  /* 0xff800000f50d0808 */ /* 0x000fe40007000000 */
[----:B------:R-:W-:Y:S01]  /*37b0*/  PLOP3.LUT P0, PT, PT, PT, UP1, 0x80, 0x8 ;  /* 0x000000000008781c */ /* 0x000fe20003f0f018 */
[----:B------:R2:W-:Y:S01]  /*37c0*/  MUFU.EX2 R224, R11 ;  /* 0x0000000b00e07308 */ /* 0x0005e20000000800 */
[----:B------:R-:W-:Y:S01]  /*37d0*/  FFMA.FTZ R10, R12, UR8, -R0 ;  /* 0x000000080c0a7c23 */ /* 0x000fe20008010800 */
[----:B------:R-:W-:Y:S08]  /*37e0*/  IMAD.MOV.U32 R12, RZ, RZ, R162 ;  /* 0x000000ffff0c7224 */ /* 0x000ff000078e00a2 */
[----:B------:R1:W-:Y:S01]  /*37f0*/  MUFU.EX2 R223, R10 ;  /* 0x0000000a00df7308 */ /* 0x0003e20000000800 */
[----:B--2---:R-:W-:Y:S01]  /*3800*/  IMAD.MOV.U32 R11, RZ, RZ, R164 ;  /* 0x000000ffff0b7224 */ /* 0x004fe200078e00a4 */
[----:B------:R-:W-:Y:S02]  /*3810*/  @P3 FSEL R11, R164, -INF , !P5 ;  /* 0xff800000a40b3808 */ /* 0x000fe40006800000 */
[----:B------:R-:W-:Y:S01]  /*3820*/  PLOP3.LUT P3, PT, PT, PT, UP1, 0x80, 0x8 ;  /* 0x000000000008781c */ /* 0x000fe20003f6f018 */
[-C--:B-1----:R-:W-:Y:S03]  /*3830*/  HMMA.16816.F32 R36, R104, R4.reuse, R36 ;  /* 0x000000046824723c */ /* 0x082fe60000001824 */
[----:B------:R-:W-:Y:S01]  /*3840*/  FFMA.FTZ R11, R11, UR8, -R8 ;  /* 0x000000080b0b7c23 */ /* 0x000fe20008010808 */
[----:B------:R-:W-:Y:S01]  /*3850*/  IMAD.MOV.U32 R10, RZ, RZ, R246 ;  /* 0x000000ffff0a7224 */ /* 0x000fe200078e00f6 */
[----:B------:R-:W-:Y:S02]  /*3860*/  @P2 FSEL R10, R246, -INF , !P5 ;  /* 0xff800000f60a2808 */ /* 0x000fe40006800000 */
[----:B------:R1:W-:Y:S01]  /*3870*/  MUFU.EX2 R193, R11 ;  /* 0x0000000b00c17308 */ /* 0x0003e20000000800 */
[----:B------:R-:W-:Y:S01]  /*3880*/  PLOP3.LUT P2, PT, PT, PT, UP1, 0x80, 0x8 ;  /* 0x000000000008781c */ /* 0x000fe20003f4f018 */
[C---:B------:R-:W-:Y:S01]  /*3890*/  HMMA.16816.F32 R40, R112.reuse, R4, R40 ;  /* 0x000000047028723c */ /* 0x040fe20000001828 */
[----:B------:R-:W-:Y:S03]  /*38a0*/  PLOP3.LUT P5, PT, PT, PT, UP1, 0x80, 0x8 ;  /* 0x000000000008781c */ /* 0x000fe60003faf018 */
[--C-:B------:R-:W-:Y:S01]  /*38b0*/  FFMA.FTZ R14, R10, UR8, -R9.reuse ;  /* 0x000000080a0e7c23 */ /* 0x100fe20008010809 */
[----:B------:R-:W-:Y:S01]  /*38c0*/  FFMA.FTZ R10, R13, UR8, -R9 ;  /* 0x000000080d0a7c23 */ /* 0x000fe20008010809 */
[----:B------:R-:W-:Y:S01]  /*38d0*/  MOV R5, R243 ;  /* 0x000000f300057202 */ /* 0x000fe20000000f00 */
[----:B------:R-:W-:Y:S01]  /*38e0*/  IMAD.MOV.U32 R4, RZ, RZ, R156 ;  /* 0x000000ffff047224 */ /* 0x000fe200078e009c */
[----:B------:R-:W-:Y:S01]  /*38f0*/  MUFU.EX2 R76, R14 ;  /* 0x0000000e004c7308 */ /* 0x000fe20000000800 */
[-C--:B------:R-:W-:Y:S09]  /*3900*/  HMMA.16816.F32 R44, R112, R6.reuse, R44 ;  /* 0x00000006702c723c */ /* 0x080ff2000000182c */
[----:B------:R2:W3:Y:S01]  /*3910*/  MUFU.EX2 R75, R10 ;  /* 0x0000000a004b7308 */ /* 0x0004e20000000800 */
[----:B------:R-:W-:Y:S01]  /*3920*/  @P2 FSEL R12, R162, -INF , !P6 ;  /* 0xff800000a20c2808 */ /* 0x000fe20007000000 */
[----:B-1----:R-:W-:Y:S01]  /*3930*/  IMAD.MOV.U32 R11, RZ, RZ, R244 ;  /* 0x000000ffff0b7224 */ /* 0x002fe200078e00f4 */
[----:B------:R-:W-:Y:S01]  /*3940*/  PLOP3.LUT P6, PT, PT, PT, UP1, 0x80, 0x8 ;  /* 0x000000000008781c */ /* 0x000fe20003fcf018 */
[----:B------:R-:W-:Y:S01]  /*3950*/  FMUL.FTZ R36, R36, UR9 ;  /* 0x0000000924247c20 */ /* 0x000fe20008410000 */
[----:B------:R-:W-:Y:S01]  /*3960*/  PLOP3.LUT P2, PT, PT, PT, UP1, 0x80, 0x8 ;  /* 0x000000000008781c */ /* 0x000fe20003f4f018 */
[----:B------:R-:W-:Y:S01]  /*3970*/  FMUL.FTZ R38, R38, UR9 ;  /* 0x0000000926267c20 */ /* 0x000fe20008410000 */
[----:B------:R-:W-:Y:S03]  /*3980*/  FMUL.FTZ R40, R40, UR9 ;  /* 0x0000000928287c20 */ /* 0x000fe60008410000 */
[----:B------:R-:W-:Y:S01]  /*3990*/  MUFU.TANH R237, R36 ;  /* 0x0000002400ed7308 */ /* 0x000fe20000002400 */
[----:B------:R-:W-:Y:S01]  /*39a0*/  FMUL.FTZ R42, R42, UR9 ;  /* 0x000000092a2a7c20 */ /* 0x000fe20008410000 */
[C---:B------:R-:W-:Y:S04]  /*39b0*/  HMMA.16816.F32 R48, R104.reuse, R6, R48 ;  /* 0x000000066830723c */ /* 0x040fe80000001830 */
[----:B--2---:R-:W-:Y:S01]  /*39c0*/  FFMA.FTZ R10, R12, UR8, -R8 ;  /* 0x000000080c0a7c23 */ /* 0x004fe20008010808 */
[----:B------:R-:W-:Y:S03]  /*39d0*/  FMUL.FTZ R37, R37, UR9 ;  /* 0x0000000925257c20 */ /* 0x000fe60008410000 */
[----:B------:R-:W1:Y:S01]  /*39e0*/  MUFU.TANH R167, R40 ;  /* 0x0000002800a77308 */ /* 0x000e620000002400 */
[----:B------:R-:W-:Y:S01]  /*39f0*/  FMUL.FTZ R41, R41, UR9 ;  /* 0x0000000929297c20 */ /* 0x000fe20008410000 */
[----:B------:R-:W-:Y:S01]  /*3a00*/  LEA R126, R22, UR4, 0x1 ;  /* 0x00000004167e7c11 */ /* 0x000fe2000f8e08ff */
[----:B------:R-:W-:Y:S01]  /*3a10*/  FMUL.FTZ R39, R39, UR9 ;  /* 0x0000000927277c20 */ /* 0x000fe20008410000 */
[----:B------:R-:W-:Y:S01]  /*3a20*/  FMUL.FTZ R43, R43, UR9 ;  /* 0x000000092b2b7c20 */ /* 0x000fe20008410000 */
[----:B------:R-:W-:Y:S01]  /*3a30*/  FMUL.FTZ R44, R44, UR9 ;  /* 0x000000092c2c7c20 */ /* 0x000fe20008410000 */
[----:B------:R-:W-:Y:S01]  /*3a40*/  FMUL.FTZ R46, R46, UR9 ;  /* 0x000000092e2e7c20 */ /* 0x000fe20008410000 */
[----:B------:R-:W-:Y:S03]  /*3a50*/  IMAD.IADD R132, R27, 0x1, R126 ;  /* 0x000000011b847824 */ /* 0x000fe600078e027e */
[----:B------:R-:W2:Y:S01]  /*3a60*/  MUFU.TANH R149, R38 ;  /* 0x0000002600957308 */ /* 0x000ea20000002400 */
[----:B------:R-:W-:Y:S02]  /*3a70*/  VIADD R128, R126, 0x12040 ;  /* 0x000120407e807836 */ /* 0x000fe40000000000 */
[----:B------:R-:W-:Y:S01]  /*3a80*/  FMUL.FTZ R45, R45, UR9 ;  /* 0x000000092d2d7c20 */ /* 0x000fe20008410000 */
[----:B------:R-:W-:Y:S01]  /*3a90*/  FMUL.FTZ R47, R47, UR9 ;  /* 0x000000092f2f7c20 */ /* 0x000fe20008410000 */
[----:B------:R-:W-:Y:S01]  /*3aa0*/  FMUL.FTZ R48, R48, UR9 ;  /* 0x0000000930307c20 */ /* 0x000fe20008410000 */
[----:B------:R-:W-:Y:S01]  /*3ab0*/  FMUL.FTZ R50, R50, UR9 ;  /* 0x0000000932327c20 */ /* 0x000fe20008410000 */
[----:B------:R-:W-:Y:S03]  /*3ac0*/  FMUL.FTZ R49, R49, UR9 ;  /* 0x0000000931317c20 */ /* 0x000fe60008410000 */
[----:B------:R2:W3:Y:S01]  /*3ad0*/  MUFU.EX2 R196, R10 ;  /* 0x0000000a00c47308 */ /* 0x0004e20000000800 */
[----:B------:R-:W-:Y:S01]  /*3ae0*/  FMUL.FTZ R51, R51, UR9 ;  /* 0x0000000933337c20 */ /* 0x000fe20008410000 */
[----:B-1----:R-:W-:Y:S08]  /*3af0*/  MOV R18, R167 ;  /* 0x000000a700127202 */ /* 0x002ff00000000f00 */
[----:B------:R-:W1:Y:S01]  /*3b00*/  MUFU.TANH R182, R42 ;  /* 0x0000002a00b67308 */ /* 0x000e620000002400 */
[----:B--2---:R-:W-:Y:S09]  /*3b10*/  IMAD.MOV.U32 R17, RZ, RZ, R149 ;  /* 0x000000ffff117224 */ /* 0x004ff200078e0095 */
[----:B------:R-:W2:Y:S01]  /*3b20*/  MUFU.TANH R232, R48 ;  /* 0x0000003000e87308 */ /* 0x000ea20000002400 */
[C---:B------:R-:W-:Y:S02]  /*3b30*/  @P0 IADD3 R10, PT, PT, R3.reuse, 0x10, RZ ;  /* 0x00000010030a0810 */ /* 0x040fe40007ffe0ff */
[----:B------:R-:W-:Y:S02]  /*3b40*/  PLOP3.LUT P0, PT, PT, PT, UP1, 0x80, 0x8 ;  /* 0x000000000008781c */ /* 0x000fe40003f0f018 */
[----:B------:R-:W-:Y:S01]  /*3b50*/  @P6 ISETP.GE.AND P6, PT, R10, UR34, PT ;  /* 0x000000220a006c0c */ /* 0x000fe2000bfc6270 */
[----:B------:R-:W-:Y:S01]  /*3b60*/  @P5 VIADD R10, R3, 0x11 ;  /* 0x00000011030a5836 */ /* 0x000fe20000000000 */
[----:B------:R-:W-:Y:S03]  /*3b70*/  PLOP3.LUT P5, PT, PT, PT, UP1, 0x80, 0x8 ;  /* 0x000000000008781c */ /* 0x000fe60003faf018 */
[----:B------:R-:W3:Y:S01]  /*3b80*/  MUFU.TANH R140, R50 ;  /* 0x00000032008c7308 */ /* 0x000ee20000002400 */
[----:B------:R-:W-:Y:S01]  /*3b90*/  @P3 FSEL R11, R244, -INF , !P6 ;  /* 0xff800000f40b3808 */ /* 0x000fe20007000000 */
[----:B-1----:R-:W-:Y:S01]  /*3ba0*/  IMAD.MOV.U32 R21, RZ, RZ, R182 ;  /* 0x000000ffff157224 */ /* 0x002fe200078e00b6 */
[----:B------:R-:W-:Y:S02]  /*3bb0*/  PLOP3.LUT P3, PT, PT, PT, UP1, 0x80, 0x8 ;  /* 0x000000000008781c */ /* 0x000fe40003f6f018 */
[----:B------:R-:W-:Y:S01]  /*3bc0*/  @P2 ISETP.GE.AND P2, PT, R10, UR34, PT ;  /* 0x000000220a002c0c */ /* 0x000fe2000bf46270 */
[----:B------:R-:W-:Y:S01]  /*3bd0*/  FFMA.FTZ R12, R11, UR8, -R9 ;  /* 0x000000080b0c7c23 */ /* 0x000fe20008010809 */
[----:B------:R-:W-:Y:S03]  /*3be0*/  IADD3 R130, PT, PT, R126, R28, RZ ;  /* 0x0000001c7e827210 */ /* 0x000fe60007ffe0ff */
[----:B------:R-:W1:Y:S01]  /*3bf0*/  MUFU.TANH R231, R49 ;  /* 0x0000003100e77308 */ /* 0x000e620000002400 */
[----:B------:R-:W-:Y:S01]  /*3c00*/  @P0 FSEL R5, R243, -INF , !P2 ;  /* 0xff800000f3050808 */ /* 0x000fe20005000000 */
[----:B--2---:R-:W-:Y:S01]  /*3c10*/  IMAD.MOV.U32 R24, RZ, RZ, R232 ;  /* 0x000000ffff187224 */ /* 0x004fe200078e00e8 */
[----:B------:R-:W-:Y:S01]  /*3c20*/  PLOP3.LUT P0, PT, PT, PT, UP1, 0x80, 0x8 ;  /* 0x000000000008781c */ /* 0x000fe20003f0f018 */
[----:B------:R-:W-:Y:S01]  /*3c30*/  IMAD.MOV.U32 R10, RZ, RZ, R159 ;  /* 0x000000ffff0a7224 */ /* 0x000fe200078e009f */
[----:B------:R-:W-:Y:S01]  /*3c40*/  @P5 FSEL R10, R159, -INF , !P6 ;  /* 0xff8000009f0a5808 */ /* 0x000fe20007000000 */
[----:B------:R-:W-:Y:S01]  /*3c50*/  FFMA.FTZ R11, R5, UR8, -R9 ;  /* 0x00000008050b7c23 */ /* 0x000fe20008010809 */
[----:B------:R-:W-:Y:S03]  /*3c60*/  PLOP3.LUT P5, PT, PT, PT, UP1, 0x80, 0x8 ;  /* 0x000000000008781c */ /* 0x000fe60003faf018 */
[----:B------:R-:W-:Y:S01]  /*3c70*/  MUFU.EX2 R74, R12 ;  /* 0x0000000c004a7308 */ /* 0x000fe20000000800 */
[----:B------:R-:W-:Y:S01]  /*3c80*/  @P3 FSEL R4, R156, -INF , !P2 ;  /* 0xff8000009c043808 */ /* 0x000fe20005000000 */
[--C-:B------:R-:W-:Y:S01]  /*3c90*/  FFMA.FTZ R5, R10, UR8, -R8.reuse ;  /* 0x000000080a057c23 */ /* 0x100fe20008010808 */
[----:B------:R-:W-:Y:S07]  /*3ca0*/  PLOP3.LUT P3, PT, PT, PT, UP1, 0x80, 0x8 ;  /* 0x000000000008781c */ /* 0x000fee0003f6f018 */
[----:B------:R2:W4:Y:S01]  /*3cb0*/  MUFU.EX2 R73, R11 ;  /* 0x0000000b00497308 */ /* 0x0005220000000800 */
[----:B------:R-:W-:Y:S01]  /*3cc0*/  MOV R10, R199 ;  /* 0x000000c7000a7202 */ /* 0x000fe20000000f00 */
[----:B------:R-:W-:Y:S01]  /*3cd0*/  FFMA.FTZ R4, R4, UR8, -R8 ;  /* 0x0000000804047c23 */ /* 0x000fe20008010808 */
[----:B---3--:R-:W-:Y:S07]  /*3ce0*/  MOV R25, R140 ;  /* 0x0000008c00197202 */ /* 0x008fee0000000f00 */
[----:B------:R3:W-:Y:S01]  /*3cf0*/  MUFU.EX2 R184, R5 ;  /* 0x0000000500b87308 */ /* 0x0007e20000000800 */
[----:B------:R-:W-:Y:S02]  /*3d00*/  IADD3 R131, PT, PT, R27, R130, RZ ;  /* 0x000000821b837210 */ /* 0x000fe40007ffe0ff */
[----:B-1----:R-:W-:Y:S07]  /*3d10*/  MOV R22, R231 ;  /* 0x000000e700167202 */ /* 0x002fee0000000f00 */
[----:B------:R1:W-:Y:S10]  /*3d20*/  MUFU.EX2 R183, R4 ;  /* 0x0000000400b77308 */ /* 0x0003f40000000800 */
[----:B------:R-:W4:Y:S01]  /*3d30*/  MUFU.TANH R139, R51 ;  /* 0x00000033008b7308 */ /* 0x000f220000002400 */
[----:B--2---:R-:W-:Y:S01]  /*3d40*/  IMAD.MOV.U32 R11, RZ, RZ, R178 ;  /* 0x000000ffff0b7224 */ /* 0x004fe200078e00b2 */
[----:B------:R-:W-:Y:S02]  /*3d50*/  @P3 FSEL R11, R178, -INF , !P2 ;  /* 0xff800000b20b3808 */ /* 0x000fe40005000000 */
[----:B------:R-:W-:Y:S01]  /*3d60*/  PLOP3.LUT P3, PT, PT, PT, UP1, 0x80, 0x8 ;  /* 0x000000000008781c */ /* 0x000fe20003f6f018 */
[----:B---3--:R-:W-:Y:S01]  /*3d70*/  IMAD.MOV.U32 R5, RZ, RZ, R200 ;  /* 0x000000ffff057224 */ /* 0x008fe200078e00c8 */
[----:B------:R-:W-:Y:S04]  /*3d80*/  @P5 FSEL R5, R200, -INF , !P6 ;  /* 0xff800000c8055808 */ /* 0x000fe80007000000 */
[----:B------:R-:W2:Y:S01]  /*3d90*/  MUFU.TANH R177, R47 ;  /* 0x0000002f00b17308 */ /* 0x000ea20000002400 */
[----:B------:R-:W-:Y:S02]  /*3da0*/  PLOP3.LUT P5, PT, PT, PT, UP1, 0x80, 0x8 ;  /* 0x000000000008781c */ /* 0x000fe40003faf018 */
[----:B-1----:R-:W-:Y:S01]  /*3db0*/  MOV R4, R180 ;  /* 0x000000b400047202 */ /* 0x002fe20000000f00 */
[----:B------:R-:W-:Y:S01]  /*3dc0*/  FFMA.FTZ R5, R5, UR8, -R0 ;  /* 0x0000000805057c23 */ /* 0x000fe20008010800 */
[----:B------:R-:W-:Y:S02]  /*3dd0*/  @P0 FSEL R4, R180, -INF , !P6 ;  /* 0xff800000b4040808 */ /* 0x000fe40007000000 */
[----:B------:R-:W-:Y:S03]  /*3de0*/  PLOP3.LUT P0, PT, PT, PT, UP1, 0x80, 0x8 ;  /* 0x000000000008781c */ /* 0x000fe60003f0f018 */
[----:B------:R1:W-:Y:S01]  /*3df0*/  MUFU.EX2 R222, R5 ;  /* 0x0000000500de7308 */ /* 0x0003e20000000800 */
[----:B------:R-:W-:Y:S01]  /*3e00*/  PLOP3.LUT P6, PT, PT, PT, UP1, 0x80, 0x8 ;  /* 0x000000000008781c */ /* 0x000fe20003fcf018 */
[--C-:B------:R-:W-:Y:S01]  /*3e10*/  FFMA.FTZ R12, R4, UR8, -R2.reuse ;  /* 0x00000008040c7c23 */ /* 0x100fe20008010802 */
[----:B----4-:R-:W-:Y:S01]  /*3e20*/  MOV R23, R139 ;  /* 0x0000008b00177202 */ /* 0x010fe20000000f00 */
[----:B------:R-:W-:Y:S06]  /*3e30*/  FFMA.FTZ R4, R11, UR8, -R2 ;  /* 0x000000080b047c23 */ /* 0x000fec0008010802 */
[----:B------:R-:W-:Y:S01]  /*3e40*/  MUFU.TANH R233, R37 ;  /* 0x0000002500e97308 */ /* 0x000fe20000002400 */
[----:B------:R-:W-:Y:S01]  /*3e50*/  IMAD.MOV.U32 R11, RZ, RZ, R194 ;  /* 0x000000ffff0b7224 */ /* 0x000fe200078e00c2 */
[----:B--2---:R-:W-:Y:S02]  /*3e60*/  MOV R19, R177 ;  /* 0x000000b100137202 */ /* 0x004fe40000000f00 */
[----:B------:R-:W-:Y:S06]  /*3e70*/  @P0 FSEL R10, R199, -INF , !P2 ;  /* 0xff800000c70a0808 */ /* 0x000fec0005000000 */
[----:B------:R2:W-:Y:S01]  /*3e80*/  MUFU.EX2 R209, R4 ;  /* 0x0000000400d17308 */ /* 0x0005e20000000800 */
[----:B------:R-:W-:Y:S01]  /*3e90*/  PLOP3.LUT P0, PT, PT, PT, UP1, 0x80, 0x8 ;  /* 0x000000000008781c */ /* 0x000fe20003f0f018 */
[----:B-1----:R-:W-:Y:S01]  /*3ea0*/  @P3 VIADD R5, R3, 0x18 ;  /* 0x0000001803053836 */ /* 0x002fe20000000000 */
[----:B------:R-:W-:Y:S07]  /*3eb0*/  PLOP3.LUT P2, PT, PT, PT, UP1, 0x80, 0x8 ;  /* 0x000000000008781c */ /* 0x000fee0003f4f018 */
[----:B------:R1:W3:Y:S01]  /*3ec0*/  MUFU.EX2 R210, R12 ;  /* 0x0000000c00d27308 */ /* 0x0002e20000000800 */
[----:B------:R-:W-:Y:S02]  /*3ed0*/  PLOP3.LUT P3, PT, PT, PT, UP1, 0x80, 0x8 ;  /* 0x000000000008781c */ /* 0x000fe40003f6f018 */
[----:B------:R-:W-:Y:S07]  /*3ee0*/  @P6 ISETP.GE.AND P6, PT, R5, UR34, PT ;  /* 0x0000002205006c0c */ /* 0x000fee000bfc6270 */
[----:B------:R-:W-:Y:S01]  /*3ef0*/  MUFU.TANH R163, R41 ;  /* 0x0000002900a37308 */ /* 0x000fe20000002400 */
[----:B------:R-:W-:Y:S01]  /*3f00*/  MOV R5, R175 ;  /* 0x000000af00057202 */ /* 0x000fe20000000f00 */
[----:B--2---:R-:W-:Y:S01]  /*3f10*/  FFMA.FTZ R4, R10, UR8, -R0 ;  /* 0x000000080a047c23 */ /* 0x004fe20008010800 */
[----:B------:R-:W-:Y:S01]  /*3f20*/  MOV R10, R195 ;  /* 0x000000c3000a7202 */ /* 0x000fe20000000f00 */
[----:B------:R-:W-:Y:S01]  /*3f30*/  @P0 VIADD R16, R3, 0x20 ;  /* 0x0000002003100836 */ /* 0x000fe20000000000 */
[----:B------:R-:W-:Y:S05]  /*3f40*/  PLOP3.LUT P0, PT, PT, PT, UP1, 0x80, 0x8 ;  /* 0x000000000008781c */ /* 0x000fea0003f0f018 */
[----:B------:R2:W-:Y:S01]  /*3f50*/  MUFU.EX2 R221, R4 ;  /* 0x0000000400dd7308 */ /* 0x0005e20000000800 */
[----:B------:R-:W-:Y:S01]  /*3f60*/  @P3 FSEL R5, R175, -INF , !P6 ;  /* 0xff800000af053808 */ /* 0x000fe20007000000 */
[----:B-1----:R-:W-:Y:S01]  /*3f70*/  IMAD.MOV.U32 R12, RZ, RZ, R242 ;  /* 0x000000ffff0c7224 */ /* 0x002fe200078e00f2 */
[----:B------:R-:W-:Y:S07]  /*3f80*/  PLOP3.LUT P3, PT, PT, PT, UP1, 0x80, 0x8 ;  /* 0x000000000008781c */ /* 0x000fee0003f6f018 */
[----:B------:R-:W-:Y:S01]  /*3f90*/  MUFU.TANH R147, R39 ;  /* 0x0000002700937308 */ /* 0x000fe20000002400 */
[----:B------:R-:W-:Y:S01]  /*3fa0*/  FFMA.FTZ R5, R5, UR8, -R2 ;  /* 0x0000000805057c23 */ /* 0x000fe20008010802 */
[----:B------:R-:W-:Y:S08]  /*3fb0*/  @P0 FSEL R10, R195, -INF , !P6 ;  /* 0xff800000c30a0808 */ /* 0x000ff00007000000 */
[----:B------:R1:W-:Y:S01]  /*3fc0*/  MUFU.EX2 R204, R5 ;  /* 0x0000000500cc7308 */ /* 0x0003e20000000800 */
[----:B------:R-:W-:Y:S01]  /*3fd0*/  PLOP3.LUT P0, PT, PT, PT, UP1, 0x80, 0x8 ;  /* 0x000000000008781c */ /* 0x000fe20003f0f018 */
[----:B--2---:R-:W-:Y:S01]  /*3fe0*/  @P5 VIADD R4, R3, 0x19 ;  /* 0x0000001903045836 */ /* 0x004fe20000000000 */
[----:B------:R-:W-:Y:S01]  /*3ff0*/  PLOP3.LUT P5, PT, PT, PT, UP1, 0x80, 0x8 ;  /* 0x000000000008781c */ /* 0x000fe20003faf018 */
[--C-:B------:R-:W-:Y:S06]  /*4000*/  FFMA.FTZ R13, R10, UR8, -R0.reuse ;  /* 0x000000080a0d7c23 */ /* 0x100fec0008010800 */
[----:B------:R-:W-:Y:S01]  /*4010*/  MUFU.TANH R181, R43 ;  /* 0x0000002b00b57308 */ /* 0x000fe20000002400 */
[----:B------:R-:W-:Y:S01]  /*4020*/  @P2 ISETP.GE.AND P2, PT, R4, UR34, PT ;  /* 0x0000002204002c0c */ /* 0x000fe2000bf46270 */
[----:B------:R-:W-:Y:S03]  /*4030*/  IMAD.MOV.U32 R4, RZ, RZ, R173 ;  /* 0x000000ffff047224 */ /* 0x000fe600078e00ad */
[----:B------:R-:W-:Y:S02]  /*4040*/  @P3 FSEL R11, R194, -INF , !P2 ;  /* 0xff800000c20b3808 */ /* 0x000fe40005000000 */
[----:B------:R-:W-:Y:S03]  /*4050*/  PLOP3.LUT P3, PT, PT, PT, UP1, 0x80, 0x8 ;  /* 0x000000000008781c */ /* 0x000fe60003f6f018 */
[----:B------:R2:W-:Y:S01]  /*4060*/  MUFU.EX2 R218, R13 ;  /* 0x0000000d00da7308 */ /* 0x0005e20000000800 */
[----:B------:R-:W-:Y:S01]  /*4070*/  @P0 FSEL R15, R152, -INF , !P6 ;  /* 0xff800000980f0808 */ /* 0x000fe20007000000 */
[----:B------:R-:W-:Y:S01]  /*4080*/  FFMA.FTZ R10, R11, UR8, -R0 ;  /* 0x000000080b0a7c23 */ /* 0x000fe20008010800 */
[----:B------:R-:W-:Y:S01]  /*4090*/  @P5 FSEL R4, R173, -INF , !P2 ;  /* 0xff800000ad045808 */ /* 0x000fe20005000000 */
[----:B------:R-:W-:Y:S01]  /*40a0*/  IMAD.U32 R11, RZ, RZ, UR17 ;  /* 0x00000011ff0b7e24 */ /* 0x000fe2000f8e00ff */
[----:B------:R-:W-:Y:S05]  /*40b0*/  PLOP3.LUT P5, PT, PT, PT, UP1, 0x80, 0x8 ;  /* 0x000000000008781c */ /* 0x000fea0003faf018 */
[----:B------:R4:W-:Y:S01]  /*40c0*/  MUFU.EX2 R217, R10 ;  /* 0x0000000a00d97308 */ /* 0x0009e20000000800 */
[----:B------:R-:W-:Y:S01]  /*40d0*/  PLOP3.LUT P0, PT, PT, PT, UP1, 0x80, 0x8 ;  /* 0x000000000008781c */ /* 0x000fe20003f0f018 */
[----:B------:R-:W-:Y:S02]  /*40e0*/  FFMA.FTZ R14, R4, UR8, -R2 ;  /* 0x00000008040e7c23 */ /* 0x000fe40008010802 */
[----:B-1----:R-:W1:Y:S06]  /*40f0*/  LDSM.16.M88.4 R4, [R117+0x6c00] ;  /* 0x006c00007504783b */ /* 0x002e6c0000000200 */
[----:B------:R-:W-:Y:S01]  /*4100*/  MUFU.TANH R157, R44 ;  /* 0x0000002c009d7308 */ /* 0x000fe20000002400 */
[----:B------:R-:W-:Y:S02]  /*4110*/  @P3 ISETP.GE.AND P3, PT, R16, UR34, PT ;  /* 0x0000002210003c0c */ /* 0x000fe4000bf66270 */
[----:B------:R-:W-:Y:S01]  /*4120*/  MOV R16, R237 ;  /* 0x000000ed00107202 */ /* 0x000fe20000000f00 */
[----:B--2---:R-:W-:Y:S01]  /*4130*/  IMAD.MOV.U32 R13, RZ, RZ, R151 ;  /* 0x000000ffff0d7224 */ /* 0x004fe200078e0097 */
[----:B------:R-:W-:Y:S05]  /*4140*/  @P5 FSEL R12, R242, -INF , !P6 ;  /* 0xff800000f20c5808 */ /* 0x000fea0007000000 */
[----:B------:R2:W-:Y:S01]  /*4150*/  MUFU.EX2 R203, R14 ;  /* 0x0000000e00cb7308 */ /* 0x0005e20000000800 */
[----:B------:R-:W-:Y:S01]  /*4160*/  @P0 FSEL R13, R151, -INF , !P2 ;  /* 0xff800000970d0808 */ /* 0x000fe20005000000 */
[----:B----4-:R-:W-:Y:S01]  /*4170*/  IMAD.U32 R10, RZ, RZ, UR18 ;  /* 0x00000012ff0a7e24 */ /* 0x010fe2000f8e00ff */
[----:B------:R-:W-:Y:S01]  /*4180*/  PLOP3.LUT P5, PT, PT, PT, UP1, 0x80, 0x8 ;  /* 0x000000000008781c */ /* 0x000fe20003faf018 */
[----:B------:R-:W-:Y:S01]  /*4190*/  FFMA.FTZ R12, R12, UR8, -R9 ;  /* 0x000000080c0c7c23 */ /* 0x000fe20008010809 */
[----:B------:R-:W-:Y:S05]  /*41a0*/  PLOP3.LUT P0, PT, PT, PT, UP1, 0x80, 0x8 ;  /* 0x000000000008781c */ /* 0x000fea0003f0f018 */
[----:B------:R-:W4:Y:S01]  /*41b0*/  MUFU.TANH R179, R46 ;  /* 0x0000002e00b37308 */ /* 0x000f220000002400 */
[----:B------:R-:W-:Y:S01]  /*41c0*/  PLOP3.LUT P6, PT, PT, PT, UP1, 0x80, 0x8 ;  /* 0x000000000008781c */ /* 0x000fe20003fcf018 */
[----:B--2---:R-:W-:Y:S08]  /*41d0*/  IMAD.MOV.U32 R14, RZ, RZ, R241 ;  /* 0x000000ffff0e7224 */ /* 0x004ff000078e00f1 */
[----:B------:R2:W-:Y:S01]  /*41e0*/  MUFU.EX2 R72, R12 ;  /* 0x0000000c00487308 */ /* 0x0005e20000000800 */
[----:B------:R-:W-:Y:S02]  /*41f0*/  @P5 FSEL R14, R241, -INF , !P2 ;  /* 0xff800000f10e5808 */ /* 0x000fe40005000000 */
[----:B------:R-:W-:Y:S07]  /*4200*/  @P0 FSEL R18, R167, -INF , !P3 ;  /* 0xff800000a7120808 */ /* 0x000fee0005800000 */
[----:B------:R-:W3:Y:S01]  /*4210*/  MUFU.TANH R154, R45 ;  /* 0x0000002d009a7308 */ /* 0x000ee20000002400 */
[----:B------:R-:W-:Y:S02]  /*4220*/  PLOP3.LUT P5, PT, PT, PT, UP1, 0x80, 0x8 ;  /* 0x000000000008781c */ /* 0x000fe40003faf018 */
[----:B------:R-:W-:Y:S02]  /*4230*/  PLOP3.LUT P0, PT, PT, PT, UP1, 0x80, 0x8 ;  /* 0x000000000008781c */ /* 0x000fe40003f0f018 */
[----:B------:R-:W-:Y:S02]  /*4240*/  PLOP3.LUT P2, PT, PT, PT, UP1, 0x80, 0x8 ;  /* 0x000000000008781c */ /* 0x000fe40003f4f018 */
[----:B----4-:R-:W-:Y:S02]  /*4250*/  MOV R20, R179 ;  /* 0x000000b300147202 */ /* 0x010fe40000000f00 */
[----:B------:R-:W-:Y:S02]  /*4260*/  @P6 FSEL R16, R237, -INF , !P3 ;  /* 0xff800000ed106808 */ /* 0x000fe40005800000 */
[----:B------:R-:W-:Y:S01]  /*4270*/  PLOP3.LUT P6, PT, PT, PT, UP1, 0x80, 0x8 ;  /* 0x000000000008781c */ /* 0x000fe20003fcf018 */
[-C--:B-1----:R-:W-:Y:S03]  /*4280*/  HMMA.16816.F32 R52, R104, R4.reuse, R52 ;  /* 0x000000046834723c */ /* 0x082fe60000001834 */
[----:B------:R-:W-:Y:S02]  /*4290*/  @P5 FSEL R17, R149, -INF , !P3 ;  /* 0xff80000095115808 */ /* 0x000fe40005800000 */
[----:B------:R-:W-:Y:S02]  /*42a0*/  PLOP3.LUT P5, PT, PT, PT, UP1, 0x80, 0x8 ;  /* 0x000000000008781c */ /* 0x000fe40003faf018 */
[----:B------:R-:W-:Y:S01]  /*42b0*/  @P2 FSEL R21, R182, -INF , !P3 ;  /* 0xff800000b6152808 */ /* 0x000fe20005800000 */
[C---:B------:R-:W-:Y:S01]  /*42c0*/  HMMA.16816.F32 R56, R112.reuse, R4, R56 ;  /* 0x000000047038723c */ /* 0x040fe20000001838 */
[----:B------:R-:W-:Y:S03]  /*42d0*/  PLOP3.LUT P2, PT, PT, PT, UP1, 0x80, 0x8 ;  /* 0x000000000008781c */ /* 0x000fe60003f4f018 */
[----:B------:R-:W-:Y:S01]  /*42e0*/  LEA R108, P3, R249, R10, 0x2 ;  /* 0x0000000af96c7211 */ /* 0x000fe200078610ff */
[--C-:B------:R-:W-:Y:S01]  /*42f0*/  FFMA.FTZ R10, R14, UR8, -R9.reuse ;  /* 0x000000080e0a7c23 */ /* 0x100fe20008010809 */
[----:B--2---:R-:W-:Y:S01]  /*4300*/  @P6 IADD3 R12, PT, PT, R3, 0x21, RZ ;  /* 0x00000021030c6810 */ /* 0x004fe20007ffe0ff */
[----:B------:R-:W-:Y:S01]  /*4310*/  FFMA.FTZ R5, R16, UR8, -R9 ;  /* 0x0000000810057c23 */ /* 0x000fe20008010809 */
[----:B------:R-:W-:Y:S01]  /*4320*/  LEA.HI.X R109, R249, R11, RZ, 0x2, P3 ;  /* 0x0000000bf96d7211 */ /* 0x000fe200018f14ff */
[----:B------:R1:W2:Y:S01]  /*4330*/  MUFU.EX2 R252, R10 ;  /* 0x0000000a00fc7308 */ /* 0x0002a20000000800 */
[----:B------:R-:W-:Y:S01]  /*4340*/  PLOP3.LUT P3, PT, PT, PT, UP1, 0x80, 0x8 ;  /* 0x000000000008781c */ /* 0x000fe20003f6f018 */
[--C-:B------:R-:W-:Y:S01]  /*4350*/  FFMA.FTZ R11, R15, UR8, -R8.reuse ;  /* 0x000000080f0b7c23 */ /* 0x100fe20008010808 */
[C---:B------:R-:W-:Y:S01]  /*4360*/  @P0 VIADD R15, R3.reuse, 0x28 ;  /* 0x00000028030f0836 */ /* 0x040fe20000000000 */
[----:B------:R-:W4:Y:S01]  /*4370*/  LDG.E R124, desc[UR30][R108.64] ;  /* 0x0000001e6c7c7981 */ /* 0x000f22000c1e1900 */
[----:B------:R-:W-:Y:S05]  /*4380*/  PLOP3.LUT P0, PT, PT, PT, UP1, 0x80, 0x8 ;  /* 0x000000000008781c */ /* 0x000fea0003f0f018 */
[----:B------:R3:W-:Y:S01]  /*4390*/  MUFU.EX2 R172, R11 ;  /* 0x0000000b00ac7308 */ /* 0x0007e20000000800 */
[----:B------:R-:W-:Y:S01]  /*43a0*/  @P5 ISETP.GE.AND P5, PT, R12, UR34, PT ;  /* 0x000000220c005c0c */ /* 0x000fe2000bfa6270 */
[-C--:B------:R-:W-:Y:S01]  /*43b0*/  HMMA.16816.F32 R60, R112, R6.reuse, R60 ;  /* 0x00000006703c723c */ /* 0x080fe2000000183c */
[----:B------:R-:W4:Y:S01]  /*43c0*/  LDG.E R123, desc[UR30][R108.64+0x20] ;  /* 0x0000201e6c7b7981 */ /* 0x000f22000c1e1900 */
[----:B------:R-:W-:Y:S01]  /*43d0*/  PLOP3.LUT P6, PT, PT, PT, UP1, 0x80, 0x8 ;  /* 0x000000000008781c */ /* 0x000fe20003fcf018 */
[----:B------:R-:W-:Y:S01]  /*43e0*/  @P2 VIADD R14, R3, 0x29 ;  /* 0x00000029030e2836 */ /* 0x000fe20000000000 */
[----:B------:R-:W-:Y:S01]  /*43f0*/  PLOP3.LUT P2, PT, PT, PT, UP1, 0x80, 0x8 ;  /* 0x000000000008781c */ /* 0x000fe20003f4f018 */
[----:B------:R-:W5:Y:S01]  /*4400*/  LDG.E R122, desc[UR30][R108.64+0x100] ;  /* 0x0001001e6c7a7981 */ /* 0x000f62000c1e1900 */
[----:B------:R-:W-:Y:S01]  /*4410*/  MOV R114, R100 ;  /* 0x0000006400727202 */ /* 0x000fe20000000f00 */
[----:B-1----:R-:W-:Y:S01]  /*4420*/  FFMA.FTZ R10, R13, UR8, -R8 ;  /* 0x000000080d0a7c23 */ /* 0x002fe20008010808 */
[----:B------:R-:W-:Y:S01]  /*4430*/  MOV R13, R181 ;  /* 0x000000b5000d7202 */ /* 0x000fe20000000f00 */
[----:B------:R-:W-:Y:S01]  /*4440*/  HMMA.16816.F32 R64, R104, R6, R64 ;  /* 0x000000066840723c */ /* 0x000fe20000001840 */
[----:B------:R1:W5:Y:S01]  /*4450*/  LDG.E R115, desc[UR30][R108.64+0x120] ;  /* 0x0001201e6c737981 */ /* 0x000362000c1e1900 */
[----:B------:R-:W-:Y:S01]  /*4460*/  MOV R104, 0x20 ;  /* 0x0000002000687802 */ /* 0x000fe20000000f00 */
[----:B------:R2:W1:Y:S01]  /*4470*/  MUFU.EX2 R171, R10 ;  /* 0x0000000a00ab7308 */ /* 0x0004620000000800 */
[----:B---3--:R-:W-:Y:S01]  /*4480*/  MOV R11, R233 ;  /* 0x000000e9000b7202 */ /* 0x008fe20000000f00 */
[----:B------:R-:W-:Y:S01]  /*4490*/  IMAD.MOV.U32 R12, RZ, RZ, R163 ;  /* 0x000000ffff0c7224 */ /* 0x000fe200078e00a3 */
[----:B------:R-:W-:Y:S07]  /*44a0*/  @P3 FSEL R11, R233, -INF , !P5 ;  /* 0xff800000e90b3808 */ /* 0x000fee0006800000 */
[----:B------:R3:W-:Y:S01]  /*44b0*/  MUFU.EX2 R251, R5 ;  /* 0x0000000500fb7308 */ /* 0x0007e20000000800 */
[----:B------:R-:W-:Y:S01]  /*44c0*/  @P0 FSEL R12, R163, -INF , !P5 ;  /* 0xff800000a30c0808 */ /* 0x000fe20006800000 */
[----:B------:R-:W-:Y:S01]  /*44d0*/  FMUL.FTZ R52, R52, UR9 ;  /* 0x0000000934347c20 */ /* 0x000fe20008410000 */
[----:B------:R-:W-:Y:S01]  /*44e0*/  PLOP3.LUT P3, PT, PT, PT, UP1, 0x80, 0x8 ;  /* 0x000000000008781c */ /* 0x000fe20003f6f018 */
[----:B------:R-:W-:Y:S01]  /*44f0*/  FFMA.FTZ R4, R11, UR8, -R9 ;  /* 0x000000080b047c23 */ /* 0x000fe20008010809 */
[----:B------:R-:W-:Y:S01]  /*4500*/  PLOP3.LUT P0, PT, PT, PT, UP1, 0x80, 0x8 ;  /* 0x000000000008781c */ /* 0x000fe20003f0f018 */
[----:B------:R-:W-:Y:S01]  /*4510*/  IMAD.MOV.U32 R11, RZ, RZ, R154 ;  /* 0x000000ffff0b7224 */ /* 0x000fe200078e009a */
[----:B------:R-:W-:Y:S03]  /*4520*/  @P2 ISETP.GE.AND P2, PT, R15, UR34, PT ;  /* 0x000000220f002c0c */ /* 0x000fe6000bf46270 */
[----:B------:R1:W4:Y:S01]  /*4530*/  MUFU.EX2 R250, R4 ;  /* 0x0000000400fa7308 */ /* 0x0003220000000800 */
[----:B------:R-:W-:Y:S02]  /*4540*/  IMAD.MOV.U32 R15, RZ, RZ, R157 ;  /* 0x000000ffff0f7224 */ /* 0x000fe400078e009d */
[----:B------:R-:W-:Y:S01]  /*4550*/  FMUL.FTZ R54, R54, UR9 ;  /* 0x0000000936367c20 */ /* 0x000fe20008410000 */
[----:B--2---:R-:W-:Y:S01]  /*4560*/  IMAD.MOV.U32 R10, RZ, RZ, R147 ;  /* 0x000000ffff0a7224 */ /* 0x004fe200078e0093 */
[----:B------:R-:W-:Y:S05]  /*4570*/  @P6 FSEL R10, R147, -INF , !P5 ;  /* 0xff800000930a6808 */ /* 0x000fea0006800000 */
[----:B------:R-:W2:Y:S01]  /*4580*/  MUFU.TANH R230, R52 ;  /* 0x0000003400e67308 */ /* 0x000ea20000002400 */
[----:B------:R-:W-:Y:S01]  /*4590*/  PLOP3.LUT P6, PT, PT, PT, UP1, 0x80, 0x8 ;  /* 0x000000000008781c */ /* 0x000fe20003fcf018 */
[--C-:B---3--:R-:W-:Y:S01]  /*45a0*/  FFMA.FTZ R5, R17, UR8, -R8.reuse ;  /* 0x0000000811057c23 */ /* 0x108fe20008010808 */
[----:B------:R-:W-:Y:S01]  /*45b0*/  @P3 FSEL R13, R181, -INF , !P5 ;  /* 0xff800000b50d3808 */ /* 0x000fe20006800000 */
[----:B------:R-:W-:Y:S01]  /*45c0*/  FMUL.FTZ R56, R56, UR9 ;  /* 0x0000000938387c20 */ /* 0x000fe20008410000 */
[----:B------:R-:W-:Y:S01]  /*45d0*/  @P0 FSEL R15, R157, -INF , !P2 ;  /* 0xff8000009d0f0808 */ /* 0x000fe20005000000 */
[----:B------:R-:W-:Y:S01]  /*45e0*/  FMUL.FTZ R58, R58, UR9 ;  /* 0x000000093a3a7c20 */ /* 0x000fe20008410000 */
[----:B------:R-:W-:Y:S03]  /*45f0*/  PLOP3.LUT P5, PT, PT, PT, UP1, 0x80, 0x8 ;  /* 0x000000000008781c */ /* 0x000fe60003faf018 */
[----:B------:R-:W-:Y:S01]  /*4600*/  MUFU.EX2 R160, R5 ;  /* 0x0000000500a07308 */ /* 0x000fe20000000800 */
[----:B------:R-:W-:Y:S01]  /*4610*/  PLOP3.LUT P3, PT, PT, PT, UP1, 0x80, 0x8 ;  /* 0x000000000008781c */ /* 0x000fe20003f6f018 */
[----:B-1----:R-:W-:Y:S01]  /*4620*/  FFMA.FTZ R4, R10, UR8, -R8 ;  /* 0x000000080a047c23 */ /* 0x002fe20008010808 */
[----:B------:R-:W-:Y:S07]  /*4630*/  PLOP3.LUT P0, PT, PT, PT, UP1, 0x80, 0x8 ;  /* 0x000000000008781c */ /* 0x000fee0003f0f018 */
[----:B------:R-:W-:Y:S01]  /*4640*/  MUFU.TANH R137, R54 ;  /* 0x0000003600897308 */ /* 0x000fe20000002400 */
[----:B------:R-:W-:Y:S01]  /*4650*/  FMUL.FTZ R53, R53, UR9 ;  /* 0x0000000935357c20 */ /* 0x000fe20008410000 */
[----:B------:R-:W-:Y:S01]  /*4660*/  @P6 ISETP.GE.AND P6, PT, R14, UR34, PT ;  /* 0x000000220e006c0c */ /* 0x000fe2000bfc6270 */
[----:B------:R-:W-:Y:S01]  /*4670*/  FMUL.FTZ R55, R55, UR9 ;  /* 0x0000000937377c20 */ /* 0x000fe20008410000 */
[----:B------:R-:W-:Y:S01]  /*4680*/  FMUL.FTZ R57, R57, UR9 ;  /* 0x0000000939397c20 */ /* 0x000fe20008410000 */
[----:B------:R-:W-:Y:S01]  /*4690*/  FMUL.FTZ R59, R59, UR9 ;  /* 0x000000093b3b7c20 */ /* 0x000fe20008410000 */
[----:B--2---:R-:W-:Y:S02]  /*46a0*/  IMAD.MOV.U32 R17, RZ, RZ, R230 ;  /* 0x000000ffff117224 */ /* 0x004fe400078e00e6 */
[----:B------:R-:W-:Y:S01]  /*46b0*/  FMUL.FTZ R60, R60, UR9 ;  /* 0x000000093c3c7c20 */ /* 0x000fe20008410000 */
[----:B------:R-:W-:Y:S01]  /*46c0*/  @P5 FSEL R24, R232, -INF , !P2 ;  /* 0xff800000e8185808 */ /* 0x000fe20005000000 */
[----:B------:R1:W2:Y:S01]  /*46d0*/  MUFU.EX2 R161, R4 ;  /* 0x0000000400a17308 */ /* 0x0002a20000000800 */
[----:B------:R-:W-:Y:S01]  /*46e0*/  @P3 FSEL R20, R179, -INF , !P2 ;  /* 0xff800000b3143808 */ /* 0x000fe20005000000 */
[----:B------:R-:W-:Y:S01]  /*46f0*/  FMUL.FTZ R61, R61, UR9 ;  /* 0x000000093d3d7c20 */ /* 0x000fe20008410000 */
[----:B------:R-:W-:Y:S07]  /*4700*/  @P0 FSEL R25, R140, -INF , !P2 ;  /* 0xff8000008c190808 */ /* 0x000fee0005000000 */
[----:B------:R-:W-:Y:S01]  /*4710*/  MUFU.TANH R150, R56 ;  /* 0x0000003800967308 */ /* 0x000fe20000002400 */
[----:B------:R-:W-:Y:S01]  /*4720*/  PLOP3.LUT P5, PT, PT, PT, UP1, 0x80, 0x8 ;  /* 0x000000000008781c */ /* 0x000fe20003faf018 */
[----:B------:R-:W-:Y:S01]  /*4730*/  FMUL.FTZ R64, R64, UR9 ;  /* 0x0000000940407c20 */ /* 0x000fe20008410000 */
[----:B------:R-:W-:Y:S01]  /*4740*/  PLOP3.LUT P3, PT, PT, PT, UP1, 0x80, 0x8 ;  /* 0x000000000008781c */ /* 0x000fe20003f6f018 */
[----:B------:R-:W-:Y:S01]  /*4750*/  FMUL.FTZ R65, R65, UR9 ;  /* 0x0000000941417c20 */ /* 0x000fe20008410000 */
[----:B------:R-:W-:Y:S01]  /*4760*/  PLOP3.LUT P0, PT, PT, PT, UP1, 0x80, 0x8 ;  /* 0x000000000008781c */ /* 0x000fe20003f0f018 */
[----:B------:R-:W-:Y:S01]  /*4770*/  FMUL.FTZ R66, R66, UR9 ;  /* 0x0000000942427c20 */ /* 0x000fe20008410000 */
[----:B------:R-:W-:Y:S03]  /*4780*/  PLOP3.LUT P2, PT, PT, PT, UP1, 0x80, 0x8 ;  /* 0x000000000008781c */ /* 0x000fe60003f4f018 */
[----:B------:R-:W3:Y:S01]  /*4790*/  MUFU.TANH R170, R58 ;  /* 0x0000003a00aa7308 */ /* 0x000ee20000002400 */
[----:B------:R-:W-:Y:S01]  /*47a0*/  FMUL.FTZ R62, R62, UR9 ;  /* 0x000000093e3e7c20 */ /* 0x000fe20008410000 */
[----:B-1----:R-:W-:Y:S02]  /*47b0*/  VIADD R4, R126, 0x12000 ;  /* 0x000120007e047836 */ /* 0x002fe40000000000 */
[----:B------:R-:W-:Y:S01]  /*47c0*/  FMUL.FTZ R67, R67, UR9 ;  /* 0x0000000943437c20 */ /* 0x000fe20008410000 */
[----:B------:R-:W-:Y:S01]  /*47d0*/  FMUL.FTZ R63, R63, UR9 ;  /* 0x000000093f3f7c20 */ /* 0x000fe20008410000 */
[----:B------:R-:W-:Y:S01]  /*47e0*/  LEA R113, R26, UR4, 0x1 ;  /* 0x000000041a717c11 */ /* 0x000fe2000f8e08ff */
[----:B------:R-:W-:Y:S01]  /*47f0*/  @P4 VIADD R128, R4, 0xffffffc0 ;  /* 0xffffffc004804836 */ /* 0x000fe20000000000 */
[----:B------:R-:W-:Y:S01]  /*4800*/  @P5 FSEL R19, R177, -INF , !P6 ;  /* 0xff800000b1135808 */ /* 0x000fe20007000000 */
[----:B------:R-:W-:Y:S01]  /*4810*/  FFMA.FTZ R4, R18, UR8, -R2 ;  /* 0x0000000812047c23 */ /* 0x000fe20008010802 */
[----:B------:R-:W-:Y:S01]  /*4820*/  @P3 FSEL R11, R154, -INF , !P6 ;  /* 0xff8000009a0b3808 */ /* 0x000fe20007000000 */
[----:B------:R-:W-:Y:S01]  /*4830*/  MUFU.TANH R227, R53 ;  /* 0x0000003500e37308 */ /* 0x000fe20000002400 */
[----:B------:R-:W-:Y:S01]  /*4840*/  @P0 FSEL R22, R231, -INF , !P6 ;  /* 0xff800000e7160808 */ /* 0x000fe20007000000 */
[----:B------:R-:W-:Y:S01]  /*4850*/  IMAD.IADD R129, R27, 0x1, R128 ;  /* 0x000000011b817824 */ /* 0x000fe200078e0280 */
[----:B------:R-:W-:Y:S01]  /*4860*/  @P2 FSEL R23, R139, -INF , !P6 ;  /* 0xff8000008b172808 */ /* 0x000fe20007000000 */
[----:B------:R-:W-:Y:S01]  /*4870*/  FFMA.FTZ R6, R11, UR8, -R2 ;  /* 0x000000080b067c23 */ /* 0x000fe20008010802 */
[----:B------:R-:W-:Y:S02]  /*4880*/  PLOP3.LUT P3, PT, PT, PT, UP1, 0x80, 0x8 ;  /* 0x000000000008781c */ /* 0x000fe40003f6f018 */
[----:B------:R-:W-:Y:S03]  /*4890*/  PLOP3.LUT P5, PT, PT, PT, UP1, 0x80, 0x8 ;  /* 0x000000000008781c */ /* 0x000fe60003faf018 */
[----:B------:R1:W-:Y:S01]  /*48a0*/  MUFU.EX2 R189, R4 ;  /* 0x0000000400bd7308 */ /* 0x0003e20000000800 */
[----:B------:R-:W-:Y:S01]  /*48b0*/  PLOP3.LUT P0, PT, PT, PT, UP1, 0x80, 0x8 ;  /* 0x000000000008781c */ /* 0x000fe20003f0f018 */
[----:B---3--:R-:W-:Y:S01]  /*48c0*/  IMAD.MOV.U32 R11, RZ, RZ, R170 ;  /* 0x000000ffff0b7224 */ /* 0x008fe200078e00aa */
[----:B------:R-:W-:Y:S07]  /*48d0*/  PLOP3.LUT P6, PT, PT, PT, UP1, 0x80, 0x8 ;  /* 0x000000000008781c */ /* 0x000fee0003fcf018 */
[----:B------:R-:W-:Y:S01]  /*48e0*/  MUFU.TANH R135, R55 ;  /* 0x0000003700877308 */ /* 0x000fe20000002400 */
[----:B------:R-:W-:Y:S02]  /*48f0*/  PLOP3.LUT P2, PT, PT, PT, UP1, 0x80, 0x8 ;  /* 0x000000000008781c */ /* 0x000fe40003f4f018 */
[----:B------:R-:W-:Y:S02]  /*4900*/  IADD3 R125, PT, PT, R28, R128, RZ ;  /* 0x000000801c7d7210 */ /* 0x000fe40007ffe0ff */
[----:B------:R-:W-:Y:S01]  /*4910*/  SEL R112, R104, 0xffffffe0, !P1 ;  /* 0xffffffe068707807 */ /* 0x000fe20004800000 */
[C---:B------:R-:W-:Y:S01]  /*4920*/  @P3 VIADD R10, R3.reuse, 0x30 ;  /* 0x00000030030a3836 */ /* 0x040fe20000000000 */
[----:B------:R-:W-:Y:S03]  /*4930*/  PLOP3.LUT P3, PT, PT, PT, UP1, 0x80, 0x8 ;  /* 0x000000000008781c */ /* 0x000fe60003f6f018 */
[----:B------:R-:W3:Y:S01]  /*4940*/  MUFU.TANH R148, R57 ;  /* 0x0000003900947308 */ /* 0x000ee20000002400 */
[C---:B------:R-:W-:Y:S01]  /*4950*/  @P5 IADD3 R5, PT, PT, R3.reuse, 0x31, RZ ;  /* 0x0000003103055810 */ /* 0x040fe20007ffe0ff */
[----:B------:R-:W-:Y:S02]  /*4960*/  @P0 VIADD R16, R3, 0x38 ;  /* 0x0000003803100836 */ /* 0x000fe40000000000 */
[----:B-1----:R-:W-:Y:S01]  /*4970*/  FFMA.FTZ R4, R21, UR8, -R0 ;  /* 0x0000000815047c23 */ /* 0x002fe20008010800 */
[----:B------:R-:W-:Y:S01]  /*4980*/  @P6 IADD3 R14, PT, PT, R3, 0x39, RZ ;  /* 0x00000039030e6810 */ /* 0x000fe20007ffe0ff */
[----:B------:R-:W-:Y:S01]  /*4990*/  FFMA.FTZ R3, R12, UR8, -R2 ;  /* 0x000000080c037c23 */ /* 0x000fe20008010802 */
[----:B------:R-:W-:Y:S01]  /*49a0*/  @P2 ISETP.GE.AND P2, PT, R10, UR34, PT ;  /* 0x000000220a002c0c */ /* 0x000fe2000bf46270 */
[----:B------:R-:W-:Y:S02]  /*49b0*/  FFMA.FTZ R12, R24, UR8, -R9 ;  /* 0x00000008180c7c23 */ /* 0x000fe40008010809 */
[----:B------:R1:W-:Y:S01]  /*49c0*/  MUFU.EX2 R212, R4 ;  /* 0x0000000400d47308 */ /* 0x0003e20000000800 */
[----:B------:R-:W-:Y:S01]  /*49d0*/  F2FP.F16.F32.PACK_AB R10, R219, R220 ;  /* 0x000000dcdb0a723e */ /* 0x000fe200000000ff */
[----:B------:R-:W-:Y:S01]  /*49e0*/  IMAD.IADD R127, R27, 0x1, R125 ;  /* 0x000000011b7f7824 */ /* 0x000fe200078e027d */
[----:B------:R-:W-:Y:S07]  /*49f0*/  PLOP3.LUT P0, PT, PT, PT, UP1, 0x80, 0x8 ;  /* 0x000000000008781c */ /* 0x000fee0003f0f018 */
[----:B------:R2:W-:Y:S01]  /*4a00*/  MUFU.EX2 R187, R3 ;  /* 0x0000000300bb7308 */ /* 0x0005e20000000800 */
[----:B------:R-:W-:Y:S01]  /*4a10*/  @P3 ISETP.GE.AND P3, PT, R5, UR34, PT ;  /* 0x0000002205003c0c */ /* 0x000fe2000bf66270 */
[----:B------:R-:W-:Y:S01]  /*4a20*/  IMAD.IADD R117, R112, 0x1, R113 ;  /* 0x0000000170757824 */ /* 0x000fe200078e0271 */
[----:B------:R-:W-:Y:S07]  /*4a30*/  F2FP.F16.F32.PACK_AB R5, R110, R114 ;  /* 0x000000726e05723e */ /* 0x000fee00000000ff */
[----:B------:R-:W-:Y:S01]  /*4a40*/  MUFU.TANH R146, R60 ;  /* 0x0000003c00927308 */ /* 0x000fe20000002400 */
[----:B------:R-:W-:Y:S02]  /*4a50*/  PLOP3.LUT P5, PT, PT, PT, UP1, 0x80, 0x8 ;  /* 0x000000000008781c */ /* 0x000fe40003faf018 */
[----:B------:R-:W-:Y:S01]  /*4a60*/  PLOP3.LUT P6, PT, PT, PT, UP1, 0x80, 0x8 ;  /* 0x000000000008781c */ /* 0x000fe20003fcf018 */
[----:B------:R3:W-:Y:S01]  /*4a70*/  STS [R126+0x12000], R5 ;  /* 0x012000057e007388 */ /* 0x0007e20000000800 */
[----:B-1----:R-:W-:Y:S02]  /*4a80*/  F2FP.F16.F32.PACK_AB R4, R68, R71 ;  /* 0x000000474404723e */ /* 0x002fe400000000ff */
[----:B------:R-:W-:Y:S03]  /*4a90*/  @P0 FSEL R17, R230, -INF , !P2 ;  /* 0xff800000e6110808 */ /* 0x000fe60005000000 */
[----:B------:R1:W-:Y:S01]  /*4aa0*/  MUFU.EX2 R240, R12 ;  /* 0x0000000c00f07308 */ /* 0x0003e20000000800 */
[----:B--2---:R-:W-:Y:S01]  /*4ab0*/  FFMA.FTZ R3, R13, UR8, -R0 ;  /* 0x000000080d037c23 */ /* 0x004fe20008010800 */
[----:B------:R2:W-:Y:S01]  /*4ac0*/  STS [R126+0x12400], R4 ;  /* 0x012400047e007388 */ /* 0x0005e20000000800 */
[----:B------:R-:W-:Y:S01]  /*4ad0*/  PLOP3.LUT P0, PT, PT, PT, UP1, 0x80, 0x8 ;  /* 0x000000000008781c */ /* 0x000fe20003f0f018 */
[--C-:B------:R-:W-:Y:S06]  /*4ae0*/  FFMA.FTZ R13, R22, UR8, -R9.reuse ;  /* 0x00000008160d7c23 */ /* 0x100fec0008010809 */
[----:B------:R3:W-:Y:S01]  /*4af0*/  MUFU.EX2 R211, R3 ;  /* 0x0000000300d37308 */ /* 0x0007e20000000800 */
[----:B------:R-:W-:Y:S02]  /*4b00*/  @P5 ISETP.GE.AND P5, PT, R16, UR34, PT ;  /* 0x0000002210005c0c */ /* 0x000fe4000bfa6270 */
[----:B------:R-:W-:Y:S07]  /*4b10*/  MOV R16, R137 ;  /* 0x0000008900107202 */ /* 0x000fee0000000f00 */
[----:B------:R2:W-:Y:S01]  /*4b20*/  MUFU.EX2 R239, R13 ;  /* 0x0000000d00ef7308 */ /* 0x0005e20000000800 */
[----:B------:R-:W-:Y:S01]  /*4b30*/  @P6 ISETP.GE.AND P6, PT, R14, UR34, PT ;  /* 0x000000220e006c0c */ /* 0x000fe2000bfc6270 */
[----:B------:R-:W-:Y:S08]  /*4b40*/  IMAD.MOV.U32 R14, RZ, RZ, R150 ;  /* 0x000000ffff0e7224 */ /* 0x000ff000078e0096 */
[----:B------:R2:W-:Y:S01]  /*4b50*/  MUFU.EX2 R174, R6 ;  /* 0x0000000600ae7308 */ /* 0x0005e20000000800 */
[----:B-1----:R-:W-:Y:S01]  /*4b60*/  FFMA.FTZ R12, R25, UR8, -R8 ;  /* 0x00000008190c7c23 */ /* 0x002fe20008010808 */
[----:B------:R-:W-:Y:S08]  /*4b70*/  @P0 FSEL R16, R137, -INF , !P2 ;  /* 0xff80000089100808 */ /* 0x000ff00005000000 */
[----:B------:R-:W1:Y:S01]  /*4b80*/  MUFU.TANH R166, R59 ;  /* 0x0000003b00a67308 */ /* 0x000e620000002400 */
[----:B------:R-:W-:Y:S02]  /*4b90*/  PLOP3.LUT P0, PT, PT, PT, UP1, 0x80, 0x8 ;  /* 0x000000000008781c */ /* 0x000fe40003f0f018 */
[----:B---3--:R-:W-:Y:S02]  /*4ba0*/  F2FP.F16.F32.PACK_AB R3, R75, R76 ;  /* 0x0000004c4b03723e */ /* 0x008fe400000000ff */
[----:B------:R-:W-:Y:S01]  /*4bb0*/  F2FP.F16.F32.PACK_AB R5, R225, R226 ;  /* 0x000000e2e105723e */ /* 0x000fe200000000ff */
[----:B--2---:R-:W-:Y:S02]  /*4bc0*/  FFMA.FTZ R13, R17, UR8, -R9 ;  /* 0x00000008110d7c23 */ /* 0x004fe40008010809 */
[----:B------:R2:W-:Y:S02]  /*4bd0*/  STS [R132+0x12000], R3 ;  /* 0x0120000384007388 */ /* 0x0005e40000000800 */
[----:B------:R-:W-:Y:S01]  /*4be0*/  MUFU.EX2 R144, R12 ;  /* 0x0000000c00907308 */ /* 0x000fe20000000800 */
[----:B------:R-:W-:Y:S01]  /*4bf0*/  F2FP.F16.F32.PACK_AB R4, R196, R193 ;  /* 0x000000c1c404723e */ /* 0x000fe200000000ff */
[----:B------:R-:W-:Y:S08]  /*4c00*/  IMAD.MOV.U32 R6, RZ, RZ, R148 ;  /* 0x000000ffff067224 */ /* 0x000ff000078e0094 */
[----:B------:R3:W-:Y:S01]  /*4c10*/  MUFU.EX2 R238, R13 ;  /* 0x0000000d00ee7308 */ /* 0x0007e20000000800 */
[----:B------:R-:W-:Y:S01]  /*4c20*/  @P0 FSEL R14, R150, -INF , !P2 ;  /* 0xff800000960e0808 */ /* 0x000fe20005000000 */
[----:B------:R2:W-:Y:S01]  /*4c30*/  STS [R132+0x12400], R4 ;  /* 0x0124000484007388 */ /* 0x0005e20000000800 */
[----:B------:R-:W-:Y:S07]  /*4c40*/  PLOP3.LUT P0, PT, PT, PT, UP1, 0x80, 0x8 ;  /* 0x000000000008781c */ /* 0x000fee0003f0f018 */
[----:B------:R-:W-:Y:S01]  /*4c50*/  MUFU.TANH R145, R61 ;  /* 0x0000003d00917308 */ /* 0x000fe20000002400 */
[----:B-1----:R-:W-:Y:S01]  /*4c60*/  MOV R7, R166 ;  /* 0x000000a600077202 */ /* 0x002fe20000000f00 */
[----:B------:R1:W-:Y:S04]  /*4c70*/  STS [R126+0x14000], R10 ;  /* 0x0140000a7e007388 */ /* 0x0003e80000000800 */
[----:B------:R1:W-:Y:S04]  /*4c80*/  STS [R126+0x14400], R5 ;  /* 0x014400057e007388 */ /* 0x0003e80000000800 */
[----:B------:R-:W4:Y:S01]  /*4c90*/  MUFU.TANH R214, R64 ;  /* 0x0000004000d67308 */ /* 0x000f220000002400 */
[----:B---3--:R-:W-:Y:S01]  /*4ca0*/  FFMA.FTZ R13, R16, UR8, -R8 ;  /* 0x00000008100d7c23 */ /* 0x008fe20008010808 */
[----:B------:R-:W-:Y:S02]  /*4cb0*/  @P0 FSEL R11, R170, -INF , !P2 ;  /* 0xff800000aa0b0808 */ /* 0x000fe40005000000 */
[----:B------:R-:W-:Y:S02]  /*4cc0*/  PLOP3.LUT P0, PT, PT, PT, UP1, 0x80, 0x8 ;  /* 0x000000000008781c */ /* 0x000fe40003f0f018 */
[----:B--2---:R-:W-:Y:S04]  /*4cd0*/  F2FP.F16.F32.PACK_AB R3, R215, R216 ;  /* 0x000000d8d703723e */ /* 0x004fe800000000ff */
[----:B------:R-:W2:Y:S01]  /*4ce0*/  MUFU.TANH R213, R65 ;  /* 0x0000004100d57308 */ /* 0x000ea20000002400 */
[----:B------:R-:W-:Y:S01]  /*4cf0*/  PLOP3.LUT P2, PT, PT, PT, UP1, 0x80, 0x8 ;  /* 0x000000000008781c */ /* 0x000fe20003f4f018 */
[----:B------:R3:W-:Y:S01]  /*4d00*/  STS [R132+0x14000], R3 ;  /* 0x0140000384007388 */ /* 0x0007e20000000800 */
[----:B------:R-:W-:Y:S07]  /*4d10*/  F2FP.F16.F32.PACK_AB R4, R73, R74 ;  /* 0x0000004a4904723e */ /* 0x000fee00000000ff */
[----:B------:R-:W-:Y:S01]  /*4d20*/  MUFU.EX2 R142, R13 ;  /* 0x0000000d008e7308 */ /* 0x000fe20000000800 */
[----:B-1----:R-:W-:Y:S09]  /*4d30*/  MOV R10, R135 ;  /* 0x00000087000a7202 */ /* 0x002ff20000000f00 */
[----:B------:R-:W1:Y:S01]  /*4d40*/  MUFU.TANH R134, R66 ;  /* 0x0000004200867308 */ /* 0x000e620000002400 */
[----:B------:R-:W-:Y:S01]  /*4d50*/  FFMA.FTZ R5, R15, UR8, -R2 ;  /* 0x000000080f057c23 */ /* 0x000fe20008010802 */
[----:B------:R-:W-:Y:S02]  /*4d60*/  @P2 FSEL R10, R135, -INF , !P3 ;  /* 0xff800000870a2808 */ /* 0x000fe40005800000 */
[----:B------:R-:W-:Y:S06]  /*4d70*/  PLOP3.LUT P2, PT, PT, PT, UP1, 0x80, 0x8 ;  /* 0x000000000008781c */ /* 0x000fec0003f4f018 */
[----:B------:R2:W-:Y:S10]  /*4d80*/  MUFU.EX2 R176, R5 ;  /* 0x0000000500b07308 */ /* 0x0005f40000000800 */
[----:B------:R-:W-:Y:S01]  /*4d90*/  MUFU.TANH R155, R62 ;  /* 0x0000003e009b7308 */ /* 0x000fe20000002400 */
[----:B---3--:R-:W-:Y:S02]  /*4da0*/  F2FP.F16.F32.PACK_AB R3, R223, R224 ;  /* 0x000000e0df03723e */ /* 0x008fe400000000ff */
[----:B------:R-:W-:Y:S07]  /*4db0*/  @P2 FSEL R7, R166, -INF , !P3 ;  /* 0xff800000a6072808 */ /* 0x000fee0005800000 */
[----:B------:R-:W3:Y:S01]  /*4dc0*/  MUFU.TANH R133, R67 ;  /* 0x0000004300857308 */ /* 0x000ee20000002400 */
[----:B------:R-:W-:Y:S01]  /*4dd0*/  PLOP3.LUT P2, PT, PT, PT, UP1, 0x80, 0x8 ;  /* 0x000000000008781c */ /* 0x000fe20003f4f018 */
[----:B------:R1:W-:Y:S01]  /*4de0*/  STS [R132+0x14400], R3 ;  /* 0x0144000384007388 */ /* 0x0003e20000000800 */
[----:B--2---:R-:W-:Y:S01]  /*4df0*/  F2FP.F16.F32.PACK_AB R5, R209, R210 ;  /* 0x000000d2d105723e */ /* 0x004fe200000000ff */
[--C-:B------:R-:W-:Y:S02]  /*4e00*/  FFMA.FTZ R7, R7, UR8, -R0.reuse ;  /* 0x0000000807077c23 */ /* 0x100fe40008010800 */
[----:B------:R2:W-:Y:S04]  /*4e10*/  STS [R130+0x12000], R4 ;  /* 0x0120000482007388 */ /* 0x0005e80000000800 */
[----:B------:R-:W-:Y:S10]  /*4e20*/  MUFU.EX2 R197, R7 ;  /* 0x0000000700c57308 */ /* 0x000ff40000000800 */
[----:B------:R-:W3:Y:S01]  /*4e30*/  MUFU.TANH R153, R63 ;  /* 0x0000003f00997308 */ /* 0x000ee20000002400 */
[----:B-1----:R-:W-:Y:S01]  /*4e40*/  F2FP.F16.F32.PACK_AB R3, R183, R184 ;  /* 0x000000b8b703723e */ /* 0x002fe200000000ff */
[--C-:B--2---:R-:W-:Y:S04]  /*4e50*/  FFMA.FTZ R4, R20, UR8, -R0.reuse ;  /* 0x0000000814047c23 */ /* 0x104fe80008010800 */
[----:B------:R1:W-:Y:S04]  /*4e60*/  STS [R130+0x12400], R3 ;  /* 0x0124000382007388 */ /* 0x0003e80000000800 */
[----:B------:R2:W-:Y:S02]  /*4e70*/  MUFU.EX2 R202, R4 ;  /* 0x0000000400ca7308 */ /* 0x0005e40000000800 */
[----:B--2---:R-:W-:Y:S05]  /*4e80*/  F2FP.F16.F32.PACK_AB R4, R252, R72 ;  /* 0x00000048fc04723e */ /* 0x004fea00000000ff */
[----:B------:R2:W-:Y:S01]  /*4e90*/  STS [R131+0x12000], R4 ;  /* 0x0120000483007388 */ /* 0x0005e20000000800 */
[----:B-1----:R-:W-:Y:S04]  /*4ea0*/  FFMA.FTZ R3, R19, UR8, -R0 ;  /* 0x0000000813037c23 */ /* 0x002fe80008010800 */
[----:B------:R1:W-:Y:S02]  /*4eb0*/  MUFU.EX2 R201, R3 ;  /* 0x0000000300c97308 */ /* 0x0003e40000000800 */
[----:B-1----:R-:W-:Y:S02]  /*4ec0*/  F2FP.F16.F32.PACK_AB R3, R171, R172 ;  /* 0x000000acab03723e */ /* 0x002fe400000000ff */
[----:B--2---:R-:W-:Y:S03]  /*4ed0*/  F2FP.F16.F32.PACK_AB R4, R203, R204 ;  /* 0x000000cccb04723e */ /* 0x004fe600000000ff */
[----:B------:R1:W-:Y:S04]  /*4ee0*/  STS [R131+0x12400], R3 ;  /* 0x0124000383007388 */ /* 0x0003e80000000800 */
[----:B------:R2:W-:Y:S01]  /*4ef0*/  STS [R130+0x14000], R5 ;  /* 0x0140000582007388 */ /* 0x0005e20000000800 */
[----:B-1----:R-:W-:Y:S01]  /*4f00*/  F2FP.F16.F32.PACK_AB R3, R221, R222 ;  /* 0x000000dedd03723e */ /* 0x002fe200000000ff */
[----:B--2---:R-:W-:Y:S04]  /*4f10*/  IMAD.MOV.U32 R5, RZ, RZ, R227 ;  /* 0x000000ffff057224 */ /* 0x004fe800078e00e3 */
[----:B------:R1:W-:Y:S01]  /*4f20*/  STS [R130+0x14400], R3 ;  /* 0x0144000382007388 */ /* 0x0003e20000000800 */
[----:B------:R-:W-:Y:S02]  /*4f30*/  @P0 FSEL R5, R227, -INF , !P3 ;  /* 0xff800000e3050808 */ /* 0x000fe40005800000 */
[----:B------:R-:W-:Y:S01]  /*4f40*/  PLOP3.LUT P0, PT, PT, PT, UP1, 0x80, 0x8 ;  /* 0x000000000008781c */ /* 0x000fe20003f0f018 */
[----:B------:R2:W-:Y:S02]  /*4f50*/  STS [R131+0x14000], R4 ;  /* 0x0140000483007388 */ /* 0x0005e40000000800 */
[--C-:B------:R-:W-:Y:S01]  /*4f60*/  FFMA.FTZ R12, R5, UR8, -R9.reuse ;  /* 0x00000008050c7c23 */ /* 0x100fe20008010809 */
[----:B----4-:R-:W-:Y:S01]  /*4f70*/  IMAD.MOV.U32 R5, RZ, RZ, R214 ;  /* 0x000000ffff057224 */ /* 0x010fe200078e00d6 */
[----:B------:R-:W-:Y:S02]  /*4f80*/  @P2 FSEL R5, R214, -INF , !P5 ;  /* 0xff800000d6052808 */ /* 0x000fe40006800000 */
[----:B------:R4:W-:Y:S01]  /*4f90*/  MUFU.EX2 R236, R12 ;  /* 0x0000000c00ec7308 */ /* 0x0009e20000000800 */
[----:B------:R-:W-:Y:S02]  /*4fa0*/  PLOP3.LUT P2, PT, PT, PT, UP1, 0x80, 0x8 ;  /* 0x000000000008781c */ /* 0x000fe40003f4f018 */
[----:B------:R-:W-:Y:S03]  /*4fb0*/  FFMA.FTZ R5, R5, UR8, -R9 ;  /* 0x0000000805057c23 */ /* 0x000fe60008010809 */
[----:B------:R-:W-:Y:S04]  /*4fc0*/  @P0 FSEL R6, R148, -INF , !P3 ;  /* 0xff80000094060808 */ /* 0x000fe80005800000 */
[----:B------:R-:W-:Y:S01]  /*4fd0*/  MUFU.EX2 R234, R5 ;  /* 0x0000000500ea7308 */ /* 0x000fe20000000800 */
[----:B------:R-:W-:Y:S02]  /*4fe0*/  PLOP3.LUT P0, PT, PT, PT, UP1, 0x80, 0x8 ;  /* 0x000000000008781c */ /* 0x000fe40003f0f018 */
[----:B------:R-:W-:Y:S01]  /*4ff0*/  PLOP3.LUT P3, PT, PT, PT, UP1, 0x80, 0x8 ;  /* 0x000000000008781c */ /* 0x000fe20003f6f018 */
[----:B------:R-:W-:Y:S01]  /*5000*/  FFMA.FTZ R13, R6, UR8, -R2 ;  /* 0x00000008060d7c23 */ /* 0x000fe20008010802 */
[----:B------:R-:W-:Y:S01]  /*5010*/  MOV R6, R213 ;  /* 0x000000d500067202 */ /* 0x000fe20000000f00 */
[----:B----4-:R-:W-:Y:S01]  /*5020*/  FFMA.FTZ R12, R10, UR8, -R8 ;  /* 0x000000080a0c7c23 */ /* 0x010fe20008010808 */
[----:B-1----:R-:W-:Y:S01]  /*5030*/  F2FP.F16.F32.PACK_AB R3, R217, R218 ;  /* 0x000000dad903723e */ /* 0x002fe200000000ff */
[----:B------:R-:W-:Y:S02]  /*5040*/  FFMA.FTZ R10, R14, UR8, -R2 ;  /* 0x000000080e0a7c23 */ /* 0x000fe40008010802 */
[----:B------:R-:W-:Y:S01]  /*5050*/  MUFU.EX2 R168, R13 ;  /* 0x0000000d00a87308 */ /* 0x000fe20000000800 */
[----:B--2---:R-:W-:Y:S01]  /*5060*/  F2FP.F16.F32.PACK_AB R4, R250, R251 ;  /* 0x000000fbfa04723e */ /* 0x004fe200000000ff */
[----:B------:R1:W-:Y:S08]  /*5070*/  STS [R131+0x14400], R3 ;  /* 0x0144000383007388 */ /* 0x0003f00000000800 */
[----:B------:R-:W-:Y:S01]  /*5080*/  MUFU.EX2 R141, R12 ;  /* 0x0000000c008d7308 */ /* 0x000fe20000000800 */
[----:B------:R2:W-:Y:S09]  /*5090*/  STS [R128], R4 ;  /* 0x0000000480007388 */ /* 0x0005f20000000800 */
[----:B------:R4:W-:Y:S02]  /*50a0*/  MUFU.EX2 R169, R10 ;  /* 0x0000000a00a97308 */ /* 0x0009e40000000800 */
[----:B----4-:R-:W-:Y:S08]  /*50b0*/  FFMA.FTZ R10, R11, UR8, -R0 ;  /* 0x000000080b0a7c23 */ /* 0x010ff00008010800 */
[----:B------:R-:W-:Y:S01]  /*50c0*/  MUFU.EX2 R198, R10 ;  /* 0x0000000a00c67308 */ /* 0x000fe20000000800 */
[----:B-1----:R-:W-:Y:S01]  /*50d0*/  F2FP.F16.F32.PACK_AB R3, R161, R160 ;  /* 0x000000a0a103723e */ /* 0x002fe200000000ff */
[----:B--2---:R-:W-:Y:S04]  /*50e0*/  FFMA.FTZ R4, R23, UR8, -R8 ;  /* 0x0000000817047c23 */ /* 0x004fe80008010808 */
[----:B------:R1:W-:Y:S04]  /*50f0*/  STS [R128+0x400], R3 ;  /* 0x0004000380007388 */ /* 0x0003e80000000800 */
[----:B------:R2:W4:Y:S02]  /*5100*/  MUFU.EX2 R143, R4 ;  /* 0x00000004008f7308 */ /* 0x0005240000000800 */
[----:B--2---:R-:W-:Y:S02]  /*5110*/  MOV R4, R145 ;  /* 0x0000009100047202 */ /* 0x004fe40000000f00 */
[----:B------:R-:W-:Y:S02]  /*5120*/  @P3 FSEL R4, R145, -INF , !P6 ;  /* 0xff80000091043808 */ /* 0x000fe40007000000 */
[----:B------:R-:W-:Y:S02]  /*5130*/  PLOP3.LUT P3, PT, PT, PT, UP1, 0x80, 0x8 ;  /* 0x000000000008781c */ /* 0x000fe40003f6f018 */
[----:B----4-:R-:W-:Y:S01]  /*5140*/  F2FP.F16.F32.PACK_AB R5, R143, R144 ;  /* 0x000000908f05723e */ /* 0x010fe200000000ff */
[----:B-1----:R-:W-:Y:S01]  /*5150*/  IMAD.MOV.U32 R3, RZ, RZ, R146 ;  /* 0x000000ffff037224 */ /* 0x002fe200078e0092 */
[----:B------:R-:W-:Y:S02]  /*5160*/  @P0 FSEL R3, R146, -INF , !P5 ;  /* 0xff80000092030808 */ /* 0x000fe40006800000 */
[----:B------:R-:W-:Y:S01]  /*5170*/  PLOP3.LUT P0, PT, PT, PT, UP1, 0x80, 0x8 ;  /* 0x000000000008781c */ /* 0x000fe20003f0f018 */
[----:B------:R1:W-:Y:S02]  /*5180*/  STS [R129+0x400], R5 ;  /* 0x0004000581007388 */ /* 0x0003e40000000800 */
[----:B------:R-:W-:Y:S01]  /*5190*/  FFMA.FTZ R12, R3, UR8, -R2 ;  /* 0x00000008030c7c23 */ /* 0x000fe20008010802 */
[----:B------:R-:W-:Y:S02]  /*51a0*/  IMAD.MOV.U32 R3, RZ, RZ, R134 ;  /* 0x000000ffff037224 */ /* 0x000fe400078e0086 */
[----:B------:R-:W-:Y:S01]  /*51b0*/  FFMA.FTZ R2, R4, UR8, -R2 ;  /* 0x0000000804027c23 */ /* 0x000fe20008010802 */
[----:B------:R-:W-:Y:S01]  /*51c0*/  @P3 FSEL R3, R134, -INF , !P5 ;  /* 0xff80000086033808 */ /* 0x000fe20006800000 */
[----:B------:R-:W-:Y:S01]  /*51d0*/  MUFU.EX2 R165, R12 ;  /* 0x0000000c00a57308 */ /* 0x000fe20000000800 */
[----:B------:R-:W-:Y:S02]  /*51e0*/  PLOP3.LUT P3, PT, PT, PT, UP1, 0x80, 0x8 ;  /* 0x000000000008781c */ /* 0x000fe40003f6f018 */
[----:B---3--:R-:W-:Y:S01]  /*51f0*/  MOV R4, R133 ;  /* 0x0000008500047202 */ /* 0x008fe20000000f00 */
[--C-:B------:R-:W-:Y:S01]  /*5200*/  FFMA.FTZ R7, R3, UR8, -R8.reuse ;  /* 0x0000000803077c23 */ /* 0x100fe20008010808 */
[----:B------:R-:W-:Y:S01]  /*5210*/  IMAD.MOV.U32 R3, RZ, RZ, R155 ;  /* 0x000000ffff037224 */ /* 0x000fe200078e009b */
[----:B------:R-:W-:Y:S04]  /*5220*/  @P0 FSEL R6, R213, -INF , !P6 ;  /* 0xff800000d5060808 */ /* 0x000fe80007000000 */
[----:B------:R2:W-:Y:S01]  /*5230*/  MUFU.EX2 R158, R2 ;  /* 0x00000002009e7308 */ /* 0x0005e20000000800 */
[----:B------:R-:W-:Y:S02]  /*5240*/  PLOP3.LUT P0, PT, PT, PT, UP1, 0x80, 0x8 ;  /* 0x000000000008781c */ /* 0x000fe40003f0f018 */
[----:B------:R-:W-:Y:S01]  /*5250*/  @P2 FSEL R4, R133, -INF , !P6 ;  /* 0xff80000085042808 */ /* 0x000fe20007000000 */
[----:B------:R-:W-:Y:S01]  /*5260*/  FFMA.FTZ R9, R6, UR8, -R9 ;  /* 0x0000000806097c23 */ /* 0x000fe20008010809 */
[----:B------:R-:W-:Y:S05]  /*5270*/  F2FP.F16.F32.PACK_AB R6, R239, R240 ;  /* 0x000000f0ef06723e */ /* 0x000fea00000000ff */
[----:B------:R-:W-:Y:S01]  /*5280*/  MUFU.EX2 R138, R7 ;  /* 0x00000007008a7308 */ /* 0x000fe20000000800 */
[----:B------:R-:W-:Y:S01]  /*5290*/  FFMA.FTZ R8, R4, UR8, -R8 ;  /* 0x0000000804087c23 */ /* 0x000fe20008010808 */
[----:B------:R-:W-:Y:S08]  /*52a0*/  MOV R4, R153 ;  /* 0x0000009900047202 */ /* 0x000ff00000000f00 */
[----:B------:R3:W-:Y:S01]  /*52b0*/  MUFU.EX2 R235, R9 ;  /* 0x0000000900eb7308 */ /* 0x0007e20000000800 */
[----:B------:R-:W-:Y:S01]  /*52c0*/  STS [R129], R6 ;  /* 0x0000000681007388 */ /* 0x000fe20000000800 */
[----:B------:R-:W-:Y:S02]  /*52d0*/  @P3 FSEL R4, R153, -INF , !P6 ;  /* 0xff80000099043808 */ /* 0x000fe40007000000 */
[----:B------:R-:W-:Y:S06]  /*52e0*/  @P0 FSEL R3, R155, -INF , !P5 ;  /* 0xff8000009b030808 */ /* 0x000fec0006800000 */
[----:B------:R-:W4:Y:S01]  /*52f0*/  MUFU.EX2 R136, R8 ;  /* 0x0000000800887308 */ /* 0x000f220000000800 */
[----:B--2---:R-:W-:Y:S02]  /*5300*/  F2FP.F16.F32.PACK_AB R2, R201, R202 ;  /* 0x000000cac902723e */ /* 0x004fe400000000ff */
[----:B-1----:R-:W-:Y:S01]  /*5310*/  F2FP.F16.F32.PACK_AB R5, R236, R238 ;  /* 0x000000eeec05723e */ /* 0x002fe200000000ff */
[--C-:B---3--:R-:W-:Y:S01]  /*5320*/  FFMA.FTZ R9, R3, UR8, -R0.reuse ;  /* 0x0000000803097c23 */ /* 0x108fe20008010800 */
[----:B------:R-:W-:Y:S01]  /*5330*/  F2FP.F16.F32.PACK_AB R3, R187, R189 ;  /* 0x000000bdbb03723e */ /* 0x000fe200000000ff */
[----:B------:R-:W-:Y:S01]  /*5340*/  FFMA.FTZ R0, R4, UR8, -R0 ;  /* 0x0000000804007c23 */ /* 0x000fe20008010800 */
[----:B------:R-:W-:Y:S03]  /*5350*/  F2FP.F16.F32.PACK_AB R4, R211, R212 ;  /* 0x000000d4d304723e */ /* 0x000fe600000000ff */
[----:B------:R-:W-:Y:S01]  /*5360*/  MUFU.EX2 R190, R9 ;  /* 0x0000000900be7308 */ /* 0x000fe20000000800 */
[----:B------:R1:W-:Y:S09]  /*5370*/  STS [R128+0x2000], R3 ;  /* 0x0020000380007388 */ /* 0x0003f20000000800 */
[----:B------:R4:W2:Y:S01]  /*5380*/  MUFU.EX2 R188, R0 ;  /* 0x0000000000bc7308 */ /* 0x0008a20000000800 */
[----:B------:R3:W-:Y:S04]  /*5390*/  STS [R128+0x2400], R4 ;  /* 0x0024000480007388 */ /* 0x0007e80000000800 */
[----:B------:R2:W-:Y:S01]  /*53a0*/  STS [R129+0x2400], R2 ;  /* 0x0024000281007388 */ /* 0x0005e20000000800 */
[----:B----4-:R-:W-:Y:S02]  /*53b0*/  F2FP.F16.F32.PACK_AB R0, R136, R138 ;  /* 0x0000008a8800723e */ /* 0x010fe400000000ff */
[----:B-1----:R-:W-:Y:S02]  /*53c0*/  F2FP.F16.F32.PACK_AB R3, R174, R176 ;  /* 0x000000b0ae03723e */ /* 0x002fe400000000ff */
[----:B---3--:R-:W-:Y:S03]  /*53d0*/  F2FP.F16.F32.PACK_AB R4, R141, R142 ;  /* 0x0000008e8d04723e */ /* 0x008fe600000000ff */
[----:B------:R1:W-:Y:S01]  /*53e0*/  STS [R129+0x2000], R3 ;  /* 0x0020000381007388 */ /* 0x0003e20000000800 */
[----:B--2---:R-:W-:Y:S03]  /*53f0*/  F2FP.F16.F32.PACK_AB R2, R235, R234 ;  /* 0x000000eaeb02723e */ /* 0x004fe600000000ff */
[----:B------:R-:W-:Y:S04]  /*5400*/  STS [R125], R5 ;  /* 0x000000057d007388 */ /* 0x000fe80000000800 */
[----:B------:R2:W-:Y:S04]  /*5410*/  STS [R125+0x400], R4 ;  /* 0x000400047d007388 */ /* 0x0005e80000000800 */
[----:B------:R3:W-:Y:S04]  /*5420*/  STS [R127], R2 ;  /* 0x000000027f007388 */ /* 0x0007e80000000800 */
[----:B------:R4:W-:Y:S01]  /*5430*/  STS [R127+0x400], R0 ;  /* 0x000400007f007388 */ /* 0x0009e20000000800 */
[----:B-1----:R-:W-:Y:S05]  /*5440*/  F2FP.F16.F32.PACK_AB R3, R168, R169 ;  /* 0x000000a9a803723e */ /* 0x002fea00000000ff */
[----:B------:R1:W-:Y:S01]  /*5450*/  STS [R125+0x2000], R3 ;  /* 0x002000037d007388 */ /* 0x0003e20000000800 */
[----:B--2---:R-:W-:Y:S02]  /*5460*/  F2FP.F16.F32.PACK_AB R4, R197, R198 ;  /* 0x000000c6c504723e */ /* 0x004fe400000000ff */
[----:B---3--:R-:W-:Y:S03]  /*5470*/  F2FP.F16.F32.PACK_AB R2, R188, R190 ;  /* 0x000000bebc02723e */ /* 0x008fe600000000ff */
[----:B------:R-:W-:Y:S01]  /*5480*/  STS [R125+0x2400], R4 ;  /* 0x002400047d007388 */ /* 0x000fe20000000800 */
[----:B----4-:R-:W-:Y:S03]  /*5490*/  LEA R0, R120, UR4, 0x1 ;  /* 0x0000000478007c11 */ /* 0x010fe6000f8e08ff */
[----:B------:R2:W-:Y:S01]  /*54a0*/  STS [R127+0x2400], R2 ;  /* 0x002400027f007388 */ /* 0x0005e20000000800 */
[----:B-1----:R-:W-:Y:S05]  /*54b0*/  F2FP.F16.F32.PACK_AB R3, R158, R165 ;  /* 0x000000a59e03723e */ /* 0x002fea00000000ff */
[----:B------:R1:W-:Y:S04]  /*54c0*/  STS [R127+0x2000], R3 ;  /* 0x002000037f007388 */ /* 0x0003e80000000800 */
[----:B------:R-:W-:Y:S01]  /*54d0*/  LDSM.16.M88.4 R64, [R0+0x4000] ;  /* 0x004000000040783b */ /* 0x000fe20000000200 */
[----:B--2---:R-:W-:Y:S07]  /*54e0*/  SHF.L.U32 R2, R121, 0x6, RZ ;  /* 0x0000000679027819 */ /* 0x004fee00000006ff */
[----:B------:R-:W2:Y:S08]  /*54f0*/  LDSM.16.M88.4 R16, [R113+0x8000] ;  /* 0x008000007110783b */ /* 0x000eb00000000200 */
[----:B------:R3:W4:Y:S01]  /*5500*/  LDSM.16.M88.4 R60, [R0+0x5000] ;  /* 0x00500000003c783b */ /* 0x0007220000000200 */
[----:B-1----:R-:W-:Y:S07]  /*5510*/  IMAD.MOV.U32 R3, RZ, RZ, R110 ;  /* 0x000000ffff037224 */ /* 0x002fee00078e006e */
[----:B------:R-:W1:Y:S08]  /*5520*/  LDSM.16.M88.4 R32, [R113+0x8400] ;  /* 0x008400007120783b */ /* 0x000e700000000200 */
[----:B------:R-:W1:Y:S01]  /*5530*/  LDSM.16.M88.4 R48, [R113+0x8800] ;  /* 0x008800007130783b */ /* 0x000e620000000200 */
[----:B---3--:R-:W-:Y:S07]  /*5540*/  IADD3 R0, PT, PT, R0, R112, RZ ;  /* 0x0000007000007210 */ /* 0x008fee0007ffe0ff */
[----:B------:R-:W3:Y:S01]  /*5550*/  LDSM.16.M88.4 R100, [R113+0x8c00] ;  /* 0x008c00007164783b */ /* 0x000ee20000000200 */
[-C--:B--2---:R-:W-:Y:S07]  /*5560*/  HMMA.16816.F32 R4, R64, R16.reuse, RZ ;  /* 0x000000104004723c */ /* 0x084fee00000018ff */
[----:B------:R-:W-:Y:S01]  /*5570*/  LDSM.16.M88.4 R104, [R117+0x8000] ;  /* 0x008000007568783b */ /* 0x000fe20000000200 */
[C---:B----4-:R-:W-:Y:S07]  /*5580*/  HMMA.16816.F32 R8, R60.reuse, R16, RZ ;  /* 0x000000103c08723c */ /* 0x050fee00000018ff */
[----:B------:R-:W-:Y:S01]  /*5590*/  LDSM.16.M88.4 R108, [R0+0x5000] ;  /* 0x00500000006c783b */ /* 0x000fe20000000200 */
        /* <DEDUP_REMOVED lines=9> */
[C---:B------:R-:W-:Y:S08]  /*5630*/  HMMA.16816.F32 R48, R64.reuse, R50, RZ ;  /* 0x000000324030723c */ /* 0x040ff000000018ff */
[-C--:B---3--:R-:W-:Y:S08]  /*5640*/  HMMA.16816.F32 R52, R64, R100.reuse, RZ ;  /* 0x000000644034723c */ /* 0x088ff000000018ff */
[C---:B------:R-:W-:Y:S08]  /*5650*/  HMMA.16816.F32 R56, R60.reuse, R100, RZ ;  /* 0x000000643c38723c */ /* 0x040ff000000018ff */
[-C--:B------:R-:W-:Y:S08]  /*5660*/  HMMA.16816.F32 R60, R60, R102.reuse, RZ ;  /* 0x000000663c3c723c */ /* 0x080ff000000018ff */
[----:B------:R-:W-:Y:S01]  /*5670*/  HMMA.16816.F32 R64, R64, R102, RZ ;  /* 0x000000664040723c */ /* 0x000fe200000018ff */
[----:B------:R1:W2:Y:S02]  /*5680*/  LDSM.16.M88.4 R100, [R0+0x4000] ;  /* 0x004000000064783b */ /* 0x0002a40000000200 */
[----:B-1----:R-:W-:Y:S05]  /*5690*/  MOV R0, R114 ;  /* 0x0000007200007202 */ /* 0x002fea0000000f00 */
[-C--:B--2---:R-:W-:Y:S08]  /*56a0*/  HMMA.16816.F32 R4, R100, R104.reuse, R4 ;  /* 0x000000686404723c */ /* 0x084ff00000001804 */
[C---:B------:R-:W-:Y:S08]  /*56b0*/  HMMA.16816.F32 R8, R108.reuse, R104, R8 ;  /* 0x000000686c08723c */ /* 0x040ff00000001808 */
[-C--:B------:R-:W-:Y:S03]  /*56c0*/  HMMA.16816.F32 R12, R108, R106.reuse, R12 ;  /* 0x0000006a6c0c723c */ /* 0x080fe6000000180c */
[C---:B------:R-:W-:Y:S01]  /*56d0*/  FADD.FTZ R6, -R123.reuse, R6 ;  /* 0x000000067b067221 */ /* 0x040fe20000010100 */
[----:B------:R-:W-:Y:S01]  /*56e0*/  FADD.FTZ R7, -R123, R7 ;  /* 0x000000077b077221 */ /* 0x000fe20000010100 */
[C---:B------:R-:W-:Y:S03]  /*56f0*/  FADD.FTZ R4, -R124.reuse, R4 ;  /* 0x000000047c047221 */ /* 0x040fe60000010100 */
[C---:B------:R-:W-:Y:S01]  /*5700*/  HMMA.16816.F32 R16, R100.reuse, R106, R16 ;  /* 0x0000006a6410723c */ /* 0x040fe20000001810 */
[----:B------:R-:W1:Y:S11]  /*5710*/  LDSM.16.M88.4 R104, [R117+0x8400] ;  /* 0x008400007568783b */ /* 0x000e760000000200 */
[----:B------:R-:W-:Y:S07]  /*5720*/  @!UPT UIADD3 URZ, UPT, UPT, URZ, URZ, URZ ;  /* 0x000000fffffff290 */ /* 0x000fee000fffe0ff */
[C---:B------:R-:W-:Y:S01]  /*5730*/  FADD.FTZ R17, -R124.reuse, R17 ;  /* 0x000000117c117221 */ /* 0x040fe20000010100 */
[----:B------:R-:W-:Y:S04]  /*5740*/  FADD.FTZ R16, -R124, R16 ;  /* 0x000000107c107221 */ /* 0x000fe80000010100 */
[----:B------:R-:W-:Y:S02]  /*5750*/  FMUL.FTZ R16, R76, R16 ;  /* 0x000000104c107220 */ /* 0x000fe40000410000 */
[----:B------:R2:W5:Y:S01]  /*5760*/  LDL.LU R76, [R1+0x54] ;  /* 0x00005400014c7983 */ /* 0x0005620000300800 */
[-C--:B-1----:R-:W-:Y:S08]  /*5770*/  HMMA.16816.F32 R20, R100, R104.reuse, R20 ;  /* 0x000000686414723c */ /* 0x082ff00000001814 */
[C---:B------:R-:W-:Y:S08]  /*5780*/  HMMA.16816.F32 R24, R108.reuse, R104, R24 ;  /* 0x000000686c18723c */ /* 0x040ff00000001818 */
[-C--:B------:R-:W-:Y:S08]  /*5790*/  HMMA.16816.F32 R28, R108, R106.reuse, R28 ;  /* 0x0000006a6c1c723c */ /* 0x080ff0000000181c */
[C---:B------:R-:W-:Y:S01]  /*57a0*/  HMMA.16816.F32 R32, R100.reuse, R106, R32 ;  /* 0x0000006a6420723c */ /* 0x040fe20000001820 */
[----:B------:R-:W1:Y:S11]  /*57b0*/  LDSM.16.M88.4 R104, [R117+0x8800] ;  /* 0x008800007568783b */ /* 0x000e760000000200 */
[----:B------:R-:W-:Y:S07]  /*57c0*/  @!UPT UIADD3 URZ, UPT, UPT, URZ, URZ, URZ ;  /* 0x000000fffffff290 */ /* 0x000fee000fffe0ff */
[----:B------:R-:W-:Y:S01]  /*57d0*/  FADD.FTZ R32, -R124, R32 ;  /* 0x000000207c207221 */ /* 0x000fe20000010100 */
[-C--:B-1----:R-:W-:Y:S08]  /*57e0*/  HMMA.16816.F32 R36, R100, R104.reuse, R36 ;  /* 0x000000686424723c */ /* 0x082ff00000001824 */
[C---:B------:R-:W-:Y:S08]  /*57f0*/  HMMA.16816.F32 R40, R108.reuse, R104, R40 ;  /* 0x000000686c28723c */ /* 0x040ff00000001828 */
[-C--:B------:R-:W-:Y:S08]  /*5800*/  HMMA.16816.F32 R44, R108, R106.reuse, R44 ;  /* 0x0000006a6c2c723c */ /* 0x080ff0000000182c */
[C---:B------:R-:W-:Y:S01]  /*5810*/  HMMA.16816.F32 R48, R100.reuse, R106, R48 ;  /* 0x0000006a6430723c */ /* 0x040fe20000001830 */
[----:B------:R-:W1:Y:S07]  /*5820*/  LDSM.16.M88.4 R104, [R117+0x8c00] ;  /* 0x008c00007568783b */ /* 0x000e6e0000000200 */
[-C--:B-1----:R-:W-:Y:S08]  /*5830*/  HMMA.16816.F32 R52, R100, R104.reuse, R52 ;  /* 0x000000686434723c */ /* 0x082ff00000001834 */
[C---:B------:R-:W-:Y:S04]  /*5840*/  HMMA.16816.F32 R56, R108.reuse, R104, R56 ;  /* 0x000000686c38723c */ /* 0x040fe80000001838 */
[----:B------:R-:W-:Y:S01]  /*5850*/  SHF.R.U32.HI R105, RZ, 0x1, R121 ;  /* 0x00000001ff697819 */ /* 0x000fe20000011679 */
[----:B------:R-:W-:Y:S03]  /*5860*/  IMAD.SHL.U32 R104, R121, 0x8, RZ ;  /* 0x0000000879687824 */ /* 0x000fe600078e00ff */
[----:B------:R-:W-:Y:S01]  /*5870*/  LOP3.LUT R114, R105, 0x30, RZ, 0xc0, !PT ;  /* 0x0000003069727812 */ /* 0x000fe200078ec0ff */
[-C--:B------:R-:W-:Y:S03]  /*5880*/  HMMA.16816.F32 R60, R108, R106.reuse, R60 ;  /* 0x0000006a6c3c723c */ /* 0x080fe6000000183c */
[----:B------:R-:W-:Y:S01]  /*5890*/  IMAD.MOV.U32 R111, RZ, RZ, R3 ;  /* 0x000000ffff6f7224 */ /* 0x000fe200078e0003 */
[----:B------:R-:W-:Y:S01]  /*58a0*/  LOP3.LUT R3, R114, 0x8, R121, 0xf8, !PT ;  /* 0x0000000872037812 */ /* 0x000fe200078ef879 */
[----:B------:R-:W-:Y:S01]  /*58b0*/  FMUL.FTZ R109, R0, R4 ;  /* 0x00000004006d7220 */ /* 0x000fe20000410000 */
[----:B------:R-:W-:Y:S01]  /*58c0*/  LOP3.LUT R0, R2, 0x400, RZ, 0xc0, !PT ;  /* 0x0000040002007812 */ /* 0x000fe200078ec0ff */
[C---:B------:R-:W-:Y:S01]  /*58d0*/  FADD.FTZ R108, -R124.reuse, R5 ;  /* 0x000000057c6c7221 */ /* 0x040fe20000010100 */
[----:B------:R-:W-:Y:S01]  /*58e0*/  LOP3.LUT R3, R3, 0x1c0, R2, 0xf8, !PT ;  /* 0x000001c003037812 */ /* 0x000fe200078ef802 */
[----:B------:R-:W-:Y:S04]  /*58f0*/  HMMA.16816.F32 R64, R100, R106, R64 ;  /* 0x0000006a6440723c */ /* 0x000fe80000001840 */
[C---:B------:R-:W-:Y:S01]  /*5900*/  FADD.FTZ R102, -R124.reuse, R21 ;  /* 0x000000157c667221 */ /* 0x040fe20000010100 */
[----:B------:R-:W-:Y:S01]  /*5910*/  LOP3.LUT R3, R3, 0x38, R104, 0x78, !PT ;  /* 0x0000003803037812 */ /* 0x000fe200078e7868 */
[----:B------:R-:W-:Y:S01]  /*5920*/  FMUL.FTZ R108, R111, R108 ;  /* 0x0000006c6f6c7220 */ /* 0x000fe20000410000 */
[----:B------:R-:W-:Y:S01]  /*5930*/  FFMA.FTZ R5, -R247, R247, 1 ;  /* 0x3f800000f7057423 */ /* 0x000fe200000101f7 */
[----:B------:R-:W-:Y:S01]  /*5940*/  FMUL.FTZ R102, R73, R102 ;  /* 0x0000006649667220 */ /* 0x000fe20000410000 */
[----:B------:R-:W-:Y:S01]  /*5950*/  LEA R3, R3, R0, 0x1 ;  /* 0x0000000003037211 */ /* 0x000fe200078e08ff */
[----:B------:R-:W-:Y:S01]  /*5960*/  FADD.FTZ R0, -R124, R20 ;  /* 0x000000147c007221 */ /* 0x000fe20000010100 */
        /* <DEDUP_REMOVED lines=9> */
[----:B------:R-:W-:Y:S01]  /*5a00*/  FFMA.FTZ R4, -R248, R248, 1 ;  /* 0x3f800000f8047423 */ /* 0x000fe200000101f8 */
[----:B------:R2:W5:Y:S01]  /*5a10*/  LDL.LU R73, [R1+0x48] ;  /* 0x0000480001497983 */ /* 0x0005620000300800 */
[----:B------:R-:W-:Y:S01]  /*5a20*/  FMUL.FTZ R5, R5, UR9 ;  /* 0x0000000905057c20 */ /* 0x000fe20008410000 */
[----:B------:R-:W-:Y:S01]  /*5a30*/  FMUL.FTZ R17, R16, R17 ;  /* 0x0000001110117220 */ /* 0x000fe20000410000 */
[----:B------:R-:W-:Y:S01]  /*5a40*/  FMUL.FTZ R4, R4, UR9 ;  /* 0x0000000904047c20 */ /* 0x000fe20008410000 */
[----:B------:R-:W-:Y:S01]  /*5a50*/  FFMA.FTZ R0, -R243, R243, 1 ;  /* 0x3f800000f3007423 */ /* 0x000fe200000101f3 */
[----:B------:R-:W-:Y:S01]  /*5a60*/  FMUL.FTZ R5, R20, R5 ;  /* 0x0000000514057220 */ /* 0x000fe20000410000 */
[----:B------:R-:W-:Y:S01]  /*5a70*/  FADD.FTZ R20, -R124, R33 ;  /* 0x000000217c147221 */ /* 0x000fe20000010100 */
[----:B------:R-:W-:Y:S01]  /*5a80*/  FMUL.FTZ R101, R109, R4 ;  /* 0x000000046d657220 */ /* 0x000fe20000410000 */
[----:B------:R-:W-:Y:S01]  /*5a90*/  FFMA.FTZ R4, -R244, R244, 1 ;  /* 0x3f800000f4047423 */ /* 0x000fe200000101f4 */
[----:B------:R-:W-:Y:S01]  /*5aa0*/  FMUL.FTZ R0, R0, UR9 ;  /* 0x0000000900007c20 */ /* 0x000fe20008410000 */
[----:B------:R-:W-:Y:S01]  /*5ab0*/  F2FP.F16.F32.PACK_AB R33, R5, R17 ;  /* 0x000000110521723e */ /* 0x000fe200000000ff */
[----:B------:R-:W-:Y:S01]  /*5ac0*/  FMUL.FTZ R5, R72, R32 ;  /* 0x0000002048057220 */ /* 0x000fe20000410000 */
[----:B------:R-:W-:Y:S01]  /*5ad0*/  FMUL.FTZ R17, R252, R20 ;  /* 0x00000014fc117220 */ /* 0x000fe20000410000 */
[----:B------:R2:W5:Y:S01]  /*5ae0*/  LDL.LU R72, [R1+0x44] ;  /* 0x0000440001487983 */ /* 0x0005620000300800 */
[----:B------:R-:W-:Y:S01]  /*5af0*/  F2FP.F16.F32.PACK_AB R16, R100, R101 ;  /* 0x000000656410723e */ /* 0x000fe200000000ff */
[----:B------:R-:W-:Y:S01]  /*5b00*/  FFMA.FTZ R20, -R241, R241, 1 ;  /* 0x3f800000f1147423 */ /* 0x000fe200000101f1 */
[----:B------:R-:W-:Y:S01]  /*5b10*/  FADD.FTZ R32, -R124, R36 ;  /* 0x000000247c207221 */ /* 0x000fe20000010100 */
        /* <DEDUP_REMOVED lines=8> */
[C---:B------:R-:W-:Y:S01]  /*5ba0*/  FADD.FTZ R37, -R124.reuse, R48 ;  /* 0x000000307c257221 */ /* 0x040fe20000010100 */
[----:B------:R-:W-:Y:S01]  /*5bb0*/  FMUL.FTZ R21, R21, UR9 ;  /* 0x0000000915157c20 */ /* 0x000fe20008410000 */
[C---:B------:R-:W-:Y:S01]  /*5bc0*/  FADD.FTZ R48, -R124.reuse, R49 ;  /* 0x000000317c307221 */ /* 0x040fe20000010100 */
[C---:B------:R-:W-:Y:S01]  /*5bd0*/  FADD.FTZ R49, -R124.reuse, R52 ;  /* 0x000000347c317221 */ /* 0x040fe20000010100 */
[----:B------:R-:W-:Y:S01]  /*5be0*/  FADD.FTZ R52, -R124, R53 ;  /* 0x000000357c347221 */ /* 0x000fe20000010100 */
[----:B------:R-:W-:Y:S01]  /*5bf0*/  FMUL.FTZ R21, R5, R21 ;  /* 0x0000001505157220 */ /* 0x000fe20000410000 */
[----:B------:R-:W-:Y:S01]  /*5c00*/  FMUL.FTZ R37, R240, R37 ;  /* 0x00000025f0257220 */ /* 0x000fe20000410000 */
[----:B------:R-:W-:Y:S01]  /*5c10*/  FMUL.FTZ R49, R238, R49 ;  /* 0x00000031ee317220 */ /* 0x000fe20000410000 */
[----:B------:R-:W-:Y:S01]  /*5c20*/  FFMA.FTZ R17, -R232, R232, 1 ;  /* 0x3f800000e8117423 */ /* 0x000fe200000101e8 */
[----:B------:R-:W-:Y:S01]  /*5c30*/  FMUL.FTZ R48, R239, R48 ;  /* 0x00000030ef307220 */ /* 0x000fe20000410000 */
[----:B------:R-:W-:Y:S01]  /*5c40*/  F2FP.F16.F32.PACK_AB R100, R20, R21 ;  /* 0x000000151464723e */ /* 0x000fe200000000ff */
[----:B------:R-:W-:Y:S01]  /*5c50*/  FFMA.FTZ R21, -R70, R70, 1 ;  /* 0x3f80000046157423 */ /* 0x000fe20000010146 */
[----:B------:R-:W-:Y:S01]  /*5c60*/  FMUL.FTZ R20, R68, R7 ;  /* 0x0000000744147220 */ /* 0x000fe20000410000 */
[----:B------:R-:W-:Y:S01]  /*5c70*/  FMUL.FTZ R17, R17, UR9 ;  /* 0x0000000911117c20 */ /* 0x000fe20008410000 */
[----:B------:R-:W-:Y:S01]  /*5c80*/  FMUL.FTZ R52, R236, R52 ;  /* 0x00000034ec347220 */ /* 0x000fe20000410000 */
[----:B------:R-:W-:Y:S01]  /*5c90*/  FMUL.FTZ R0, R102, R0 ;  /* 0x0000000066007220 */ /* 0x000fe20000410000 */
[----:B------:R-:W-:Y:S01]  /*5ca0*/  FFMA.FTZ R5, -R231, R231, 1 ;  /* 0x3f800000e7057423 */ /* 0x000fe200000101e7 */
[----:B------:R-:W-:Y:S01]  /*5cb0*/  FMUL.FTZ R17, R37, R17 ;  /* 0x0000001125117220 */ /* 0x000fe20000410000 */
[----:B------:R-:W-:Y:S01]  /*5cc0*/  FADD.FTZ R37, -R124, R64 ;  /* 0x000000407c257221 */ /* 0x000fe20000010100 */
[----:B------:R-:W-:Y:S01]  /*5cd0*/  FMUL.FTZ R21, R21, UR9 ;  /* 0x0000000915157c20 */ /* 0x000fe20008410000 */
[----:B------:R-:W-:Y:S01]  /*5ce0*/  F2FP.F16.F32.PACK_AB R101, R0, R4 ;  /* 0x000000040065723e */ /* 0x000fe200000000ff */
[----:B------:R-:W-:Y:S01]  /*5cf0*/  FFMA.FTZ R4, -R237, R237, 1 ;  /* 0x3f800000ed047423 */ /* 0x000fe200000101ed */
[----:B------:R-:W-:Y:S01]  /*5d00*/  FFMA.FTZ R0, -R233, R233, 1 ;  /* 0x3f800000e9007423 */ /* 0x000fe200000101e9 */
[----:B------:R-:W-:Y:S01]  /*5d10*/  FMUL.FTZ R5, R5, UR9 ;  /* 0x0000000905057c20 */ /* 0x000fe20008410000 */
[----:B------:R-:W-:Y:S01]  /*5d20*/  FMUL.FTZ R37, R234, R37 ;  /* 0x00000025ea257220 */ /* 0x000fe20000410000 */
[----:B------:R-:W-:Y:S01]  /*5d30*/  FMUL.FTZ R4, R4, UR9 ;  /* 0x0000000904047c20 */ /* 0x000fe20008410000 */
[----:B------:R-:W-:Y:S01]  /*5d40*/  FMUL.FTZ R0, R0, UR9 ;  /* 0x0000000900007c20 */ /* 0x000fe20008410000 */
[----:B------:R-:W-:Y:S02]  /*5d50*/  FMUL.FTZ R5, R48, R5 ;  /* 0x0000000530057220 */ /* 0x000fe40000410000 */
[----:B------:R-:W-:Y:S01]  /*5d60*/  FMUL.FTZ R4, R32, R4 ;  /* 0x0000000420047220 */ /* 0x000fe20000410000 */
[----:B------:R-:W-:Y:S01]  /*5d70*/  FFMA.FTZ R32, -R230, R230, 1 ;  /* 0x3f800000e6207423 */ /* 0x000fe200000101e6 */
[----:B------:R-:W-:Y:S01]  /*5d80*/  FMUL.FTZ R0, R36, R0 ;  /* 0x0000000024007220 */ /* 0x000fe20000410000 */
[----:B------:R-:W-:Y:S02]  /*5d90*/  FFMA.FTZ R36, -R227, R227, 1 ;  /* 0x3f800000e3247423 */ /* 0x000fe400000101e3 */
[----:B------:R-:W-:Y:S02]  /*5da0*/  FMUL.FTZ R32, R32, UR9 ;  /* 0x0000000920207c20 */ /* 0x000fe40008410000 */
[----:B------:R-:W-:Y:S01]  /*5db0*/  FMUL.FTZ R36, R36, UR9 ;  /* 0x0000000924247c20 */ /* 0x000fe20008410000 */
[----:B------:R-:W-:Y:S01]  /*5dc0*/  F2FP.F16.F32.PACK_AB R53, R0, R4 ;  /* 0x000000040035723e */ /* 0x000fe200000000ff */
[----:B------:R-:W-:Y:S01]  /*5dd0*/  FMUL.FTZ R4, R49, R32 ;  /* 0x0000002031047220 */ /* 0x000fe20000410000 */
[----:B------:R-:W-:Y:S01]  /*5de0*/  F2FP.F16.F32.PACK_AB R49, R5, R17 ;  /* 0x000000110531723e */ /* 0x000fe200000000ff */
[----:B------:R-:W-:Y:S01]  /*5df0*/  FMUL.FTZ R0, R52, R36 ;  /* 0x0000002434007220 */ /* 0x000fe20000410000 */
[----:B------:R-:W-:Y:S01]  /*5e00*/  FFMA.FTZ R17, -R213, R213, 1 ;  /* 0x3f800000d5117423 */ /* 0x000fe200000101d5 */
[----:B------:R-:W-:Y:S01]  /*5e10*/  FADD.FTZ R36, -R124, R65 ;  /* 0x000000417c247221 */ /* 0x000fe20000010100 */
[----:B------:R-:W-:Y:S01]  /*5e20*/  FMUL.FTZ R32, R71, R6 ;  /* 0x0000000647207220 */ /* 0x000fe20000410000 */
[----:B------:R-:W-:Y:S01]  /*5e30*/  FFMA.FTZ R5, -R214, R214, 1 ;  /* 0x3f800000d6057423 */ /* 0x000fe200000101d6 */
[----:B------:R2:W5:Y:S01]  /*5e40*/  LDL.LU R71, [R1+0x40] ;  /* 0x0000400001477983 */ /* 0x0005620000300800 */
[----:B------:R-:W-:Y:S01]  /*5e50*/  FMUL.FTZ R17, R17, UR9 ;  /* 0x0000000911117c20 */ /* 0x000fe20008410000 */
[----:B------:R-:W-:Y:S01]  /*5e60*/  FMUL.FTZ R36, R235, R36 ;  /* 0x00000024eb247220 */ /* 0x000fe20000410000 */
[----:B------:R-:W-:Y:S01]  /*5e70*/  FMUL.FTZ R5, R5, UR9 ;  /* 0x0000000905057c20 */ /* 0x000fe20008410000 */
[----:B------:R2:W5:Y:S01]  /*5e80*/  LDL.LU R70, [R1+0x3c] ;  /* 0x00003c0001467983 */ /* 0x0005620000300800 */
[----:B------:R-:W-:Y:S01]  /*5e90*/  F2FP.F16.F32.PACK_AB R48, R0, R4 ;  /* 0x000000040030723e */ /* 0x000fe200000000ff */
[----:B------:R-:W-:Y:S01]  /*5ea0*/  FMUL.FTZ R36, R36, R17 ;  /* 0x0000001124247220 */ /* 0x000fe20000410000 */
[----:B------:R-:W-:Y:S01]  /*5eb0*/  FFMA.FTZ R17, -R69, R69, 1 ;  /* 0x3f80000045117423 */ /* 0x000fe20000010145 */
[----:B------:R-:W-:Y:S01]  /*5ec0*/  FMUL.FTZ R37, R37, R5 ;  /* 0x0000000525257220 */ /* 0x000fe20000410000 */
[----:B------:R2:W5:Y:S02]  /*5ed0*/  LDL.LU R69, [R1+0x38] ;  /* 0x0000380001457983 */ /* 0x0005640000300800 */
[----:B------:R-:W-:Y:S02]  /*5ee0*/  FMUL.FTZ R17, R17, UR9 ;  /* 0x0000000911117c20 */ /* 0x000fe40008410000 */
[----:B------:R2:W5:Y:S01]  /*5ef0*/  LDL.LU R68, [R1+0x34] ;  /* 0x0000340001447983 */ /* 0x0005620000300800 */
[----:B------:R-:W-:Y:S05]  /*5f00*/  BRA.U !UP0, `(.L_x_1004) ;  /* 0x0000000108747547 */ /* 0x000fea000b800000 */
[----:B------:R-:W3:Y:S01]  /*5f10*/  LDL.LU R106, [R1+0x4] ;  /* 0x00000400016a7983 */ /* 0x000ee20000300800 */
[----:B------:R-:W1:Y:S01]  /*5f20*/  LDC R5, c[0x0][0x3b0] ;  /* 0x0000ec00ff057b82 */ /* 0x000e620000000800 */
[----:B------:R-:W-:Y:S01]  /*5f30*/  IADD3 R4, P0, PT, RZ, -UR32, RZ ;  /* 0x80000020ff047c10 */ /* 0x000fe2000ff1e0ff */
[----:B------:R-:W-:Y:S01]  /*5f40*/  ULOP3.LUT UR10, UR43, 0x1, URZ, 0xc0, !UPT ;  /* 0x000000012b0a7892 */ /* 0x000fe2000f8ec0ff */
[----:B------:R-:W4:Y:S03]  /*5f50*/  LDL.LU R103, [R1+0x8] ;  /* 0x0000080001677983 */ /* 0x000f260000300800 */
[----:B------:R-:W-:Y:S01]  /*5f60*/  UISETP.NE.U32.AND UP2, UPT, UR10, 0x1, UPT ;  /* 0x000000010a00788c */ /* 0x000fe2000bf45070 */
[----:B------:R-:W2:Y:S01]  /*5f70*/  LDL.LU R102, [R1] ;  /* 0x0000000001667983 */ /* 0x000ea20000300800 */
[----:B------:R-:W3:Y:S02]  /*5f80*/  LDC R6, c[0x0][0x3b4] ;  /* 0x0000ed00ff067b82 */ /* 0x000ee40000000800 */
[----:B------:R-:W-:Y:S06]  /*5f90*/  USEL UR10, UR29, 0x2000, !UP2 ;  /* 0x000020001d0a7887 */ /* 0x000fec000d000000 */
[----:B------:R-:W-:Y:S02]  /*5fa0*/  VIADD R118, R118, UR10 ;  /* 0x0000000a76767c36 */ /* 0x000fe40008000000 */
[----:B--2---:R-:W-:Y:S02]  /*5fb0*/  VIADD R102, R102, UR10 ;  /* 0x0000000a66667c36 */ /* 0x004fe40008000000 */
[C---:B-1----:R-:W-:Y:S04]  /*5fc0*/  IMAD.SHL.U32 R0, R5.reuse, 0x80, RZ ;  /* 0x0000008005007824 */ /* 0x042fe800078e00ff */
[----:B------:R-:W-:Y:S05]  /*5fd0*/  IMAD.X R0, RZ, RZ, ~R0, P0 ;  /* 0x000000ffff007224 */ /* 0x000fea00000e0e00 */
[----:B------:R-:W-:Y:S04]  /*5fe0*/  SHF.R.S64 R4, R4, 0x1f, R0 ;  /* 0x0000001f04047819 */ /* 0x000fe80000001000 */
[----:B----4-:R-:W-:Y:S04]  /*5ff0*/  IADD3 R103, P0, PT, R4, R103, RZ ;  /* 0x0000006704677210 */ /* 0x010fe80007f1e0ff */
[----:B---3--:R-:W-:Y:S01]  /*6000*/  LEA.HI.X.SX32 R106, R0, R106, 0x1, P0 ;  /* 0x0000006a006a7211 */ /* 0x008fe200000f0eff */
        /* <DEDUP_REMOVED lines=13> */
.L_x_1004:
[----:B------:R-:W-:Y:S01]  /*60e0*/  FFMA.FTZ R0, -R164, R164, 1 ;  /* 0x3f800000a4007423 */ /* 0x000fe200000101a4 */
[----:B------:R3:W-:Y:S01]  /*60f0*/  STS [R126+0xa000], R16 ;  /* 0x00a000107e007388 */ /* 0x0007e20000000800 */
[----:B-1----:R-:W-:Y:S01]  /*6100*/  FFMA.FTZ R5, -R162, R162, 1 ;  /* 0x3f800000a2057423 */ /* 0x002fe200000101a2 */
[----:B------:R-:W-:Y:S01]  /*6110*/  FFMA.FTZ R4, -R159, R159, 1 ;  /* 0x3f8000009f047423 */ /* 0x000fe2000001019f */
[----:B------:R-:W-:Y:S01]  /*6120*/  FMUL.FTZ R6, R0, UR9 ;  /* 0x0000000900067c20 */ /* 0x000fe20008410000 */
[----:B------:R-:W-:Y:S01]  /*6130*/  FADD.FTZ R23, -R123, R23 ;  /* 0x000000177b177221 */ /* 0x000fe20000010100 */
[----:B------:R-:W-:Y:S01]  /*6140*/  FFMA.FTZ R0, -R156, R156, 1 ;  /* 0x3f8000009c007423 */ /* 0x000fe2000001019c */
[----:B------:R-:W-:Y:S01]  /*6150*/  FMUL.FTZ R7, R5, UR9 ;  /* 0x0000000905077c20 */ /* 0x000fe20008410000 */
[----:B------:R-:W-:Y:S01]  /*6160*/  FMUL.FTZ R5, R4, UR9 ;  /* 0x0000000904057c20 */ /* 0x000fe20008410000 */
        /* <DEDUP_REMOVED lines=8> */
[----:B------:R-:W-:Y:S01]  /*61f0*/  F2FP.F16.F32.PACK_AB R4, R17, R21 ;  /* 0x000000151104723e */ /* 0x000fe200000000ff */
[----:B------:R-:W-:Y:S01]  /*6200*/  FMUL.FTZ R19, R196, R19 ;  /* 0x00000013c4137220 */ /* 0x000fe20000410000 */
[----:B------:R-:W-:Y:S01]  /*6210*/  FMUL.FTZ R22, R184, R22 ;  /* 0x00000016b8167220 */ /* 0x000fe20000410000 */
[----:B------:R-:W-:Y:S01]  /*6220*/  FMUL.FTZ R18, R193, R18 ;  /* 0x00000012c1127220 */ /* 0x000fe20000410000 */
[----:B------:R-:W-:Y:S01]  /*6230*/  FADD.FTZ R38, -R123, R38 ;  /* 0x000000267b267221 */ /* 0x000fe20000010100 */
[----:B------:R1:W-:Y:S01]  /*6240*/  STS [R126+0xa400], R4 ;  /* 0x00a400047e007388 */ /* 0x0003e20000000800 */
[----:B------:R-:W-:Y:S01]  /*6250*/  FMUL.FTZ R0, R19, R7 ;  /* 0x0000000713007220 */ /* 0x000fe20000410000 */
[----:B------:R-:W-:Y:S01]  /*6260*/  FMUL.FTZ R22, R22, R5 ;  /* 0x0000000516167220 */ /* 0x000fe20000410000 */
[----:B------:R-:W-:Y:S01]  /*6270*/  FFMA.FTZ R7, -R152, R152, 1 ;  /* 0x3f80000098077423 */ /* 0x000fe20000010198 */
[----:B------:R-:W-:Y:S01]  /*6280*/  FFMA.FTZ R5, -R151, R151, 1 ;  /* 0x3f80000097057423 */ /* 0x000fe20000010197 */
[----:B------:R-:W-:Y:S01]  /*6290*/  FMUL.FTZ R18, R18, R6 ;  /* 0x0000000612127220 */ /* 0x000fe20000410000 */
[----:B------:R-:W-:Y:S01]  /*62a0*/  FFMA.FTZ R6, -R149, R149, 1 ;  /* 0x3f80000095067423 */ /* 0x000fe20000010195 */
[----:B---3--:R-:W-:Y:S01]  /*62b0*/  FMUL.FTZ R16, R7, UR9 ;  /* 0x0000000907107c20 */ /* 0x008fe20008410000 */
[----:B------:R-:W-:Y:S01]  /*62c0*/  FMUL.FTZ R7, R5, UR9 ;  /* 0x0000000905077c20 */ /* 0x000fe20008410000 */
[----:B------:R-:W-:Y:S01]  /*62d0*/  FADD.FTZ R39, -R123, R39 ;  /* 0x000000277b277221 */ /* 0x000fe20000010100 */
[----:B------:R-:W-:Y:S01]  /*62e0*/  FFMA.FTZ R5, -R147, R147, 1 ;  /* 0x3f80000093057423 */ /* 0x000fe20000010193 */
[----:B------:R-:W-:Y:S01]  /*62f0*/  FMUL.FTZ R38, R160, R38 ;  /* 0x00000026a0267220 */ /* 0x000fe20000410000 */
[----:B------:R-:W-:Y:S01]  /*6300*/  FMUL.FTZ R6, R6, UR9 ;  /* 0x0000000906067c20 */ /* 0x000fe20008410000 */
[----:B------:R-:W-:Y:S01]  /*6310*/  FADD.FTZ R35, -R123, R35 ;  /* 0x000000237b237221 */ /* 0x000fe20000010100 */
[----:B------:R-:W-:Y:S01]  /*6320*/  FMUL.FTZ R39, R161, R39 ;  /* 0x00000027a1277220 */ /* 0x000fe20000410000 */
[----:B------:R-:W-:Y:S01]  /*6330*/  FMUL.FTZ R5, R5, UR9 ;  /* 0x0000000905057c20 */ /* 0x000fe20008410000 */
[----:B------:R-:W-:Y:S01]  /*6340*/  FMUL.FTZ R38, R38, R6 ;  /* 0x0000000626267220 */ /* 0x000fe20000410000 */
[----:B------:R-:W-:Y:S01]  /*6350*/  FMUL.FTZ R35, R171, R35 ;  /* 0x00000023ab237220 */ /* 0x000fe20000410000 */
[----:B------:R-:W-:Y:S01]  /*6360*/  FADD.FTZ R50, -R123, R50 ;  /* 0x000000327b327221 */ /* 0x000fe20000010100 */
[----:B------:R-:W-:Y:S01]  /*6370*/  FFMA.FTZ R6, -R140, R140, 1 ;  /* 0x3f8000008c067423 */ /* 0x000fe2000001018c */
[----:B------:R-:W-:Y:S01]  /*6380*/  F2FP.F16.F32.PACK_AB R0, R0, R18 ;  /* 0x000000120000723e */ /* 0x000fe200000000ff */
[----:B------:R-:W-:Y:S01]  /*6390*/  FMUL.FTZ R21, R39, R5 ;  /* 0x0000000527157220 */ /* 0x000fe20000410000 */
[----:B------:R-:W-:Y:S01]  /*63a0*/  FMUL.FTZ R35, R35, R7 ;  /* 0x0000000723237220 */ /* 0x000fe20000410000 */
[----:B------:R-:W-:Y:S01]  /*63b0*/  FADD.FTZ R51, -R123, R51 ;  /* 0x000000337b337221 */ /* 0x000fe20000010100 */
[----:B------:R-:W-:Y:S01]  /*63c0*/  FFMA.FTZ R5, -R139, R139, 1 ;  /* 0x3f8000008b057423 */ /* 0x000fe2000001018b */
[----:B------:R-:W-:Y:S01]  /*63d0*/  FMUL.FTZ R50, R144, R50 ;  /* 0x0000003290327220 */ /* 0x000fe20000410000 */
[----:B------:R-:W-:Y:S01]  /*63e0*/  FMUL.FTZ R6, R6, UR9 ;  /* 0x0000000906067c20 */ /* 0x000fe20008410000 */
[----:B------:R-:W-:Y:S01]  /*63f0*/  FADD.FTZ R55, -R123, R55 ;  /* 0x000000377b377221 */ /* 0x000fe20000010100 */
[----:B------:R-:W-:Y:S01]  /*6400*/  FFMA.FTZ R7, -R135, R135, 1 ;  /* 0x3f80000087077423 */ /* 0x000fe20000010187 */
[----:B------:R3:W-:Y:S01]  /*6410*/  STS [R132+0xa400], R0 ;  /* 0x00a4000084007388 */ /* 0x0007e20000000800 */
[----:B------:R-:W-:Y:S01]  /*6420*/  FMUL.FTZ R51, R143, R51 ;  /* 0x000000338f337220 */ /* 0x000fe20000410000 */
[----:B------:R-:W-:Y:S01]  /*6430*/  FMUL.FTZ R5, R5, UR9 ;  /* 0x0000000905057c20 */ /* 0x000fe20008410000 */
[----:B------:R-:W-:Y:S01]  /*6440*/  FMUL.FTZ R50, R50, R6 ;  /* 0x0000000632327220 */ /* 0x000fe20000410000 */
[----:B------:R-:W-:Y:S01]  /*6450*/  FMUL.FTZ R55, R141, R55 ;  /* 0x000000378d377220 */ /* 0x000fe20000410000 */
[----:B------:R-:W-:Y:S01]  /*6460*/  FMUL.FTZ R7, R7, UR9 ;  /* 0x0000000907077c20 */ /* 0x000fe20008410000 */
[----:B------:R-:W-:Y:S01]  /*6470*/  FADD.FTZ R66, -R123, R66 ;  /* 0x000000427b427221 */ /* 0x000fe20000010100 */
[----:B------:R-:W-:Y:S01]  /*6480*/  FFMA.FTZ R6, -R134, R134, 1 ;  /* 0x3f80000086067423 */ /* 0x000fe20000010186 */
[----:B-----5:R-:W-:Y:S01]  /*6490*/  FADD.FTZ R13, -R122, R13 ;  /* 0x0000000d7a0d7221 */ /* 0x020fe20000010100 */
[----:B-1----:R-:W-:Y:S01]  /*64a0*/  FFMA.FTZ R4, -R185, R185, 1 ;  /* 0x3f800000b9047423 */ /* 0x002fe200000101b9 */
[----:B------:R-:W-:Y:S01]  /*64b0*/  FMUL.FTZ R51, R51, R5 ;  /* 0x0000000533337220 */ /* 0x000fe20000410000 */
[----:B------:R-:W-:Y:S01]  /*64c0*/  FMUL.FTZ R55, R55, R7 ;  /* 0x0000000737377220 */ /* 0x000fe20000410000 */
[----:B------:R-:W-:Y:S01]  /*64d0*/  FADD.FTZ R67, -R123, R67 ;  /* 0x000000437b437221 */ /* 0x000fe20000010100 */
[----:B------:R-:W-:Y:S01]  /*64e0*/  FFMA.FTZ R5, -R133, R133, 1 ;  /* 0x3f80000085057423 */ /* 0x000fe20000010185 */
[----:B------:R-:W-:Y:S01]  /*64f0*/  FMUL.FTZ R66, R138, R66 ;  /* 0x000000428a427220 */ /* 0x000fe20000410000 */
[----:B------:R-:W-:Y:S01]  /*6500*/  FMUL.FTZ R6, R6, UR9 ;  /* 0x0000000906067c20 */ /* 0x000fe20008410000 */
[----:B------:R-:W-:Y:S01]  /*6510*/  FMUL.FTZ R13, R215, R13 ;  /* 0x0000000dd70d7220 */ /* 0x000fe20000410000 */
[----:B------:R-:W-:Y:S01]  /*6520*/  FMUL.FTZ R4, R4, UR9 ;  /* 0x0000000904047c20 */ /* 0x000fe20008410000 */
[----:B------:R-:W-:Y:S01]  /*6530*/  FADD.FTZ R8, -R122, R8 ;  /* 0x000000087a087221 */ /* 0x000fe20000010100 */
[----:B------:R-:W-:Y:S01]  /*6540*/  FFMA.FTZ R7, -R192, R192, 1 ;  /* 0x3f800000c0077423 */ /* 0x000fe200000101c0 */
[----:B------:R-:W-:Y:S01]  /*6550*/  FMUL.FTZ R67, R136, R67 ;  /* 0x0000004388437220 */ /* 0x000fe20000410000 */
[----:B------:R-:W-:Y:S01]  /*6560*/  FMUL.FTZ R5, R5, UR9 ;  /* 0x0000000905057c20 */ /* 0x000fe20008410000 */
[----:B------:R-:W-:Y:S01]  /*6570*/  FMUL.FTZ R66, R66, R6 ;  /* 0x0000000642427220 */ /* 0x000fe20000410000 */
        /* <DEDUP_REMOVED lines=28> */
[----:B------:R-:W-:Y:S01]  /*6740*/  FMUL.FTZ R24, R24, R7 ;  /* 0x0000000718187220 */ /* 0x000fe20000410000 */
[----:B------:R-:W-:Y:S01]  /*6750*/  FMUL.FTZ R25, R209, R25 ;  /* 0x00000019d1197220 */ /* 0x000fe20000410000 */
[----:B------:R-:W-:Y:S01]  /*6760*/  FMUL.FTZ R6, R6, UR9 ;  /* 0x0000000906067c20 */ /* 0x000fe20008410000 */
[----:B------:R-:W-:Y:S01]  /*6770*/  FMUL.FTZ R45, R174, R45 ;  /* 0x0000002dae2d7220 */ /* 0x000fe20000410000 */
[----:B------:R-:W-:Y:S01]  /*6780*/  FMUL.FTZ R4, R4, UR9 ;  /* 0x0000000904047c20 */ /* 0x000fe20008410000 */
[----:B------:R-:W-:Y:S01]  /*6790*/  FADD.FTZ R34, -R123, R34 ;  /* 0x000000227b227221 */ /* 0x000fe20000010100 */
[----:B------:R-:W-:Y:S01]  /*67a0*/  FADD.FTZ R40, -R122, R40 ;  /* 0x000000287a287221 */ /* 0x000fe20000010100 */
[----:B------:R-:W-:Y:S01]  /*67b0*/  FFMA.FTZ R7, -R167, R167, 1 ;  /* 0x3f800000a7077423 */ /* 0x000fe200000101a7 */
[----:B---3--:R-:W-:Y:S01]  /*67c0*/  F2FP.F16.F32.PACK_AB R0, R9, R8 ;  /* 0x000000080900723e */ /* 0x008fe200000000ff */
[----:B------:R-:W-:Y:S01]  /*67d0*/  STS [R132+0xa000], R33 ;  /* 0x00a0002184007388 */ /* 0x000fe20000000800 */
[----:B------:R-:W-:Y:S01]  /*67e0*/  F2FP.F16.F32.PACK_AB R19, R13, R12 ;  /* 0x0000000c0d13723e */ /* 0x000fe200000000ff */
[----:B------:R-:W-:Y:S01]  /*67f0*/  FMUL.FTZ R18, R25, R6 ;  /* 0x0000000619127220 */ /* 0x000fe20000410000 */
[----:B------:R-:W-:Y:S01]  /*6800*/  FMUL.FTZ R12, R45, R4 ;  /* 0x000000042d0c7220 */ /* 0x000fe20000410000 */
[----:B------:R-:W-:Y:S01]  /*6810*/  FMUL.FTZ R34, R172, R34 ;  /* 0x00000022ac227220 */ /* 0x000fe20000410000 */
[----:B------:R-:W-:Y:S01]  /*6820*/  FMUL.FTZ R40, R189, R40 ;  /* 0x00000028bd287220 */ /* 0x000fe20000410000 */
[----:B------:R-:W-:Y:S01]  /*6830*/  FMUL.FTZ R7, R7, UR9 ;  /* 0x0000000907077c20 */ /* 0x000fe20008410000 */
[----:B------:R-:W-:Y:S01]  /*6840*/  FADD.FTZ R41, -R122, R41 ;  /* 0x000000297a297221 */ /* 0x000fe20000010100 */
[----:B------:R-:W-:Y:S01]  /*6850*/  FFMA.FTZ R6, -R163, R163, 1 ;  /* 0x3f800000a3067423 */ /* 0x000fe200000101a3 */
[----:B------:R-:W-:Y:S01]  /*6860*/  FFMA.FTZ R4, -R150, R150, 1 ;  /* 0x3f80000096047423 */ /* 0x000fe20000010196 */
[----:B------:R1:W-:Y:S01]  /*6870*/  STS [R126+0xc000], R0 ;  /* 0x00c000007e007388 */ /* 0x0003e20000000800 */
[----:B------:R-:W-:Y:S01]  /*6880*/  FMUL.FTZ R34, R34, R16 ;  /* 0x0000001022227220 */ /* 0x000fe20000410000 */
[----:B------:R-:W-:Y:S01]  /*6890*/  FMUL.FTZ R40, R40, R7 ;  /* 0x0000000728287220 */ /* 0x000fe20000410000 */
[----:B------:R-:W-:Y:S01]  /*68a0*/  FADD.FTZ R28, -R122, R28 ;  /* 0x0000001c7a1c7221 */ /* 0x000fe20000010100 */
[----:B------:R-:W-:Y:S01]  /*68b0*/  FFMA.FTZ R5, -R175, R175, 1 ;  /* 0x3f800000af057423 */ /* 0x000fe200000101af */
[----:B------:R-:W-:Y:S01]  /*68c0*/  FMUL.FTZ R41, R187, R41 ;  /* 0x00000029bb297220 */ /* 0x000fe20000410000 */
[----:B------:R-:W-:Y:S01]  /*68d0*/  FMUL.FTZ R6, R6, UR9 ;  /* 0x0000000906067c20 */ /* 0x000fe20008410000 */
[----:B------:R-:W-:Y:S01]  /*68e0*/  FMUL.FTZ R7, R4, UR9 ;  /* 0x0000000904077c20 */ /* 0x000fe20008410000 */
[----:B------:R-:W-:Y:S01]  /*68f0*/  FADD.FTZ R54, -R123, R54 ;  /* 0x000000367b367221 */ /* 0x000fe20000010100 */
[----:B------:R-:W-:Y:S01]  /*6900*/  FFMA.FTZ R16, -R137, R137, 1 ;  /* 0x3f80000089107423 */ /* 0x000fe20000010189 */
[----:B------:R-:W-:Y:S01]  /*6910*/  FADD.FTZ R61, -R122, R61 ;  /* 0x0000003d7a3d7221 */ /* 0x000fe20000010100 */
[----:B------:R-:W-:Y:S01]  /*6920*/  FFMA.FTZ R4, -R145, R145, 1 ;  /* 0x3f80000091047423 */ /* 0x000fe20000010191 */
[----:B------:R-:W-:Y:S01]  /*6930*/  FMUL.FTZ R28, R204, R28 ;  /* 0x0000001ccc1c7220 */ /* 0x000fe20000410000 */
[----:B------:R-:W-:Y:S01]  /*6940*/  FMUL.FTZ R5, R5, UR9 ;  /* 0x0000000905057c20 */ /* 0x000fe20008410000 */
[----:B------:R-:W-:Y:S01]  /*6950*/  FMUL.FTZ R13, R41, R6 ;  /* 0x00000006290d7220 */ /* 0x000fe20000410000 */
[----:B------:R-:W-:Y:S01]  /*6960*/  FMUL.FTZ R54, R142, R54 ;  /* 0x000000368e367220 */ /* 0x000fe20000410000 */
        /* <DEDUP_REMOVED lines=12> */
[----:B------:R-:W-:Y:S01]  /*6a30*/  FFMA.FTZ R4, -R208, R208, 1 ;  /* 0x3f800000d0047423 */ /* 0x000fe200000101d0 */
[----:B------:R-:W-:Y:S01]  /*6a40*/  FMUL.FTZ R44, R176, R44 ;  /* 0x0000002cb02c7220 */ /* 0x000fe20000410000 */
[----:B------:R-:W-:Y:S01]  /*6a50*/  FMUL.FTZ R5, R5, UR9 ;  /* 0x0000000905057c20 */ /* 0x000fe20008410000 */
[----:B------:R-:W-:Y:S01]  /*6a60*/  FMUL.FTZ R17, R57, R6 ;  /* 0x0000000639117220 */ /* 0x000fe20000410000 */
[----:B------:R-:W-:Y:S01]  /*6a70*/  FMUL.FTZ R6, R4, UR9 ;  /* 0x0000000904067c20 */ /* 0x000fe20008410000 */
[C---:B------:R-:W-:Y:S01]  /*6a80*/  FADD.FTZ R14, -R115.reuse, R14 ;  /* 0x0000000e730e7221 */ /* 0x040fe20000010100 */
[----:B------:R-:W-:Y:S01]  /*6a90*/  FFMA.FTZ R4, -R206, R206, 1 ;  /* 0x3f800000ce047423 */ /* 0x000fe200000101ce */
[----:B------:R-:W-:Y:S01]  /*6aa0*/  FMUL.FTZ R44, R44, R5 ;  /* 0x000000052c2c7220 */ /* 0x000fe20000410000 */
[----:B------:R-:W-:Y:S01]  /*6ab0*/  FADD.FTZ R60, -R122, R60 ;  /* 0x0000003c7a3c7221 */ /* 0x000fe20000010100 */
[----:B------:R-:W-:Y:S01]  /*6ac0*/  FFMA.FTZ R5, -R146, R146, 1 ;  /* 0x3f80000092057423 */ /* 0x000fe20000010192 */
[----:B------:R-:W-:Y:S01]  /*6ad0*/  FADD.FTZ R56, -R122, R56 ;  /* 0x000000387a387221 */ /* 0x000fe20000010100 */
[----:B------:R-:W-:Y:S01]  /*6ae0*/  FMUL.FTZ R14, R224, R14 ;  /* 0x0000000ee00e7220 */ /* 0x000fe20000410000 */
[----:B------:R-:W-:Y:S01]  /*6af0*/  FMUL.FTZ R4, R4, UR9 ;  /* 0x0000000904047c20 */ /* 0x000fe20008410000 */
[----:B------:R-:W-:Y:S01]  /*6b00*/  FADD.FTZ R10, -R115, R10 ;  /* 0x0000000a730a7221 */ /* 0x000fe20000010100 */
[----:B------:R-:W-:Y:S01]  /*6b10*/  FMUL.FTZ R60, R165, R60 ;  /* 0x0000003ca53c7220 */ /* 0x000fe20000410000 */
[----:B------:R-:W-:Y:S01]  /*6b20*/  FMUL.FTZ R5, R5, UR9 ;  /* 0x0000000905057c20 */ /* 0x000fe20008410000 */
[----:B------:R-:W-:Y:S01]  /*6b30*/  FMUL.FTZ R56, R169, R56 ;  /* 0x00000038a9387220 */ /* 0x000fe20000410000 */
[----:B-1----:R-:W-:Y:S01]  /*6b40*/  FFMA.FTZ R0, -R207, R207, 1 ;  /* 0x3f800000cf007423 */ /* 0x002fe200000101cf */
[----:B------:R-:W-:Y:S01]  /*6b50*/  FMUL.FTZ R14, R14, R4 ;  /* 0x000000040e0e7220 */ /* 0x000fe20000410000 */
[----:B------:R-:W-:Y:S01]  /*6b60*/  FADD.FTZ R11, -R115, R11 ;  /* 0x0000000b730b7221 */ /* 0x000fe20000010100 */
[----:B------:R-:W-:Y:S01]  /*6b70*/  FMUL.FTZ R10, R226, R10 ;  /* 0x0000000ae20a7220 */ /* 0x000fe20000410000 */
[----:B------:R-:W-:Y:S01]  /*6b80*/  FFMA.FTZ R4, -R200, R200, 1 ;  /* 0x3f800000c8047423 */ /* 0x000fe200000101c8 */
[----:B------:R-:W-:Y:S01]  /*6b90*/  FMUL.FTZ R60, R60, R5 ;  /* 0x000000053c3c7220 */ /* 0x000fe20000410000 */
[----:B------:R-:W-:Y:S01]  /*6ba0*/  FMUL.FTZ R56, R56, R7 ;  /* 0x0000000738387220 */ /* 0x000fe20000410000 */
[----:B------:R-:W-:Y:S01]  /*6bb0*/  FMUL.FTZ R5, R0, UR9 ;  /* 0x0000000900057c20 */ /* 0x000fe20008410000 */
[----:B------:R-:W-:Y:S01]  /*6bc0*/  FMUL.FTZ R11, R225, R11 ;  /* 0x0000000be10b7220 */ /* 0x000fe20000410000 */
[----:B------:R-:W-:Y:S01]  /*6bd0*/  FADD.FTZ R15, -R115, R15 ;  /* 0x0000000f730f7221 */ /* 0x000fe20000010100 */
[----:B------:R-:W-:Y:S01]  /*6be0*/  FMUL.FTZ R7, R10, R6 ;  /* 0x000000060a077220 */ /* 0x000fe20000410000 */
[----:B------:R-:W-:Y:S01]  /*6bf0*/  FFMA.FTZ R0, -R205, R205, 1 ;  /* 0x3f800000cd007423 */ /* 0x000fe200000101cd */
[----:B------:R-:W-:Y:S01]  /*6c00*/  FMUL.FTZ R6, R4, UR9 ;  /* 0x0000000904067c20 */ /* 0x000fe20008410000 */
[----:B------:R-:W-:Y:S01]  /*6c10*/  FADD.FTZ R30, -R115, R30 ;  /* 0x0000001e731e7221 */ /* 0x000fe20000010100 */
[----:B------:R-:W-:Y:S01]  /*6c20*/  FFMA.FTZ R4, -R195, R195, 1 ;  /* 0x3f800000c3047423 */ /* 0x000fe200000101c3 */
[----:B------:R-:W-:Y:S01]  /*6c30*/  FMUL.FTZ R15, R223, R15 ;  /* 0x0000000fdf0f7220 */ /* 0x000fe20000410000 */
[----:B------:R-:W-:Y:S01]  /*6c40*/  FMUL.FTZ R10, R11, R5 ;  /* 0x000000050b0a7220 */ /* 0x000fe20000410000 */
[----:B------:R-:W-:Y:S01]  /*6c50*/  FMUL.FTZ R0, R0, UR9 ;  /* 0x0000000900007c20 */ /* 0x000fe20008410000 */
[----:B------:R-:W-:Y:S01]  /*6c60*/  FMUL.FTZ R30, R218, R30 ;  /* 0x0000001eda1e7220 */ /* 0x000fe20000410000 */
[----:B------:R-:W-:Y:S01]  /*6c70*/  FMUL.FTZ R4, R4, UR9 ;  /* 0x0000000904047c20 */ /* 0x000fe20008410000 */
[----:B------:R-:W-:Y:S01]  /*6c80*/  FADD.FTZ R47, -R115, R47 ;  /* 0x0000002f732f7221 */ /* 0x000fe20000010100 */
[----:B------:R-:W-:Y:S01]  /*6c90*/  FMUL.FTZ R9, R15, R0 ;  /* 0x000000000f097220 */ /* 0x000fe20000410000 */
[----:B------:R-:W-:Y:S01]  /*6ca0*/  F2FP.F16.F32.PACK_AB R10, R10, R7 ;  /* 0x000000070a0a723e */ /* 0x000fe200000000ff */
[----:B------:R-:W-:Y:S01]  /*6cb0*/  FMUL.FTZ R30, R30, R4 ;  /* 0x000000041e1e7220 */ /* 0x000fe20000410000 */
[----:B------:R-:W-:Y:S01]  /*6cc0*/  FFMA.FTZ R0, -R199, R199, 1 ;  /* 0x3f800000c7007423 */ /* 0x000fe200000101c7 */
[----:B------:R-:W-:Y:S01]  /*6cd0*/  FFMA.FTZ R4, -R177, R177, 1 ;  /* 0x3f800000b1047423 */ /* 0x000fe200000101b1 */
[C---:B------:R-:W-:Y:S01]  /*6ce0*/  FADD.FTZ R26, -R115.reuse, R26 ;  /* 0x0000001a731a7221 */ /* 0x040fe20000010100 */
[----:B------:R-:W-:Y:S01]  /*6cf0*/  FADD.FTZ R27, -R115, R27 ;  /* 0x0000001b731b7221 */ /* 0x000fe20000010100 */
[----:B------:R-:W-:Y:S01]  /*6d00*/  F2FP.F16.F32.PACK_AB R9, R9, R14 ;  /* 0x0000000e0909723e */ /* 0x000fe200000000ff */
[----:B------:R-:W-:Y:S01]  /*6d10*/  STS [R126+0xc400], R10 ;  /* 0x00c4000a7e007388 */ /* 0x000fe20000000800 */
[----:B------:R-:W-:Y:S01]  /*6d20*/  FMUL.FTZ R5, R0, UR9 ;  /* 0x0000000900057c20 */ /* 0x000fe20008410000 */
[----:B------:R-:W-:Y:S01]  /*6d30*/  FMUL.FTZ R47, R201, R47 ;  /* 0x0000002fc92f7220 */ /* 0x000fe20000410000 */
[----:B------:R-:W-:Y:S01]  /*6d40*/  FMUL.FTZ R4, R4, UR9 ;  /* 0x0000000904047c20 */ /* 0x000fe20008410000 */
[----:B------:R-:W-:Y:S01]  /*6d50*/  FMUL.FTZ R26, R222, R26 ;  /* 0x0000001ade1a7220 */ /* 0x000fe20000410000 */
[----:B------:R-:W-:Y:S01]  /*6d60*/  FMUL.FTZ R27, R221, R27 ;  /* 0x0000001bdd1b7220 */ /* 0x000fe20000410000 */
[----:B------:R-:W-:Y:S01]  /*6d70*/  FADD.FTZ R31, -R115, R31 ;  /* 0x0000001f731f7221 */ /* 0x000fe20000010100 */
[----:B------:R-:W-:Y:S01]  /*6d80*/  FFMA.FTZ R0, -R194, R194, 1 ;  /* 0x3f800000c2007423 */ /* 0x000fe200000101c2 */
[----:B------:R-:W-:Y:S01]  /*6d90*/  F2FP.F16.F32.PACK_AB R22, R23, R22 ;  /* 0x000000161716723e */ /* 0x000fe200000000ff */
[----:B------:R-:W-:Y:S01]  /*6da0*/  STS [R132+0xc000], R19 ;  /* 0x00c0001384007388 */ /* 0x000fe20000000800 */
[----:B------:R-:W-:Y:S01]  /*6db0*/  FMUL.FTZ R47, R47, R4 ;  /* 0x000000042f2f7220 */ /* 0x000fe20000410000 */
[----:B------:R-:W-:Y:S01]  /*6dc0*/  FMUL.FTZ R26, R26, R6 ;  /* 0x000000061a1a7220 */ /* 0x000fe20000410000 */
[----:B------:R-:W-:Y:S01]  /*6dd0*/  FMUL.FTZ R27, R27, R5 ;  /* 0x000000051b1b7220 */ /* 0x000fe20000410000 */
[----:B------:R-:W-:Y:S01]  /*6de0*/  STS [R132+0xc400], R9 ;  /* 0x00c4000984007388 */ /* 0x000fe20000000800 */
[----:B------:R-:W-:Y:S01]  /*6df0*/  FMUL.FTZ R31, R217, R31 ;  /* 0x0000001fd91f7220 */ /* 0x000fe20000410000 */
[----:B------:R-:W-:Y:S01]  /*6e00*/  FMUL.FTZ R0, R0, UR9 ;  /* 0x0000000900007c20 */ /* 0x000fe20008410000 */
[----:B------:R-:W-:Y:S01]  /*6e10*/  FFMA.FTZ R4, -R153, R153, 1 ;  /* 0x3f80000099047423 */ /* 0x000fe20000010199 */
[----:B------:R-:W-:Y:S01]  /*6e20*/  FADD.FTZ R63, -R115, R63 ;  /* 0x0000003f733f7221 */ /* 0x000fe20000010100 */
[----:B------:R-:W-:Y:S01]  /*6e30*/  F2FP.F16.F32.PACK_AB R34, R35, R34 ;  /* 0x000000222322723e */ /* 0x000fe200000000ff */
[----:B------:R-:W-:Y:S01]  /*6e40*/  STS [R130+0xa000], R101 ;  /* 0x00a0006582007388 */ /* 0x000fe20000000800 */
[C---:B------:R-:W-:Y:S01]  /*6e50*/  FADD.FTZ R42, -R115.reuse, R42 ;  /* 0x0000002a732a7221 */ /* 0x040fe20000010100 */
[----:B------:R-:W-:Y:S01]  /*6e60*/  FFMA.FTZ R7, -R182, R182, 1 ;  /* 0x3f800000b6077423 */ /* 0x000fe200000101b6 */
[----:B------:R-:W-:Y:S01]  /*6e70*/  FADD.FTZ R43, -R115, R43 ;  /* 0x0000002b732b7221 */ /* 0x000fe20000010100 */
[----:B------:R-:W-:Y:S01]  /*6e80*/  STS [R130+0xa400], R22 ;  /* 0x00a4001682007388 */ /* 0x000fe20000000800 */
[----:B------:R-:W-:Y:S01]  /*6e90*/  FFMA.FTZ R6, -R181, R181, 1 ;  /* 0x3f800000b5067423 */ /* 0x000fe200000101b5 */
[----:B------:R-:W-:Y:S01]  /*6ea0*/  FMUL.FTZ R31, R31, R0 ;  /* 0x000000001f1f7220 */ /* 0x000fe20000410000 */
[----:B------:R-:W-:Y:S01]  /*6eb0*/  FMUL.FTZ R4, R4, UR9 ;  /* 0x0000000904047c20 */ /* 0x000fe20008410000 */
[----:B------:R-:W-:Y:S01]  /*6ec0*/  FMUL.FTZ R63, R188, R63 ;  /* 0x0000003fbc3f7220 */ /* 0x000fe20000410000 */
[----:B------:R-:W-:Y:S01]  /*6ed0*/  F2FP.F16.F32.PACK_AB R18, R18, R24 ;  /* 0x000000181212723e */ /* 0x000fe200000000ff */
[----:B------:R-:W-:Y:S01]  /*6ee0*/  STS [R131+0xa000], R100 ;  /* 0x00a0006483007388 */ /* 0x000fe20000000800 */
[----:B------:R-:W-:Y:S01]  /*6ef0*/  F2FP.F16.F32.PACK_AB R0, R27, R26 ;  /* 0x0000001a1b00723e */ /* 0x000fe200000000ff */
[----:B------:R-:W-:Y:S01]  /*6f00*/  FMUL.FTZ R42, R212, R42 ;  /* 0x0000002ad42a7220 */ /* 0x000fe20000410000 */
[----:B------:R-:W-:Y:S01]  /*6f10*/  FMUL.FTZ R7, R7, UR9 ;  /* 0x0000000907077c20 */ /* 0x000fe20008410000 */
[----:B------:R-:W-:Y:S01]  /*6f20*/  STS [R131+0xa400], R34 ;  /* 0x00a4002283007388 */ /* 0x000fe20000000800 */
[----:B------:R-:W-:Y:S01]  /*6f30*/  FMUL.FTZ R43, R211, R43 ;  /* 0x0000002bd32b7220 */ /* 0x000fe20000410000 */
[----:B------:R-:W-:Y:S01]  /*6f40*/  FMUL.FTZ R6, R6, UR9 ;  /* 0x0000000906067c20 */ /* 0x000fe20008410000 */
[----:B------:R-:W-:Y:S01]  /*6f50*/  FADD.FTZ R46, -R115, R46 ;  /* 0x0000002e732e7221 */ /* 0x000fe20000010100 */
[----:B------:R-:W-:Y:S01]  /*6f60*/  FFMA.FTZ R5, -R179, R179, 1 ;  /* 0x3f800000b3057423 */ /* 0x000fe200000101b3 */
[----:B------:R-:W-:Y:S01]  /*6f70*/  FMUL.FTZ R8, R63, R4 ;  /* 0x000000043f087220 */ /* 0x000fe20000410000 */
[----:B------:R-:W-:Y:S01]  /*6f80*/  F2FP.F16.F32.PACK_AB R20, R20, R28 ;  /* 0x0000001c1414723e */ /* 0x000fe200000000ff */
[----:B------:R-:W-:Y:S01]  /*6f90*/  STS [R130+0xc000], R18 ;  /* 0x00c0001282007388 */ /* 0x000fe20000000800 */
[----:B------:R-:W-:Y:S01]  /*6fa0*/  F2FP.F16.F32.PACK_AB R4, R31, R30 ;  /* 0x0000001e1f04723e */ /* 0x000fe200000000ff */
[----:B------:R-:W-:Y:S01]  /*6fb0*/  FMUL.FTZ R42, R42, R7 ;  /* 0x000000072a2a7220 */ /* 0x000fe20000410000 */
[----:B------:R-:W-:Y:S01]  /*6fc0*/  FMUL.FTZ R43, R43, R6 ;  /* 0x000000062b2b7220 */ /* 0x000fe20000410000 */
[----:B------:R1:W-:Y:S01]  /*6fd0*/  STS [R130+0xc400], R0 ;  /* 0x00c4000082007388 */ /* 0x0003e20000000800 */
[----:B------:R-:W-:Y:S01]  /*6fe0*/  FMUL.FTZ R46, R202, R46 ;  /* 0x0000002eca2e7220 */ /* 0x000fe20000410000 */
[----:B------:R-:W-:Y:S01]  /*6ff0*/  FMUL.FTZ R5, R5, UR9 ;  /* 0x0000000905057c20 */ /* 0x000fe20008410000 */
[C---:B------:R-:W-:Y:S01]  /*7000*/  FADD.FTZ R58, -R115.reuse, R58 ;  /* 0x0000003a733a7221 */ /* 0x040fe20000010100 */
[----:B------:R-:W-:Y:S01]  /*7010*/  FFMA.FTZ R7, -R170, R170, 1 ;  /* 0x3f800000aa077423 */ /* 0x000fe200000101aa */
[----:B------:R-:W-:Y:S01]  /*7020*/  FFMA.FTZ R6, -R166, R166, 1 ;  /* 0x3f800000a6067423 */ /* 0x000fe200000101a6 */
[----:B------:R-:W-:Y:S01]  /*7030*/  FADD.FTZ R59, -R115, R59 ;  /* 0x0000003b733b7221 */ /* 0x000fe20000010100 */
[----:B------:R-:W-:Y:S01]  /*7040*/  F2FP.F16.F32.PACK_AB R21, R21, R38 ;  /* 0x000000261515723e */ /* 0x000fe200000000ff */
[----:B------:R-:W-:Y:S01]  /*7050*/  STS [R131+0xc000], R20 ;  /* 0x00c0001483007388 */ /* 0x000fe20000000800 */
[----:B------:R-:W-:Y:S01]  /*7060*/  FMUL.FTZ R46, R46, R5 ;  /* 0x000000052e2e7220 */ /* 0x000fe20000410000 */
[----:B------:R-:W-:Y:S01]  /*7070*/  FMUL.FTZ R58, R198, R58 ;  /* 0x0000003ac63a7220 */ /* 0x000fe20000410000 */
[----:B------:R-:W-:Y:S01]  /*7080*/  FMUL.FTZ R7, R7, UR9 ;  /* 0x0000000907077c20 */ /* 0x000fe20008410000 */
[----:B------:R-:W-:Y:S01]  /*7090*/  STS [R131+0xc400], R4 ;  /* 0x00c4000483007388 */ /* 0x000fe20000000800 */
[----:B------:R-:W-:Y:S01]  /*70a0*/  FMUL.FTZ R6, R6, UR9 ;  /* 0x0000000906067c20 */ /* 0x000fe20008410000 */
[----:B------:R-:W-:Y:S01]  /*70b0*/  FMUL.FTZ R59, R197, R59 ;  /* 0x0000003bc53b7220 */ /* 0x000fe20000410000 */
[----:B------:R-:W-:Y:S01]  /*70c0*/  FFMA.FTZ R5, -R155, R155, 1 ;  /* 0x3f8000009b057423 */ /* 0x000fe2000001019b */
[----:B------:R-:W-:Y:S01]  /*70d0*/  FADD.FTZ R62, -R115, R62 ;  /* 0x0000003e733e7221 */ /* 0x000fe20000010100 */
[----:B------:R-:W-:Y:S01]  /*70e0*/  F2FP.F16.F32.PACK_AB R50, R51, R50 ;  /* 0x000000323332723e */ /* 0x000fe200000000ff */
[----:B------:R-:W-:Y:S01]  /*70f0*/  STS [R128+-0x8000], R53 ;  /* 0xff80003580007388 */ /* 0x000fe20000000800 */
[----:B------:R-:W-:Y:S01]  /*7100*/  FMUL.FTZ R58, R58, R7 ;  /* 0x000000073a3a7220 */ /* 0x000fe20000410000 */
[----:B------:R-:W-:Y:S01]  /*7110*/  FMUL.FTZ R5, R5, UR9 ;  /* 0x0000000905057c20 */ /* 0x000fe20008410000 */
[----:B------:R-:W-:Y:S01]  /*7120*/  FMUL.FTZ R7, R59, R6 ;  /* 0x000000063b077220 */ /* 0x000fe20000410000 */
[----:B------:R-:W-:Y:S01]  /*7130*/  STS [R128+-0x7c00], R21 ;  /* 0xff84001580007388 */ /* 0x000fe20000000800 */
[----:B------:R-:W-:Y:S01]  /*7140*/  FMUL.FTZ R62, R190, R62 ;  /* 0x0000003ebe3e7220 */ /* 0x000fe20000410000 */
[----:B------:R-:W-:Y:S01]  /*7150*/  F2FP.F16.F32.PACK_AB R13, R13, R40 ;  /* 0x000000280d0d723e */ /* 0x000fe200000000ff */
[----:B------:R-:W3:Y:S01]  /*7160*/  LDC R52, c[0x0][0x44c] ;  /* 0x00011300ff347b82 */ /* 0x000ee20000000800 */
[----:B------:R-:W-:Y:S01]  /*7170*/  F2FP.F16.F32.PACK_AB R6, R43, R42 ;  /* 0x0000002a2b06723e */ /* 0x000fe200000000ff */
[----:B------:R-:W-:Y:S01]  /*7180*/  STS [R129+-0x8000], R49 ;  /* 0xff80003181007388 */ /* 0x000fe20000000800 */
[----:B------:R-:W-:Y:S01]  /*7190*/  FMUL.FTZ R62, R62, R5 ;  /* 0x000000053e3e7220 */ /* 0x000fe20000410000 */
[----:B------:R-:W-:Y:S02]  /*71a0*/  F2FP.F16.F32.PACK_AB R12, R12, R44 ;  /* 0x0000002c0c0c723e */ /* 0x000fe400000000ff */
[----:B------:R-:W-:Y:S01]  /*71b0*/  STS [R129+-0x7c00], R50 ;  /* 0xff84003281007388 */ /* 0x000fe20000000800 */
[----:B------:R-:W-:Y:S02]  /*71c0*/  F2FP.F16.F32.PACK_AB R5, R47, R46 ;  /* 0x0000002e2f05723e */ /* 0x000fe400000000ff */
[----:B------:R-:W-:Y:S01]  /*71d0*/  F2FP.F16.F32.PACK_AB R54, R55, R54 ;  /* 0x000000363736723e */ /* 0x000fe200000000ff */
        /* <DEDUP_REMOVED lines=10> */
[--C-:B-1----:R-:W-:Y:S01]  /*7280*/  SHF.R.U32.HI R0, RZ, 0x4, R121.reuse ;  /* 0x00000004ff007819 */ /* 0x102fe20000011679 */
[----:B---3--:R-:W-:Y:S01]  /*7290*/  IMAD R61, R52, UR5, RZ ;  /* 0x00000005343d7c24 */ /* 0x008fe2000f8e02ff */
[C---:B------:R-:W-:Y:S01]  /*72a0*/  SHF.L.U32 R40, R121.reuse, 0x5, RZ ;  /* 0x0000000579287819 */ /* 0x040fe200000006ff */
[----:B------:R-:W-:Y:S01]  /*72b0*/  STS [R125+-0x8000], R48 ;  /* 0xff8000307d007388 */ /* 0x000fe20000000800 */
[----:B------:R-:W-:Y:S02]  /*72c0*/  LOP3.LUT R59, R0, 0x8, RZ, 0xc0, !PT ;  /* 0x00000008003b7812 */ /* 0x000fe400078ec0ff */
[----:B------:R-:W-:Y:S01]  /*72d0*/  SHF.L.U32 R60, R121, 0x2, RZ ;  /* 0x00000002793c7819 */ /* 0x000fe200000006ff */
        /* <DEDUP_REMOVED lines=9> */
[----:B------:R-:W-:Y:S02]  /*7370*/  LEA R56, R0, UR4, 0x1 ;  /* 0x0000000400387c11 */ /* 0x000fe4000f8e08ff */
[----:B------:R-:W-:Y:S01]  /*7380*/  LEA R0, -R61, RZ, 0x7 ;  /* 0x000000ff3d007211 */ /* 0x000fe200078e39ff */
[----:B------:R-:W-:Y:S04]  /*7390*/  STS [R127+-0x6000], R16 ;  /* 0xffa000107f007388 */ /* 0x000fe80000000800 */
[----:B------:R-:W-:Y:S01]  /*73a0*/  STS [R127+-0x5c00], R8 ;  /* 0xffa400087f007388 */ /* 0x000fe20000000800 */
[----:B------:R-:W-:Y:S06]  /*73b0*/  BAR.SYNC.DEFER_BLOCKING 0x0 ;  /* 0x0000000000007b1d */ /* 0x000fec0000010000 */
[----:B------:R-:W-:Y:S04]  /*73c0*/  LDSM.16.MT88.4 R4, [R3+UR4+0x12000] ;  /* 0x012000040304783b */ /* 0x000fe80008004200 */
[----:B------:R-:W1:Y:S04]  /*73d0*/  LDSM.16.MT88.4 R8, [R56+0x4000] ;  /* 0x004000003808783b */ /* 0x000e680000004200 */
[----:B------:R-:W3:Y:S04]  /*73e0*/  LDSM.16.MT88.4 R12, [R3+UR4+0x16000] ;  /* 0x01600004030c783b */ /* 0x000ee80008004200 */
[----:B------:R-:W-:Y:S04]  /*73f0*/  LDSM.16.MT88.4 R16, [R3+UR4+0x12800] ;  /* 0x012800040310783b */ /* 0x000fe80008004200 */
[----:B------:R-:W4:Y:S04]  /*7400*/  LDSM.16.MT88.4 R20, [R56+0x4400] ;  /* 0x004400003814783b */ /* 0x000f280000004200 */
[----:B------:R-:W2:Y:S04]  /*7410*/  LDSM.16.MT88.4 R24, [R3+UR4+0x16800] ;  /* 0x016800040318783b */ /* 0x000ea80008004200 */
[----:B------:R-:W-:Y:S04]  /*7420*/  LDSM.16.MT88.4 R28, [R3+UR4+0x13000] ;  /* 0x01300004031c783b */ /* 0x000fe80008004200 */
[----:B------:R-:W2:Y:S04]  /*7430*/  LDSM.16.MT88.4 R32, [R56+0x4800] ;  /* 0x004800003820783b */ /* 0x000ea80000004200 */
[----:B------:R-:W2:Y:S01]  /*7440*/  LDSM.16.MT88.4 R36, [R3+UR4+0x17000] ;  /* 0x017000040324783b */ /* 0x000ea20008004200 */
[-C--:B-1----:R-:W-:Y:S08]  /*7450*/  HMMA.16816.F32 R68, R4, R8.reuse, R68 ;  /* 0x000000080444723c */ /* 0x082ff00000001844 */
[C---:B---3--:R-:W-:Y:S08]  /*7460*/  HMMA.16816.F32 R72, R12.reuse, R8, R72 ;  /* 0x000000080c48723c */ /* 0x048ff00000001848 */
[-C--:B------:R-:W-:Y:S01]  /*7470*/  HMMA.16816.F32 R76, R12, R10.reuse, R76 ;  /* 0x0000000a0c4c723c */ /* 0x080fe2000000184c */
[----:B------:R-:W-:Y:S07]  /*7480*/  LDSM.16.MT88.4 R12, [R3+UR4+0x17800] ;  /* 0x01780004030c783b */ /* 0x000fee0008004200 */
[----:B------:R-:W-:Y:S01]  /*7490*/  HMMA.16816.F32 R80, R4, R10, R80 ;  /* 0x0000000a0450723c */ /* 0x000fe20000001850 */
[----:B------:R-:W-:Y:S04]  /*74a0*/  LDSM.16.MT88.4 R4, [R3+UR4+0x13800] ;  /* 0x013800040304783b */ /* 0x000fe80008004200 */
[----:B------:R-:W1:Y:S03]  /*74b0*/  LDSM.16.MT88.4 R8, [R56+0x4c00] ;  /* 0x004c00003808783b */ /* 0x000e660000004200 */
[-C--:B----4-:R-:W-:Y:S08]  /*74c0*/  HMMA.16816.F32 R68, R16, R20.reuse, R68 ;  /* 0x000000141044723c */ /* 0x090ff00000001844 */
[C---:B--2---:R-:W-:Y:S08]  /*74d0*/  HMMA.16816.F32 R72, R24.reuse, R20, R72 ;  /* 0x000000141848723c */ /* 0x044ff00000001848 */
        /* <DEDUP_REMOVED lines=72> */
.L_x_1005:
[----:B------:R-:W2:Y:S01]  /*7960*/  LDL R108, [R1+0x20] ;  /* 0x00002000016c7983 */ /* 0x000ea20000100800 */
[----:B------:R-:W-:Y:S01]  /*7970*/  LOP3.LUT R2, R2, 0x200, RZ, 0xc0, !PT ;  /* 0x0000020002027812 */ /* 0x000fe200078ec0ff */
[----:B------:R-:W-:Y:S01]  /*7980*/  IMAD.U32 R100, RZ, RZ, UR42 ;  /* 0x0000002aff647e24 */ /* 0x000fe2000f8e00ff */
[----:B------:R-:W-:Y:S01]  /*7990*/  LOP3.LUT R0, R0, 0x38, R104, 0xf8, !PT ;  /* 0x0000003800007812 */ /* 0x000fe200078ef868 */
[----:B------:R-:W3:Y:S01]  /*79a0*/  LDL R107, [R1+0x1c] ;  /* 0x00001c00016b7983 */ /* 0x000ee20000100800 */
[----:B------:R-:W-:Y:S01]  /*79b0*/  LOP3.LUT R2, R2, 0xc00, R40, 0xf8, !PT ;  /* 0x00000c0002027812 */ /* 0x000fe200078ef828 */
[----:B------:R-:W-:Y:S01]  /*79c0*/  IMAD.MOV.U32 R109, RZ, RZ, 0x4 ;  /* 0x00000004ff6d7424 */ /* 0x000fe200078e00ff */
[----:B------:R-:W-:Y:S01]  /*79d0*/  LOP3.LUT R0, R0, 0x8, R105, 0x78, !PT ;  /* 0x0000000800007812 */ /* 0x000fe200078e7869 */
[----:B------:R-:W4:Y:S01]  /*79e0*/  LDL R106, [R1+0x18] ;  /* 0x00001800016a7983 */ /* 0x000f220000100800 */
[----:B------:R-:W-:Y:S01]  /*79f0*/  PLOP3.LUT P2, PT, PT, PT, UP0, 0x80, 0x8 ;  /* 0x000000000008781c */ /* 0x000fe20003f4f008 */
[----:B------:R-:W-:Y:S01]  /*7a00*/  ULOP3.LUT UR10, UR43, 0x1, URZ, 0xc0, !UPT ;  /* 0x000000012b0a7892 */ /* 0x000fe2000f8ec0ff */
[----:B------:R-:W-:Y:S01]  /*7a10*/  LOP3.LUT R0, R2, R0, RZ, 0xfc, !PT ;  /* 0x0000000002007212 */ /* 0x000fe200078efcff */
[----:B------:R-:W5:Y:S01]  /*7a20*/  LDL R103, [R1+0x14] ;  /* 0x0000140001677983 */ /* 0x000f620000100800 */
[----:B------:R-:W-:Y:S01]  /*7a30*/  LEA R100, P0, R100, R228, 0x2 ;  /* 0x000000e464647211 */ /* 0x000fe200078010ff */
[----:B------:R-:W-:Y:S01]  /*7a40*/  UISETP.NE.U32.AND UP2, UPT, UR10, 0x1, UPT ;  /* 0x000000010a00788c */ /* 0x000fe2000bf45070 */
[----:B------:R-:W-:Y:S01]  /*7a50*/  LEA R0, R0, UR4, 0x1 ;  /* 0x0000000400007c11 */ /* 0x000fe2000f8e08ff */
[----:B------:R-:W-:Y:S01]  /*7a60*/  LDSM.16.MT88.4 R20, [R56+0x6000] ;  /* 0x006000003814783b */ /* 0x000fe20000004200 */
[----:B------:R-:W-:Y:S02]  /*7a70*/  @UP0 UIADD3 UR12, UP3, UPT, UR48, -0x200, URZ ;  /* 0xfffffe00300c0890 */ /* 0x000fe4000ff7e0ff */
[----:B------:R-:W-:Y:S01]  /*7a80*/  UIADD3 UR13, UPT, UPT, UR43, -0x1, URZ ;  /* 0xffffffff2b0d7890 */ /* 0x000fe2000fffe0ff */
[----:B------:R-:W1:Y:S01]  /*7a90*/  LDSM.16.M88.4 R16, [R0+0xa000] ;  /* 0x00a000000010783b */ /* 0x000e620000000200 */
[C---:B------:R-:W-:Y:S01]  /*7aa0*/  IMAD.IADD R57, R0.reuse, 0x1, R119 ;  /* 0x0000000100397824 */ /* 0x040fe200078e0277 */
[----:B------:R-:W-:Y:S01]  /*7ab0*/  @UP0 UIADD3.X UR10, UPT, UPT, UR49, -0x1, URZ, UP3, !UPT ;  /* 0xffffffff310a0890 */ /* 0x000fe20009ffe4ff */
[C---:B------:R-:W-:Y:S01]  /*7ac0*/  VIADD R8, R0.reuse, 0xa000 ;  /* 0x0000a00000087836 */ /* 0x040fe20000000000 */
[----:B------:R-:W1:Y:S01]  /*7ad0*/  LDSM.16.M88.4 R12, [R0+0xc000] ;  /* 0x00c00000000c783b */ /* 0x000e620000000200 */
[----:B------:R-:W-:Y:S02]  /*7ae0*/  VIADD R2, R0, 0xa040 ;  /* 0x0000a04000027836 */ /* 0x000fe40000000000 */
[----:B------:R-:W-:Y:S01]  /*7af0*/  @P1 VIADD R2, R8, 0xffffffc0 ;  /* 0xffffffc008021836 */ /* 0x000fe20000000000 */
[----:B------:R-:W-:Y:S03]  /*7b00*/  LDSM.16.MT88.4 R28, [R56+0x6400] ;  /* 0x00640000381c783b */ /* 0x000fe60000004200 */
[----:B------:R-:W-:Y:S01]  /*7b10*/  IMAD.IADD R58, R119, 0x1, R2 ;  /* 0x00000001773a7824 */ /* 0x000fe200078e0202 */
[----:B------:R-:W1:Y:S04]  /*7b20*/  LDSM.16.M88.4 R24, [R57+0xa000] ;  /* 0x00a000003918783b */ /* 0x000e680000000200 */
[----:B------:R-:W1:Y:S04]  /*7b30*/  LDSM.16.M88.4 R32, [R57+0xc000] ;  /* 0x00c000003920783b */ /* 0x000e680000000200 */
[----:B------:R-:W-:Y:S04]  /*7b40*/  LDSM.16.MT88.4 R40, [R56+0x6800] ;  /* 0x006800003828783b */ /* 0x000fe80000004200 */
[----:B------:R-:W1:Y:S04]  /*7b50*/  LDSM.16.M88.4 R36, [R2] ;  /* 0x000000000224783b */ /* 0x000e680000000200 */
[----:B------:R-:W1:Y:S04]  /*7b60*/  LDSM.16.M88.4 R44, [R2+0x2000] ;  /* 0x00200000022c783b */ /* 0x000e680000000200 */
[----:B------:R-:W-:Y:S04]  /*7b70*/  LDSM.16.MT88.4 R48, [R56+0x6c00] ;  /* 0x006c00003830783b */ /* 0x000fe80000004200 */
[----:B-1----:R-:W-:Y:S01]  /*7b80*/  LDSM.16.M88.4 R52, [R58+0x2000] ;  /* 0x002000003a34783b */ /* 0x002fe20000000200 */
        /* <DEDUP_REMOVED lines=65> */
[----:B------:R-:W-:Y:S03]  /*7fa0*/  @UP0 UMOV UR49, UR10 ;  /* 0x0000000a00310c82 */ /* 0x000fe60008000000 */
[----:B------:R-:W-:Y:S04]  /*7fb0*/  HMMA.16816.F32 R16, R32, R46, R16 ;  /* 0x0000002e2010723c */ /* 0x000fe80000001810 */
        /* <DEDUP_REMOVED lines=13> */
[----:B-----5:R1:W5:Y:S01]  /*8090*/  @P2 LDG.E R103, desc[UR30][R24.64+-0xe0] ;  /* 0xffff201e18672981 */ /* 0x020362000c1e1900 */
        /* <DEDUP_REMOVED lines=94> */
[----:B------:R-:W-:Y:S01]  /*8680*/  LOP3.LUT R2, R2, 0x600, RZ, 0xc0, !PT ;  /* 0x0000060002027812 */ /* 0x000fe200078ec0ff */
[----:B------:R-:W-:Y:S01]  /*8690*/  UMOV UR39, UR23 ;  /* 0x0000001700277c82 */ /* 0x000fe20008000000 */
[----:B------:R-:W-:Y:S02]  /*86a0*/  F2FP.F16.F32.PACK_AB R70, R71, R70 ;  /* 0x000000464746723e */ /* 0x000fe400000000ff */
[----:B------:R-:W-:-:S02]  /*86b0*/  LOP3.LUT R2, R2, 0x6, R0, 0xf8, !PT ;  /* 0x0000000602027812 */ /* 0x000fc400078ef800 */
[----:B------:R-:W-:Y:S02]  /*86c0*/  LOP3.LUT R0, R104, 0xc0, RZ, 0xc0, !PT ;  /* 0x000000c068007812 */ /* 0x000fe400078ec0ff */
        /* <DEDUP_REMOVED lines=71> */
.L_x_1007:
[----:B------:R-:W1:Y:S01]  /*8b40*/  LDCU.64 UR12, c[0x0][0x5c0] ;  /* 0x0000b800ff0c77ac */ /* 0x000e620008000a00 */
[----:B------:R-:W-:-:S05]  /*8b50*/  IADD3 R2, PT, PT, R44, UR35, RZ ;  /* 0x000000232c027c10 */ /* 0x000fca000fffe0ff */
[C---:B-1----:R-:W-:Y:S02]  /*8b60*/  IMAD R0, R2.reuse, UR13, RZ ;  /* 0x0000000d02007c24 */ /* 0x042fe4000f8e02ff */
[----:B------:R-:W-:-:S05]  /*8b70*/  IMAD.WIDE.U32 R2, R2, UR12, RZ ;  /* 0x0000000c02027c25 */ /* 0x000fca000f8e00ff */
[----:B------:R-:W-:Y:S02]  /*8b80*/  IADD3 R6, PT, PT, R3, R0, RZ ;  /* 0x0000000003067210 */ /* 0x000fe40007ffe0ff */
[----:B------:R-:W-:Y:S02]  /*8b90*/  MOV R5, R2 ;  /* 0x0000000200057202 */ /* 0x000fe40000000f00 */
.L_x_1008:
        /* <DEDUP_REMOVED lines=17> */
.L_x_1009:
[----:B------:R-:W1:Y:S01]  /*8cb0*/  LDCU.64 UR10, c[0x0][0x5c8] ;  /* 0x0000b900ff0a77ac */ /* 0x000e620008000a00 */
[----:B------:R-:W-:-:S05]  /*8cc0*/  IADD3 R2, PT, PT, R44, UR35, RZ ;  /* 0x000000232c027c10 */ /* 0x000fca000fffe0ff */
[C---:B-1----:R-:W-:Y:S02]  /*8cd0*/  IMAD R0, R2.reuse, UR11, RZ ;  /* 0x0000000b02007c24 */ /* 0x042fe4000f8e02ff */
[----:B------:R-:W-:-:S05]  /*8ce0*/  IMAD.WIDE.U32 R2, R2, UR10, RZ ;  /* 0x0000000a02027c25 */ /* 0x000fca000f8e00ff */
[----:B------:R-:W-:Y:S02]  /*8cf0*/  IADD3 R19, PT, PT, R3, R0, RZ ;  /* 0x0000000003137210 */ /* 0x000fe40007ffe0ff */
[----:B------:R-:W-:-:S07]  /*8d00*/  MOV R18, R2 ;  /* 0x0000000200127202 */ /* 0x000fce0000000f00 */
.L_x_1010:
        /* <DEDUP_REMOVED lines=20> */
[C---:B------:R-:W-:Y:S02]  /*8e50*/  VIADD R2, R121.reuse, 0x40 ;  /* 0x0000004079027836 */ /* 0x040fe40000000000 */
        /* <DEDUP_REMOVED lines=19> */
.L_x_1012:
[----:B------:R-:W-:Y:S05]  /*8f90*/  BSYNC.RECONVERGENT B0 ;  /* 0x0000000000007941 */ /* 0x000fea0003800200 */
.L_x_1011:
        /* <DEDUP_REMOVED lines=12> */
.L_x_1014:
[----:B------:R-:W-:Y:S05]  /*9060*/  BSYNC.RECONVERGENT B0 ;  /* 0x0000000000007941 */ /* 0x000fea0003800200 */
.L_x_1013:
        /* <DEDUP_REMOVED lines=25> */
.L_x_1003:
[----:B------:R-:W-:Y:S05]  /*9200*/  BSYNC.RECONVERGENT B1 ;  /* 0x0000000000017941 */ /* 0x000fea0003800200 */
.L_x_985:
        /* <DEDUP_REMOVED lines=11> */
.L_x_1016:
        /* <DEDUP_REMOVED lines=12> */
.L_x_1603:


//--------------------- .text._ZN5flash44flash_bwd_dq_dk_dv_loop_seqk_parallel_kernelI23Flash_bwd_kernel_traitsILi32ELi128ELi128ELi8ELi4ELi4ELi4ELb0ELb0EN7cutlass6half_tE19Flash_kernel_traitsILi32ELi128ELi128ELi8ES3_EELb1ELb0ELb0ELb0ELb0ELb0ELb0EEEvNS_16Flash_bwd_paramsE --------------------------
	.section	.text._ZN5flash44flash_bwd_dq_dk_dv_loop_seqk_parallel_kernelI23Flash_bwd_kernel_traitsILi32ELi128ELi128ELi8ELi4ELi4ELi4ELb0ELb0EN7cutlass6half_tE19Flash_kernel_traitsILi32ELi128ELi128ELi8ES3_EELb1ELb0ELb0ELb0ELb0ELb0ELb0EEEvNS_16Flash_bwd_paramsE,"ax",@progbits
	.align	128
        .global         _ZN5flash44flash_bwd_dq_dk_dv_loop_seqk_parallel_kernelI23Flash_bwd_kernel_traitsILi32ELi128ELi128ELi8ELi4ELi4ELi4ELb0ELb0EN7cutlass6half_tE19Flash_kernel_traitsILi32ELi128ELi128ELi8ES3_EELb1ELb0ELb0ELb0ELb0ELb0ELb0EEEvNS_16Flash_bwd_paramsE
        .type           _ZN5flash44flash_bwd_dq_dk_dv_loop_seqk_parallel_kernelI23Flash_bwd_kernel_traitsILi32ELi128ELi128ELi8ELi4ELi4ELi4ELb0ELb0EN7cutlass6half_tE19Flash_kernel_traitsILi32ELi128ELi128ELi8ES3_EELb1ELb0ELb0ELb0ELb0ELb0ELb0EEEvNS_16Flash_bwd_paramsE,@function
        .size           _ZN5flash44flash_bwd_dq_dk_dv_loop_seqk_parallel_kernelI23Flash_bwd_kernel_traitsILi32ELi128ELi128ELi8ELi4ELi4ELi4ELb0ELb0EN7cutlass6half_tE19Flash_kernel_traitsILi32ELi128ELi128ELi8ES3_EELb1ELb0ELb0ELb0ELb0ELb0ELb0EEEvNS_16Flash_bwd_paramsE,(.L_x_1604 - _ZN5flash44flash_bwd_dq_dk_dv_loop_seqk_parallel_kernelI23Flash_bwd_kernel_traitsILi32ELi128ELi128ELi8ELi4ELi4ELi4ELb0ELb0EN7cutlass6half_tE19Flash_kernel_traitsILi32ELi128ELi128ELi8ES3_EELb1ELb0ELb0ELb0ELb0ELb0ELb0EEEvNS_16Flash_bwd_paramsE)
        .other          _ZN5flash44flash_bwd_dq_dk_dv_loop_seqk_parallel_kernelI23Flash_bwd_kernel_traitsILi32ELi128ELi128ELi8ELi4ELi4ELi4ELb0ELb0EN7cutlass6half_tE19Flash_kernel_traitsILi32ELi128ELi128ELi8ES3_EELb1ELb0ELb0ELb0ELb0ELb0ELb0EEEvNS_16Flash_bwd_paramsE,@"STO_CUDA_ENTRY STV_DEFAULT"
_ZN5flash44flash_bwd_dq_dk_dv_loop_seqk_parallel_kernelI23Flash_bwd_kernel_traitsILi32ELi128ELi128ELi8ELi4ELi4ELi4ELb0ELb0EN7cutlass6half_tE19Flash_kernel_traitsILi32ELi128ELi128ELi8ES3_EELb1ELb0ELb0ELb0ELb0ELb0ELb0EEEvNS_16Flash_bwd_paramsE:
.text._ZN5flash44flash_bwd_dq_dk_dv_loop_seqk_parallel_kernelI23Flash_bwd_kernel_traitsILi32ELi128ELi128ELi8ELi4ELi4ELi4ELb0ELb0EN7cutlass6half_tE19Flash_kernel_traitsILi32ELi128ELi128ELi8ES3_EELb1ELb0ELb0ELb0ELb0ELb0ELb0EEEvNS_16Flash_bwd_paramsE:
        /* <DEDUP_REMOVED lines=13> */
[----:B------:R-:W4:Y:S01]  /*00d0*/  S2R R140, SR_CTAID.Z ;  /* 0x00000000008c7919 */ /* 0x000f220000002700 */
[----:B------:R-:W-:Y:S01]  /*00e0*/  IMAD.MOV.U32 R133, RZ, RZ, 0x20 ;  /* 0x00000020ff857424 */ /* 0x000fe200078e00ff */
[----:B------:R-:W1:Y:S03]  /*00f0*/  LDCU.64 UR32, c[0x0][0x358] ;  /* 0x00006b00ff2077ac */ /* 0x000e660008000a00 */
[----:B------:R-:W5:Y:S01]  /*0100*/  S2UR UR25, SR_CgaCtaId ;  /* 0x00000000001979c3 */ /* 0x000f620000008800 */
[----:B------:R-:W1:Y:S01]  /*0110*/  LDCU.64 UR12, c[0x0][0x460] ;  /* 0x00008c00ff0c77ac */ /* 0x000e620008000a00 */
[----:B------:R-:W1:Y:S06]  /*0120*/  LDCU.64 UR6, c[0x0][0x470] ;  /* 0x00008e00ff0677ac */ /* 0x000e6c0008000a00 */
[----:B------:R-:W4:Y:S01]  /*0130*/  S2UR UR27, SR_CTAID.X ;  /* 0x00000000001b79c3 */ /* 0x000f220000002500 */
[----:B------:R-:W-:Y:S01]  /*0140*/  UMOV UR30, URZ ;  /* 0x000000ff001e7c82 */ /* 0x000fe20008000000 */
[----:B------:R-:W-:Y:S01]  /*0150*/  UMOV UR31, URZ ;  /* 0x000000ff001f7c82 */ /* 0x000fe20008000000 */
[----:B---3--:R-:W-:Y:S01]  /*0160*/  IMAD.U32 R8, RZ, RZ, UR8 ;  /* 0x00000008ff087e24 */ /* 0x008fe2000f8e00ff */
[----:B--2---:R-:W-:-:S04]  /*0170*/  ULEA UR5, UR5, UR4, 0x18 ;  /* 0x0000000405057291 */ /* 0x004fc8000f8ec0ff */
[----:B------:R-:W2:Y:S01]  /*0180*/  S2UR UR26, SR_CTAID.Y ;  /* 0x00000000001a79c3 */ /* 0x000ea20000002600 */
        /* <DEDUP_REMOVED lines=13> */
[----:B-----5:R-:W-:Y:S01]  /*0260*/  ULEA UR25, UR25, UR4, 0x18 ;  /* 0x0000000419197291 */ /* 0x020fe2000f8ec0ff */
[----:B------:R-:W-:Y:S01]  /*0270*/  LOP3.LUT R134, R2, 0x20, RZ, 0xc0, !PT ;  /* 0x0000002002867812 */ /* 0x000fe200078ec0ff */
[----:B------:R-:W-:Y:S01]  /*0280*/  UIADD3 UR4, UPT, UPT, UR5, 0x6000, URZ ;  /* 0x0000600005047890 */ /* 0x000fe2000fffe0ff */
[----:B------:R-:W-:Y:S01]  /*0290*/  LOP3.LUT R141, R141, 0xc00, R2, 0xf8, !PT ;  /* 0x00000c008d8d7812 */ /* 0x000fe200078ef802 */
[----:B------:R-:W-:Y:S01]  /*02a0*/  UIADD3 UR25, UPT, UPT, UR25, 0x6000, URZ ;  /* 0x0000600019197890 */ /* 0x000fe2000fffe0ff */
[----:B------:R-:W-:-:S02]  /*02b0*/  LOP3.LUT R4, R4, R7, RZ, 0xfc, !PT ;  /* 0x0000000704047212 */ /* 0x000fc400078efcff */
[----:B------:R-:W-:Y:S02]  /*02c0*/  LOP3.LUT R6, R2, 0x120, RZ, 0xc0, !PT ;  /* 0x0000012002067812 */ /* 0x000fe400078ec0ff */
[----:B------:R-:W-:Y:S02]  /*02d0*/  LOP3.LUT R134, R134, 0x3800, R3, 0xf8, !PT ;  /* 0x0000380086867812 */ /* 0x000fe400078ef803 */
[----:B------:R-:W-:Y:S02]  /*02e0*/  SHF.R.U32.HI R7, RZ, 0x1, R5 ;  /* 0x00000001ff077819 */ /* 0x000fe40000011605 */
[----:B------:R-:W-:Y:S02]  /*02f0*/  LOP3.LUT R135, R135, 0x18, RZ, 0xc0, !PT ;  /* 0x0000001887877812 */ /* 0x000fe400078ec0ff */
[----:B------:R-:W-:Y:S02]  /*0300*/  LOP3.LUT R141, R141, R0, RZ, 0xfc, !PT ;  /* 0x000000008d8d7212 */ /* 0x000fe400078efcff */
[----:B------:R-:W-:-:S02]  /*0310*/  LOP3.LUT R131, R132, 0x1c0, RZ, 0xc0, !PT ;  /* 0x000001c084837812 */ /* 0x000fc400078ec0ff */
[--C-:B------:R-:W-:Y:S02]  /*0320*/  LOP3.LUT R6, R6, 0x600, R3.reuse, 0xf8, !PT ;  /* 0x0000060006067812 */ /* 0x100fe400078ef803 */
[----:B------:R-:W-:Y:S02]  /*0330*/  LOP3.LUT R134, R134, 0x100, R3, 0xf8, !PT ;  /* 0x0000010086867812 */ /* 0x000fe400078ef803 */
[----:B------:R-:W-:Y:S02]  /*0340*/  SHF.R.U32.HI R138, RZ, 0x2, R5 ;  /* 0x00000002ff8a7819 */ /* 0x000fe40000011605 */
[----:B------:R-:W-:Y:S02]  /*0350*/  LOP3.LUT R0, R7, 0x30, RZ, 0xc0, !PT ;  /* 0x0000003007007812 */ /* 0x000fe400078ec0ff */
[----:B------:R-:W-:Y:S02]  /*0360*/  LOP3.LUT R3, R139, 0xd8, RZ, 0xc0, !PT ;  /* 0x000000d88b037812 */ /* 0x000fe400078ec0ff */
[----:B------:R-:W-:-:S02]  /*0370*/  LOP3.LUT R136, R135, 0xc0, R2, 0xf8, !PT ;  /* 0x000000c087887812 */ /* 0x000fc400078ef802 */
[----:B------:R-:W-:Y:S02]  /*0380*/  LOP3.LUT R131, R131, 0x38, R139, 0xf8, !PT ;  /* 0x0000003883837812 */ /* 0x000fe400078ef88b */
[----:B------:R-:W-:Y:S02]  /*0390*/  LOP3.LUT R138, R0, 0x7, R138, 0xf8, !PT ;  /* 0x00000007008a7812 */ /* 0x000fe400078ef88a */
[C---:B------:R-:W-:Y:S02]  /*03a0*/  LOP3.LUT P3, RZ, R5.reuse, 0x2, RZ, 0xc0, !PT ;  /* 0x0000000205ff7812 */ /* 0x040fe4000786c0ff */
[C---:B------:R-:W-:Y:S02]  /*03b0*/  LOP3.LUT P0, RZ, R5.reuse, 0x4, RZ, 0xc0, !PT ;  /* 0x0000000405ff7812 */ /* 0x040fe4000780c0ff */
[----:B------:R-:W-:Y:S02]  /*03c0*/  LOP3.LUT P2, RZ, R5, 0x8, RZ, 0xc0, !PT ;  /* 0x0000000805ff7812 */ /* 0x000fe4000784c0ff */
[----:B------:R-:W-:-:S02]  /*03d0*/  LOP3.LUT R3, R3, 0x18, R5, 0x78, !PT ;  /* 0x0000001803037812 */ /* 0x000fc400078e7805 */
[--C-:B------:R-:W-:Y:S02]  /*03e0*/  LOP3.LUT R0, R0, 0x8, R5.reuse, 0xf8, !PT ;  /* 0x0000000800007812 */ /* 0x100fe400078ef805 */
[C---:B------:R-:W-:Y:S02]  /*03f0*/  LOP3.LUT R5, R136.reuse, 0x8, R5, 0x78, !PT ;  /* 0x0000000888057812 */ /* 0x040fe400078e7805 */
[--C-:B------:R-:W-:Y:S02]  /*0400*/  LOP3.LUT R136, R136, 0x8, R7.reuse, 0x78, !PT ;  /* 0x0000000888887812 */ /* 0x100fe400078e7807 */
[----:B------:R-:W-:Y:S02]  /*0410*/  LOP3.LUT R131, R131, 0x8, R7, 0x78, !PT ;  /* 0x0000000883837812 */ /* 0x000fe400078e7807 */
[----:B------:R-:W-:Y:S02]  /*0420*/  LOP3.LUT R7, R4, 0xc0, R2, 0xf8, !PT ;  /* 0x000000c004077812 */ /* 0x000fe400078ef802 */
[----:B------:R-:W-:-:S02]  /*0430*/  LOP3.LUT R4, R132, 0x200, RZ, 0xc0, !PT ;  /* 0x0000020084047812 */ /* 0x000fc400078ec0ff */
[----:B------:R-:W-:Y:S02]  /*0440*/  LOP3.LUT R135, R7, R135, RZ, 0x3c, !PT ;  /* 0x0000008707877212 */ /* 0x000fe400078e3cff */
[--C-:B------:R-:W-:Y:S02]  /*0450*/  LOP3.LUT R4, R4, 0xc00, R2.reuse, 0xf8, !PT ;  /* 0x00000c0004047812 */ /* 0x100fe400078ef802 */
[----:B------:R-:W-:Y:S02]  /*0460*/  LOP3.LUT R135, R135, 0x120, R2, 0xf8, !PT ;  /* 0x0000012087877812 */ /* 0x000fe400078ef802 */
[----:B------:R-:W-:Y:S02]  /*0470*/  LOP3.LUT R131, R4, R131, RZ, 0xfc, !PT ;  /* 0x0000008304837212 */ /* 0x000fe400078efcff */
[----:B------:R-:W-:Y:S02]  /*0480*/  LEA R141, R141, UR9, 0x1 ;  /* 0x000000098d8d7c11 */ /* 0x000fe4000f8e08ff */
[----:B------:R-:W-:-:S02]  /*0490*/  LEA R131, R131, UR5, 0x1 ;  /* 0x0000000583837c11 */ /* 0x000fc4000f8e08ff */
[----:B------:R-:W-:Y:S01]  /*04a0*/  LOP3.LUT R0, R0, 0x1c0, R132, 0xf8, !PT ;  /* 0x000001c000007812 */ /* 0x000fe200078ef884 */
[----:B------:R-:W-:Y:S01]  /*04b0*/  VIADD R142, R141, 0x40 ;  /* 0x000000408d8e7836 */ /* 0x000fe20000000000 */
[--C-:B------:R-:W-:Y:S01]  /*04c0*/  LOP3.LUT R3, R3, 0x1f20, R139.reuse, 0xf8, !PT ;  /* 0x00001f2003037812 */ /* 0x100fe200078ef88b */
[----:B------:R-:W-:Y:S01]  /*04d0*/  VIADD R2, R131, 0xa000 ;  /* 0x0000a00083027836 */ /* 0x000fe20000000000 */
[----:B------:R-:W-:Y:S01]  /*04e0*/  SEL R145, R133, 0xffffffe0, !P2 ;  /* 0xffffffe085917807 */ /* 0x000fe20005000000 */
[----:B------:R-:W-:Y:S01]  /*04f0*/  VIADD R130, R131, 0xa040 ;  /* 0x0000a04083827836 */ /* 0x000fe20000000000 */
[----:B------:R-:W-:Y:S01]  /*0500*/  LOP3.LUT R132, R132, 0x400, RZ, 0xc0, !PT ;  /* 0x0000040084847812 */ /* 0x000fe200078ec0ff */
[----:B------:R-:W-:Y:S01]  /*0510*/  @P0 VIADD R130, R2, 0xffffffc0 ;  /* 0xffffffc002820836 */ /* 0x000fe20000000000 */
[----:B------:R-:W-:Y:S01]  /*0520*/  SEL R2, R133, 0xffffffe0, !P3 ;  /* 0xffffffe085027807 */ /* 0x000fe20005800000 */
[C---:B------:R-:W-:Y:S01]  /*0530*/  @P1 VIADD R142, R141.reuse, 0xffffffc0 ;  /* 0xffffffc08d8e1836 */ /* 0x040fe20000000000 */
[----:B------:R-:W-:Y:S01]  /*0540*/  LOP3.LUT R0, R0, 0x38, R139, 0x78, !PT ;  /* 0x0000003800007812 */ /* 0x000fe200078e788b */
[----:B------:R-:W-:Y:S01]  /*0550*/  IMAD.IADD R144, R141, 0x1, R145 ;  /* 0x000000018d907824 */ /* 0x000fe200078e0291 */
[----:B------:R-:W-:Y:S01]  /*0560*/  LOP3.LUT R136, R6, R136, RZ, 0xfc, !PT ;  /* 0x0000008806887212 */ /* 0x000fe200078efcff */
[----:B------:R-:W-:Y:S01]  /*0570*/  IMAD.IADD R145, R145, 0x1, R142 ;  /* 0x0000000191917824 */ /* 0x000fe200078e028e */
[----:B------:R-:W-:Y:S01]  /*0580*/  LOP3.LUT R134, R134, R5, RZ, 0xfc, !PT ;  /* 0x0000000586867212 */ /* 0x000fe200078efcff */
[----:B------:R-:W-:Y:S01]  /*0590*/  IMAD R132, R0, 0x2, R132 ;  /* 0x0000000200847824 */ /* 0x000fe200078e0284 */
[----:B------:R-:W-:Y:S01]  /*05a0*/  LEA R143, R3, UR5, 0x1 ;  /* 0x00000005038f7c11 */ /* 0x000fe2000f8e08ff */
[C---:B------:R-:W-:Y:S01]  /*05b0*/  IMAD.IADD R3, R2.reuse, 0x1, R131 ;  /* 0x0000000102037824 */ /* 0x040fe200078e0283 */
[----:B------:R-:W-:Y:S01]  /*05c0*/  SEL R133, R133, 0xffffffe0, !P0 ;  /* 0xffffffe085857807 */ /* 0x000fe20004000000 */
[----:B------:R-:W-:Y:S01]  /*05d0*/  IMAD.IADD R2, R2, 0x1, R130 ;  /* 0x0000000102027824 */ /* 0x000fe200078e0282 */
[----:B------:R-:W-:-:S02]  /*05e0*/  LEA R136, R136, UR5, 0x1 ;  /* 0x0000000588887c11 */ /* 0x000fc4000f8e08ff */
[----:B------:R-:W-:Y:S02]  /*05f0*/  LEA R134, R134, UR4, 0x1 ;  /* 0x0000000486867c11 */ /* 0x000fe4000f8e08ff */
[----:B--2-4-:R-:W-:-:S07]  /*0600*/  LEA R135, R135, UR5, 0x1 ;  /* 0x0000000587877c11 */ /* 0x014fce000f8e08ff */
.L_x_1072:
[----:B-1----:R-:W1:Y:S01]  /*0610*/  S2R R0, SR_CTAID.Y ;  /* 0x0000000000007919 */ /* 0x002e620000002600 */
[----:B--2---:R-:W2:Y:S01]  /*0620*/  LDCU.64 UR8, c[0x0][0x478] ;  /* 0x00008f00ff0877ac */ /* 0x004ea20008000a00 */
[----:B------:R-:W-:Y:S01]  /*0630*/  ISETP.NE.U32.AND P0, PT, RZ, UR6, PT ;  /* 0x00000006ff007c0c */ /* 0x000fe2000bf05070 */
[----:B------:R-:W-:Y:S01]  /*0640*/  IMAD.MOV.U32 R170, RZ, RZ, RZ ;  /* 0x000000ffffaa7224 */ /* 0x000fe200078e00ff */
[----:B------:R-:W3:Y:S01]  /*0650*/  LDC.64 R6, c[0x0][0x468] ;  /* 0x00011a00ff067b82 */ /* 0x000ee20000000a00 */
[----:B------:R-:W-:Y:S02]  /*0660*/  ISETP.NE.U32.AND P5, PT, RZ, UR12, PT ;  /* 0x0000000cff007c0c */ /* 0x000fe4000bfa5070 */
[----:B------:R-:W-:Y:S02]  /*0670*/  ISETP.NE.AND.EX P0, PT, RZ, UR7, PT, P0 ;  /* 0x00000007ff007c0c */ /* 0x000fe4000bf05300 */
[----:B------:R-:W-:-:S03]  /*0680*/  ISETP.NE.AND.EX P5, PT, RZ, UR13, PT, P5 ;  /* 0x0000000dff007c0c */ /* 0x000fc6000bfa5350 */
[----:B------:R-:W4:Y:S01]  /*0690*/  LDC.U8 R5, c[0x0][0x532] ;  /* 0x00014c80ff057b82 */ /* 0x000f220000000000 */
[----:B--2---:R-:W-:-:S07]  /*06a0*/  ISETP.NE.U32.AND P2, PT, RZ, UR8, PT ;  /* 0x00000008ff007c0c */ /* 0x004fce000bf45070 */
[----:B------:R-:W2:Y:S01]  /*06b0*/  LDC.64 R10, c[0x0][0x460] ;  /* 0x00011800ff0a7b82 */ /* 0x000ea20000000a00 */
[----:B------:R-:W-:Y:S01]  /*06c0*/  ISETP.NE.AND.EX P2, PT, RZ, UR9, PT, P2 ;  /* 0x00000009ff007c0c */ /* 0x000fe2000bf45320 */
[----:B-1----:R-:W-:Y:S01]  /*06d0*/  IMAD.SHL.U32 R12, R0, 0x4, RZ ;  /* 0x00000004000c7824 */ /* 0x002fe200078e00ff */
[----:B------:R-:W-:-:S11]  /*06e0*/  SHF.R.U32.HI R4, RZ, 0x1e, R0 ;  /* 0x0000001eff047819 */ /* 0x000fd60000011600 */
[C---:B------:R-:W-:Y:S02]  /*06f0*/  @P2 IADD3 R14, P3, PT, R12.reuse, UR8, RZ ;  /* 0x000000080c0e2c10 */ /* 0x040fe4000ff7e0ff */
[----:B------:R-:W-:Y:S02]  /*0700*/  @P0 IADD3 R16, P1, PT, R12, UR6, RZ ;  /* 0x000000060c100c10 */ /* 0x000fe4000ff3e0ff */
[C---:B------:R-:W-:Y:S02]  /*0710*/  @P2 IADD3.X R15, PT, PT, R4.reuse, UR9, RZ, P3, !PT ;  /* 0x00000009040f2c10 */ /* 0x040fe40009ffe4ff */
[----:B------:R-:W-:Y:S02]  /*0720*/  @P0 IADD3.X R17, PT, PT, R4, UR7, RZ, P1, !PT ;  /* 0x0000000704110c10 */ /* 0x000fe40008ffe4ff */
[----:B------:R-:W-:Y:S01]  /*0730*/  ISETP.NE.U32.AND P3, PT, RZ, UR12, PT ;  /* 0x0000000cff007c0c */ /* 0x000fe2000bf65070 */
[----:B------:R1:W2:Y:S01]  /*0740*/  @P2 LDG.E R169, desc[UR32][R14.64] ;  /* 0x000000200ea92981 */ /* 0x0002a2000c1e1900 */
[----:B----4-:R-:W-:-:S02]  /*0750*/  ISETP.NE.AND P4, PT, R5, RZ, PT ;  /* 0x000000ff0500720c */ /* 0x010fc40003f85270 */
[----:B------:R-:W-:Y:S01]  /*0760*/  ISETP.NE.AND.EX P3, PT, RZ, UR13, PT, P3 ;  /* 0x0000000dff007c0c */ /* 0x000fe2000bf65330 */
[----:B------:R-:W4:Y:S01]  /*0770*/  @P0 LDG.E R170, desc[UR32][R16.64] ;  /* 0x0000002010aa0981 */ /* 0x000f22000c1e1900 */
[----:B---3--:R-:W-:Y:S02]  /*0780*/  IADD3 R12, P0, PT, R12, R6, RZ ;  /* 0x000000060c0c7210 */ /* 0x008fe40007f1e0ff */
[----:B------:R-:W-:-:S03]  /*0790*/  ISETP.EQ.U32.AND P1, PT, R6, RZ, PT ;  /* 0x000000ff0600720c */ /* 0x000fc60003f22070 */
[----:B------:R-:W-:Y:S01]  /*07a0*/  IMAD.X R13, R4, 0x1, R7, P0 ;  /* 0x00000001040d7824 */ /* 0x000fe200000e0607 */
[----:B------:R-:W-:Y:S01]  /*07b0*/  ISETP.EQ.OR.EX P1, PT, R7, RZ, !P4, P1 ;  /* 0x000000ff0700720c */ /* 0x000fe20006722710 */
[----:B------:R-:W3:Y:S01]  /*07c0*/  @!P2 LDC.64 R4, c[0x0][0x488] ;  /* 0x00012200ff04ab82 */ /* 0x000ee20000000a00 */
[----:B--2---:R-:W-:-:S04]  /*07d0*/  IMAD.WIDE.U32 R10, R0, 0x4, R10 ;  /* 0x00000004000a7825 */ /* 0x004fc800078e000a */
[----:B------:R-:W-:Y:S01]  /*07e0*/  IMAD.MOV.U32 R171, RZ, RZ, -0x1 ;  /* 0xffffffffffab7424 */ /* 0x000fe200078e00ff */
[----:B-----5:R-:W5:Y:S01]  /*07f0*/  @P3 LDG.E R9, desc[UR32][R10.64+0x4] ;  /* 0x000004200a093981 */ /* 0x020f62000c1e1900 */
[----:B-1----:R-:W-:-:S05]  /*0800*/  IMAD.MOV.U32 R14, RZ, RZ, -0x1 ;  /* 0xffffffffff0e7424 */ /* 0x002fca00078e00ff */
[----:B------:R-:W5:Y:S04]  /*0810*/  @!P1 LDG.E R171, desc[UR32][R12.64] ;  /* 0x000000200cab9981 */ /* 0x000f68000c1e1900 */
[----:B------:R1:W5:Y:S01]  /*0820*/  @P5 LDG.E R14, desc[UR32][R10.64] ;  /* 0x000000200a0e5981 */ /* 0x000362000c1e1900 */
[----:B------:R-:W2:Y:S01]  /*0830*/  @!P3 LDC R19, c[0x0][0x434] ;  /* 0x00010d00ff13bb82 */ /* 0x000ea20000000800 */
[----:B------:R-:W-:-:S04]  /*0840*/  ISETP.NE.U32.AND P1, PT, R6, RZ, PT ;  /* 0x000000ff0600720c */ /* 0x000fc80003f25070 */
[----:B------:R-:W-:Y:S02]  /*0850*/  ISETP.NE.AND.EX P1, PT, R7, RZ, PT, P1 ;  /* 0x000000ff0700720c */ /* 0x000fe40003f25310 */
[----:B---3--:R-:W-:Y:S01]  /*0860*/  @!P2 ISETP.NE.U32.AND P0, PT, R4, RZ, PT ;  /* 0x000000ff0400a20c */ /* 0x008fe20003f05070 */
[----:B-1----:R-:W1:Y:S03]  /*0870*/  @!P2 LDC R10, c[0x0][0x43c] ;  /* 0x00010f00ff0aab82 */ /* 0x002e660000000800 */
[----:B------:R-:W-:Y:S01]  /*0880*/  @!P2 ISETP.NE.AND.EX P0, PT, R5, RZ, PT, P0 ;  /* 0x000000ff0500a20c */ /* 0x000fe20003f05300 */
[----:B------:R-:W-:-:S03]  /*0890*/  USHF.L.U32 UR28, UR24, 0x7, URZ ;  /* 0x00000007181c7899 */ /* 0x000fc600080006ff */
[----:B-1----:R-:W-:Y:S01]  /*08a0*/  @!P2 SEL R10, R10, RZ, P0 ;  /* 0x000000ff0a0aa207 */ /* 0x002fe20000000000 */
[----:B----4-:R-:W-:Y:S02]  /*08b0*/  @P2 IMAD.IADD R169, R169, 0x1, -R170 ;  /* 0x00000001a9a92824 */ /* 0x010fe400078e0aaa */
[----:B--2---:R-:W-:Y:S06]  /*08c0*/  @!P1 BRA `(.L_x_1017) ;  /* 0x00000000000c9947 */ /* 0x004fec0003800000 */
[----:B------:R-:W2:Y:S02]  /*08d0*/  @P4 LDG.E R8, desc[UR32][R12.64+0x4] ;  /* 0x000004200c084981 */ /* 0x000ea4000c1e1900 */
[----:B--2--5:R-:W-:-:S06]  /*08e0*/  @P4 IADD3 R8, PT, PT, R8, -R171, RZ ;  /* 0x800000ab08084210 */ /* 0x024fcc0007ffe0ff */
[----:B------:R1:W5:Y:S02]  /*08f0*/  @!P4 LDG.E R8, desc[UR32][R12.64] ;  /* 0x000000200c08c981 */ /* 0x000364000c1e1900 */
.L_x_1017:
        /* <DEDUP_REMOVED lines=26> */
[----:B------:R-:W-:Y:S02]  /*0aa0*/  IADD3 R5, PT, PT, R7, R4, RZ ;  /* 0x0000000407057210 */ /* 0x000fe40007ffe0ff */
[----:B------:R-:W-:-:S05]  /*0ab0*/  MOV R4, R6 ;  /* 0x0000000600047202 */ /* 0x000fca0000000f00 */
[----:B---3--:R-:W-:-:S04]  /*0ac0*/  IMAD.WIDE.U32 R4, R0, UR8, R4 ;  /* 0x0000000800047c25 */ /* 0x008fc8000f8e0004 */
[----:B------:R-:W-:Y:S01]  /*0ad0*/  IMAD R10, R0, UR9, R5 ;  /* 0x00000009000a7c24 */ /* 0x000fe2000f8e0205 */
[----:B------:R-:W-:Y:S01]  /*0ae0*/  MOV R11, R4 ;  /* 0x00000004000b7202 */ /* 0x000fe20000000f00 */
[----:B------:R-:W-:Y:S06]  /*0af0*/  BRA `(.L_x_1020) ;  /* 0x0000000000187947 */ /* 0x000fec0003800000 */
.L_x_1019:
[----:B------:R-:W2:Y:S01]  /*0b00*/  LDCU.64 UR18, c[0x0][0x3b8] ;  /* 0x00007700ff1277ac */ /* 0x000ea20008000a00 */
[----:B------:R-:W-:-:S05]  /*0b10*/  IADD3 R4, PT, PT, R170, R171, RZ ;  /* 0x000000abaa047210 */ /* 0x000fca0007ffe0ff */
[C---:B--2---:R-:W-:Y:S02]  /*0b20*/  IMAD R10, R4.reuse, UR19, RZ ;  /* 0x00000013040a7c24 */ /* 0x044fe4000f8e02ff */
[----:B------:R-:W-:-:S05]  /*0b30*/  IMAD.WIDE.U32 R4, R4, UR18, RZ ;  /* 0x0000001204047c25 */ /* 0x000fca000f8e00ff */
[----:B------:R-:W-:Y:S02]  /*0b40*/  IADD3 R10, PT, PT, R5, R10, RZ ;  /* 0x0000000a050a7210 */ /* 0x000fe40007ffe0ff */
[----:B------:R-:W-:-:S07]  /*0b50*/  MOV R11, R4 ;  /* 0x00000004000b7202 */ /* 0x000fce0000000f00 */
.L_x_1020:
[----:B------:R-:W2:Y:S01]  /*0b60*/  LDC R4, c[0x0][0x3e8] ;  /* 0x0000fa00ff047b82 */ /* 0x000ea20000000800 */
[----:B------:R-:W-:Y:S01]  /*0b70*/  USHF.R.S32.HI UR4, URZ, 0x1f, UR28 ;  /* 0x0000001fff047899 */ /* 0x000fe2000801141c */
[----:B--2---:R-:W-:-:S04]  /*0b80*/  IABS R7, R4 ;  /* 0x0000000400077213 */ /* 0x004fc80000000000 */
[----:B------:R-:W2:Y:S08]  /*0b90*/  I2F.RP R8, R7 ;  /* 0x0000000700087306 */ /* 0x000eb00000209400 */
[----:B--2---:R-:W2:Y:S02]  /*0ba0*/  MUFU.RCP R8, R8 ;  /* 0x0000000800087308 */ /* 0x004ea40000001000 */
[----:B--2---:R-:W-:-:S06]  /*0bb0*/  VIADD R8, R8, 0xffffffe ;  /* 0x0ffffffe08087836 */ /* 0x004fcc0000000000 */
[----:B------:R-:W2:Y:S02]  /*0bc0*/  F2I.FTZ.U32.TRUNC.NTZ R9, R8 ;  /* 0x0000000800097305 */ /* 0x000ea4000021f000 */
[----:B--2---:R-:W-:Y:S02]  /*0bd0*/  IMAD.MOV R5, RZ, RZ, -R9 ;  /* 0x000000ffff057224 */ /* 0x004fe400078e0a09 */
        /* <DEDUP_REMOVED lines=29> */
[----:B-1----:R-:W-:Y:S01]  /*0db0*/  IMAD R12, R0, UR9, R5 ;  /* 0x00000009000c7c24 */ /* 0x002fe2000f8e0205 */
[----:B------:R-:W-:Y:S01]  /*0dc0*/  MOV R13, R4 ;  /* 0x00000004000d7202 */ /* 0x000fe20000000f00 */
[----:B------:R-:W-:Y:S06]  /*0dd0*/  BRA `(.L_x_1022) ;  /* 0x0000000000187947 */ /* 0x000fec0003800000 */
.L_x_1021:
[----:B------:R-:W1:Y:S01]  /*0de0*/  LDCU.64 UR16, c[0x0][0x3c0] ;  /* 0x00007800ff1077ac */ /* 0x000e620008000a00 */
[----:B------:R-:W-:-:S05]  /*0df0*/  IADD3 R4, PT, PT, R170, R171, RZ ;  /* 0x000000abaa047210 */ /* 0x000fca0007ffe0ff */
[C---:B-1----:R-:W-:Y:S02]  /*0e00*/  IMAD R12, R4.reuse, UR17, RZ ;  /* 0x00000011040c7c24 */ /* 0x042fe4000f8e02ff */
[----:B------:R-:W-:-:S05]  /*0e10*/  IMAD.WIDE.U32 R4, R4, UR16, RZ ;  /* 0x0000001004047c25 */ /* 0x000fca000f8e00ff */
[----:B------:R-:W-:Y:S02]  /*0e20*/  IADD3 R12, PT, PT, R5, R12, RZ ;  /* 0x0000000c050c7210 */ /* 0x000fe40007ffe0ff */
[----:B------:R-:W-:-:S07]  /*0e30*/  MOV R13, R4 ;  /* 0x00000004000d7202 */ /* 0x000fce0000000f00 */
.L_x_1022:
        /* <DEDUP_REMOVED lines=15> */
[----:B------:R-:W-:Y:S02]  /*0f30*/  IMAD R4, R0, UR9, RZ ;  /* 0x0000000900047c24 */ /* 0x000fe4000f8e02ff */
[----:B------:R-:W-:-:S03]  /*0f40*/  IMAD.WIDE.U32 R22, R26, UR29, RZ ;  /* 0x0000001d1a167c25 */ /* 0x000fc6000f8e00ff */
[----:B------:R-:W-:-:S05]  /*0f50*/  IADD3 R4, PT, PT, R27, R4, RZ ;  /* 0x000000041b047210 */ /* 0x000fca0007ffe0ff */
[----:B------:R-:W-:-:S04]  /*0f60*/  IMAD R4, R4, UR29, RZ ;  /* 0x0000001d04047c24 */ /* 0x000fc8000f8e02ff */
[----:B------:R-:W-:Y:S01]  /*0f70*/  IMAD R4, R26, UR8, R4 ;  /* 0x000000081a047c24 */ /* 0x000fe2000f8e0204 */
[----:B------:R-:W-:-:S04]  /*0f80*/  USHF.R.S32.HI UR8, URZ, 0x1f, UR34 ;  /* 0x0000001fff087899 */ /* 0x000fc80008011422 */
[----:B------:R-:W-:-:S05]  /*0f90*/  IADD3 R4, PT, PT, R23, R4, RZ ;  /* 0x0000000417047210 */ /* 0x000fca0007ffe0ff */
[----:B------:R-:W-:Y:S02]  /*0fa0*/  IMAD R27, R4, UR34, RZ ;  /* 0x00000022041b7c24 */ /* 0x000fe4000f8e02ff */
[----:B------:R-:W-:-:S04]  /*0fb0*/  IMAD.WIDE.U32 R4, R22, UR34, RZ ;  /* 0x0000002216047c25 */ /* 0x000fc8000f8e00ff */
[----:B------:R-:W-:Y:S01]  /*0fc0*/  IMAD R27, R22, UR8, R27 ;  /* 0x00000008161b7c24 */ /* 0x000fe2000f8e021b */
[----:B------:R-:W-:-:S04]  /*0fd0*/  MOV R28, R4 ;  /* 0x00000004001c7202 */ /* 0x000fc80000000f00 */
[----:B------:R-:W-:Y:S01]  /*0fe0*/  IADD3 R27, PT, PT, R5, R27, RZ ;  /* 0x0000001b051b7210 */ /* 0x000fe20007ffe0ff */
[----:B------:R-:W-:Y:S06]  /*0ff0*/  BRA `(.L_x_1024) ;  /* 0x00000000000c7947 */ /* 0x000fec0003800000 */
.L_x_1023:
[C---:B------:R-:W-:Y:S02]  /*1000*/  IMAD R27, R14.reuse, UR11, RZ ;  /* 0x0000000b0e1b7c24 */ /* 0x040fe4000f8e02ff */
[----:B------:R-:W-:-:S05]  /*1010*/  IMAD.WIDE.U32 R28, R14, UR10, RZ ;  /* 0x0000000a0e1c7c25 */ /* 0x000fca000f8e00ff */
[----:B------:R-:W-:-:S07]  /*1020*/  IADD3 R27, PT, PT, R29, R27, RZ ;  /* 0x0000001b1d1b7210 */ /* 0x000fce0007ffe0ff */
.L_x_1024:
        /* <DEDUP_REMOVED lines=20> */
.L_x_1025:
[----:B------:R-:W1:Y:S01]  /*1170*/  LDC R18, c[0x0][0x434] ;  /* 0x00010d00ff127b82 */ /* 0x000e620000000800 */
[----:B------:R-:W-:-:S04]  /*1180*/  IMAD R4, R0, UR29, R140 ;  /* 0x0000001d00047c24 */ /* 0x000fc8000f8e028c */
[----:B-1----:R-:W-:-:S03]  /*1190*/  IMAD R18, R4, R18, RZ ;  /* 0x0000001204127224 */ /* 0x002fc600078e02ff */
.L_x_1026:
        /* <DEDUP_REMOVED lines=12> */
.L_x_1027:
[----:B------:R-:W1:Y:S01]  /*1260*/  LDC R22, c[0x0][0x444] ;  /* 0x00011100ff167b82 */ /* 0x000e620000000800 */
[----:B------:R-:W-:-:S04]  /*1270*/  IMAD R4, R0, UR29, R140 ;  /* 0x0000001d00047c24 */ /* 0x000fc8000f8e028c */
[----:B-1----:R-:W-:-:S07]  /*1280*/  IMAD R22, R4, R22, RZ ;  /* 0x0000001604167224 */ /* 0x002fce00078e02ff */
.L_x_1028:
[----:B------:R-:W1:Y:S01]  /*1290*/  LDCU.128 UR8, c[0x0][0x590] ;  /* 0x0000b200ff0877ac */ /* 0x000e620008000c00 */
[----:B------:R-:W2:Y:S01]  /*12a0*/  LDC.64 R4, c[0x0][0x3b0] ;  /* 0x0000ec00ff047b82 */ /* 0x000ea20000000a00 */
[----:B------:R-:W-:Y:S01]  /*12b0*/  LOP3.LUT R16, R139, 0x18, RZ, 0xc0, !PT ;  /* 0x000000188b107812 */ /* 0x000fe200078ec0ff */
[----:B------:R-:W3:Y:S01]  /*12c0*/  S2R R26, SR_TID.X ;  /* 0x00000000001a7919 */ /* 0x000ee20000002100 */
[----:B------:R-:W4:Y:S01]  /*12d0*/  LDCU.64 UR14, c[0x0][0x3c8] ;  /* 0x00007900ff0e77ac */ /* 0x000f220008000a00 */
[----:B------:R-:W-:Y:S01]  /*12e0*/  ISETP.NE.AND P4, PT, RZ, UR20, PT ;  /* 0x00000014ff007c0c */ /* 0x000fe2000bf85270 */
[C---:B------:R-:W-:Y:S01]  /*12f0*/  IMAD R18, R21.reuse, 0x80, R18 ;  /* 0x0000008015127824 */ /* 0x040fe200078e0212 */
[----:B------:R-:W5:Y:S01]  /*1300*/  S2R R14, SR_TID.X ;  /* 0x00000000000e7919 */ /* 0x000f620000002100 */
[----:B------:R-:W-:Y:S01]  /*1310*/  IADD3 R32, P0, PT, R16, R32, RZ ;  /* 0x0000002010207210 */ /* 0x000fe20007f1e0ff */
[----:B------:R-:W-:Y:S01]  /*1320*/  UIMAD UR34, UR29, UR34, URZ ;  /* 0x000000221d2272a4 */ /* 0x000fe2000f8e02ff */
[----:B------:R-:W4:Y:S01]  /*1330*/  LDC.64 R180, c[0x0][0x420] ;  /* 0x00010800ffb47b82 */ /* 0x000f220000000a00 */
[----:B------:R-:W4:Y:S01]  /*1340*/  LDCU.64 UR22, c[0x0][0x570] ;  /* 0x0000ae00ff1677ac */ /* 0x000f220008000a00 */
[----:B------:R-:W-:Y:S01]  /*1350*/  LEA R22, R21, R22, 0x7 ;  /* 0x0000001615167211 */ /* 0x000fe200078e38ff */
[----:B------:R-:W-:Y:S01]  /*1360*/  IMAD.X R33, RZ, RZ, R7, P0 ;  /* 0x000000ffff217224 */ /* 0x000fe200000e0607 */
[--C-:B------:R-:W-:Y:S01]  /*1370*/  IADD3 R28, P1, P0, R30, R28, R29.reuse ;  /* 0x0000001c1e1c7210 */ /* 0x100fe2000783e01d */
[----:B------:R-:W4:Y:S01]  /*1380*/  LDCU.64 UR20, c[0x0][0x380] ;  /* 0x00007000ff1477ac */ /* 0x000f220008000a00 */
[----:B------:R-:W-:Y:S01]  /*1390*/  SHF.R.S32.HI R29, RZ, 0x1f, R29 ;  /* 0x0000001fff1d7819 */ /* 0x000fe2000001141d */
[----:B------:R-:W-:Y:S01]  /*13a0*/  BSSY.RECONVERGENT B1, `(.L_x_1018) ;  /* 0x00007ab000017945 */ /* 0x000fe20003800200 */
[----:B------:R-:W3:Y:S01]  /*13b0*/  LDC.64 R6, c[0x0][0x5f8] ;  /* 0x00017e00ff067b82 */ /* 0x000ee20000000a00 */
[----:B-1----:R-:W-:Y:S01]  /*13c0*/  IMAD R25, R17, UR8, RZ ;  /* 0x0000000811197c24 */ /* 0x002fe2000f8e02ff */
[----:B------:R-:W-:Y:S01]  /*13d0*/  IADD3.X R23, PT, PT, R23, R27, R29, P1, P0 ;  /* 0x0000001b17177210 */ /* 0x000fe20000fe041d */
[----:B------:R-:W-:-:S04]  /*13e0*/  IMAD.WIDE.U32 R32, R15, UR8, R32 ;  /* 0x000000080f207c25 */ /* 0x000fc8000f8e0020 */
[----:B------:R-:W-:-:S04]  /*13f0*/  IMAD R25, R15, UR9, R25 ;  /* 0x000000090f197c24 */ /* 0x000fc8000f8e0219 */
[----:B------:R-:W-:Y:S02]  /*1400*/  IMAD.IADD R33, R33, 0x1, R25 ;  /* 0x0000000121217824 */ /* 0x000fe400078e0219 */
[----:B--2---:R-:W-:Y:S02]  /*1410*/  IMAD R25, R17, R4, RZ ;  /* 0x0000000411197224 */ /* 0x004fe400078e02ff */
[----:B------:R-:W-:Y:S02]  /*1420*/  IMAD.MOV.U32 R17, RZ, RZ, RZ ;  /* 0x000000ffff117224 */ /* 0x000fe400078e00ff */
[----:B------:R-:W-:-:S04]  /*1430*/  IMAD.WIDE.U32 R32, R140, UR10, R32 ;  /* 0x0000000a8c207c25 */ /* 0x000fc8000f8e0020 */
[----:B------:R-:W-:Y:S01]  /*1440*/  IMAD.WIDE.U32 R30, R15, R4, R16 ;  /* 0x000000040f1e7225 */ /* 0x000fe200078e0010 */
[----:B-----5:R-:W-:-:S03]  /*1450*/  LOP3.LUT R176, R14, 0x1f, RZ, 0xc0, !PT ;  /* 0x0000001f0eb07812 */ /* 0x020fc600078ec0ff */
[----:B------:R-:W-:Y:S01]  /*1460*/  IMAD R33, R140, UR11, R33 ;  /* 0x0000000b8c217c24 */ /* 0x000fe2000f8e0221 */
[----:B------:R-:W1:Y:S01]  /*1470*/  LDCU.64 UR10, c[0x0][0x550] ;  /* 0x0000aa00ff0a77ac */ /* 0x000e620008000a00 */
[----:B------:R-:W-:Y:S01]  /*1480*/  IMAD R25, R15, R5, R25 ;  /* 0x000000050f197224 */ /* 0x000fe200078e0219 */
[----:B------:R-:W-:Y:S01]  /*1490*/  IADD3 R30, P0, PT, R24, R30, RZ ;  /* 0x0000001e181e7210 */ /* 0x000fe20007f1e0ff */
[----:B---3--:R-:W-:Y:S01]  /*14a0*/  IMAD.WIDE.U32 R34, R6, UR27, RZ ;  /* 0x0000001b06227c25 */ /* 0x008fe2000f8e00ff */
[----:B------:R-:W-:Y:S02]  /*14b0*/  SHF.R.U32.HI R15, RZ, 0x5, R26 ;  /* 0x00000005ff0f7819 */ /* 0x000fe4000001161a */
[----:B------:R-:W-:Y:S01]  /*14c0*/  IADD3.X R31, PT, PT, R20, R31, R25, P0, !PT ;  /* 0x0000001f141f7210 */ /* 0x000fe200007fe419 */
[----:B------:R-:W-:Y:S01]  /*14d0*/  IMAD R27, R7, UR27, R35 ;  /* 0x0000001b071b7c24 */ /* 0x000fe2000f8e0223 */
[----:B------:R-:W-:Y:S01]  /*14e0*/  SEL R20, R34, RZ, P4 ;  /* 0x000000ff22147207 */ /* 0x000fe20002000000 */
[----:B------:R-:W-:Y:S01]  /*14f0*/  IMAD R6, R15, UR34, R176 ;  /* 0x000000220f067c24 */ /* 0x000fe2000f8e02b0 */
[----:B------:R-:W-:Y:S01]  /*1500*/  SHF.R.U32.HI R7, RZ, 0x2, R26 ;  /* 0x00000002ff077819 */ /* 0x000fe2000001161a */
[----:B------:R-:W2:Y:S01]  /*1510*/  LDC.64 R24, c[0x0][0x5e8] ;  /* 0x00017a00ff187b82 */ /* 0x000ea20000000a00 */
[----:B----4-:R-:W-:Y:S01]  /*1520*/  IMAD.WIDE.U32 R30, R140, UR14, R30 ;  /* 0x0000000e8c1e7c25 */ /* 0x010fe2000f8e001e */
[----:B------:R-:W-:Y:S01]  /*1530*/  SEL R27, R27, RZ, P4 ;  /* 0x000000ff1b1b7207 */ /* 0x000fe20002000000 */
[----:B------:R-:W-:Y:S01]  /*1540*/  USHF.L.U64.HI UR14, UR8, 0x6, UR9 ;  /* 0x00000006080e7899 */ /* 0x000fe20008010209 */
[----:B------:R-:W-:Y:S01]  /*1550*/  IADD3 R20, P1, P0, R6, R28, R20 ;  /* 0x0000001c06147210 */ /* 0x000fe2000783e014 */
[----:B------:R-:W-:Y:S01]  /*1560*/  IMAD.WIDE.U32 R28, R7, UR8, R32 ;  /* 0x00000008071c7c25 */ /* 0x000fe2000f8e0020 */
[----:B------:R-:W-:-:S03]  /*1570*/  SHF.R.S32.HI R6, RZ, 0x1f, R6 ;  /* 0x0000001fff067819 */ /* 0x000fc60000011406 */
[----:B------:R-:W-:Y:S01]  /*1580*/  IMAD R31, R140, UR15, R31 ;  /* 0x0000000f8c1f7c24 */ /* 0x000fe2000f8e021f */
[----:B------:R-:W-:Y:S01]  /*1590*/  USHF.L.U32 UR15, UR8, 0x6, URZ ;  /* 0x00000006080f7899 */ /* 0x000fe200080006ff */
[C---:B------:R-:W-:Y:S01]  /*15a0*/  IMAD R154, R7.reuse, UR9, R29 ;  /* 0x00000009079a7c24 */ /* 0x040fe2000f8e021d */
[----:B------:R-:W-:Y:S01]  /*15b0*/  USHF.L.U32 UR8, UR34, 0x7, URZ ;  /* 0x0000000722087899 */ /* 0x000fe200080006ff */
[----:B------:R-:W-:Y:S01]  /*15c0*/  IADD3.X R23, PT, PT, R6, R23, R27, P1, P0 ;  /* 0x0000001706177210 */ /* 0x000fe20000fe041b */
[----:B------:R-:W-:Y:S01]  /*15d0*/  IMAD.WIDE.U32 R26, R7, R4, R30 ;  /* 0x00000004071a7225 */ /* 0x000fe200078e001e */
[----:B-1----:R-:W-:-:S03]  /*15e0*/  LEA R155, P1, R28, UR10, 0x1 ;  /* 0x0000000a1c9b7c11 */ /* 0x002fc6000f8208ff */
[----:B------:R-:W-:Y:S01]  /*15f0*/  IMAD.U32 R6, RZ, RZ, UR8 ;  /* 0x00000008ff067e24 */ /* 0x000fe2000f8e00ff */
[----:B------:R-:W-:Y:S01]  /*1600*/  LEA.HI.X R154, R28, UR11, R154, 0x1, P1 ;  /* 0x0000000b1c9a7c11 */ /* 0x000fe200088f0c9a */
[----:B------:R-:W-:Y:S01]  /*1610*/  IMAD R152, R7, R5, R27 ;  /* 0x0000000507987224 */ /* 0x000fe200078e021b */
[----:B------:R-:W-:Y:S01]  /*1620*/  IADD3 R20, P0, PT, R20, UR8, RZ ;  /* 0x0000000814147c10 */ /* 0x000fe2000ff1e0ff */
[----:B------:R-:W-:Y:S01]  /*1630*/  IMAD.WIDE R180, R18, 0x4, R180 ;  /* 0x0000000412b47825 */ /* 0x000fe200078e02b4 */
[----:B------:R-:W-:Y:S02]  /*1640*/  ISETP.GT.AND P1, PT, R19, RZ, PT ;  /* 0x000000ff1300720c */ /* 0x000fe40003f24270 */
[----:B------:R-:W-:Y:S01]  /*1650*/  LEA.HI.X.SX32 R6, R6, R23, 0x1, P0 ;  /* 0x0000001706067211 */ /* 0x000fe200000f0eff */
[----:B--2---:R-:W-:Y:S01]  /*1660*/  IMAD.WIDE R22, R22, 0x4, R24 ;  /* 0x0000000416167825 */ /* 0x004fe200078e0218 */
[----:B------:R-:W-:Y:S02]  /*1670*/  LEA R178, P0, R20, UR22, 0x2 ;  /* 0x0000001614b27c11 */ /* 0x000fe4000f8010ff */
[----:B------:R-:W-:Y:S01]  /*1680*/  LEA R153, P3, R26, UR20, 0x1 ;  /* 0x000000141a997c11 */ /* 0x000fe2000f8608ff */
[----:B------:R-:W-:Y:S01]  /*1690*/  IMAD.MOV.U32 R149, RZ, RZ, R23 ;  /* 0x000000ffff957224 */ /* 0x000fe200078e0017 */
[----:B------:R-:W-:Y:S01]  /*16a0*/  LEA.HI.X R179, R20, UR23, R6, 0x2, P0 ;  /* 0x0000001714b37c11 */ /* 0x000fe200080f1406 */
[----:B------:R-:W-:Y:S01]  /*16b0*/  IMAD.SHL.U32 R20, R4, 0x40, RZ ;  /* 0x0000004004147824 */ /* 0x000fe200078e00ff */
[----:B------:R-:W-:-:S02]  /*16c0*/  IADD3 R6, P0, PT, R7, 0x40, RZ ;  /* 0x0000004007067810 */ /* 0x000fc40007f1e0ff */
[----:B------:R-:W-:Y:S02]  /*16d0*/  LEA.HI.X R152, R26, UR21, R152, 0x1, P3 ;  /* 0x000000151a987c11 */ /* 0x000fe400098f0c98 */
[----:B------:R-:W-:Y:S01]  /*16e0*/  SHF.L.U64.HI R5, R4, 0x6, R5 ;  /* 0x0000000604057819 */ /* 0x000fe20000010205 */
[----:B------:R-:W-:Y:S01]  /*16f0*/  IMAD.X R18, RZ, RZ, RZ, P0 ;  /* 0x000000ffff127224 */ /* 0x000fe200000e06ff */
[----:B------:R-:W-:Y:S02]  /*1700*/  MOV R150, R22 ;  /* 0x0000001600967202 */ /* 0x000fe40000000f00 */
[----:B------:R-:W-:Y:S01]  /*1710*/  IADD3 R4, PT, PT, R7, 0x40, RZ ;  /* 0x0000004007047810 */ /* 0x000fe20007ffe0ff */
        /* <DEDUP_REMOVED lines=12> */
.L_x_1030:
[----:B------:R-:W1:Y:S01]  /*17e0*/  LDCU.64 UR14, c[0x0][0x5c0] ;  /* 0x0000b800ff0e77ac */ /* 0x000e620008000a00 */
[----:B------:R-:W-:-:S05]  /*17f0*/  IADD3 R5, PT, PT, R170, R171, RZ ;  /* 0x000000abaa057210 */ /* 0x000fca0007ffe0ff */
[C---:B-1----:R-:W-:Y:S02]  /*1800*/  IMAD R8, R5.reuse, UR15, RZ ;  /* 0x0000000f05087c24 */ /* 0x042fe4000f8e02ff */
[----:B------:R-:W-:-:S05]  /*1810*/  IMAD.WIDE.U32 R10, R5, UR14, RZ ;  /* 0x0000000e050a7c25 */ /* 0x000fca000f8e00ff */
[----:B------:R-:W-:Y:S02]  /*1820*/  IADD3 R5, PT, PT, R11, R8, RZ ;  /* 0x000000080b057210 */ /* 0x000fe40007ffe0ff */
[----:B------:R-:W-:Y:S02]  /*1830*/  MOV R8, R10 ;  /* 0x0000000a00087202 */ /* 0x000fe40000000f00 */
.L_x_1031:
        /* <DEDUP_REMOVED lines=11> */
.L_x_1032:
[----:B------:R-:W1:Y:S01]  /*18f0*/  LDCU.64 UR10, c[0x0][0x5c8] ;  /* 0x0000b900ff0a77ac */ /* 0x000e620008000a00 */
[----:B------:R-:W-:-:S05]  /*1900*/  IADD3 R170, PT, PT, R170, R171, RZ ;  /* 0x000000abaaaa7210 */ /* 0x000fca0007ffe0ff */
[C---:B-1----:R-:W-:Y:S02]  /*1910*/  IMAD R0, R170.reuse, UR11, RZ ;  /* 0x0000000baa007c24 */ /* 0x042fe4000f8e02ff */
[----:B------:R-:W-:-:S05]  /*1920*/  IMAD.WIDE.U32 R10, R170, UR10, RZ ;  /* 0x0000000aaa0a7c25 */ /* 0x000fca000f8e00ff */
[----:B------:R-:W-:Y:S02]  /*1930*/  IADD3 R0, PT, PT, R11, R0, RZ ;  /* 0x000000000b007210 */ /* 0x000fe40007ffe0ff */
.L_x_1033:
[----:B------:R-:W1:Y:S01]  /*1940*/  LDCU UR8, c[0x0][0x440] ;  /* 0x00008800ff0877ac */ /* 0x000e620008000800 */
[----:B------:R-:W-:Y:S01]  /*1950*/  VIADD R169, R169, -UR28 ;  /* 0x8000001ca9a97c36 */ /* 0x000fe20008000000 */
[----:B------:R-:W-:Y:S01]  /*1960*/  BSSY.RECONVERGENT B0, `(.L_x_1034) ;  /* 0x0000020000007945 */ /* 0x000fe20003800200 */
[----:B------:R-:W-:Y:S01]  /*1970*/  IMAD.U32 R12, RZ, RZ, UR14 ;  /* 0x0000000eff0c7e24 */ /* 0x000fe2000f8e00ff */
[----:B------:R-:W-:-:S03]  /*1980*/  UIMAD UR16, UR4, UR14, URZ ;  /* 0x0000000e041072a4 */ /* 0x000fc6000f8e02ff */
[----:B------:R-:W-:Y:S01]  /*1990*/  IMAD.WIDE.U32 R12, R12, UR28, R16 ;  /* 0x0000001c0c0c7c25 */ /* 0x000fe2000f8e0010 */
[----:B------:R-:W-:Y:S02]  /*19a0*/  UIMAD UR16, UR28, UR15, UR16 ;  /* 0x0000000f1c1072a4 */ /* 0x000fe4000f8e0210 */
[----:B------:R-:W-:-:S04]  /*19b0*/  IADD3 R12, P2, PT, R8, R12, RZ ;  /* 0x0000000c080c7210 */ /* 0x000fc80007f5e0ff */
[----:B------:R-:W-:Y:S02]  /*19c0*/  IADD3.X R13, PT, PT, R5, UR16, R13, P2, !PT ;  /* 0x00000010050d7c10 */ /* 0x000fe400097fe40d */
[----:B-1----:R-:W-:Y:S01]  /*19d0*/  ISETP.GE.AND P0, PT, R16, UR8, PT ;  /* 0x0000000810007c0c */ /* 0x002fe2000bf06270 */
[----:B------:R-:W1:Y:S03]  /*19e0*/  LDCU.64 UR8, c[0x0][0x5d8] ;  /* 0x0000bb00ff0877ac */ /* 0x000e660008000a00 */
[-C--:B------:R-:W-:Y:S02]  /*19f0*/  ISETP.GE.OR P1, PT, R7, R169.reuse, P0 ;  /* 0x000000a90700720c */ /* 0x080fe40000726670 */
[----:B------:R-:W-:Y:S01]  /*1a00*/  ISETP.GE.OR P0, PT, R4, R169, P0 ;  /* 0x000000a90400720c */ /* 0x000fe20000706670 */
[----:B------:R-:W-:-:S10]  /*1a10*/  IMAD.U32 R4, RZ, RZ, UR10 ;  /* 0x0000000aff047e24 */ /* 0x000fd4000f8e00ff */
        /* <DEDUP_REMOVED lines=20> */
.L_x_1035:
[----:B------:R-:W-:Y:S05]  /*1b60*/  BSYNC.RECONVERGENT B0 ;  /* 0x0000000000007941 */ /* 0x000fea0003800200 */
.L_x_1034:
[----:B------:R-:W3:Y:S01]  /*1b70*/  LDCU.64 UR8, c[0x0][0x5e0] ;  /* 0x0000bc00ff0877ac */ /* 0x000ee20008000a00 */
[----:B------:R-:W-:Y:S02]  /*1b80*/  IMAD.WIDE.U32 R16, R4, UR28, R16 ;  /* 0x0000001c04107c25 */ /* 0x000fe4000f8e0010 */
[----:B------:R-:W4:Y:S01]  /*1b90*/  @!P1 LDC.64 R4, c[0x0][0x568] ;  /* 0x00015a00ff049b82 */ /* 0x000f220000000a00 */
[----:B------:R-:W-:Y:S01]  /*1ba0*/  UIMAD UR4, UR4, UR10, URZ ;  /* 0x0000000a040472a4 */ /* 0x000fe2000f8e02ff */
[----:B-1----:R-:W-:-:S03]  /*1bb0*/  IADD3 R8, P2, PT, R10, R16, RZ ;  /* 0x000000100a087210 */ /* 0x002fc60007f5e0ff */
        /* <DEDUP_REMOVED lines=19> */
[----:B------:R4:W-:Y:S01]  /*1cf0*/  STG.E.128 desc[UR32][R4.64], RZ ;  /* 0x000000ff04007986 */ /* 0x0009e2000c101d20 */
[----:B------:R-:W-:Y:S05]  /*1d00*/  BRA `(.L_x_1036) ;  /* 0x0000007000507947 */ /* 0x000fea0003800000 */
.L_x_1029:
[----:B------:R-:W-:Y:S01]  /*1d10*/  IMAD R19, R21, -0x80, R19 ;  /* 0xffffff8015137824 */ /* 0x000fe200078e0213 */
[----:B------:R-:W-:Y:S01]  /*1d20*/  LOP3.LUT R21, R168, 0x80000001, RZ, 0xc0, !PT ;  /* 0x80000001a8157812 */ /* 0x000fe200078ec0ff */
[----:B------:R-:W-:Y:S03]  /*1d30*/  @P4 BAR.SYNC.DEFER_BLOCKING 0x0 ;  /* 0x0000000000004b1d */ /* 0x000fe60000010000 */
[----:B------:R-:W-:Y:S02]  /*1d40*/  ISETP.GE.AND P1, PT, R7, R19, PT ;  /* 0x000000130700720c */ /* 0x000fe40003f26270 */
[----:B------:R-:W-:Y:S01]  /*1d50*/  ISETP.NE.AND P0, PT, R21, 0x1, PT ;  /* 0x000000011500780c */ /* 0x000fe20003f05270 */
[----:B------:R-:W-:Y:S03]  /*1d60*/  BSSY.RECONVERGENT B0, `(.L_x_1037) ;  /* 0x0000010000007945 */ /* 0x000fe60003800200 */
[----:B------:R-:W-:-:S07]  /*1d70*/  SEL R128, RZ, 0x2000, P0 ;  /* 0x00002000ff807807 */ /* 0x000fce0000000000 */
[----:B------:R-:W-:Y:S05]  /*1d80*/  @P1 BRA `(.L_x_1038) ;  /* 0x0000000000301947 */ /* 0x000fea0003800000 */
[----:B------:R-:W1:Y:S02]  /*1d90*/  LDCU UR8, c[0x0][0x440] ;  /* 0x00008800ff0877ac */ /* 0x000e640008000800 */
[----:B-1----:R-:W-:-:S13]  /*1da0*/  ISETP.GE.AND P0, PT, R16, UR8, PT ;  /* 0x0000000810007c0c */ /* 0x002fda000bf06270 */
[----:B------:R-:W-:Y:S05]  /*1db0*/  @P0 BRA `(.L_x_1039) ;  /* 0x00000000001c0947 */ /* 0x000fea0003800000 */
[----:B------:R-:W-:Y:S02]  /*1dc0*/  MOV R22, R155 ;  /* 0x0000009b00167202 */ /* 0x000fe40000000f00 */
[----:B------:R-:W-:-:S05]  /*1dd0*/  MOV R23, R154 ;  /* 0x0000009a00177202 */ /* 0x000fca0000000f00 */
[----:B------:R-:W-:Y:S01]  /*1de0*/  @!PT LDS RZ, [RZ] ;  /* 0x00000000fffff984 */ /* 0x000fe20000000800 */
[----:B------:R-:W-:Y:S01]  /*1df0*/  @!PT LDS RZ, [RZ] ;  /* 0x00000000fffff984 */ /* 0x000fe20000000800 */
[----:B------:R-:W-:Y:S01]  /*1e00*/  @!PT LDS RZ, [RZ] ;  /* 0x00000000fffff984 */ /* 0x000fe20000000800 */
[----:B------:R1:W-:Y:S01]  /*1e10*/  LDGSTS.E.BYPASS.LTC128B.128 [R143+0x4000], desc[UR32][R22.64] ;  /* 0x04000000168f7fae */ /* 0x0003e2000b981a20 */
[----:B------:R-:W-:Y:S05]  /*1e20*/  BRA `(.L_x_1040) ;  /* 0x00000000000c7947 */ /* 0x000fea0003800000 */
.L_x_1039:
[----:B------:R2:W-:Y:S01]  /*1e30*/  STS.128 [R143+0x4000], RZ ;  /* 0x004000ff8f007388 */ /* 0x0005e20000000c00 */
[----:B------:R-:W-:Y:S05]  /*1e40*/  BRA `(.L_x_1040) ;  /* 0x0000000000047947 */ /* 0x000fea0003800000 */
.L_x_1038:
[----:B------:R3:W-:Y:S02]  /*1e50*/  STS.128 [R143+0x4000], RZ ;  /* 0x004000ff8f007388 */ /* 0x0007e40000000c00 */
.L_x_1040:
[----:B------:R-:W-:Y:S05]  /*1e60*/  BSYNC.RECONVERGENT B0 ;  /* 0x0000000000007941 */ /* 0x000fea0003800200 */
.L_x_1037:
        /* <DEDUP_REMOVED lines=17> */
.L_x_1042:
[----:B------:R-:W-:Y:S05]  /*1f80*/  BSYNC.RECONVERGENT B0 ;  /* 0x0000000000007941 */ /* 0x000fea0003800200 */
.L_x_1041:
        /* <DEDUP_REMOVED lines=13> */
.L_x_1045:
[----:B------:R1:W-:Y:S01]  /*2060*/  STS.128 [R167], RZ ;  /* 0x000000ffa7007388 */ /* 0x0003e20000000c00 */
[----:B------:R-:W-:Y:S05]  /*2070*/  BRA `(.L_x_1046) ;  /* 0x0000000000047947 */ /* 0x000fea0003800000 */
.L_x_1044:
[----:B------:R1:W-:Y:S02]  /*2080*/  STS.128 [R167], RZ ;  /* 0x000000ffa7007388 */ /* 0x0003e40000000c00 */
.L_x_1046:
[----:B------:R-:W-:Y:S05]  /*2090*/  BSYNC.RECONVERGENT B0 ;  /* 0x0000000000007941 */ /* 0x000fea0003800200 */
.L_x_1043:
[C---:B-1----:R-:W-:Y:S01]  /*20a0*/  VIADD R23, R138.reuse, 0x8 ;  /* 0x000000088a177836 */ /* 0x042fe20000000000 */
[C---:B------:R-:W-:Y:S01]  /*20b0*/  LOP3.LUT R22, R138.reuse, 0x40, RZ, 0xfc, !PT ;  /* 0x000000408a167812 */ /* 0x040fe200078efcff */
[C---:B------:R-:W-:Y:S01]  /*20c0*/  VIADD R21, R138.reuse, 0x48 ;  /* 0x000000488a157836 */ /* 0x040fe20000000000 */
[-C--:B------:R-:W-:Y:S01]  /*20d0*/  ISETP.GE.AND P3, PT, R138, R19.reuse, PT ;  /* 0x000000138a00720c */ /* 0x080fe20003f66270 */
[----:B------:R-:W-:Y:S01]  /*20e0*/  IMAD.MOV.U32 R166, RZ, RZ, 0x7f800000 ;  /* 0x7f800000ffa67424 */ /* 0x000fe200078e00ff */
[-C--:B------:R-:W-:Y:S01]  /*20f0*/  ISETP.GE.AND P2, PT, R23, R19.reuse, PT ;  /* 0x000000131700720c */ /* 0x080fe20003f46270 */
[----:B------:R-:W-:Y:S01]  /*2100*/  IMAD.MOV.U32 R164, RZ, RZ, 0x7f800000 ;  /* 0x7f800000ffa47424 */ /* 0x000fe200078e00ff */
[-C--:B------:R-:W-:Y:S01]  /*2110*/  ISETP.GE.AND P1, PT, R22, R19.reuse, PT ;  /* 0x000000131600720c */ /* 0x080fe20003f26270 */
[----:B------:R-:W-:Y:S01]  /*2120*/  IMAD.WIDE.U32 R22, R138, 0x4, R180 ;  /* 0x000000048a167825 */ /* 0x000fe200078e00b4 */
[----:B------:R-:W-:Y:S02]  /*2130*/  ISETP.GE.AND P0, PT, R21, R19, PT ;  /* 0x000000131500720c */ /* 0x000fe40003f06270 */
        /* <DEDUP_REMOVED lines=19> */
.L_x_1048:
[----:B------:R-:W-:Y:S05]  /*2270*/  BSYNC.RECONVERGENT B0 ;  /* 0x0000000000007941 */ /* 0x000fea0003800200 */
.L_x_1047:
[----:B------:R-:W3:Y:S01]  /*2280*/  LDCU.64 UR8, c[0x0][0x3d0] ;  /* 0x00007a00ff0877ac */ /* 0x000ee20008000a00 */
[----:B------:R-:W-:Y:S01]  /*2290*/  MOV R5, UR18 ;  /* 0x0000001200057c02 */ /* 0x000fe20008000f00 */
[----:B------:R-:W-:Y:S01]  /*22a0*/  BSSY.RECONVERGENT B0, `(.L_x_1049) ;  /* 0x000001f000007945 */ /* 0x000fe20003800200 */
[----:B------:R-:W-:-:S03]  /*22b0*/  UIMAD UR10, UR4, UR18, URZ ;  /* 0x00000012040a72a4 */ /* 0x000fc6000f8e02ff */
[----:B------:R-:W-:Y:S01]  /*22c0*/  IMAD.WIDE.U32 R20, R5, UR28, R16 ;  /* 0x0000001c05147c25 */ /* 0x000fe2000f8e0010 */
[----:B------:R-:W-:Y:S01]  /*22d0*/  IADD3 R5, PT, PT, R169, -UR28, RZ ;  /* 0x8000001ca9057c10 */ /* 0x000fe2000fffe0ff */
[----:B------:R-:W-:-:S03]  /*22e0*/  UIMAD UR10, UR28, UR19, UR10 ;  /* 0x000000131c0a72a4 */ /* 0x000fc6000f8e020a */
[----:B------:R-:W-:Y:S02]  /*22f0*/  ISETP.GE.AND P2, PT, R7, R5, PT ;  /* 0x000000050700720c */ /* 0x000fe40003f46270 */
[----:B------:R-:W-:-:S04]  /*2300*/  IADD3 R20, P0, PT, R11, R20, RZ ;  /* 0x000000140b147210 */ /* 0x000fc80007f1e0ff */
[----:B------:R-:W-:Y:S01]  /*2310*/  IADD3.X R21, PT, PT, R10, UR10, R21, P0, !PT ;  /* 0x0000000a0a157c10 */ /* 0x000fe200087fe415 */
[----:B---3--:R-:W-:-:S04]  /*2320*/  IMAD R10, R8, UR8, RZ ;  /* 0x00000008080a7c24 */ /* 0x008fc8000f8e02ff */
[C---:B------:R-:W-:Y:S02]  /*2330*/  IMAD R10, R9.reuse, UR9, R10 ;  /* 0x00000009090a7c24 */ /* 0x040fe4000f8e020a */
[----:B------:R-:W-:-:S05]  /*2340*/  IMAD.WIDE.U32 R20, R9, UR8, R20 ;  /* 0x0000000809147c25 */ /* 0x000fca000f8e0014 */
        /* <DEDUP_REMOVED lines=17> */
.L_x_1051:
[----:B------:R3:W-:Y:S01]  /*2460*/  STS.128 [R143+0x6000], RZ ;  /* 0x006000ff8f007388 */ /* 0x0007e20000000c00 */
[----:B------:R-:W-:Y:S05]  /*2470*/  BRA `(.L_x_1052) ;  /* 0x0000000000047947 */ /* 0x000fea0003800000 */
.L_x_1050:
[----:B------:R3:W-:Y:S02]  /*2480*/  STS.128 [R143+0x6000], RZ ;  /* 0x006000ff8f007388 */ /* 0x0007e40000000c00 */
.L_x_1052:
[----:B------:R-:W-:Y:S05]  /*2490*/  BSYNC.RECONVERGENT B0 ;  /* 0x0000000000007941 */ /* 0x000fea0003800200 */
.L_x_1049:
[----:B------:R-:W-:Y:S01]  /*24a0*/  ISETP.GE.AND P1, PT, R4, R5, PT ;  /* 0x000000050400720c */ /* 0x000fe20003f26270 */
[----:B------:R-:W-:-:S12]  /*24b0*/  BSSY.RECONVERGENT B0, `(.L_x_1053) ;  /* 0x0000014000007945 */ /* 0x000fd80003800200 */
[----:B------:R1:W-:Y:S01]  /*24c0*/  @P1 STS.128 [R143+0x7000], RZ ;  /* 0x007000ff8f001388 */ /* 0x0003e20000000c00 */
        /* <DEDUP_REMOVED lines=18> */
.L_x_1054:
[----:B------:R-:W-:Y:S05]  /*25f0*/  BSYNC.RECONVERGENT B0 ;  /* 0x0000000000007941 */ /* 0x000fea0003800200 */
.L_x_1053:
        /* <DEDUP_REMOVED lines=28> */
.L_x_1057:
[----:B------:R3:W-:Y:S01]  /*27c0*/  STS.128 [R143+0x8000], RZ ;  /* 0x008000ff8f007388 */ /* 0x0007e20000000c00 */
[----:B------:R-:W-:Y:S05]  /*27d0*/  BRA `(.L_x_1058) ;  /* 0x0000000000047947 */ /* 0x000fea0003800000 */
.L_x_1056:
[----:B------:R3:W-:Y:S02]  /*27e0*/  STS.128 [R143+0x8000], RZ ;  /* 0x008000ff8f007388 */ /* 0x0007e40000000c00 */
.L_x_1058:
[----:B------:R-:W-:Y:S05]  /*27f0*/  BSYNC.RECONVERGENT B0 ;  /* 0x0000000000007941 */ /* 0x000fea0003800200 */
.L_x_1055:
[----:B------:R-:W1:Y:S02]  /*2800*/  LDC.64 R4, c[0x0][0x528] ;  /* 0x00014a00ff047b82 */ /* 0x000e640000000a00 */
[----:B-1----:R1:W5:Y:S04]  /*2810*/  LDG.E.64 R156, desc[UR32][R4.64+0x8] ;  /* 0x00000820049c7981 */ /* 0x002368000c1e1b00 */
[----:B------:R-:W5:Y:S01]  /*2820*/  LDG.E.64 R4, desc[UR32][R4.64] ;  /* 0x0000002004047981 */ /* 0x000f62000c1e1b00 */
[----:B------:R-:W-:Y:S01]  /*2830*/  BSSY.RECONVERGENT B0, `(.L_x_1059) ;  /* 0x0000015000007945 */ /* 0x000fe20003800200 */
[----:B------:R-:W1:Y:S02]  /*2840*/  S2R R7, SR_TID.X ;  /* 0x0000000000077919 */ /* 0x000e640000002100 */
        /* <DEDUP_REMOVED lines=19> */
.L_x_1060:
[----:B------:R-:W-:Y:S05]  /*2980*/  BSYNC.RECONVERGENT B0 ;  /* 0x0000000000007941 */ /* 0x000fea0003800200 */
.L_x_1059:
[----:B------:R-:W-:Y:S01]  /*2990*/  UIADD3 UR28, UPT, UPT, UR28, 0x80, URZ ;  /* 0x000000801c1c7890 */ /* 0x000fe2000fffe0ff */
[----:B------:R-:W-:Y:S01]  /*29a0*/  SHF.R.U32.HI R6, RZ, 0x6, R14 ;  /* 0x00000006ff067819 */ /* 0x000fe2000001160e */
[----:B------:R-:W-:Y:S01]  /*29b0*/  IMAD R8, R0, UR29, R140 ;  /* 0x0000001d00087c24 */ /* 0x000fe2000f8e028c */
[----:B-----5:R-:W-:Y:S01]  /*29c0*/  R2UR UR22, R5 ;  /* 0x00000000051672ca */ /* 0x020fe200000e0000 */
[----:B------:R-:W-:Y:S01]  /*29d0*/  IMAD.U32 R174, RZ, RZ, UR24 ;  /* 0x00000018ffae7e24 */ /* 0x000fe2000f8e00ff */
[----:B------:R-:W-:Y:S01]  /*29e0*/  LOP3.LUT R6, R6, 0xe, RZ, 0xc0, !PT ;  /* 0x0000000e06067812 */ /* 0x000fe200078ec0ff */
[----:B------:R-:W-:Y:S01]  /*29f0*/  IMAD.SHL.U32 R8, R8, 0x20, RZ ;  /* 0x0000002008087824 */ /* 0x000fe200078e00ff */
[----:B------:R-:W-:Y:S01]  /*2a00*/  ISETP.LE.AND P0, PT, R169, UR28, PT ;  /* 0x0000001ca9007c0c */ /* 0x000fe2000bf03270 */
[----:B------:R-:W2:Y:S01]  /*2a10*/  LDC R147, c[0x0][0x44c] ;  /* 0x00011300ff937b82 */ /* 0x000ea20000000800 */
[----:B------:R-:W0:Y:S01]  /*2a20*/  LDGDEPBAR ;  /* 0x00000000000079af */ /* 0x000e220000000000 */
[----:B------:R-:W-:Y:S01]  /*2a30*/  IMAD R174, R174, 0x4, R6 ;  /* 0x00000004aeae7824 */ /* 0x000fe200078e0206 */
[----:B------:R-:W-:Y:S01]  /*2a40*/  IADD3 R176, P3, P2, R8, R156, R176 ;  /* 0x0000009c08b07210 */ /* 0x000fe20007a7e0b0 */
[----:B------:R-:W3:Y:S01]  /*2a50*/  LDCU UR11, c[0x0][0x590] ;  /* 0x0000b200ff0b77ac */ /* 0x000ee20008000800 */
[----:B------:R-:W-:Y:S01]  /*2a60*/  IMAD.MOV.U32 R159, RZ, RZ, 0x10 ;  /* 0x00000010ff9f7424 */ /* 0x000fe200078e00ff */
[----:B------:R-:W-:Y:S01]  /*2a70*/  LOP3.LUT R15, R15, 0x3, RZ, 0xc0, !PT ;  /* 0x000000030f0f7812 */ /* 0x000fe200078ec0ff */
[----:B------:R-:W-:Y:S01]  /*2a80*/  VIADD R172, R174, 0x1 ;  /* 0x00000001aeac7836 */ /* 0x000fe20000000000 */
[----:B-1----:R-:W-:Y:S01]  /*2a90*/  LOP3.LUT P1, RZ, R7, 0x4, RZ, 0xc0, !PT ;  /* 0x0000000407ff7812 */ /* 0x002fe2000782c0ff */
[----:B------:R-:W-:Y:S01]  /*2aa0*/  IMAD.WIDE.U32 R176, R176, -0x2daee0ad, RZ ;  /* 0xd2511f53b0b07825 */ /* 0x000fe200078e00ff */
[----:B------:R-:W-:-:S02]  /*2ab0*/  R2UR UR16, R4 ;  /* 0x00000000041072ca */ /* 0x000fc400000e0000 */
[----:B------:R-:W-:Y:S02]  /*2ac0*/  CS2R R94, SRZ ;  /* 0x00000000005e7805 */ /* 0x000fe4000001ff00 */
[----:B------:R-:W-:Y:S01]  /*2ad0*/  LOP3.LUT R174, R174, UR22, RZ, 0x3c, !PT ;  /* 0x00000016aeae7c12 */ /* 0x000fe2000f8e3cff */
[----:B------:R-:W-:Y:S01]  /*2ae0*/  @P0 IMAD.SHL.U32 R0, R7, 0x2, RZ ;  /* 0x0000000207000824 */ /* 0x000fe200078e00ff */
[----:B------:R-:W-:Y:S01]  /*2af0*/  LOP3.LUT R172, R172, UR22, RZ, 0x3c, !PT ;  /* 0x00000016acac7c12 */ /* 0x000fe2000f8e3cff */
[----:B------:R-:W-:Y:S01]  /*2b00*/  IMAD R162, R162, 0x8, R15 ;  /* 0x00000008a2a27824 */ /* 0x000fe200078e020f */
[----:B------:R-:W-:Y:S01]  /*2b10*/  @P0 SHF.R.U32.HI R160, RZ, 0x1, R7 ;  /* 0x00000001ffa00819 */ /* 0x000fe20000011607 */
[--C-:B------:R-:W-:Y:S01]  /*2b20*/  IMAD.IADD R129, R136, 0x1, R128.reuse ;  /* 0x0000000188817824 */ /* 0x100fe200078e0280 */
[----:B------:R-:W-:Y:S01]  /*2b30*/  @P0 LOP3.LUT R0, R0, 0x6, RZ, 0xc0, !PT ;  /* 0x0000000600000812 */ /* 0x000fe200078ec0ff */
[----:B------:R-:W-:Y:S01]  /*2b40*/  IMAD.IADD R128, R135, 0x1, R128 ;  /* 0x0000000187807824 */ /* 0x000fe200078e0280 */
[----:B------:R-:W-:Y:S01]  /*2b50*/  SHF.R.S32.HI R156, RZ, 0x1f, R8 ;  /* 0x0000001fff9c7819 */ /* 0x000fe20000011408 */
[----:B------:R-:W-:Y:S01]  /*2b60*/  IMAD.MOV.U32 R161, RZ, RZ, R167 ;  /* 0x000000ffffa17224 */ /* 0x000fe200078e00a7 */
[----:B------:R-:W-:Y:S01]  /*2b70*/  SEL R159, R159, 0xfffffff0, !P1 ;  /* 0xfffffff09f9f7807 */ /* 0x000fe20004800000 */
[----:B------:R-:W-:Y:S01]  /*2b80*/  IMAD.IADD R137, R134, 0x1, R133 ;  /* 0x0000000186897824 */ /* 0x000fe200078e0285 */
[----:B------:R-:W-:-:S02]  /*2b90*/  LOP3.LUT R174, R177, R174, RZ, 0x3c, !PT ;  /* 0x000000aeb1ae7212 */ /* 0x000fc400078e3cff */
[----:B------:R-:W-:Y:S02]  /*2ba0*/  CS2R R92, SRZ ;  /* 0x00000000005c7805 */ /* 0x000fe4000001ff00 */
[----:B------:R-:W-:Y:S02]  /*2bb0*/  LOP3.LUT R172, R177, R172, RZ, 0x3c, !PT ;  /* 0x000000acb1ac7212 */ /* 0x000fe400078e3cff */
[----:B------:R-:W-:Y:S02]  /*2bc0*/  CS2R R98, SRZ ;  /* 0x0000000000627805 */ /* 0x000fe4000001ff00 */
[----:B------:R-:W-:Y:S01]  /*2bd0*/  @P0 LOP3.LUT R160, R0, 0x1c0, R160, 0xf8, !PT ;  /* 0x000001c000a00812 */ /* 0x000fe200078ef8a0 */
[----:B------:R-:W-:Y:S01]  /*2be0*/  IMAD.IADD R0, R136, 0x1, R133 ;  /* 0x0000000188007824 */ /* 0x000fe200078e0285 */
[----:B------:R-:W-:Y:S02]  /*2bf0*/  IADD3.X R156, PT, PT, R156, R157, RZ, P3, P2 ;  /* 0x0000009d9c9c7210 */ /* 0x000fe40001fe44ff */
[----:B------:R-:W-:-:S02]  /*2c00*/  CS2R R96, SRZ ;  /* 0x0000000000607805 */ /* 0x000fc4000001ff00 */
[----:B------:R-:W-:Y:S02]  /*2c10*/  LOP3.LUT R146, R139, 0x18, RZ, 0xc0, !PT ;  /* 0x000000188b927812 */ /* 0x000fe400078ec0ff */
        /* <DEDUP_REMOVED lines=13> */
[----:B------:R-:W-:Y:S01]  /*2cf0*/  UIADD3 UR36, UPT, UPT, UR22, -0x4498517b, URZ ;  /* 0xbb67ae8516247890 */ /* 0x000fe2000fffe0ff */
[--C-:B------:R-:W-:Y:S01]  /*2d00*/  IMAD.IADD R158, R141, 0x1, R159.reuse ;  /* 0x000000018d9e7824 */ /* 0x100fe200078e029f */
[----:B------:R-:W-:Y:S01]  /*2d10*/  UIADD3 UR35, UPT, UPT, UR22, 0x76cf5d0a, URZ ;  /* 0x76cf5d0a16237890 */ /* 0x000fe2000fffe0ff */
[--C-:B------:R-:W-:Y:S01]  /*2d20*/  IMAD.IADD R157, R144, 0x1, R159.reuse ;  /* 0x00000001909d7824 */ /* 0x100fe200078e029f */
[----:B------:R-:W-:Y:S01]  /*2d30*/  UIADD3 UR29, UPT, UPT, UR22, 0x32370b8f, URZ ;  /* 0x32370b8f161d7890 */ /* 0x000fe2000fffe0ff */
[----:B------:R-:W-:Y:S01]  /*2d40*/  IMAD.IADD R148, R145, 0x1, R159 ;  /* 0x0000000191947824 */ /* 0x000fe200078e029f */
[----:B------:R-:W-:Y:S01]  /*2d50*/  UIADD3 UR28, UPT, UPT, UR22, -0x126145ec, URZ ;  /* 0xed9eba14161c7890 */ /* 0x000fe2000fffe0ff */
[----:B------:R-:W-:Y:S01]  /*2d60*/  IMAD.WIDE.U32 R174, R174, -0x326172a9, RZ ;  /* 0xcd9e8d57aeae7825 */ /* 0x000fe200078e00ff */
[----:B------:R-:W-:Y:S01]  /*2d70*/  UIADD3 UR23, UPT, UPT, UR22, -0x56f99767, URZ ;  /* 0xa906689916177890 */ /* 0x000fe2000fffe0ff */
[----:B------:R-:W1:Y:S02]  /*2d80*/  LDCU UR4, c[0x0][0x440] ;  /* 0x00008800ff0477ac */ /* 0x000e640008000800 */
[----:B------:R-:W-:Y:S01]  /*2d90*/  IMAD.WIDE.U32 R172, R172, -0x326172a9, RZ ;  /* 0xcd9e8d57acac7825 */ /* 0x000fe200078e00ff */
[----:B------:R-:W1:Y:S01]  /*2da0*/  LDCU UR8, c[0x0][0x3e0] ;  /* 0x00007c00ff0877ac */ /* 0x000e620008000800 */
[----:B------:R-:W1:Y:S01]  /*2db0*/  LDCU UR10, c[0x0][0x45c] ;  /* 0x00008b80ff0a77ac */ /* 0x000e620008000800 */
[----:B------:R-:W1:Y:S01]  /*2dc0*/  LDCU.U8 UR9, c[0x0][0x4f8] ;  /* 0x00009f00ff0977ac */ /* 0x000e620008000000 */
[----:B---3--:R-:W-:-:S02]  /*2dd0*/  USHF.L.U32 UR11, UR11, 0x7, URZ ;  /* 0x000000070b0b7899 */ /* 0x008fc400080006ff */
[----:B------:R-:W-:Y:S02]  /*2de0*/  USHF.L.U32 UR34, UR34, 0x3, URZ ;  /* 0x0000000322227899 */ /* 0x000fe400080006ff */
[----:B--2---:R-:W-:-:S12]  /*2df0*/  UIADD3 UR22, UPT, UPT, UR22, 0x646e171e, URZ ;  /* 0x646e171e16167890 */ /* 0x004fd8000fffe0ff */
.L_x_1063:
[----:B------:R-:W-:Y:S01]  /*2e00*/  LEA R118, P1, R138, R150, 0x2 ;  /* 0x000000968a767211 */ /* 0x000fe200078210ff */
[----:B------:R-:W0:Y:S01]  /*2e10*/  LDGDEPBAR ;  /* 0x00000000000079af */ /* 0x000e220000000000 */
[----:B-----5:R-:W-:Y:S01]  /*2e20*/  FSETP.NEU.FTZ.AND P6, PT, R165, -INF , PT ;  /* 0xff800000a500780b */ /* 0x020fe20003fdd000 */
[----:B------:R-:W-:Y:S01]  /*2e30*/  UIADD3 UR17, UPT, UPT, UR16, -0x61c88647, URZ ;  /* 0x9e3779b910117890 */ /* 0x000fe2000fffe0ff */
[----:B------:R-:W-:Y:S01]  /*2e40*/  FSETP.NEU.FTZ.AND P3, PT, R166, -INF , PT ;  /* 0xff800000a600780b */ /* 0x000fe20003f7d000 */
[C---:B------:R-:W-:Y:S01]  /*2e50*/  IMAD.WIDE.U32 R46, R162.reuse, -0x326172a9, RZ ;  /* 0xcd9e8d57a22e7825 */ /* 0x040fe200078e00ff */
[----:B------:R-:W-:Y:S02]  /*2e60*/  UIADD3 UR21, UPT, UPT, UR16, 0x3c6ef372, URZ ;  /* 0x3c6ef37210157890 */ /* 0x000fe4000fffe0ff */
[----:B------:R-:W-:Y:S01]  /*2e70*/  UIADD3 UR20, UPT, UPT, UR16, -0x255992d5, URZ ;  /* 0xdaa66d2b10147890 */ /* 0x000fe2000fffe0ff */
[----:B------:R-:W-:Y:S01]  /*2e80*/  VIADD R44, R162, 0x4 ;  /* 0x00000004a22c7836 */ /* 0x000fe20000000000 */
[----:B------:R-:W-:Y:S01]  /*2e90*/  LOP3.LUT R198, R156, UR16, R47, 0x96, !PT ;  /* 0x000000109cc67c12 */ /* 0x000fe2000f8e962f */
[----:B------:R-:W-:Y:S01]  /*2ea0*/  IMAD.IADD R112, R133, 0x1, R129 ;  /* 0x0000000185707824 */ /* 0x000fe200078e0281 */
[----:B------:R-:W-:Y:S01]  /*2eb0*/  LOP3.LUT R117, R46, UR17, R175, 0x96, !PT ;  /* 0x000000112e757c12 */ /* 0x000fe2000f8e96af */
[----:B------:R-:W-:Y:S01]  /*2ec0*/  IMAD.IADD R245, R142, 0x1, R159 ;  /* 0x000000018ef57824 */ /* 0x000fe200078e029f */
[----:B------:R-:W-:Y:S01]  /*2ed0*/  LOP3.LUT R197, R46, UR17, R173, 0x96, !PT ;  /* 0x000000112ec57c12 */ /* 0x000fe2000f8e96ad */
[----:B------:R-:W-:Y:S01]  /*2ee0*/  IMAD.U32 R120, RZ, RZ, UR24 ;  /* 0x00000018ff787e24 */ /* 0x000fe2000f8e00ff */
[----:B------:R-:W-:Y:S01]  /*2ef0*/  UIADD3 UR19, UPT, UPT, UR16, 0x78dde6e4, URZ ;  /* 0x78dde6e410137890 */ /* 0x000fe2000fffe0ff */
[----:B------:R-:W-:Y:S01]  /*2f00*/  IMAD.WIDE.U32 R198, R198, -0x2daee0ad, RZ ;  /* 0xd2511f53c6c67825 */ /* 0x000fe200078e00ff */
[----:B------:R-:W-:Y:S03]  /*2f10*/  UIADD3 UR18, UPT, UPT, UR16, 0x1715609d, URZ ;  /* 0x1715609d10127890 */ /* 0x000fe6000fffe0ff */
[----:B------:R-:W-:Y:S01]  /*2f20*/  @P0 IMAD R120, R120, 0x80, R160 ;  /* 0x0000008078780824 */ /* 0x000fe200078e02a0 */
[----:B------:R-:W-:Y:S01]  /*2f30*/  LOP3.LUT R126, R176, UR36, R199, 0x96, !PT ;  /* 0x00000024b07e7c12 */ /* 0x000fe2000f8e96c7 */
[----:B------:R-:W-:Y:S01]  /*2f40*/  IMAD.MOV.U32 R151, RZ, RZ, R149 ;  /* 0x000000ffff977224 */ /* 0x000fe200078e0095 */
[----:B------:R-:W-:Y:S04]  /*2f50*/  DEPBAR.LE SB0, 0x0 ;  /* 0x000080000000791a */ /* 0x000fe80000000000 */
[----:B------:R-:W-:Y:S01]  /*2f60*/  LEA.HI.X R119, R138, R151, RZ, 0x2, P1 ;  /* 0x000000978a777211 */ /* 0x000fe200008f14ff */
[----:B------:R-:W-:Y:S01]  /*2f70*/  BAR.SYNC.DEFER_BLOCKING 0x0 ;  /* 0x0000000000007b1d */ /* 0x000fe20000010000 */
[----:B------:R-:W-:Y:S02]  /*2f80*/  @P0 VIADD R56, R120, 0x1 ;  /* 0x0000000178380836 */ /* 0x000fe40000000000 */
[----:B------:R-:W-:Y:S03]  /*2f90*/  IMAD.WIDE.U32 R126, R126, -0x326172a9, RZ ;  /* 0xcd9e8d577e7e7825 */ /* 0x000fe600078e00ff */
[-C--:B------:R-:W-:Y:S01]  /*2fa0*/  @P0 ISETP.GE.AND P1, PT, R56, R169.reuse, PT ;  /* 0x000000a93800020c */ /* 0x080fe20003f26270 */
[----:B------:R-:W-:Y:S01]  /*2fb0*/  @P0 VIADD R123, R120, 0x8 ;  /* 0x00000008787b0836 */ /* 0x000fe20000000000 */
[----:B------:R-:W-:Y:S01]  /*2fc0*/  LOP3.LUT R188, R174, UR21, R127, 0x96, !PT ;  /* 0x00000015aebc7c12 */ /* 0x000fe2000f8e967f */
[----:B------:R-:W-:Y:S03]  /*2fd0*/  IMAD.WIDE.U32 R190, R117, -0x2daee0ad, RZ ;  /* 0xd2511f5375be7825 */ /* 0x000fe600078e00ff */
[-C--:B------:R-:W-:Y:S01]  /*2fe0*/  @P0 ISETP.GE.AND P2, PT, R123, R169.reuse, PT ;  /* 0x000000a97b00020c */ /* 0x080fe20003f46270 */
[----:B------:R-:W-:Y:S04]  /*2ff0*/  IMAD.WIDE.U32 R188, R188, -0x2daee0ad, RZ ;  /* 0xd2511f53bcbc7825 */ /* 0x000fe800078e00ff */
[----:B------:R-:W-:Y:S01]  /*3000*/  @P0 VIADD R151, R120, 0x9 ;  /* 0x0000000978970836 */ /* 0x000fe20000000000 */
[----:B------:R-:W-:Y:S04]  /*3010*/  LOP3.LUT R190, R190, UR29, R189, 0x96, !PT ;  /* 0x0000001dbebe7c12 */ /* 0x000fe8000f8e96bd */
[-C--:B------:R-:W-:Y:S01]  /*3020*/  @P0 ISETP.GE.AND P4, PT, R151, R169.reuse, PT ;  /* 0x000000a99700020c */ /* 0x080fe20003f86270 */
[----:B------:R-:W-:Y:S08]  /*3030*/  LDSM.16.M88.4 R64, [R129] ;  /* 0x000000008140783b */ /* 0x000ff00000000200 */
[----:B------:R-:W2:Y:S08]  /*3040*/  LDSM.16.M88.4 R16, [R134] ;  /* 0x000000008610783b */ /* 0x000eb00000000200 */
[----:B------:R-:W3:Y:S08]  /*3050*/  LDSM.16.M88.4 R60, [R129+0x1000] ;  /* 0x00100000813c783b */ /* 0x000ef00000000200 */
[----:B------:R-:W4:Y:S08]  /*3060*/  LDSM.16.M88.4 R32, [R134+0x400] ;  /* 0x000400008620783b */ /* 0x000f300000000200 */
[----:B------:R-:W1:Y:S08]  /*3070*/  LDSM.16.M88.4 R48, [R134+0x800] ;  /* 0x000800008630783b */ /* 0x000e700000000200 */
[----:B------:R-:W1:Y:S01]  /*3080*/  LDSM.16.M88.4 R100, [R134+0xc00] ;  /* 0x000c00008664783b */ /* 0x000e620000000200 */
[-C--:B--2---:R-:W-:Y:S07]  /*3090*/  HMMA.16816.F32 R4, R64, R16.reuse, RZ ;  /* 0x000000104004723c */ /* 0x084fee00000018ff */
[----:B------:R-:W-:Y:S01]  /*30a0*/  LDSM.16.M88.4 R104, [R112] ;  /* 0x000000007068783b */ /* 0x000fe20000000200 */
[C---:B---3--:R-:W-:Y:S07]  /*30b0*/  HMMA.16816.F32 R8, R60.reuse, R16, RZ ;  /* 0x000000103c08723c */ /* 0x048fee00000018ff */
[----:B------:R-:W2:Y:S01]  /*30c0*/  LDSM.16.M88.4 R108, [R137] ;  /* 0x00000000896c783b */ /* 0x000ea20000000200 */
[-C--:B------:R-:W-:Y:S07]  /*30d0*/  HMMA.16816.F32 R12, R60, R18.reuse, RZ ;  /* 0x000000123c0c723c */ /* 0x080fee00000018ff */
[----:B------:R-:W3:Y:S01]  /*30e0*/  LDSM.16.M88.4 R112, [R112+0x1000] ;  /* 0x001000007070783b */ /* 0x000ee20000000200 */
[C---:B------:R-:W-:Y:S07]  /*30f0*/  HMMA.16816.F32 R16, R64.reuse, R18, RZ ;  /* 0x000000124010723c */ /* 0x040fee00000018ff */
[----:B------:R-:W3:Y:S04]  /*3100*/  LDG.E R216, desc[UR32][R118.64] ;  /* 0x0000002076d87981 */ /* 0x000ee8000c1e1900 */
[----:B------:R-:W3:Y:S01]  /*3110*/  LDG.E R215, desc[UR32][R118.64+0x20] ;  /* 0x0000202076d77981 */ /* 0x000ee2000c1e1900 */
[-C--:B----4-:R-:W-:Y:S03]  /*3120*/  HMMA.16816.F32 R20, R64, R32.reuse, RZ ;  /* 0x000000204014723c */ /* 0x090fe600000018ff */
[----:B------:R-:W5:Y:S04]  /*3130*/  LDG.E R214, desc[UR32][R118.64+0x100] ;  /* 0x0001002076d67981 */ /* 0x000f68000c1e1900 */
[----:B------:R4:W5:Y:S01]  /*3140*/  LDG.E R213, desc[UR32][R118.64+0x120] ;  /* 0x0001202076d57981 */ /* 0x000962000c1e1900 */
[C---:B------:R-:W-:Y:S08]  /*3150*/  HMMA.16816.F32 R24, R60.reuse, R32, RZ ;  /* 0x000000203c18723c */ /* 0x040ff000000018ff */
[-C--:B------:R-:W-:Y:S08]  /*3160*/  HMMA.16816.F32 R28, R60, R34.reuse, RZ ;  /* 0x000000223c1c723c */ /* 0x080ff000000018ff */
[C---:B------:R-:W-:Y:S08]  /*3170*/  HMMA.16816.F32 R32, R64.reuse, R34, RZ ;  /* 0x000000224020723c */ /* 0x040ff000000018ff */
[-C--:B-1----:R-:W-:Y:S08]  /*3180*/  HMMA.16816.F32 R36, R64, R48.reuse, RZ ;  /* 0x000000304024723c */ /* 0x082ff000000018ff */
[C---:B------:R-:W-:Y:S02]  /*3190*/  HMMA.16816.F32 R40, R60.reuse, R48, RZ ;  /* 0x000000303c28723c */ /* 0x040fe400000018ff */
[----:B------:R-:W-:Y:S05]  /*31a0*/  IMAD.WIDE.U32 R48, R44, -0x326172a9, RZ ;  /* 0xcd9e8d572c307825 */ /* 0x000fea00078e00ff */
[----:B------:R-:W-:Y:S01]  /*31b0*/  LOP3.LUT R124, R156, UR16, R49, 0x96, !PT ;  /* 0x000000109c7c7c12 */ /* 0x000fe2000f8e9631 */
[-C--:B------:R-:W-:Y:S01]  /*31c0*/  HMMA.16816.F32 R44, R60, R50.reuse, RZ ;  /* 0x000000323c2c723c */ /* 0x080fe200000018ff */
[C---:B------:R-:W-:Y:S02]  /*31d0*/  LOP3.LUT R116, R48.reuse, UR17, R175, 0x96, !PT ;  /* 0x0000001130747c12 */ /* 0x040fe4000f8e96af */
[----:B------:R-:W-:Y:S01]  /*31e0*/  LOP3.LUT R121, R48, UR17, R173, 0x96, !PT ;  /* 0x0000001130797c12 */ /* 0x000fe2000f8e96ad */
[----:B------:R-:W-:Y:S01]  /*31f0*/  IMAD.WIDE.U32 R124, R124, -0x2daee0ad, RZ ;  /* 0xd2511f537c7c7825 */ /* 0x000fe200078e00ff */
[----:B------:R-:W-:Y:S03]  /*3200*/  UIADD3 UR17, UPT, UPT, UR16, -0x4ab325aa, URZ ;  /* 0xb54cda5610117890 */ /* 0x000fe6000fffe0ff */
[C---:B------:R-:W-:Y:S02]  /*3210*/  HMMA.16816.F32 R48, R64.reuse, R50, RZ ;  /* 0x000000324030723c */ /* 0x040fe400000018ff */
[----:B------:R-:W-:Y:S01]  /*3220*/  LOP3.LUT R122, R176, UR36, R125, 0x96, !PT ;  /* 0x00000024b07a7c12 */ /* 0x000fe2000f8e967d */
[----:B------:R-:W-:Y:S04]  /*3230*/  IMAD.WIDE.U32 R116, R116, -0x2daee0ad, RZ ;  /* 0xd2511f5374747825 */ /* 0x000fe800078e00ff */
[----:B------:R-:W-:Y:S01]  /*3240*/  IMAD.WIDE.U32 R122, R122, -0x326172a9, RZ ;  /* 0xcd9e8d577a7a7825 */ /* 0x000fe200078e00ff */
[-C--:B------:R-:W-:Y:S08]  /*3250*/  HMMA.16816.F32 R52, R64, R100.reuse, RZ ;  /* 0x000000644034723c */ /* 0x080ff000000018ff */
[C---:B------:R-:W-:Y:S02]  /*3260*/  HMMA.16816.F32 R56, R60.reuse, R100, RZ ;  /* 0x000000643c38723c */ /* 0x040fe400000018ff */
[----:B------:R-:W-:Y:S01]  /*3270*/  LOP3.LUT R100, R198, UR35, R191, 0x96, !PT ;  /* 0x00000023c6647c12 */ /* 0x000fe2000f8e96bf */
[----:B------:R-:W-:Y:S01]  /*3280*/  IMAD.WIDE.U32 R190, R190, -0x326172a9, RZ ;  /* 0xcd9e8d57bebe7825 */ /* 0x000fe200078e00ff */
[----:B------:R-:W-:Y:S03]  /*3290*/  LOP3.LUT R101, R174, UR21, R123, 0x96, !PT ;  /* 0x00000015ae657c12 */ /* 0x000fe6000f8e967b */
[----:B------:R-:W-:Y:S01]  /*32a0*/  IMAD.WIDE.U32 R192, R100, -0x326172a9, RZ ;  /* 0xcd9e8d5764c07825 */ /* 0x000fe200078e00ff */
[-C--:B------:R-:W-:Y:S03]  /*32b0*/  HMMA.16816.F32 R60, R60, R102.reuse, RZ ;  /* 0x000000663c3c723c */ /* 0x080fe600000018ff */
[----:B------:R-:W-:Y:S01]  /*32c0*/  IMAD.WIDE.U32 R100, R101, -0x2daee0ad, RZ ;  /* 0xd2511f5365647825 */ /* 0x000fe200078e00ff */
[----:B------:R-:W-:Y:S04]  /*32d0*/  LOP3.LUT R192, R192, UR19, R191, 0x96, !PT ;  /* 0x00000013c0c07c12 */ /* 0x000fe8000f8e96bf */
[----:B------:R-:W-:Y:S01]  /*32e0*/  LOP3.LUT R202, R116, UR29, R101, 0x96, !PT ;  /* 0x0000001d74ca7c12 */ /* 0x000fe2000f8e9665 */
[----:B------:R-:W-:Y:S02]  /*32f0*/  HMMA.16816.F32 R64, R64, R102, RZ ;  /* 0x000000664040723c */ /* 0x000fe400000018ff */
[----:B------:R-:W-:Y:S01]  /*3300*/  LOP3.LUT R103, R126, UR20, R193, 0x96, !PT ;  /* 0x000000147e677c12 */ /* 0x000fe2000f8e96c1 */
[----:B------:R-:W-:Y:S01]  /*3310*/  @P0 VIADD R101, R120, 0x10 ;  /* 0x0000001078650836 */ /* 0x000fe20000000000 */
[----:B------:R-:W-:Y:S01]  /*3320*/  LOP3.LUT R102, R124, UR35, R117, 0x96, !PT ;  /* 0x000000237c667c12 */ /* 0x000fe2000f8e9675 */
[----:B------:R-:W-:Y:S04]  /*3330*/  IMAD.WIDE.U32 R192, R192, -0x2daee0ad, RZ ;  /* 0xd2511f53c0c07825 */ /* 0x000fe800078e00ff */
[----:B------:R-:W-:Y:S01]  /*3340*/  FMUL.FTZ R117, R163, 1.4426950216293334961 ;  /* 0x3fb8aa3ba3757820 */ /* 0x000fe20000410000 */
[-C--:B------:R-:W-:Y:S01]  /*3350*/  @P0 ISETP.GE.AND P5, PT, R101, R169.reuse, PT ;  /* 0x000000a96500020c */ /* 0x080fe20003fa6270 */
[-C--:B--2---:R-:W-:Y:S05]  /*3360*/  HMMA.16816.F32 R4, R104, R108.reuse, R4 ;  /* 0x0000006c6804723c */ /* 0x084fea0000001804 */
[----:B------:R-:W-:Y:S04]  /*3370*/  IMAD.WIDE.U32 R194, R103, -0x2daee0ad, RZ ;  /* 0xd2511f5367c27825 */ /* 0x000fe800078e00ff */
[----:B------:R-:W-:Y:S01]  /*3380*/  FMUL.FTZ R116, R166, 1.4426950216293334961 ;  /* 0x3fb8aa3ba6747820 */ /* 0x000fe20000410000 */
[C---:B---3--:R-:W-:Y:S04]  /*3390*/  HMMA.16816.F32 R8, R112.reuse, R108, R8 ;  /* 0x0000006c7008723c */ /* 0x048fe80000001808 */
[----:B------:R-:W-:Y:S01]  /*33a0*/  LOP3.LUT R188, R188, UR28, R195, 0x96, !PT ;  /* 0x0000001cbcbc7c12 */ /* 0x000fe2000f8e96c3 */
[----:B------:R-:W-:Y:S01]  /*33b0*/  IMAD.WIDE.U32 R200, R102, -0x326172a9, RZ ;  /* 0xcd9e8d5766c87825 */ /* 0x000fe200078e00ff */
[----:B------:R-:W-:Y:S02]  /*33c0*/  LOP3.LUT R194, R194, UR23, R193, 0x96, !PT ;  /* 0x00000017c2c27c12 */ /* 0x000fe4000f8e96c1 */
[----:B------:R-:W-:Y:S01]  /*33d0*/  FSEL R116, R116, RZ, P3 ;  /* 0x000000ff74747208 */ /* 0x000fe20001800000 */
[----:B------:R-:W-:Y:S01]  /*33e0*/  FMUL.FTZ R108, R165, 1.4426950216293334961 ;  /* 0x3fb8aa3ba56c7820 */ /* 0x000fe20000410000 */
[----:B------:R-:W-:Y:S01]  /*33f0*/  LOP3.LUT R102, R122, UR20, R201, 0x96, !PT ;  /* 0x000000147a667c12 */ /* 0x000fe2000f8e96c9 */
[----:B------:R-:W-:Y:S01]  /*3400*/  IMAD.WIDE.U32 R194, R194, -0x326172a9, RZ ;  /* 0xcd9e8d57c2c27825 */ /* 0x000fe200078e00ff */
[----:B------:R-:W-:Y:S01]  /*3410*/  FSETP.NEU.FTZ.AND P3, PT, R164, -INF , PT ;  /* 0xff800000a400780b */ /* 0x000fe20003f7d000 */
[-C--:B------:R-:W-:Y:S03]  /*3420*/  HMMA.16816.F32 R12, R112, R110.reuse, R12 ;  /* 0x0000006e700c723c */ /* 0x080fe6000000180c */
[----:B------:R-:W-:Y:S01]  /*3430*/  FSEL R108, R108, RZ, P6 ;  /* 0x000000ff6c6c7208 */ /* 0x000fe20003000000 */
[----:B------:R-:W-:Y:S01]  /*3440*/  IMAD.WIDE.U32 R188, R188, -0x326172a9, RZ ;  /* 0xcd9e8d57bcbc7825 */ /* 0x000fe200078e00ff */
[----:B------:R-:W-:Y:S02]  /*3450*/  FSETP.NEU.FTZ.AND P6, PT, R163, -INF , PT ;  /* 0xff800000a300780b */ /* 0x000fe40003fdd000 */
[----:B------:R-:W-:Y:S01]  /*3460*/  @P0 FSEL R5, R5, -INF , !P1 ;  /* 0xff80000005050808 */ /* 0x000fe20004800000 */
[----:B------:R-:W-:Y:S01]  /*3470*/  IMAD.WIDE.U32 R102, R102, -0x2daee0ad, RZ ;  /* 0xd2511f5366667825 */ /* 0x000fe200078e00ff */
[----:B------:R-:W-:Y:S01]  /*3480*/  LOP3.LUT R182, R188, UR17, R195, 0x96, !PT ;  /* 0x00000011bcb67c12 */ /* 0x000fe2000f8e96c3 */
[C---:B------:R-:W-:Y:S04]  /*3490*/  HMMA.16816.F32 R16, R104.reuse, R110, R16 ;  /* 0x0000006e6810723c */ /* 0x040fe80000001810 */
[----:B------:R-:W-:Y:S01]  /*34a0*/  FSEL R117, R117, RZ, P6 ;  /* 0x000000ff75757208 */ /* 0x000fe20003000000 */
[----:B------:R-:W-:Y:S01]  /*34b0*/  IMAD.WIDE.U32 R202, R202, -0x326172a9, RZ ;  /* 0xcd9e8d57caca7825 */ /* 0x000fe200078e00ff */
[----:B------:R-:W-:Y:S02]  /*34c0*/  LOP3.LUT R151, R100, UR28, R103, 0x96, !PT ;  /* 0x0000001c64977c12 */ /* 0x000fe4000f8e9667 */
[CC--:B------:R-:W-:Y:S01]  /*34d0*/  @P0 ISETP.GE.AND P6, PT, R120.reuse, R169.reuse, PT ;  /* 0x000000a97800020c */ /* 0x0c0fe20003fc6270 */
[----:B------:R-:W-:Y:S01]  /*34e0*/  @P0 VIADD R101, R120, 0x11 ;  /* 0x0000001178650836 */ /* 0x000fe20000000000 */
[----:B------:R-:W-:Y:S01]  /*34f0*/  LOP3.LUT R200, R200, UR19, R203, 0x96, !PT ;  /* 0x00000013c8c87c12 */ /* 0x000fe2000f8e96cb */
[----:B------:R-:W-:Y:S01]  /*3500*/  IMAD.WIDE.U32 R204, R151, -0x326172a9, RZ ;  /* 0xcd9e8d5797cc7825 */ /* 0x000fe200078e00ff */
[----:B------:R-:W-:Y:S02]  /*3510*/  LOP3.LUT R100, R182, 0xff, RZ, 0xc0, !PT ;  /* 0x000000ffb6647812 */ /* 0x000fe400078ec0ff */
[----:B------:R-:W-:Y:S01]  /*3520*/  @P0 FSEL R4, R4, -INF , !P6 ;  /* 0xff80000004040808 */ /* 0x000fe20007000000 */
[----:B------:R-:W-:Y:S01]  /*3530*/  IMAD.WIDE.U32 R200, R200, -0x2daee0ad, RZ ;  /* 0xd2511f53c8c87825 */ /* 0x000fe200078e00ff */
[----:B------:R-:W-:Y:S02]  /*3540*/  @P0 FSEL R6, R6, -INF , !P6 ;  /* 0xff80000006060808 */ /* 0x000fe40007000000 */
[----:B------:R-:W-:Y:S01]  /*3550*/  @P0 FSEL R8, R8, -INF , !P6 ;  /* 0xff80000008080808 */ /* 0x000fe20007000000 */
[----:B------:R-:W-:Y:S01]  /*3560*/  FFMA.FTZ R4, R4, UR10, -R116 ;  /* 0x0000000a04047c23 */ /* 0x000fe20008010874 */
[----:B------:R-:W-:Y:S01]  /*3570*/  @P0 FSEL R10, R10, -INF , !P6 ;  /* 0xff8000000a0a0808 */ /* 0x000fe20007000000 */
[----:B------:R-:W-:Y:S01]  /*3580*/  FMUL.FTZ R109, R164, 1.4426950216293334961 ;  /* 0x3fb8aa3ba46d7820 */ /* 0x000fe20000410000 */
[----:B------:R-:W-:Y:S01]  /*3590*/  ISETP.LE.U32.AND P6, PT, R100, UR9, PT ;  /* 0x0000000964007c0c */ /* 0x000fe2000bfc3070 */
[----:B------:R-:W1:Y:S01]  /*35a0*/  MUFU.EX2 R183, R4 ;  /* 0x0000000400b77308 */ /* 0x000e620000000800 */
[----:B------:R-:W-:Y:S01]  /*35b0*/  SHF.R.U32.HI R100, RZ, 0x18, R182 ;  /* 0x00000018ff647819 */ /* 0x000fe200000116b6 */
[----:B------:R-:W-:Y:S01]  /*35c0*/  FFMA.FTZ R6, R6, UR10, -R108 ;  /* 0x0000000a06067c23 */ /* 0x000fe2000801086c */
[----:B------:R-:W-:Y:S01]  /*35d0*/  FSEL R109, R109, RZ, P3 ;  /* 0x000000ff6d6d7208 */ /* 0x000fe20001800000 */
[----:B------:R-:W-:Y:S01]  /*35e0*/  FFMA.FTZ R185, R5, UR10, -R116 ;  /* 0x0000000a05b97c23 */ /* 0x000fe20008010874 */
[----:B------:R-:W-:Y:S01]  /*35f0*/  @P0 FSEL R7, R7, -INF , !P1 ;  /* 0xff80000007070808 */ /* 0x000fe20004800000 */
[----:B------:R-:W-:Y:S01]  /*3600*/  FFMA.FTZ R10, R10, UR10, -R117 ;  /* 0x0000000a0a0a7c23 */ /* 0x000fe20008010875 */
[----:B------:R-:W-:Y:S01]  /*3610*/  @P0 FSEL R9, R9, -INF , !P1 ;  /* 0xff80000009090808 */ /* 0x000fe20004800000 */
[--C-:B------:R-:W-:Y:S01]  /*3620*/  FFMA.FTZ R8, R8, UR10, -R109.reuse ;  /* 0x0000000a08087c23 */ /* 0x100fe2000801086d */
[----:B------:R-:W-:Y:S01]  /*3630*/  @P0 FSEL R11, R11, -INF , !P1 ;  /* 0xff8000000b0b0808 */ /* 0x000fe20004800000 */
[----:B------:R-:W-:Y:S01]  /*3640*/  FFMA.FTZ R7, R7, UR10, -R108 ;  /* 0x0000000a07077c23 */ /* 0x000fe2000801086c */
[-C--:B------:R-:W-:Y:S01]  /*3650*/  @P0 ISETP.GE.AND P3, PT, R101, R169.reuse, PT ;  /* 0x000000a96500020c */ /* 0x080fe20003f66270 */
[----:B------:R-:W-:Y:S01]  /*3660*/  FFMA.FTZ R9, R9, UR10, -R109 ;  /* 0x0000000a09097c23 */ /* 0x000fe2000801086d */
[----:B------:R-:W-:Y:S01]  /*3670*/  LOP3.LUT R125, R102, UR23, R201, 0x96, !PT ;  /* 0x00000017667d7c12 */ /* 0x000fe2000f8e96c9 */
[----:B-1----:R-:W-:Y:S01]  /*3680*/  @!P6 FADD.FTZ R183, -R183, -RZ ;  /* 0x800000ffb7b7e221 */ /* 0x002fe20000010100 */
[----:B------:R-:W-:Y:S01]  /*3690*/  ISETP.LE.U32.AND P1, PT, R100, UR9, PT ;  /* 0x0000000964007c0c */ /* 0x000fe2000bf23070 */
[----:B------:R-:W-:Y:S01]  /*36a0*/  FFMA.FTZ R11, R11, UR10, -R117 ;  /* 0x0000000a0b0b7c23 */ /* 0x000fe20008010875 */
[C---:B------:R-:W-:Y:S01]  /*36b0*/  PRMT R151, R182.reuse, 0x7632, R151 ;  /* 0x00007632b6977816 */ /* 0x040fe20000000097 */
[----:B------:R-:W1:Y:S01]  /*36c0*/  LDSM.16.M88.4 R100, [R137+0x400] ;  /* 0x000400008964783b */ /* 0x000e620000000200 */
[----:B------:R-:W-:Y:S01]  /*36d0*/  LOP3.LUT R182, R182, 0xffff, RZ, 0xc0, !PT ;  /* 0x0000ffffb6b67812 */ /* 0x000fe200078ec0ff */
[----:B------:R-:W-:Y:S01]  /*36e0*/  IMAD.WIDE.U32 R110, R125, -0x326172a9, RZ ;  /* 0xcd9e8d577d6e7825 */ /* 0x000fe200078e00ff */
[----:B------:R-:W-:Y:S01]  /*36f0*/  LOP3.LUT R151, R151, 0xff, RZ, 0xc0, !PT ;  /* 0x000000ff97977812 */ /* 0x000fe200078ec0ff */
[----:B------:R-:W-:Y:S01]  /*3700*/  MUFU.EX2 R185, R185 ;  /* 0x000000b900b97308 */ /* 0x000fe20000000800 */
[----:B------:R-:W-:Y:S02]  /*3710*/  @P0 FSEL R12, R12, -INF , !P2 ;  /* 0xff8000000c0c0808 */ /* 0x000fe40005000000 */
[----:B------:R-:W-:Y:S07]  /*3720*/  @P0 FSEL R14, R14, -INF , !P2 ;  /* 0xff8000000e0e0808 */ /* 0x000fee0005000000 */
[----:B------:R-:W-:Y:S01]  /*3730*/  MUFU.EX2 R184, R8 ;  /* 0x0000000800b87308 */ /* 0x000fe20000000800 */
[----:B------:R-:W-:Y:S01]  /*3740*/  @P0 FSEL R16, R16, -INF , !P2 ;  /* 0xff80000010100808 */ /* 0x000fe20005000000 */
[----:B------:R-:W-:Y:S01]  /*3750*/  FFMA.FTZ R12, R12, UR10, -R109 ;  /* 0x0000000a0c0c7c23 */ /* 0x000fe2000801086d */
[----:B------:R-:W-:Y:S01]  /*3760*/  @P0 FSEL R18, R18, -INF , !P2 ;  /* 0xff80000012120808 */ /* 0x000fe20005000000 */
[----:B------:R-:W-:Y:S01]  /*3770*/  FFMA.FTZ R14, R14, UR10, -R117 ;  /* 0x0000000a0e0e7c23 */ /* 0x000fe20008010875 */
[----:B------:R-:W-:Y:S01]  /*3780*/  ISETP.LE.U32.AND P2, PT, R151, UR9, PT ;  /* 0x0000000997007c0c */ /* 0x000fe2000bf43070 */
[----:B------:R-:W-:Y:S01]  /*3790*/  FFMA.FTZ R16, R16, UR10, -R116 ;  /* 0x0000000a10107c23 */ /* 0x000fe20008010874 */
[----:B------:R-:W-:Y:S03]  /*37a0*/  SHF.R.U32.HI R182, RZ, 0x8, R182 ;  /* 0x00000008ffb67819 */ /* 0x000fe600000116b6 */
[----:B------:R-:W2:Y:S01]  /*37b0*/  MUFU.EX2 R151, R6 ;  /* 0x0000000600977308 */ /* 0x000ea20000000800 */
[----:B------:R-:W-:Y:S01]  /*37c0*/  LOP3.LUT R4, R204, UR17, R111, 0x96, !PT ;  /* 0x00000011cc047c12 */ /* 0x000fe2000f8e966f */
[----:B------:R-:W-:Y:S01]  /*37d0*/  FFMA.FTZ R18, R18, UR10, -R108 ;  /* 0x0000000a12127c23 */ /* 0x000fe2000801086c */
[----:B------:R-:W-:Y:S07]  /*37e0*/  LOP3.LUT R182, R182, 0xffff, RZ, 0xc0, !PT ;  /* 0x0000ffffb6b67812 */ /* 0x000fee00078ec0ff */
        /* <DEDUP_REMOVED lines=9> */
[----:B--2---:R-:W-:Y:S01]  /*3880*/  @!P2 FADD.FTZ R151, -R151, -RZ ;  /* 0x800000ff9797a221 */ /* 0x004fe20000010100 */
[C---:B------:R-:W-:Y:S03]  /*3890*/  LOP3.LUT R5, R4.reuse, 0xff, RZ, 0xc0, !PT ;  /* 0x000000ff04057812 */ /* 0x040fe600078ec0ff */
[----:B------:R-:W2:Y:S01]  /*38a0*/  MUFU.EX2 R182, R7 ;  /* 0x0000000700b67308 */ /* 0x000ea20000000800 */
[C---:B------:R-:W-:Y:S01]  /*38b0*/  LOP3.LUT R6, R4.reuse, 0xffff, RZ, 0xc0, !PT ;  /* 0x0000ffff04067812 */ /* 0x040fe200078ec0ff */
[----:B------:R-:W-:Y:S01]  /*38c0*/  FFMA.FTZ R17, R17, UR10, -R116 ;  /* 0x0000000a11117c23 */ /* 0x000fe20008010874 */
[----:B------:R-:W-:Y:S01]  /*38d0*/  ISETP.LE.U32.AND P6, PT, R5, UR9, PT ;  /* 0x0000000905007c0c */ /* 0x000fe2000bfc3070 */
[----:B------:R-:W-:Y:S01]  /*38e0*/  FFMA.FTZ R19, R19, UR10, -R108 ;  /* 0x0000000a13137c23 */ /* 0x000fe2000801086c */
[----:B------:R-:W-:Y:S05]  /*38f0*/  PRMT R5, R4, 0x7632, R5 ;  /* 0x0000763204057816 */ /* 0x000fea0000000005 */
[----:B------:R-:W3:Y:S01]  /*3900*/  MUFU.EX2 R188, R11 ;  /* 0x0000000b00bc7308 */ /* 0x000ee20000000800 */
[----:B------:R-:W-:Y:S01]  /*3910*/  SHF.R.U32.HI R6, RZ, 0x8, R6 ;  /* 0x00000008ff067819 */ /* 0x000fe20000011606 */
[-C--:B-1----:R-:W-:Y:S08]  /*3920*/  HMMA.16816.F32 R20, R104, R100.reuse, R20 ;  /* 0x000000646814723c */ /* 0x082ff00000001814 */
[----:B------:R-:W1:Y:S01]  /*3930*/  MUFU.EX2 R187, R10 ;  /* 0x0000000a00bb7308 */ /* 0x000e620000000800 */
[----:B------:R-:W-:Y:S01]  /*3940*/  LOP3.LUT R5, R5, 0xff, RZ, 0xc0, !PT ;  /* 0x000000ff05057812 */ /* 0x000fe200078ec0ff */
[----:B------:R-:W-:Y:S01]  /*3950*/  @!P4 FADD.FTZ R185, -R185, -RZ ;  /* 0x800000ffb9b9c221 */ /* 0x000fe20000010100 */
[----:B------:R-:W-:Y:S01]  /*3960*/  SHF.R.U32.HI R4, RZ, 0x18, R4 ;  /* 0x00000018ff047819 */ /* 0x000fe20000011604 */
[----:B--2---:R-:W-:Y:S01]  /*3970*/  @!P1 FADD.FTZ R182, -R182, -RZ ;  /* 0x800000ffb6b69221 */ /* 0x004fe20000010100 */
[----:B------:R-:W-:Y:S01]  /*3980*/  ISETP.LE.U32.AND P4, PT, R5, UR9, PT ;  /* 0x0000000905007c0c */ /* 0x000fe2000bf83070 */
[C---:B------:R-:W-:Y:S04]  /*3990*/  HMMA.16816.F32 R24, R112.reuse, R100, R24 ;  /* 0x000000647018723c */ /* 0x040fe80000001818 */
[----:B------:R-:W-:Y:S01]  /*39a0*/  MUFU.EX2 R191, R13 ;  /* 0x0000000d00bf7308 */ /* 0x000fe20000000800 */
[----:B------:R-:W-:Y:S01]  /*39b0*/  LOP3.LUT R5, R6, 0xffff, RZ, 0xc0, !PT ;  /* 0x0000ffff06057812 */ /* 0x000fe200078ec0ff */
[----:B------:R-:W-:Y:S01]  /*39c0*/  @!P6 FADD.FTZ R184, -R184, -RZ ;  /* 0x800000ffb8b8e221 */ /* 0x000fe20000010100 */
[----:B------:R-:W-:Y:S01]  /*39d0*/  ISETP.LE.U32.AND P1, PT, R4, UR9, PT ;  /* 0x0000000904007c0c */ /* 0x000fe2000bf23070 */
[----:B------:R-:W-:Y:S01]  /*39e0*/  @P0 VIADD R4, R120, 0x18 ;  /* 0x0000001878040836 */ /* 0x000fe20000000000 */
[----:B------:R-:W-:Y:S01]  /*39f0*/  ISETP.LE.U32.AND P2, PT, R5, UR9, PT ;  /* 0x0000000905007c0c */ /* 0x000fe2000bf43070 */
[-C--:B------:R-:W-:Y:S04]  /*3a00*/  HMMA.16816.F32 R28, R112, R102.reuse, R28 ;  /* 0x00000066701c723c */ /* 0x080fe8000000181c */
[----:B------:R-:W-:Y:S01]  /*3a10*/  MUFU.EX2 R195, R17 ;  /* 0x0000001100c37308 */ /* 0x000fe20000000800 */
[-C--:B------:R-:W-:Y:S01]  /*3a20*/  @P0 ISETP.GE.AND P6, PT, R4, R169.reuse, PT ;  /* 0x000000a90400020c */ /* 0x080fe20003fc6270 */
[----:B------:R-:W-:Y:S01]  /*3a30*/  @P0 VIADD R4, R120, 0x19 ;  /* 0x0000001978040836 */ /* 0x000fe20000000000 */
[----:B------:R-:W-:Y:S01]  /*3a40*/  LOP3.LUT R8, R190, UR18, R189, 0x96, !PT ;  /* 0x00000012be087c12 */ /* 0x000fe2000f8e96bd */
[----:B------:R-:W-:Y:S01]  /*3a50*/  @P0 VIADD R5, R120, 0x20 ;  /* 0x0000002078050836 */ /* 0x000fe20000000000 */
[----:B------:R-:W-:Y:S05]  /*3a60*/  @P0 FSEL R20, R20, -INF , !P5 ;  /* 0xff80000014140808 */ /* 0x000fea0006800000 */
[----:B------:R-:W2:Y:S01]  /*3a70*/  MUFU.EX2 R189, R12 ;  /* 0x0000000c00bd7308 */ /* 0x000ea20000000800 */
[----:B------:R-:W-:Y:S01]  /*3a80*/  @P0 FSEL R22, R22, -INF , !P5 ;  /* 0xff80000016160808 */ /* 0x000fe20006800000 */
[----:B---3--:R-:W-:Y:S01]  /*3a90*/  @!P1 FADD.FTZ R188, -R188, -RZ ;  /* 0x800000ffbcbc9221 */ /* 0x008fe20000010100 */
[----:B------:R-:W-:Y:S01]  /*3aa0*/  @P0 FSEL R24, R24, -INF , !P5 ;  /* 0xff80000018180808 */ /* 0x000fe20006800000 */
[----:B------:R-:W-:Y:S01]  /*3ab0*/  @!P2 FADD.FTZ R186, -R186, -RZ ;  /* 0x800000ffbabaa221 */ /* 0x000fe20000010100 */
[-C--:B------:R-:W-:Y:S01]  /*3ac0*/  @P0 ISETP.GE.AND P2, PT, R4, R169.reuse, PT ;  /* 0x000000a90400020c */ /* 0x080fe20003f46270 */
[C---:B------:R-:W-:Y:S04]  /*3ad0*/  HMMA.16816.F32 R32, R104.reuse, R102, R32 ;  /* 0x000000666820723c */ /* 0x040fe80000001820 */
[----:B------:R-:W3:Y:S01]  /*3ae0*/  MUFU.EX2 R190, R14 ;  /* 0x0000000e00be7308 */ /* 0x000ee20000000800 */
[----:B------:R-:W-:Y:S01]  /*3af0*/  PRMT R4, R110, 0x7770, RZ ;  /* 0x000077706e047816 */ /* 0x000fe200000000ff */
[----:B-1----:R-:W-:Y:S01]  /*3b00*/  @!P4 FADD.FTZ R187, -R187, -RZ ;  /* 0x800000ffbbbbc221 */ /* 0x002fe20000010100 */
[----:B------:R-:W-:Y:S01]  /*3b10*/  @P0 FSEL R26, R26, -INF , !P5 ;  /* 0xff8000001a1a0808 */ /* 0x000fe20006800000 */
[----:B------:R-:W-:Y:S01]  /*3b20*/  FFMA.FTZ R20, R20, UR10, -R116 ;  /* 0x0000000a14147c23 */ /* 0x000fe20008010874 */
[----:B------:R-:W-:Y:S01]  /*3b30*/  ISETP.LE.U32.AND P1, PT, R4, UR9, PT ;  /* 0x0000000904007c0c */ /* 0x000fe2000bf23070 */
[----:B------:R-:W-:Y:S01]  /*3b40*/  FFMA.FTZ R22, R22, UR10, -R108 ;  /* 0x0000000a16167c23 */ /* 0x000fe2000801086c */
[----:B------:R-:W-:Y:S01]  /*3b50*/  PRMT R4, R110, 0x7771, RZ ;  /* 0x000077716e047816 */ /* 0x000fe200000000ff */
[----:B------:R-:W-:Y:S01]  /*3b60*/  FFMA.FTZ R26, R26, UR10, -R117 ;  /* 0x0000000a1a1a7c23 */ /* 0x000fe20008010875 */
[----:B------:R-:W-:Y:S01]  /*3b70*/  @P0 FSEL R21, R21, -INF , !P3 ;  /* 0xff80000015150808 */ /* 0x000fe20005800000 */
[--C-:B------:R-:W-:Y:S01]  /*3b80*/  FFMA.FTZ R24, R24, UR10, -R109.reuse ;  /* 0x0000000a18187c23 */ /* 0x100fe2000801086d */
[----:B------:R-:W-:Y:S01]  /*3b90*/  ISETP.GT.U32.AND P5, PT, R4, UR9, PT ;  /* 0x0000000904007c0c */ /* 0x000fe2000bfa4070 */
[----:B------:R-:W-:Y:S01]  /*3ba0*/  IMAD.WIDE.U32 R8, R8, -0x2daee0ad, RZ ;  /* 0xd2511f5308087825 */ /* 0x000fe200078e00ff */
[----:B------:R-:W-:Y:S01]  /*3bb0*/  PRMT R4, R110, 0x7772, RZ ;  /* 0x000077726e047816 */ /* 0x000fe200000000ff */
[----:B------:R-:W-:Y:S01]  /*3bc0*/  MUFU.EX2 R196, R19 ;  /* 0x0000001300c47308 */ /* 0x000fe20000000800 */
[----:B------:R-:W-:Y:S01]  /*3bd0*/  @P0 FSEL R23, R23, -INF , !P3 ;  /* 0xff80000017170808 */ /* 0x000fe20005800000 */
[----:B------:R-:W-:Y:S01]  /*3be0*/  FFMA.FTZ R21, R21, UR10, -R116 ;  /* 0x0000000a15157c23 */ /* 0x000fe20008010874 */
[----:B------:R-:W-:Y:S01]  /*3bf0*/  @P0 FSEL R25, R25, -INF , !P3 ;  /* 0xff80000019190808 */ /* 0x000fe20005800000 */
[----:B--2---:R-:W-:Y:S01]  /*3c00*/  @!P1 FADD.FTZ R189, -R189, -RZ ;  /* 0x800000ffbdbd9221 */ /* 0x004fe20000010100 */
[----:B------:R-:W-:Y:S01]  /*3c10*/  @P0 FSEL R27, R27, -INF , !P3 ;  /* 0xff8000001b1b0808 */ /* 0x000fe20005800000 */
[----:B------:R-:W-:Y:S01]  /*3c20*/  FFMA.FTZ R23, R23, UR10, -R108 ;  /* 0x0000000a17177c23 */ /* 0x000fe2000801086c */
[----:B------:R-:W-:Y:S01]  /*3c30*/  ISETP.GT.U32.AND P3, PT, R4, UR9, PT ;  /* 0x0000000904007c0c */ /* 0x000fe2000bf64070 */
[----:B------:R-:W-:Y:S01]  /*3c40*/  FFMA.FTZ R25, R25, UR10, -R109 ;  /* 0x0000000a19197c23 */ /* 0x000fe2000801086d */
[----:B------:R-:W-:Y:S01]  /*3c50*/  PRMT R110, R110, 0x7773, RZ ;  /* 0x000077736e6e7816 */ /* 0x000fe200000000ff */
[----:B------:R-:W-:Y:S01]  /*3c60*/  @P5 FADD.FTZ R191, -R191, -RZ ;  /* 0x800000ffbfbf5221 */ /* 0x000fe20000010100 */
[----:B------:R-:W-:Y:S01]  /*3c70*/  LOP3.LUT R10, R192, UR22, R9, 0x96, !PT ;  /* 0x00000016c00a7c12 */ /* 0x000fe2000f8e9609 */
[----:B------:R-:W-:Y:S01]  /*3c80*/  FFMA.FTZ R27, R27, UR10, -R117 ;  /* 0x0000000a1b1b7c23 */ /* 0x000fe20008010875 */
[----:B------:R-:W-:Y:S01]  /*3c90*/  ISETP.GT.U32.AND P1, PT, R110, UR9, PT ;  /* 0x000000096e007c0c */ /* 0x000fe2000bf24070 */
[----:B------:R-:W1:Y:S01]  /*3ca0*/  MUFU.EX2 R192, R15 ;  /* 0x0000000f00c07308 */ /* 0x000e620000000800 */
[-C--:B------:R-:W-:Y:S01]  /*3cb0*/  @P0 ISETP.GE.AND P4, PT, R5, R169.reuse, PT ;  /* 0x000000a90500020c */ /* 0x080fe20003f86270 */
[----:B------:R-:W-:Y:S01]  /*3cc0*/  IMAD.WIDE.U32 R12, R197, -0x2daee0ad, RZ ;  /* 0xd2511f53c50c7825 */ /* 0x000fe200078e00ff */
[C---:B------:R-:W-:Y:S07]  /*3cd0*/  PRMT R4, R194.reuse, 0x7771, RZ ;  /* 0x00007771c2047816 */ /* 0x040fee00000000ff */
[----:B------:R-:W-:Y:S01]  /*3ce0*/  MUFU.EX2 R197, R20 ;  /* 0x0000001400c57308 */ /* 0x000fe20000000800 */
[----:B------:R-:W-:Y:S01]  /*3cf0*/  PRMT R5, R194, 0x7770, RZ ;  /* 0x00007770c2057816 */ /* 0x000fe200000000ff */
[----:B---3--:R-:W-:Y:S01]  /*3d00*/  @P3 FADD.FTZ R190, -R190, -RZ ;  /* 0x800000ffbebe3221 */ /* 0x008fe20000010100 */
[----:B------:R-:W-:Y:S07]  /*3d10*/  ISETP.GT.U32.AND P3, PT, R4, UR9, PT ;  /* 0x0000000904007c0c */ /* 0x000fee000bf64070 */
[----:B------:R-:W-:Y:S01]  /*3d20*/  MUFU.EX2 R199, R22 ;  /* 0x0000001600c77308 */ /* 0x000fe20000000800 */
[----:B------:R-:W-:Y:S02]  /*3d30*/  ISETP.LE.U32.AND P5, PT, R5, UR9, PT ;  /* 0x0000000905007c0c */ /* 0x000fe4000bfa3070 */
[C---:B------:R-:W-:Y:S07]  /*3d40*/  PRMT R4, R194.reuse, 0x7772, RZ ;  /* 0x00007772c2047816 */ /* 0x040fee00000000ff */
[----:B------:R-:W-:Y:S01]  /*3d50*/  MUFU.EX2 R203, R26 ;  /* 0x0000001a00cb7308 */ /* 0x000fe20000000800 */
[----:B------:R-:W-:Y:S01]  /*3d60*/  PRMT R5, R194, 0x7773, RZ ;  /* 0x00007773c2057816 */ /* 0x000fe200000000ff */
[----:B-1----:R-:W-:Y:S01]  /*3d70*/  @P1 FADD.FTZ R192, -R192, -RZ ;  /* 0x800000ffc0c01221 */ /* 0x002fe20000010100 */
[----:B------:R-:W-:Y:S07]  /*3d80*/  ISETP.GT.U32.AND P1, PT, R4, UR9, PT ;  /* 0x0000000904007c0c */ /* 0x000fee000bf24070 */
[----:B------:R-:W1:Y:S01]  /*3d90*/  MUFU.EX2 R194, R18 ;  /* 0x0000001200c27308 */ /* 0x000e620000000800 */
[----:B------:R-:W-:Y:S01]  /*3da0*/  LOP3.LUT R202, R202, UR18, R205, 0x96, !PT ;  /* 0x00000012caca7c12 */ /* 0x000fe2000f8e96cd */
[----:B------:R-:W-:Y:S01]  /*3db0*/  @P0 VIADD R4, R120, 0x21 ;  /* 0x0000002178040836 */ /* 0x000fe20000000000 */
[--C-:B------:R-:W-:Y:S01]  /*3dc0*/  LOP3.LUT R9, R198, UR35, R13.reuse, 0x96, !PT ;  /* 0x00000023c6097c12 */ /* 0x100fe2000f8e960d */
[----:B------:R-:W-:Y:S01]  /*3dd0*/  @P3 FADD.FTZ R195, -R195, -RZ ;  /* 0x800000ffc3c33221 */ /* 0x000fe20000010100 */
[----:B------:R-:W-:Y:S01]  /*3de0*/  SHF.R.U32.HI R11, RZ, 0x18, R10 ;  /* 0x00000018ff0b7819 */ /* 0x000fe2000001160a */
[----:B------:R-:W-:Y:S01]  /*3df0*/  @!P5 FADD.FTZ R193, -R193, -RZ ;  /* 0x800000ffc1c1d221 */ /* 0x000fe20000010100 */
[-C--:B------:R-:W-:Y:S03]  /*3e00*/  @P0 ISETP.GE.AND P3, PT, R4, R169.reuse, PT ;  /* 0x000000a90400020c */ /* 0x080fe60003f66270 */
[----:B------:R2:W-:Y:S01]  /*3e10*/  MUFU.EX2 R198, R21 ;  /* 0x0000001500c67308 */ /* 0x0005e20000000800 */
[----:B------:R-:W-:Y:S01]  /*3e20*/  LOP3.LUT R4, R10, 0xff, RZ, 0xc0, !PT ;  /* 0x000000ff0a047812 */ /* 0x000fe200078ec0ff */
[----:B------:R-:W-:Y:S01]  /*3e30*/  IMAD.WIDE.U32 R14, R202, -0x2daee0ad, RZ ;  /* 0xd2511f53ca0e7825 */ /* 0x000fe200078e00ff */
[----:B------:R-:W-:Y:S07]  /*3e40*/  ISETP.GT.U32.AND P5, PT, R5, UR9, PT ;  /* 0x0000000905007c0c */ /* 0x000fee000bfa4070 */
[----:B------:R-:W-:Y:S01]  /*3e50*/  MUFU.EX2 R202, R24 ;  /* 0x0000001800ca7308 */ /* 0x000fe20000000800 */
[----:B------:R-:W-:Y:S01]  /*3e60*/  PRMT R13, R10, 0x7632, R13 ;  /* 0x000076320a0d7816 */ /* 0x000fe2000000000d */
[----:B-1----:R-:W-:Y:S01]  /*3e70*/  @P1 FADD.FTZ R194, -R194, -RZ ;  /* 0x800000ffc2c21221 */ /* 0x002fe20000010100 */
[----:B------:R-:W-:Y:S07]  /*3e80*/  ISETP.LE.U32.AND P1, PT, R4, UR9, PT ;  /* 0x0000000904007c0c */ /* 0x000fee000bf23070 */
[----:B------:R-:W-:Y:S01]  /*3e90*/  MUFU.EX2 R204, R27 ;  /* 0x0000001b00cc7308 */ /* 0x000fe20000000800 */
[----:B------:R-:W-:Y:S01]  /*3ea0*/  LOP3.LUT R10, R10, 0xffff, RZ, 0xc0, !PT ;  /* 0x0000ffff0a0a7812 */ /* 0x000fe200078ec0ff */
[----:B------:R-:W1:Y:S01]  /*3eb0*/  LDSM.16.M88.4 R4, [R137+0x800] ;  /* 0x000800008904783b */ /* 0x000e620000000200 */
[----:B------:R-:W-:Y:S02]  /*3ec0*/  LOP3.LUT R201, R200, UR22, R15, 0x96, !PT ;  /* 0x00000016c8c97c12 */ /* 0x000fe4000f8e960f */
[----:B------:R-:W-:Y:S05]  /*3ed0*/  SHF.R.U32.HI R10, RZ, 0x8, R10 ;  /* 0x00000008ff0a7819 */ /* 0x000fea000001160a */
[----:B------:R-:W3:Y:S01]  /*3ee0*/  MUFU.EX2 R200, R23 ;  /* 0x0000001700c87308 */ /* 0x000ee20000000800 */
[----:B------:R-:W-:Y:S01]  /*3ef0*/  @P0 FSEL R29, R29, -INF , !P2 ;  /* 0xff8000001d1d0808 */ /* 0x000fe20005000000 */
[----:B------:R-:W-:Y:S01]  /*3f00*/  @P5 FADD.FTZ R196, -R196, -RZ ;  /* 0x800000ffc4c45221 */ /* 0x000fe20000010100 */
[----:B------:R-:W-:Y:S01]  /*3f10*/  ISETP.LE.U32.AND P5, PT, R11, UR9, PT ;  /* 0x000000090b007c0c */ /* 0x000fe2000bfa3070 */
[----:B--2---:R-:W-:Y:S01]  /*3f20*/  IMAD.WIDE.U32 R20, R121, -0x2daee0ad, RZ ;  /* 0xd2511f5379147825 */ /* 0x004fe200078e00ff */
[----:B------:R-:W-:Y:S02]  /*3f30*/  LOP3.LUT R10, R10, 0xffff, RZ, 0xc0, !PT ;  /* 0x0000ffff0a0a7812 */ /* 0x000fe400078ec0ff */
[----:B------:R-:W-:Y:S01]  /*3f40*/  LOP3.LUT R11, R201, 0xff, RZ, 0xc0, !PT ;  /* 0x000000ffc90b7812 */ /* 0x000fe200078ec0ff */
[----:B------:R-:W-:Y:S01]  /*3f50*/  @!P1 FADD.FTZ R197, -R197, -RZ ;  /* 0x800000ffc5c59221 */ /* 0x000fe20000010100 */
[----:B------:R-:W-:Y:S01]  /*3f60*/  @P0 FSEL R31, R31, -INF , !P2 ;  /* 0xff8000001f1f0808 */ /* 0x000fe20005000000 */
[----:B------:R-:W-:Y:S01]  /*3f70*/  FFMA.FTZ R29, R29, UR10, -R109 ;  /* 0x0000000a1d1d7c23 */ /* 0x000fe2000801086d */
[----:B------:R-:W-:Y:S02]  /*3f80*/  @P0 FSEL R33, R33, -INF , !P2 ;  /* 0xff80000021210808 */ /* 0x000fe40005000000 */
[----:B------:R-:W-:Y:S01]  /*3f90*/  @P0 FSEL R35, R35, -INF , !P2 ;  /* 0xff80000023230808 */ /* 0x000fe20005000000 */
[----:B------:R-:W-:Y:S01]  /*3fa0*/  FFMA.FTZ R31, R31, UR10, -R117 ;  /* 0x0000000a1f1f7c23 */ /* 0x000fe20008010875 */
[----:B------:R-:W-:Y:S01]  /*3fb0*/  ISETP.LE.U32.AND P2, PT, R10, UR9, PT ;  /* 0x000000090a007c0c */ /* 0x000fe2000bf43070 */
[----:B------:R-:W-:Y:S01]  /*3fc0*/  FFMA.FTZ R33, R33, UR10, -R116 ;  /* 0x0000000a21217c23 */ /* 0x000fe20008010874 */
[----:B------:R-:W-:Y:S01]  /*3fd0*/  LOP3.LUT R13, R13, 0xff, RZ, 0xc0, !PT ;  /* 0x000000ff0d0d7812 */ /* 0x000fe200078ec0ff */
[----:B------:R-:W-:Y:S01]  /*3fe0*/  FFMA.FTZ R35, R35, UR10, -R108 ;  /* 0x0000000a23237c23 */ /* 0x000fe2000801086c */
[----:B------:R-:W-:Y:S01]  /*3ff0*/  ISETP.LE.U32.AND P1, PT, R11, UR9, PT ;  /* 0x000000090b007c0c */ /* 0x000fe2000bf23070 */
[----:B------:R-:W-:Y:S01]  /*4000*/  MUFU.EX2 R209, R33 ;  /* 0x0000002100d17308 */ /* 0x000fe20000000800 */
[C---:B------:R-:W-:Y:S01]  /*4010*/  LOP3.LUT R10, R201.reuse, 0xffff, RZ, 0xc0, !PT ;  /* 0x0000ffffc90a7812 */ /* 0x040fe200078ec0ff */
[----:B---3--:R-:W-:Y:S01]  /*4020*/  @!P5 FADD.FTZ R200, -R200, -RZ ;  /* 0x800000ffc8c8d221 */ /* 0x008fe20000010100 */
[----:B------:R-:W-:Y:S07]  /*4030*/  PRMT R11, R201, 0x7632, R11 ;  /* 0x00007632c90b7816 */ /* 0x000fee000000000b */
[----:B------:R-:W-:Y:S01]  /*4040*/  MUFU.EX2 R212, R35 ;  /* 0x0000002300d47308 */ /* 0x000fe20000000800 */
[----:B------:R-:W-:Y:S02]  /*4050*/  @P0 FSEL R28, R28, -INF , !P6 ;  /* 0xff8000001c1c0808 */ /* 0x000fe40007000000 */
[----:B------:R-:W-:Y:S01]  /*4060*/  @P0 FSEL R30, R30, -INF , !P6 ;  /* 0xff8000001e1e0808 */ /* 0x000fe20007000000 */
[----:B------:R-:W-:Y:S01]  /*4070*/  @!P2 FADD.FTZ R198, -R198, -RZ ;  /* 0x800000ffc6c6a221 */ /* 0x000fe20000010100 */
[----:B------:R-:W-:Y:S01]  /*4080*/  @P0 FSEL R32, R32, -INF , !P6 ;  /* 0xff80000020200808 */ /* 0x000fe20007000000 */
[----:B------:R-:W-:Y:S01]  /*4090*/  FFMA.FTZ R28, R28, UR10, -R109 ;  /* 0x0000000a1c1c7c23 */ /* 0x000fe2000801086d */
[----:B------:R-:W-:Y:S01]  /*40a0*/  @P0 FSEL R34, R34, -INF , !P6 ;  /* 0xff80000022220808 */ /* 0x000fe20007000000 */
[----:B------:R-:W-:Y:S01]  /*40b0*/  @!P1 FADD.FTZ R202, -R202, -RZ ;  /* 0x800000ffcaca9221 */ /* 0x000fe20000010100 */
[----:B------:R-:W-:Y:S01]  /*40c0*/  ISETP.LE.U32.AND P6, PT, R13, UR9, PT ;  /* 0x000000090d007c0c */ /* 0x000fe2000bfc3070 */
[----:B------:R-:W-:Y:S01]  /*40d0*/  FFMA.FTZ R32, R32, UR10, -R116 ;  /* 0x0000000a20207c23 */ /* 0x000fe20008010874 */
[----:B------:R-:W-:Y:S01]  /*40e0*/  SHF.R.U32.HI R10, RZ, 0x8, R10 ;  /* 0x00000008ff0a7819 */ /* 0x000fe2000001160a */
[-C--:B-1----:R-:W-:Y:S01]  /*40f0*/  HMMA.16816.F32 R36, R104, R4.reuse, R36 ;  /* 0x000000046824723c */ /* 0x082fe20000001824 */
[----:B------:R-:W-:Y:S02]  /*4100*/  MUFU.EX2 R205, R28 ;  /* 0x0000001c00cd7308 */ /* 0x000fe40000000800 */
[----:B------:R-:W-:Y:S01]  /*4110*/  LOP3.LUT R11, R11, 0xff, RZ, 0xc0, !PT ;  /* 0x000000ff0b0b7812 */ /* 0x000fe200078ec0ff */
[----:B------:R-:W-:Y:S01]  /*4120*/  FFMA.FTZ R34, R34, UR10, -R108 ;  /* 0x0000000a22227c23 */ /* 0x000fe2000801086c */
[----:B------:R-:W-:Y:S06]  /*4130*/  LOP3.LUT R10, R10, 0xffff, RZ, 0xc0, !PT ;  /* 0x0000ffff0a0a7812 */ /* 0x000fec00078ec0ff */
[----:B------:R-:W-:Y:S01]  /*4140*/  MUFU.EX2 R210, R32 ;  /* 0x0000002000d27308 */ /* 0x000fe20000000800 */
[----:B------:R-:W-:Y:S01]  /*4150*/  ISETP.LE.U32.AND P5, PT, R11, UR9, PT ;  /* 0x000000090b007c0c */ /* 0x000fe2000bfa3070 */
[C---:B------:R-:W-:Y:S08]  /*4160*/  HMMA.16816.F32 R40, R112.reuse, R4, R40 ;  /* 0x000000047028723c */ /* 0x040ff00000001828 */
[----:B------:R-:W-:Y:S01]  /*4170*/  MUFU.EX2 R211, R34 ;  /* 0x0000002200d37308 */ /* 0x000fe20000000800 */
[----:B------:R-:W-:Y:S01]  /*4180*/  ISETP.LE.U32.AND P2, PT, R10, UR9, PT ;  /* 0x000000090a007c0c */ /* 0x000fe2000bf43070 */
[----:B------:R-:W-:Y:S01]  /*4190*/  @!P6 FADD.FTZ R199, -R199, -RZ ;  /* 0x800000ffc7c7e221 */ /* 0x000fe20000010100 */
[----:B------:R-:W-:Y:S01]  /*41a0*/  SHF.R.U32.HI R10, RZ, 0x18, R201 ;  /* 0x00000018ff0a7819 */ /* 0x000fe200000116c9 */
[----:B------:R-:W-:Y:S01]  /*41b0*/  @P0 VIADD R4, R120, 0x28 ;  /* 0x0000002878040836 */ /* 0x000fe20000000000 */
[----:B------:R-:W-:Y:S05]  /*41c0*/  LOP3.LUT R22, R172, UR21, R127, 0x96, !PT ;  /* 0x00000015ac167c12 */ /* 0x000fea000f8e967f */
[----:B------:R-:W1:Y:S01]  /*41d0*/  MUFU.EX2 R201, R25 ;  /* 0x0000001900c97308 */ /* 0x000e620000000800 */
[----:B------:R-:W-:Y:S01]  /*41e0*/  ISETP.LE.U32.AND P6, PT, R10, UR9, PT ;  /* 0x000000090a007c0c */ /* 0x000fe2000bfc3070 */
[-C--:B------:R-:W-:Y:S08]  /*41f0*/  HMMA.16816.F32 R44, R112, R6.reuse, R44 ;  /* 0x00000006702c723c */ /* 0x080ff0000000182c */
[----:B------:R-:W-:Y:S01]  /*4200*/  MUFU.EX2 R207, R31 ;  /* 0x0000001f00cf7308 */ /* 0x000fe20000000800 */
[----:B------:R-:W-:Y:S01]  /*4210*/  PRMT R10, R14, 0x7770, RZ ;  /* 0x000077700e0a7816 */ /* 0x000fe200000000ff */
[----:B------:R-:W-:Y:S01]  /*4220*/  @!P5 FADD.FTZ R203, -R203, -RZ ;  /* 0x800000ffcbcbd221 */ /* 0x000fe20000010100 */
[-C--:B------:R-:W-:Y:S01]  /*4230*/  @P0 ISETP.GE.AND P1, PT, R4, R169.reuse, PT ;  /* 0x000000a90400020c */ /* 0x080fe20003f26270 */
[----:B------:R-:W-:Y:S01]  /*4240*/  @P0 VIADD R5, R120, 0x29 ;  /* 0x0000002978050836 */ /* 0x000fe20000000000 */
[----:B------:R-:W-:Y:S01]  /*4250*/  ISETP.LE.U32.AND P5, PT, R10, UR9, PT ;  /* 0x000000090a007c0c */ /* 0x000fe2000bfa3070 */
[----:B------:R-:W-:Y:S01]  /*4260*/  FFMA.FTZ R30, R30, UR10, -R117 ;  /* 0x0000000a1e1e7c23 */ /* 0x000fe20008010875 */
[----:B------:R-:W-:Y:S01]  /*4270*/  PRMT R4, R14, 0x7772, RZ ;  /* 0x000077720e047816 */ /* 0x000fe200000000ff */
[C---:B------:R-:W-:Y:S02]  /*4280*/  HMMA.16816.F32 R48, R104.reuse, R6, R48 ;  /* 0x000000066830723c */ /* 0x040fe40000001830 */
[----:B------:R-:W-:Y:S02]  /*4290*/  MUFU.EX2 R206, R29 ;  /* 0x0000001d00ce7308 */ /* 0x000fe40000000800 */
[----:B------:R-:W-:Y:S01]  /*42a0*/  @P0 FSEL R36, R36, -INF , !P4 ;  /* 0xff80000024240808 */ /* 0x000fe20006000000 */
[----:B-1----:R-:W-:Y:S01]  /*42b0*/  @!P2 FADD.FTZ R201, -R201, -RZ ;  /* 0x800000ffc9c9a221 */ /* 0x002fe20000010100 */
[-C--:B------:R-:W-:Y:S01]  /*42c0*/  @P0 ISETP.GE.AND P2, PT, R5, R169.reuse, PT ;  /* 0x000000a90500020c */ /* 0x080fe20003f46270 */
[----:B------:R-:W-:Y:S01]  /*42d0*/  IMAD.WIDE.U32 R22, R22, -0x2daee0ad, RZ ;  /* 0xd2511f5316167825 */ /* 0x000fe200078e00ff */
[----:B------:R-:W-:Y:S04]  /*42e0*/  @P0 FSEL R38, R38, -INF , !P4 ;  /* 0xff80000026260808 */ /* 0x000fe80006000000 */
[----:B------:R-:W1:Y:S01]  /*42f0*/  MUFU.EX2 R208, R30 ;  /* 0x0000001e00d07308 */ /* 0x000e620000000800 */
[----:B------:R-:W-:Y:S01]  /*4300*/  @P0 FSEL R40, R40, -INF , !P4 ;  /* 0xff80000028280808 */ /* 0x000fe20006000000 */
[----:B------:R-:W-:Y:S01]  /*4310*/  @!P5 FADD.FTZ R205, -R205, -RZ ;  /* 0x800000ffcdcdd221 */ /* 0x000fe20000010100 */
[----:B------:R-:W-:Y:S01]  /*4320*/  @P0 FSEL R42, R42, -INF , !P4 ;  /* 0xff8000002a2a0808 */ /* 0x000fe20006000000 */
[----:B------:R-:W-:Y:S01]  /*4330*/  @!P6 FADD.FTZ R204, -R204, -RZ ;  /* 0x800000ffcccce221 */ /* 0x000fe20000010100 */
[----:B------:R-:W-:Y:S01]  /*4340*/  PRMT R5, R14, 0x7771, RZ ;  /* 0x000077710e057816 */ /* 0x000fe200000000ff */
[----:B------:R-:W-:Y:S01]  /*4350*/  FFMA.FTZ R36, R36, UR10, -R116 ;  /* 0x0000000a24247c23 */ /* 0x000fe20008010874 */
[----:B------:R-:W-:Y:S01]  /*4360*/  ISETP.GT.U32.AND P4, PT, R4, UR9, PT ;  /* 0x0000000904007c0c */ /* 0x000fe2000bf84070 */
[----:B------:R-:W-:Y:S01]  /*4370*/  FFMA.FTZ R38, R38, UR10, -R108 ;  /* 0x0000000a26267c23 */ /* 0x000fe2000801086c */
[----:B------:R-:W-:Y:S01]  /*4380*/  PRMT R14, R14, 0x7773, RZ ;  /* 0x000077730e0e7816 */ /* 0x000fe200000000ff */
[----:B------:R-:W-:Y:S01]  /*4390*/  FFMA.FTZ R40, R40, UR10, -R109 ;  /* 0x0000000a28287c23 */ /* 0x000fe2000801086d */
[----:B------:R-:W-:Y:S01]  /*43a0*/  PRMT R4, R8, 0x7770, RZ ;  /* 0x0000777008047816 */ /* 0x000fe200000000ff */
[----:B------:R-:W-:Y:S01]  /*43b0*/  FFMA.FTZ R42, R42, UR10, -R117 ;  /* 0x0000000a2a2a7c23 */ /* 0x000fe20008010875 */
[----:B------:R-:W-:Y:S01]  /*43c0*/  ISETP.GT.U32.AND P5, PT, R14, UR9, PT ;  /* 0x000000090e007c0c */ /* 0x000fe2000bfa4070 */
[----:B------:R-:W-:Y:S01]  /*43d0*/  IMAD.WIDE.U32 R10, R9, -0x326172a9, RZ ;  /* 0xcd9e8d57090a7825 */ /* 0x000fe200078e00ff */
[----:B------:R-:W-:Y:S01]  /*43e0*/  @P0 FSEL R37, R37, -INF , !P3 ;  /* 0xff80000025250808 */ /* 0x000fe20005800000 */
[----:B------:R-:W2:Y:S01]  /*43f0*/  MUFU.EX2 R217, R36 ;  /* 0x0000002400d97308 */ /* 0x000ea20000000800 */
[----:B------:R-:W-:Y:S02]  /*4400*/  @P0 FSEL R39, R39, -INF , !P3 ;  /* 0xff80000027270808 */ /* 0x000fe40005800000 */
[----:B------:R-:W-:Y:S01]  /*4410*/  @P0 FSEL R41, R41, -INF , !P3 ;  /* 0xff80000029290808 */ /* 0x000fe20005800000 */
[----:B-1----:R-:W-:Y:S01]  /*4420*/  @P4 FADD.FTZ R208, -R208, -RZ ;  /* 0x800000ffd0d04221 */ /* 0x002fe20000010100 */
[----:B------:R-:W-:Y:S01]  /*4430*/  @P0 FSEL R43, R43, -INF , !P3 ;  /* 0xff8000002b2b0808 */ /* 0x000fe20005800000 */
[----:B------:R-:W-:Y:S01]  /*4440*/  FFMA.FTZ R37, R37, UR10, -R116 ;  /* 0x0000000a25257c23 */ /* 0x000fe20008010874 */
[----:B------:R-:W-:Y:S01]  /*4450*/  ISETP.LE.U32.AND P3, PT, R4, UR9, PT ;  /* 0x0000000904007c0c */ /* 0x000fe2000bf63070 */
[----:B------:R-:W-:Y:S01]  /*4460*/  FFMA.FTZ R39, R39, UR10, -R108 ;  /* 0x0000000a27277c23 */ /* 0x000fe2000801086c */
[----:B------:R-:W-:Y:S01]  /*4470*/  PRMT R4, R8, 0x7771, RZ ;  /* 0x0000777108047816 */ /* 0x000fe200000000ff */
[----:B------:R-:W-:Y:S01]  /*4480*/  @P5 FADD.FTZ R207, -R207, -RZ ;  /* 0x800000ffcfcf5221 */ /* 0x000fe20000010100 */
[----:B------:R-:W-:Y:S01]  /*4490*/  ISETP.GT.U32.AND P6, PT, R5, UR9, PT ;  /* 0x0000000905007c0c */ /* 0x000fe2000bfc4070 */
[----:B------:R-:W-:Y:S01]  /*44a0*/  @P0 VIADD R5, R120, 0x30 ;  /* 0x0000003078050836 */ /* 0x000fe20000000000 */
[----:B------:R-:W-:Y:S01]  /*44b0*/  ISETP.GT.U32.AND P4, PT, R4, UR9, PT ;  /* 0x0000000904007c0c */ /* 0x000fe2000bf84070 */
[----:B------:R-:W-:Y:S01]  /*44c0*/  FFMA.FTZ R41, R41, UR10, -R109 ;  /* 0x0000000a29297c23 */ /* 0x000fe2000801086d */
[----:B------:R-:W-:Y:S01]  /*44d0*/  PRMT R4, R8, 0x7772, RZ ;  /* 0x0000777208047816 */ /* 0x000fe200000000ff */
[----:B------:R-:W-:Y:S01]  /*44e0*/  FFMA.FTZ R43, R43, UR10, -R117 ;  /* 0x0000000a2b2b7c23 */ /* 0x000fe20008010875 */
[----:B------:R-:W-:Y:S01]  /*44f0*/  LOP3.LUT R126, R126, UR20, R11, 0x96, !PT ;  /* 0x000000147e7e7c12 */ /* 0x000fe2000f8e960b */
[----:B------:R-:W1:Y:S01]  /*4500*/  MUFU.EX2 R218, R37 ;  /* 0x0000002500da7308 */ /* 0x000e620000000800 */
[----:B------:R-:W-:Y:S01]  /*4510*/  ISETP.GT.U32.AND P5, PT, R4, UR9, PT ;  /* 0x0000000904007c0c */ /* 0x000fe2000bfa4070 */
[----:B------:R-:W-:Y:S01]  /*4520*/  @P0 VIADD R4, R120, 0x31 ;  /* 0x0000003178040836 */ /* 0x000fe20000000000 */
[----:B------:R-:W-:Y:S01]  /*4530*/  LOP3.LUT R14, R124, UR35, R21, 0x96, !PT ;  /* 0x000000237c0e7c12 */ /* 0x000fe2000f8e9615 */
[----:B------:R-:W-:Y:S01]  /*4540*/  @!P3 FADD.FTZ R210, -R210, -RZ ;  /* 0x800000ffd2d2b221 */ /* 0x000fe20000010100 */
[----:B------:R-:W-:Y:S01]  /*4550*/  @P0 FSEL R44, R44, -INF , !P1 ;  /* 0xff8000002c2c0808 */ /* 0x000fe20004800000 */
[----:B------:R-:W-:Y:S01]  /*4560*/  IMAD.WIDE.U32 R126, R126, -0x2daee0ad, RZ ;  /* 0xd2511f537e7e7825 */ /* 0x000fe200078e00ff */
[-C--:B------:R-:W-:Y:S03]  /*4570*/  @P0 ISETP.GE.AND P3, PT, R4, R169.reuse, PT ;  /* 0x000000a90400020c */ /* 0x080fe60003f66270 */
[----:B------:R-:W3:Y:S01]  /*4580*/  MUFU.EX2 R219, R38 ;  /* 0x0000002600db7308 */ /* 0x000ee20000000800 */
[----:B------:R-:W-:Y:S01]  /*4590*/  PRMT R4, R8, 0x7773, RZ ;  /* 0x0000777308047816 */ /* 0x000fe200000000ff */
[----:B------:R-:W-:Y:S01]  /*45a0*/  @P4 FADD.FTZ R209, -R209, -RZ ;  /* 0x800000ffd1d14221 */ /* 0x000fe20000010100 */
[----:B------:R-:W-:Y:S01]  /*45b0*/  LOP3.LUT R8, R12, UR29, R23, 0x96, !PT ;  /* 0x0000001d0c087c12 */ /* 0x000fe2000f8e9617 */
[----:B------:R-:W-:Y:S01]  /*45c0*/  IMAD.WIDE.U32 R14, R14, -0x326172a9, RZ ;  /* 0xcd9e8d570e0e7825 */ /* 0x000fe200078e00ff */
[----:B------:R-:W-:Y:S05]  /*45d0*/  ISETP.GT.U32.AND P4, PT, R4, UR9, PT ;  /* 0x0000000904007c0c */ /* 0x000fea000bf84070 */
[----:B------:R-:W4:Y:S01]  /*45e0*/  MUFU.EX2 R220, R39 ;  /* 0x0000002700dc7308 */ /* 0x000f220000000800 */
[----:B------:R-:W-:Y:S01]  /*45f0*/  LOP3.LUT R22, R22, UR28, R127, 0x96, !PT ;  /* 0x0000001c16167c12 */ /* 0x000fe2000f8e967f */
[----:B------:R-:W-:Y:S01]  /*4600*/  IMAD.WIDE.U32 R8, R8, -0x326172a9, RZ ;  /* 0xcd9e8d5708087825 */ /* 0x000fe200078e00ff */
[----:B------:R-:W-:Y:S07]  /*4610*/  LOP3.LUT R18, R122, UR20, R15, 0x96, !PT ;  /* 0x000000147a127c12 */ /* 0x000fee000f8e960f */
[----:B------:R-:W4:Y:S01]  /*4620*/  MUFU.EX2 R221, R40 ;  /* 0x0000002800dd7308 */ /* 0x000f220000000800 */
[----:B------:R-:W-:Y:S01]  /*4630*/  @P0 FSEL R46, R46, -INF , !P1 ;  /* 0xff8000002e2e0808 */ /* 0x000fe20004800000 */
[----:B------:R-:W-:Y:S01]  /*4640*/  @P0 VIADD R4, R120, 0x38 ;  /* 0x0000003878040836 */ /* 0x000fe20000000000 */
[----:B------:R-:W-:Y:S01]  /*4650*/  LOP3.LUT R10, R10, UR19, R9, 0x96, !PT ;  /* 0x000000130a0a7c12 */ /* 0x000fe2000f8e9609 */
[----:B------:R-:W-:Y:S01]  /*4660*/  @P5 FADD.FTZ R211, -R211, -RZ ;  /* 0x800000ffd3d35221 */ /* 0x000fe20000010100 */
[----:B------:R-:W-:Y:S01]  /*4670*/  @P0 FSEL R48, R48, -INF , !P1 ;  /* 0xff80000030300808 */ /* 0x000fe20004800000 */
[----:B------:R-:W-:Y:S01]  /*4680*/  @P0 VIADD R120, R120, 0x39 ;  /* 0x0000003978780836 */ /* 0x000fe20000000000 */
[-C--:B------:R-:W-:Y:S01]  /*4690*/  @P0 ISETP.GE.AND P5, PT, R4, R169.reuse, PT ;  /* 0x000000a90400020c */ /* 0x080fe20003fa6270 */
[----:B------:R-:W-:Y:S01]  /*46a0*/  IMAD.WIDE.U32 R10, R10, -0x2daee0ad, RZ ;  /* 0xd2511f530a0a7825 */ /* 0x000fe200078e00ff */
[----:B------:R-:W-:Y:S01]  /*46b0*/  LOP3.LUT R4, R172, UR21, R123, 0x96, !PT ;  /* 0x00000015ac047c12 */ /* 0x000fe2000f8e967b */
[----:B------:R-:W4:Y:S01]  /*46c0*/  MUFU.EX2 R222, R41 ;  /* 0x0000002900de7308 */ /* 0x000f220000000800 */
[----:B------:R-:W-:Y:S01]  /*46d0*/  @P0 FSEL R50, R50, -INF , !P1 ;  /* 0xff80000032320808 */ /* 0x000fe20004800000 */
[----:B------:R-:W-:Y:S01]  /*46e0*/  FFMA.FTZ R48, R48, UR10, -R116 ;  /* 0x0000000a30307c23 */ /* 0x000fe20008010874 */
[----:B------:R-:W-:Y:S01]  /*46f0*/  LOP3.LUT R16, R126, UR23, R11, 0x96, !PT ;  /* 0x000000177e107c12 */ /* 0x000fe2000f8e960b */
[----:B------:R-:W-:Y:S01]  /*4700*/  @P6 FADD.FTZ R206, -R206, -RZ ;  /* 0x800000ffcece6221 */ /* 0x000fe20000010100 */
[-C--:B------:R-:W-:Y:S01]  /*4710*/  @P0 ISETP.GE.AND P6, PT, R5, R169.reuse, PT ;  /* 0x000000a90500020c */ /* 0x080fe20003fc6270 */
[----:B------:R-:W-:Y:S01]  /*4720*/  IMAD.WIDE.U32 R4, R4, -0x2daee0ad, RZ ;  /* 0xd2511f5304047825 */ /* 0x000fe200078e00ff */
[----:B------:R-:W-:Y:S03]  /*4730*/  @P0 FSEL R45, R45, -INF , !P2 ;  /* 0xff8000002d2d0808 */ /* 0x000fe60005000000 */
[----:B------:R-:W-:Y:S01]  /*4740*/  MUFU.EX2 R229, R48 ;  /* 0x0000003000e57308 */ /* 0x000fe20000000800 */
[----:B------:R-:W-:Y:S01]  /*4750*/  @P0 FSEL R47, R47, -INF , !P2 ;  /* 0xff8000002f2f0808 */ /* 0x000fe20005000000 */
[----:B------:R-:W-:Y:S01]  /*4760*/  IMAD.WIDE.U32 R16, R16, -0x326172a9, RZ ;  /* 0xcd9e8d5710107825 */ /* 0x000fe200078e00ff */
[----:B------:R-:W-:Y:S07]  /*4770*/  LOP3.LUT R20, R20, UR29, R5, 0x96, !PT ;  /* 0x0000001d14147c12 */ /* 0x000fee000f8e9605 */
[----:B------:R-:W4:Y:S01]  /*4780*/  MUFU.EX2 R223, R42 ;  /* 0x0000002a00df7308 */ /* 0x000f220000000800 */
[----:B------:R-:W-:Y:S01]  /*4790*/  @P0 FSEL R49, R49, -INF , !P2 ;  /* 0xff80000031310808 */ /* 0x000fe20005000000 */
[----:B------:R-:W-:Y:S01]  /*47a0*/  IMAD.WIDE.U32 R22, R22, -0x326172a9, RZ ;  /* 0xcd9e8d5716167825 */ /* 0x000fe200078e00ff */
[----:B------:R-:W-:Y:S07]  /*47b0*/  @P0 FSEL R51, R51, -INF , !P2 ;  /* 0xff80000033330808 */ /* 0x000fee0005000000 */
[----:B------:R-:W4:Y:S01]  /*47c0*/  MUFU.EX2 R224, R43 ;  /* 0x0000002b00e07308 */ /* 0x000f220000000800 */
[----:B------:R-:W-:Y:S01]  /*47d0*/  FFMA.FTZ R50, R50, UR10, -R108 ;  /* 0x0000000a32327c23 */ /* 0x000fe2000801086c */
[----:B------:R-:W-:Y:S01]  /*47e0*/  IMAD.WIDE.U32 R18, R18, -0x2daee0ad, RZ ;  /* 0xd2511f5312127825 */ /* 0x000fe200078e00ff */
[----:B------:R-:W-:Y:S02]  /*47f0*/  LOP3.LUT R9, R22, UR17, R17, 0x96, !PT ;  /* 0x0000001116097c12 */ /* 0x000fe4000f8e9611 */
[----:B------:R-:W-:Y:S01]  /*4800*/  LOP3.LUT R8, R8, UR18, R23, 0x96, !PT ;  /* 0x0000001208087c12 */ /* 0x000fe2000f8e9617 */
[----:B------:R-:W-:Y:S01]  /*4810*/  FFMA.FTZ R49, R49, UR10, -R116 ;  /* 0x0000000a31317c23 */ /* 0x000fe20008010874 */
[----:B------:R-:W-:Y:S03]  /*4820*/  LOP3.LUT R11, R4, UR28, R19, 0x96, !PT ;  /* 0x0000001c040b7c12 */ /* 0x000fe6000f8e9613 */
[----:B------:R-:W-:Y:S01]  /*4830*/  MUFU.EX2 R231, R50 ;  /* 0x0000003200e77308 */ /* 0x000fe20000000800 */
[C---:B------:R-:W-:Y:S01]  /*4840*/  LOP3.LUT R4, R9.reuse, 0xff, RZ, 0xc0, !PT ;  /* 0x000000ff09047812 */ /* 0x040fe200078ec0ff */
[----:B------:R-:W-:Y:S01]  /*4850*/  IMAD.WIDE.U32 R20, R20, -0x326172a9, RZ ;  /* 0xcd9e8d5714147825 */ /* 0x000fe200078e00ff */
[----:B------:R-:W-:Y:S07]  /*4860*/  LOP3.LUT R13, R9, 0xffff, RZ, 0xc0, !PT ;  /* 0x0000ffff090d7812 */ /* 0x000fee00078ec0ff */
[----:B------:R-:W-:Y:S01]  /*4870*/  MUFU.EX2 R230, R49 ;  /* 0x0000003100e67308 */ /* 0x000fe20000000800 */
[----:B------:R-:W-:Y:S01]  /*4880*/  ISETP.LE.U32.AND P1, PT, R4, UR9, PT ;  /* 0x0000000904007c0c */ /* 0x000fe2000bf23070 */
[----:B------:R-:W-:Y:S01]  /*4890*/  FFMA.FTZ R51, R51, UR10, -R108 ;  /* 0x0000000a33337c23 */ /* 0x000fe2000801086c */
[----:B------:R-:W-:Y:S01]  /*48a0*/  LOP3.LUT R14, R14, UR19, R21, 0x96, !PT ;  /* 0x000000130e0e7c12 */ /* 0x000fe2000f8e9615 */
[----:B------:R3:W4:Y:S01]  /*48b0*/  LDSM.16.M88.4 R4, [R137+0xc00] ;  /* 0x000c00008904783b */ /* 0x0007220000000200 */
[----:B------:R-:W-:Y:S05]  /*48c0*/  SHF.R.U32.HI R13, RZ, 0x8, R13 ;  /* 0x00000008ff0d7819 */ /* 0x000fea000001160d */
[----:B------:R-:W-:Y:S01]  /*48d0*/  MUFU.EX2 R232, R51 ;  /* 0x0000003300e87308 */ /* 0x000fe20000000800 */
[----:B------:R-:W-:Y:S01]  /*48e0*/  PRMT R12, R9, 0x7632, R12 ;  /* 0x00007632090c7816 */ /* 0x000fe2000000000c */
[----:B------:R-:W-:Y:S01]  /*48f0*/  FFMA.FTZ R44, R44, UR10, -R109 ;  /* 0x0000000a2c2c7c23 */ /* 0x000fe2000801086d */
[----:B------:R-:W-:Y:S01]  /*4900*/  LOP3.LUT R13, R13, 0xffff, RZ, 0xc0, !PT ;  /* 0x0000ffff0d0d7812 */ /* 0x000fe200078ec0ff */
[----:B------:R-:W-:Y:S01]  /*4910*/  IMAD.WIDE.U32 R14, R14, -0x2daee0ad, RZ ;  /* 0xd2511f530e0e7825 */ /* 0x000fe200078e00ff */
[----:B------:R-:W-:Y:S05]  /*4920*/  LOP3.LUT R12, R12, 0xff, RZ, 0xc0, !PT ;  /* 0x000000ff0c0c7812 */ /* 0x000fea00078ec0ff */
[----:B------:R-:W4:Y:S01]  /*4930*/  MUFU.EX2 R225, R44 ;  /* 0x0000002c00e17308 */ /* 0x000f220000000800 */
[----:B------:R-:W-:Y:S01]  /*4940*/  ISETP.LE.U32.AND P2, PT, R13, UR9, PT ;  /* 0x000000090d007c0c */ /* 0x000fe2000bf43070 */
[----:B--2---:R-:W-:Y:S01]  /*4950*/  @!P1 FADD.FTZ R217, -R217, -RZ ;  /* 0x800000ffd9d99221 */ /* 0x004fe20000010100 */
[----:B------:R-:W-:Y:S01]  /*4960*/  LOP3.LUT R18, R18, UR23, R15, 0x96, !PT ;  /* 0x0000001712127c12 */ /* 0x000fe2000f8e960f */
[----:B------:R-:W-:Y:S01]  /*4970*/  FFMA.FTZ R45, R45, UR10, -R109 ;  /* 0x0000000a2d2d7c23 */ /* 0x000fe2000801086d */
[----:B------:R-:W-:Y:S01]  /*4980*/  ISETP.LE.U32.AND P1, PT, R12, UR9, PT ;  /* 0x000000090c007c0c */ /* 0x000fe2000bf23070 */
[----:B------:R-:W-:Y:S01]  /*4990*/  IMAD.WIDE.U32 R12, R11, -0x326172a9, RZ ;  /* 0xcd9e8d570b0c7825 */ /* 0x000fe200078e00ff */
[----:B------:R-:W-:Y:S03]  /*49a0*/  SHF.R.U32.HI R9, RZ, 0x18, R9 ;  /* 0x00000018ff097819 */ /* 0x000fe60000011609 */
[----:B------:R-:W2:Y:S01]  /*49b0*/  MUFU.EX2 R226, R45 ;  /* 0x0000002d00e27308 */ /* 0x000ea20000000800 */
[----:B------:R-:W-:Y:S01]  /*49c0*/  FFMA.FTZ R46, R46, UR10, -R117 ;  /* 0x0000000a2e2e7c23 */ /* 0x000fe20008010875 */
[----:B------:R-:W-:Y:S01]  /*49d0*/  IMAD.WIDE.U32 R18, R18, -0x326172a9, RZ ;  /* 0xcd9e8d5712127825 */ /* 0x000fe200078e00ff */
[----:B------:R-:W-:Y:S03]  /*49e0*/  LOP3.LUT R13, R20, UR18, R13, 0x96, !PT ;  /* 0x00000012140d7c12 */ /* 0x000fe6000f8e960d */
[----:B------:R-:W-:Y:S01]  /*49f0*/  FFMA.FTZ R47, R47, UR10, -R117 ;  /* 0x0000000a2f2f7c23 */ /* 0x000fe20008010875 */
[----:B-1----:R-:W-:Y:S01]  /*4a00*/  @!P2 FADD.FTZ R218, -R218, -RZ ;  /* 0x800000ffdadaa221 */ /* 0x002fe20000010100 */
[----:B------:R-:W-:Y:S01]  /*4a10*/  LOP3.LUT R15, R12, UR17, R19, 0x96, !PT ;  /* 0x000000110c0f7c12 */ /* 0x000fe2000f8e9613 */
[----:B---3--:R-:W-:Y:S01]  /*4a20*/  IMAD.IADD R137, R134, 0x1, R133 ;  /* 0x0000000186897824 */ /* 0x008fe200078e0285 */
[----:B------:R-:W-:Y:S01]  /*4a30*/  ISETP.LE.U32.AND P2, PT, R9, UR9, PT ;  /* 0x0000000909007c0c */ /* 0x000fe2000bf43070 */
[----:B------:R-:W-:Y:S01]  /*4a40*/  @!P1 FADD.FTZ R219, -R219, -RZ ;  /* 0x800000ffdbdb9221 */ /* 0x000fe20000010100 */
[C---:B------:R-:W-:Y:S01]  /*4a50*/  LOP3.LUT R9, R15.reuse, 0xffff, RZ, 0xc0, !PT ;  /* 0x0000ffff0f097812 */ /* 0x040fe200078ec0ff */
[----:B------:R-:W-:Y:S01]  /*4a60*/  IMAD.WIDE.U32 R20, R8, -0x2daee0ad, RZ ;  /* 0xd2511f5308147825 */ /* 0x000fe200078e00ff */
[----:B------:R-:W-:Y:S01]  /*4a70*/  LOP3.LUT R8, R15, 0xff, RZ, 0xc0, !PT ;  /* 0x000000ff0f087812 */ /* 0x000fe200078ec0ff */
[----:B------:R-:W-:Y:S01]  /*4a80*/  MUFU.EX2 R228, R47 ;  /* 0x0000002f00e47308 */ /* 0x000fe20000000800 */
[----:B------:R-:W-:Y:S01]  /*4a90*/  SHF.R.U32.HI R9, RZ, 0x8, R9 ;  /* 0x00000008ff097819 */ /* 0x000fe20000011609 */
[----:B------:R-:W-:Y:S01]  /*4aa0*/  @P4 FADD.FTZ R212, -R212, -RZ ;  /* 0x800000ffd4d44221 */ /* 0x000fe20000010100 */
[----:B------:R-:W-:Y:S07]  /*4ab0*/  ISETP.LE.U32.AND P1, PT, R8, UR9, PT ;  /* 0x0000000908007c0c */ /* 0x000fee000bf23070 */
[----:B------:R-:W1:Y:S01]  /*4ac0*/  MUFU.EX2 R227, R46 ;  /* 0x0000002e00e37308 */ /* 0x000e620000000800 */
[----:B------:R-:W-:Y:S02]  /*4ad0*/  LOP3.LUT R8, R9, 0xffff, RZ, 0xc0, !PT ;  /* 0x0000ffff09087812 */ /* 0x000fe400078ec0ff */
[----:B------:R-:W-:Y:S01]  /*4ae0*/  PRMT R17, R15, 0x7632, R17 ;  /* 0x000076320f117816 */ /* 0x000fe20000000011 */
[----:B----4-:R-:W-:Y:S01]  /*4af0*/  @!P2 FADD.FTZ R220, -R220, -RZ ;  /* 0x800000ffdcdca221 */ /* 0x010fe20000010100 */
[----:B------:R-:W-:Y:S01]  /*4b00*/  ISETP.LE.U32.AND P2, PT, R8, UR9, PT ;  /* 0x0000000908007c0c */ /* 0x000fe2000bf43070 */
[-C--:B------:R-:W-:Y:S03]  /*4b10*/  HMMA.16816.F32 R52, R104, R4.reuse, R52 ;  /* 0x000000046834723c */ /* 0x080fe60000001834 */
[----:B------:R-:W-:Y:S02]  /*4b20*/  LOP3.LUT R17, R17, 0xff, RZ, 0xc0, !PT ;  /* 0x000000ff11117812 */ /* 0x000fe400078ec0ff */
[----:B------:R-:W-:Y:S01]  /*4b30*/  SHF.R.U32.HI R15, RZ, 0x18, R15 ;  /* 0x00000018ff0f7819 */ /* 0x000fe2000001160f */
[----:B------:R-:W-:Y:S01]  /*4b40*/  @!P1 FADD.FTZ R221, -R221, -RZ ;  /* 0x800000ffdddd9221 */ /* 0x000fe20000010100 */
[----:B------:R-:W-:Y:S01]  /*4b50*/  ISETP.LE.U32.AND P1, PT, R17, UR9, PT ;  /* 0x0000000911007c0c */ /* 0x000fe2000bf23070 */
[C---:B------:R-:W-:Y:S04]  /*4b60*/  HMMA.16816.F32 R56, R112.reuse, R4, R56 ;  /* 0x000000047038723c */ /* 0x040fe80000001838 */
[----:B------:R-:W-:Y:S01]  /*4b70*/  LOP3.LUT R11, R10, UR22, R21, 0x96, !PT ;  /* 0x000000160a0b7c12 */ /* 0x000fe2000f8e9615 */
[----:B------:R-:W-:Y:S01]  /*4b80*/  @!P2 FADD.FTZ R222, -R222, -RZ ;  /* 0x800000ffdedea221 */ /* 0x000fe20000010100 */
[----:B------:R-:W-:Y:S02]  /*4b90*/  ISETP.LE.U32.AND P2, PT, R15, UR9, PT ;  /* 0x000000090f007c0c */ /* 0x000fe4000bf43070 */
[C---:B------:R-:W-:Y:S01]  /*4ba0*/  PRMT R12, R20.reuse, 0x7770, RZ ;  /* 0x00007770140c7816 */ /* 0x040fe200000000ff */
[-C--:B------:R-:W-:Y:S03]  /*4bb0*/  HMMA.16816.F32 R60, R112, R6.reuse, R60 ;  /* 0x00000006703c723c */ /* 0x080fe6000000183c */
[C---:B------:R-:W-:Y:S01]  /*4bc0*/  PRMT R10, R20.reuse, 0x7771, RZ ;  /* 0x00007771140a7816 */ /* 0x040fe200000000ff */
[----:B------:R-:W-:Y:S01]  /*4bd0*/  @!P1 FADD.FTZ R223, -R223, -RZ ;  /* 0x800000ffdfdf9221 */ /* 0x000fe20000010100 */
[C---:B------:R-:W-:Y:S02]  /*4be0*/  PRMT R9, R20.reuse, 0x7772, RZ ;  /* 0x0000777214097816 */ /* 0x040fe400000000ff */
[----:B------:R-:W-:Y:S01]  /*4bf0*/  PRMT R8, R20, 0x7773, RZ ;  /* 0x0000777314087816 */ /* 0x000fe200000000ff */
[----:B------:R-:W-:Y:S04]  /*4c00*/  HMMA.16816.F32 R64, R104, R6, R64 ;  /* 0x000000066840723c */ /* 0x000fe80000001840 */
[----:B------:R-:W-:Y:S01]  /*4c10*/  PRMT R20, R18, 0x7770, RZ ;  /* 0x0000777012147816 */ /* 0x000fe200000000ff */
[----:B------:R-:W-:Y:S01]  /*4c20*/  @!P2 FADD.FTZ R224, -R224, -RZ ;  /* 0x800000ffe0e0a221 */ /* 0x000fe20000010100 */
[----:B------:R-:W-:Y:S02]  /*4c30*/  PRMT R19, R18, 0x7771, RZ ;  /* 0x0000777112137816 */ /* 0x000fe400000000ff */
[----:B------:R-:W-:Y:S02]  /*4c40*/  ISETP.LE.U32.AND P1, PT, R20, UR9, PT ;  /* 0x0000000914007c0c */ /* 0x000fe4000bf23070 */
[----:B------:R-:W-:Y:S02]  /*4c50*/  ISETP.GT.U32.AND P2, PT, R19, UR9, PT ;  /* 0x0000000913007c0c */ /* 0x000fe4000bf44070 */
[----:B------:R-:W-:Y:S02]  /*4c60*/  PRMT R17, R18, 0x7772, RZ ;  /* 0x0000777212117816 */ /* 0x000fe400000000ff */
[----:B------:R-:W-:Y:S02]  /*4c70*/  @P0 FSEL R52, R52, -INF , !P6 ;  /* 0xff80000034340808 */ /* 0x000fe40007000000 */
[----:B------:R-:W-:Y:S02]  /*4c80*/  @P0 FSEL R54, R54, -INF , !P6 ;  /* 0xff80000036360808 */ /* 0x000fe40007000000 */
[----:B------:R-:W-:Y:S01]  /*4c90*/  @P0 FSEL R56, R56, -INF , !P6 ;  /* 0xff80000038380808 */ /* 0x000fe20007000000 */
[----:B------:R-:W-:Y:S01]  /*4ca0*/  FFMA.FTZ R52, R52, UR10, -R116 ;  /* 0x0000000a34347c23 */ /* 0x000fe20008010874 */
[----:B------:R-:W-:Y:S01]  /*4cb0*/  @P0 FSEL R58, R58, -INF , !P6 ;  /* 0xff8000003a3a0808 */ /* 0x000fe20007000000 */
[----:B------:R-:W-:Y:S01]  /*4cc0*/  @!P1 FADD.FTZ R225, -R225, -RZ ;  /* 0x800000ffe1e19221 */ /* 0x000fe20000010100 */
[----:B------:R-:W-:Y:S01]  /*4cd0*/  PRMT R18, R18, 0x7773, RZ ;  /* 0x0000777312127816 */ /* 0x000fe200000000ff */
[----:B------:R-:W-:Y:S01]  /*4ce0*/  FFMA.FTZ R54, R54, UR10, -R108 ;  /* 0x0000000a36367c23 */ /* 0x000fe2000801086c */
[----:B------:R-:W-:Y:S01]  /*4cf0*/  ISETP.GT.U32.AND P6, PT, R17, UR9, PT ;  /* 0x0000000911007c0c */ /* 0x000fe2000bfc4070 */
[----:B------:R-:W-:Y:S01]  /*4d00*/  FFMA.FTZ R58, R58, UR10, -R117 ;  /* 0x0000000a3a3a7c23 */ /* 0x000fe20008010875 */
[----:B------:R-:W-:Y:S01]  /*4d10*/  ISETP.GT.U32.AND P1, PT, R18, UR9, PT ;  /* 0x0000000912007c0c */ /* 0x000fe2000bf24070 */
[----:B------:R-:W-:Y:S01]  /*4d20*/  FFMA.FTZ R56, R56, UR10, -R109 ;  /* 0x0000000a38387c23 */ /* 0x000fe2000801086d */
[----:B------:R-:W-:Y:S01]  /*4d30*/  PRMT R4, R16, 0x7771, RZ ;  /* 0x0000777110047816 */ /* 0x000fe200000000ff */
[----:B--2---:R-:W-:Y:S01]  /*4d40*/  @P2 FADD.FTZ R226, -R226, -RZ ;  /* 0x800000ffe2e22221 */ /* 0x004fe20000010100 */
[C---:B------:R-:W-:Y:S01]  /*4d50*/  PRMT R5, R16.reuse, 0x7770, RZ ;  /* 0x0000777010057816 */ /* 0x040fe200000000ff */
[----:B------:R-:W2:Y:S01]  /*4d60*/  MUFU.EX2 R233, R52 ;  /* 0x0000003400e97308 */ /* 0x000ea20000000800 */
[----:B------:R-:W-:Y:S02]  /*4d70*/  PRMT R15, R16, 0x7772, RZ ;  /* 0x00007772100f7816 */ /* 0x000fe400000000ff */
[----:B------:R-:W-:Y:S07]  /*4d80*/  ISETP.GT.U32.AND P2, PT, R4, UR9, PT ;  /* 0x0000000904007c0c */ /* 0x000fee000bf44070 */
[----:B------:R-:W-:Y:S01]  /*4d90*/  MUFU.EX2 R235, R54 ;  /* 0x0000003600eb7308 */ /* 0x000fe20000000800 */
[----:B------:R-:W-:Y:S01]  /*4da0*/  @P0 FSEL R53, R53, -INF , !P3 ;  /* 0xff80000035350808 */ /* 0x000fe20005800000 */
[----:B-1----:R-:W-:Y:S01]  /*4db0*/  @P6 FADD.FTZ R227, -R227, -RZ ;  /* 0x800000ffe3e36221 */ /* 0x002fe20000010100 */
[----:B------:R-:W-:Y:S01]  /*4dc0*/  @P0 FSEL R55, R55, -INF , !P3 ;  /* 0xff80000037370808 */ /* 0x000fe20005800000 */
[----:B------:R-:W-:Y:S01]  /*4dd0*/  @P1 FADD.FTZ R228, -R228, -RZ ;  /* 0x800000ffe4e41221 */ /* 0x000fe20000010100 */
[----:B------:R-:W-:Y:S01]  /*4de0*/  @P0 FSEL R57, R57, -INF , !P3 ;  /* 0xff80000039390808 */ /* 0x000fe20005800000 */
[----:B------:R-:W-:Y:S01]  /*4df0*/  FFMA.FTZ R53, R53, UR10, -R116 ;  /* 0x0000000a35357c23 */ /* 0x000fe20008010874 */
[----:B------:R-:W-:Y:S01]  /*4e00*/  @P0 FSEL R59, R59, -INF , !P3 ;  /* 0xff8000003b3b0808 */ /* 0x000fe20005800000 */
[----:B------:R-:W-:Y:S01]  /*4e10*/  FFMA.FTZ R55, R55, UR10, -R108 ;  /* 0x0000000a37377c23 */ /* 0x000fe2000801086c */
[----:B------:R-:W-:Y:S01]  /*4e20*/  ISETP.LE.U32.AND P3, PT, R5, UR9, PT ;  /* 0x0000000905007c0c */ /* 0x000fe2000bf63070 */
[----:B------:R-:W-:Y:S01]  /*4e30*/  IMAD.WIDE.U32 R4, R13, -0x2daee0ad, RZ ;  /* 0xd2511f530d047825 */ /* 0x000fe200078e00ff */
[----:B------:R-:W-:Y:S01]  /*4e40*/  PRMT R16, R16, 0x7773, RZ ;  /* 0x0000777310107816 */ /* 0x000fe200000000ff */
[----:B------:R-:W-:Y:S01]  /*4e50*/  MUFU.EX2 R234, R53 ;  /* 0x0000003500ea7308 */ /* 0x000fe20000000800 */
[----:B------:R-:W-:Y:S01]  /*4e60*/  ISETP.GT.U32.AND P6, PT, R15, UR9, PT ;  /* 0x000000090f007c0c */ /* 0x000fe2000bfc4070 */
[----:B------:R-:W-:Y:S01]  /*4e70*/  @P2 FADD.FTZ R230, -R230, -RZ ;  /* 0x800000ffe6e62221 */ /* 0x000fe20000010100 */
[----:B------:R-:W-:Y:S01]  /*4e80*/  ISETP.GT.U32.AND P1, PT, R16, UR9, PT ;  /* 0x0000000910007c0c */ /* 0x000fe2000bf24070 */
[----:B------:R-:W-:Y:S01]  /*4e90*/  FFMA.FTZ R59, R59, UR10, -R117 ;  /* 0x0000000a3b3b7c23 */ /* 0x000fe20008010875 */
[----:B------:R-:W-:Y:S05]  /*4ea0*/  LOP3.LUT R14, R14, UR22, R5, 0x96, !PT ;  /* 0x000000160e0e7c12 */ /* 0x000fea000f8e9605 */
[----:B------:R-:W1:Y:S01]  /*4eb0*/  MUFU.EX2 R236, R55 ;  /* 0x0000003700ec7308 */ /* 0x000e620000000800 */
[----:B------:R-:W-:Y:S01]  /*4ec0*/  LOP3.LUT R7, R11, 0xff, RZ, 0xc0, !PT ;  /* 0x000000ff0b077812 */ /* 0x000fe200078ec0ff */
[----:B------:R-:W-:Y:S01]  /*4ed0*/  FFMA.FTZ R57, R57, UR10, -R109 ;  /* 0x0000000a39397c23 */ /* 0x000fe2000801086d */
[----:B------:R-:W-:Y:S07]  /*4ee0*/  SHF.R.U32.HI R5, RZ, 0x18, R11 ;  /* 0x00000018ff057819 */ /* 0x000fee000001160b */
[----:B------:R-:W-:Y:S01]  /*4ef0*/  MUFU.EX2 R239, R59 ;  /* 0x0000003b00ef7308 */ /* 0x000fe20000000800 */
[----:B------:R-:W-:Y:S01]  /*4f00*/  PRMT R6, R11, 0x7632, R6 ;  /* 0x000076320b067816 */ /* 0x000fe20000000006 */
[----:B------:R-:W-:Y:S01]  /*4f10*/  @!P3 FADD.FTZ R229, -R229, -RZ ;  /* 0x800000ffe5e5b221 */ /* 0x000fe20000010100 */
[----:B------:R-:W-:Y:S01]  /*4f20*/  LOP3.LUT R11, R11, 0xffff, RZ, 0xc0, !PT ;  /* 0x0000ffff0b0b7812 */ /* 0x000fe200078ec0ff */
[----:B------:R-:W-:Y:S01]  /*4f30*/  @P6 FADD.FTZ R231, -R231, -RZ ;  /* 0x800000ffe7e76221 */ /* 0x000fe20000010100 */
[----:B------:R-:W-:Y:S01]  /*4f40*/  ISETP.LE.U32.AND P2, PT, R7, UR9, PT ;  /* 0x0000000907007c0c */ /* 0x000fe2000bf43070 */
[----:B------:R-:W-:Y:S01]  /*4f50*/  @P1 FADD.FTZ R232, -R232, -RZ ;  /* 0x800000ffe8e81221 */ /* 0x000fe20000010100 */
[----:B------:R-:W-:Y:S03]  /*4f60*/  SHF.R.U32.HI R11, RZ, 0x8, R11 ;  /* 0x00000008ff0b7819 */ /* 0x000fe6000001160b */
[----:B------:R-:W-:Y:S01]  /*4f70*/  MUFU.EX2 R238, R57 ;  /* 0x0000003900ee7308 */ /* 0x000fe20000000800 */
[----:B------:R-:W-:Y:S02]  /*4f80*/  @P0 ISETP.GE.AND P4, PT, R120, R169, PT ;  /* 0x000000a97800020c */ /* 0x000fe40003f86270 */
[----:B------:R-:W-:Y:S07]  /*4f90*/  ISETP.LE.U32.AND P6, PT, R5, UR9, PT ;  /* 0x0000000905007c0c */ /* 0x000fee000bfc3070 */
[----:B------:R-:W-:Y:S01]  /*4fa0*/  MUFU.EX2 R240, R58 ;  /* 0x0000003a00f07308 */ /* 0x000fe20000000800 */
[----:B------:R-:W-:Y:S02]  /*4fb0*/  LOP3.LUT R6, R6, 0xff, RZ, 0xc0, !PT ;  /* 0x000000ff06067812 */ /* 0x000fe400078ec0ff */
[----:B------:R-:W-:Y:S07]  /*4fc0*/  LOP3.LUT R11, R11, 0xffff, RZ, 0xc0, !PT ;  /* 0x0000ffff0b0b7812 */ /* 0x000fee00078ec0ff */
[----:B------:R-:W3:Y:S01]  /*4fd0*/  MUFU.EX2 R237, R56 ;  /* 0x0000003800ed7308 */ /* 0x000ee20000000800 */
[----:B------:R-:W-:Y:S01]  /*4fe0*/  LOP3.LUT R5, R14, 0xff, RZ, 0xc0, !PT ;  /* 0x000000ff0e057812 */ /* 0x000fe200078ec0ff */
[----:B--2---:R-:W-:Y:S01]  /*4ff0*/  @!P2 FADD.FTZ R233, -R233, -RZ ;  /* 0x800000ffe9e9a221 */ /* 0x004fe20000010100 */
[----:B------:R-:W-:Y:S02]  /*5000*/  @P0 FSEL R61, R61, -INF , !P4 ;  /* 0xff8000003d3d0808 */ /* 0x000fe40006000000 */
[----:B------:R-:W-:Y:S02]  /*5010*/  @P0 FSEL R63, R63, -INF , !P4 ;  /* 0xff8000003f3f0808 */ /* 0x000fe40006000000 */
[----:B------:R-:W-:Y:S01]  /*5020*/  @P0 FSEL R65, R65, -INF , !P4 ;  /* 0xff80000041410808 */ /* 0x000fe20006000000 */
[----:B-1----:R-:W-:Y:S01]  /*5030*/  @!P6 FADD.FTZ R236, -R236, -RZ ;  /* 0x800000ffecece221 */ /* 0x002fe20000010100 */
[----:B------:R-:W-:Y:S02]  /*5040*/  @P0 FSEL R67, R67, -INF , !P4 ;  /* 0xff80000043430808 */ /* 0x000fe40006000000 */
[----:B------:R-:W-:Y:S02]  /*5050*/  @P0 FSEL R60, R60, -INF , !P5 ;  /* 0xff8000003c3c0808 */ /* 0x000fe40006800000 */
[----:B------:R-:W-:Y:S02]  /*5060*/  @P0 FSEL R62, R62, -INF , !P5 ;  /* 0xff8000003e3e0808 */ /* 0x000fe40006800000 */
[----:B------:R-:W-:Y:S01]  /*5070*/  @P0 FSEL R64, R64, -INF , !P5 ;  /* 0xff80000040400808 */ /* 0x000fe20006800000 */
[----:B------:R-:W-:Y:S01]  /*5080*/  FFMA.FTZ R60, R60, UR10, -R109 ;  /* 0x0000000a3c3c7c23 */ /* 0x000fe2000801086d */
[----:B------:R-:W-:Y:S01]  /*5090*/  @P0 FSEL R66, R66, -INF , !P5 ;  /* 0xff80000042420808 */ /* 0x000fe20006800000 */
[----:B------:R-:W-:Y:S01]  /*50a0*/  FFMA.FTZ R62, R62, UR10, -R117 ;  /* 0x0000000a3e3e7c23 */ /* 0x000fe20008010875 */
[----:B------:R-:W-:Y:S01]  /*50b0*/  ISETP.LE.U32.AND P1, PT, R6, UR9, PT ;  /* 0x0000000906007c0c */ /* 0x000fe2000bf23070 */
[--C-:B------:R-:W-:Y:S01]  /*50c0*/  FFMA.FTZ R64, R64, UR10, -R116.reuse ;  /* 0x0000000a40407c23 */ /* 0x100fe20008010874 */
[----:B------:R-:W-:Y:S01]  /*50d0*/  ISETP.LE.U32.AND P4, PT, R11, UR9, PT ;  /* 0x000000090b007c0c */ /* 0x000fe2000bf83070 */
[----:B------:R-:W-:Y:S01]  /*50e0*/  FFMA.FTZ R116, R65, UR10, -R116 ;  /* 0x0000000a41747c23 */ /* 0x000fe20008010874 */
[----:B------:R-:W-:Y:S01]  /*50f0*/  ISETP.LE.U32.AND P5, PT, R5, UR9, PT ;  /* 0x0000000905007c0c */ /* 0x000fe2000bfa3070 */
[----:B------:R-:W-:Y:S01]  /*5100*/  MUFU.EX2 R242, R64 ;  /* 0x0000004000f27308 */ /* 0x000fe20000000800 */
[----:B------:R-:W-:Y:S01]  /*5110*/  SHF.R.U32.HI R6, RZ, 0x18, R14 ;  /* 0x00000018ff067819 */ /* 0x000fe2000001160e */
[--C-:B------:R-:W-:Y:S01]  /*5120*/  FFMA.FTZ R66, R66, UR10, -R108.reuse ;  /* 0x0000000a42427c23 */ /* 0x100fe2000801086c */
[----:B------:R-:W-:Y:S07]  /*5130*/  LOP3.LUT R5, R14, 0xffff, RZ, 0xc0, !PT ;  /* 0x0000ffff0e057812 */ /* 0x000fee00078ec0ff */
[----:B------:R-:W1:Y:S01]  /*5140*/  MUFU.EX2 R241, R116 ;  /* 0x0000007400f17308 */ /* 0x000e620000000800 */
[----:B------:R-:W-:Y:S01]  /*5150*/  ISETP.LE.U32.AND P2, PT, R6, UR9, PT ;  /* 0x0000000906007c0c */ /* 0x000fe2000bf43070 */
[----:B------:R-:W-:Y:S01]  /*5160*/  FFMA.FTZ R108, R67, UR10, -R108 ;  /* 0x0000000a436c7c23 */ /* 0x000fe2000801086c */
[----:B------:R-:W-:Y:S01]  /*5170*/  SHF.R.U32.HI R5, RZ, 0x8, R5 ;  /* 0x00000008ff057819 */ /* 0x000fe20000011605 */
[----:B------:R-:W-:Y:S01]  /*5180*/  @!P1 FADD.FTZ R235, -R235, -RZ ;  /* 0x800000ffebeb9221 */ /* 0x000fe20000010100 */
[----:B------:R-:W-:Y:S01]  /*5190*/  ISETP.GT.U32.AND P6, PT, R10, UR9, PT ;  /* 0x000000090a007c0c */ /* 0x000fe2000bfc4070 */
[----:B------:R-:W-:Y:S01]  /*51a0*/  @!P4 FADD.FTZ R234, -R234, -RZ ;  /* 0x800000ffeaeac221 */ /* 0x000fe20000010100 */
[----:B------:R-:W-:Y:S03]  /*51b0*/  LOP3.LUT R5, R5, 0xffff, RZ, 0xc0, !PT ;  /* 0x0000ffff05057812 */ /* 0x000fe600078ec0ff */
[----:B------:R-:W-:Y:S01]  /*51c0*/  MUFU.EX2 R249, R66 ;  /* 0x0000004200f97308 */ /* 0x000fe20000000800 */
[----:B------:R-:W-:Y:S01]  /*51d0*/  PRMT R14, R14, 0x7632, R14 ;  /* 0x000076320e0e7816 */ /* 0x000fe2000000000e */
[----:B---3--:R-:W-:Y:S01]  /*51e0*/  @!P5 FADD.FTZ R237, -R237, -RZ ;  /* 0x800000ffededd221 */ /* 0x008fe20000010100 */
[----:B------:R-:W-:Y:S07]  /*51f0*/  ISETP.LE.U32.AND P4, PT, R5, UR9, PT ;  /* 0x0000000905007c0c */ /* 0x000fee000bf83070 */
[----:B------:R-:W2:Y:S01]  /*5200*/  MUFU.EX2 R248, R108 ;  /* 0x0000006c00f87308 */ /* 0x000ea20000000800 */
[----:B------:R-:W-:Y:S01]  /*5210*/  PRMT R5, R4, 0x7771, RZ ;  /* 0x0000777104057816 */ /* 0x000fe200000000ff */
[----:B------:R-:W-:Y:S01]  /*5220*/  @!P2 FADD.FTZ R239, -R239, -RZ ;  /* 0x800000ffefefa221 */ /* 0x000fe20000010100 */
[----:B------:R-:W-:Y:S01]  /*5230*/  ISETP.LE.U32.AND P3, PT, R12, UR9, PT ;  /* 0x000000090c007c0c */ /* 0x000fe2000bf63070 */
[----:B------:R-:W-:Y:S01]  /*5240*/  FFMA.FTZ R109, R61, UR10, -R109 ;  /* 0x0000000a3d6d7c23 */ /* 0x000fe2000801086d */
[----:B------:R-:W-:Y:S01]  /*5250*/  ISETP.GT.U32.AND P2, PT, R5, UR9, PT ;  /* 0x0000000905007c0c */ /* 0x000fe2000bf44070 */
[----:B-1----:R-:W-:Y:S01]  /*5260*/  @P6 FADD.FTZ R241, -R241, -RZ ;  /* 0x800000fff1f16221 */ /* 0x002fe20000010100 */
[----:B------:R-:W-:Y:S01]  /*5270*/  F2FP.RELU.F16.F32.PACK_AB R5, R185, R183 ;  /* 0x000000b7b905723e */ /* 0x000fe200000008ff */
[----:B------:R-:W-:Y:S01]  /*5280*/  FFMA.FTZ R117, R63, UR10, -R117 ;  /* 0x0000000a3f757c23 */ /* 0x000fe20008010875 */
[----:B------:R-:W-:Y:S01]  /*5290*/  LOP3.LUT R14, R14, 0xff, RZ, 0xc0, !PT ;  /* 0x000000ff0e0e7812 */ /* 0x000fe200078ec0ff */
[----:B------:R-:W-:Y:S01]  /*52a0*/  MUFU.EX2 R243, R60 ;  /* 0x0000003c00f37308 */ /* 0x000fe20000000800 */
[----:B------:R-:W-:Y:S01]  /*52b0*/  PRMT R6, R4, 0x7770, RZ ;  /* 0x0000777004067816 */ /* 0x000fe200000000ff */
[----:B------:R1:W-:Y:S01]  /*52c0*/  STS [R141], R5 ;  /* 0x000000058d007388 */ /* 0x0003e20000000800 */
[----:B------:R-:W-:Y:S01]  /*52d0*/  ISETP.LE.U32.AND P1, PT, R14, UR9, PT ;  /* 0x000000090e007c0c */ /* 0x000fe2000bf23070 */
[----:B------:R-:W-:Y:S01]  /*52e0*/  @!P4 FADD.FTZ R238, -R238, -RZ ;  /* 0x800000ffeeeec221 */ /* 0x000fe20000010100 */
[----:B------:R-:W-:Y:S01]  /*52f0*/  PRMT R7, R4, 0x7772, RZ ;  /* 0x0000777204077816 */ /* 0x000fe200000000ff */
[----:B------:R-:W-:Y:S01]  /*5300*/  @!P3 FADD.FTZ R242, -R242, -RZ ;  /* 0x800000fff2f2b221 */ /* 0x000fe20000010100 */
[----:B------:R-:W-:Y:S03]  /*5310*/  PRMT R4, R4, 0x7773, RZ ;  /* 0x0000777304047816 */ /* 0x000fe600000000ff */
[----:B------:R-:W3:Y:S01]  /*5320*/  MUFU.EX2 R244, R109 ;  /* 0x0000006d00f47308 */ /* 0x000ee20000000800 */
[----:B------:R-:W-:Y:S02]  /*5330*/  ISETP.GT.U32.AND P4, PT, R8, UR9, PT ;  /* 0x0000000908007c0c */ /* 0x000fe4000bf84070 */
[----:B------:R-:W-:Y:S07]  /*5340*/  F2FP.RELU.F16.F32.PACK_AB R8, R182, R151 ;  /* 0x00000097b608723e */ /* 0x000fee00000008ff */
[----:B------:R-:W4:Y:S01]  /*5350*/  MUFU.EX2 R247, R62 ;  /* 0x0000003e00f77308 */ /* 0x000f220000000800 */
[----:B------:R-:W-:Y:S02]  /*5360*/  ISETP.GT.U32.AND P6, PT, R4, UR9, PT ;  /* 0x0000000904007c0c */ /* 0x000fe4000bfc4070 */
[----:B------:R-:W-:Y:S01]  /*5370*/  F2FP.RELU.F16.F32.PACK_AB R4, R196, R194 ;  /* 0x000000c2c404723e */ /* 0x000fe200000008ff */
[----:B------:R4:W-:Y:S01]  /*5380*/  STS [R141+0x400], R8 ;  /* 0x000400088d007388 */ /* 0x0009e20000000800 */
[----:B------:R-:W-:Y:S01]  /*5390*/  ISETP.GT.U32.AND P3, PT, R7, UR9, PT ;  /* 0x0000000907007c0c */ /* 0x000fe2000bf64070 */
[----:B------:R-:W-:Y:S01]  /*53a0*/  @!P1 FADD.FTZ R240, -R240, -RZ ;  /* 0x800000fff0f09221 */ /* 0x000fe20000010100 */
[----:B------:R-:W-:Y:S01]  /*53b0*/  F2FP.RELU.F16.F32.PACK_AB R7, R186, R184 ;  /* 0x000000b8ba07723e */ /* 0x000fe200000008ff */
[----:B------:R4:W-:Y:S01]  /*53c0*/  STS [R158+0x400], R4 ;  /* 0x000400049e007388 */ /* 0x0009e20000000800 */
[----:B------:R-:W-:Y:S01]  /*53d0*/  ISETP.LE.U32.AND P1, PT, R6, UR9, PT ;  /* 0x0000000906007c0c */ /* 0x000fe2000bf23070 */
[----:B------:R-:W4:Y:S01]  /*53e0*/  MUFU.EX2 R246, R117 ;  /* 0x0000007500f67308 */ /* 0x000f220000000800 */
[----:B------:R-:W-:Y:S01]  /*53f0*/  F2FP.RELU.F16.F32.PACK_AB R6, R188, R187 ;  /* 0x000000bbbc06723e */ /* 0x000fe200000008ff */
[----:B--2---:R-:W-:Y:S01]  /*5400*/  @P4 FADD.FTZ R248, -R248, -RZ ;  /* 0x800000fff8f84221 */ /* 0x004fe20000010100 */
[----:B------:R-:W-:Y:S01]  /*5410*/  ISETP.GT.U32.AND P5, PT, R9, UR9, PT ;  /* 0x0000000909007c0c */ /* 0x000fe2000bfa4070 */
[----:B---3--:R-:W-:Y:S01]  /*5420*/  @P2 FADD.FTZ R244, -R244, -RZ ;  /* 0x800000fff4f42221 */ /* 0x008fe20000010100 */
[----:B-1----:R-:W-:Y:S02]  /*5430*/  F2FP.RELU.F16.F32.PACK_AB R5, R195, R193 ;  /* 0x000000c1c305723e */ /* 0x002fe400000008ff */
[----:B------:R-:W-:Y:S01]  /*5440*/  FSETP.GE.FTZ.AND P2, PT, R198, RZ, PT ;  /* 0x000000ffc600720b */ /* 0x000fe20003f56000 */
[----:B----4-:R-:W-:Y:S01]  /*5450*/  @P3 FADD.FTZ R247, -R247, -RZ ;  /* 0x800000fff7f73221 */ /* 0x010fe20000010100 */
[----:B------:R-:W-:Y:S01]  /*5460*/  FSETP.GE.FTZ.AND P3, PT, R197, RZ, PT ;  /* 0x000000ffc500720b */ /* 0x000fe20003f76000 */
[----:B------:R1:W-:Y:S01]  /*5470*/  STS [R158], R5 ;  /* 0x000000059e007388 */ /* 0x0003e20000000800 */
[----:B------:R-:W-:Y:S01]  /*5480*/  FSETP.GE.FTZ.AND P4, PT, R195, RZ, PT ;  /* 0x000000ffc300720b */ /* 0x000fe20003f96000 */
[----:B------:R-:W-:Y:S01]  /*5490*/  @!P1 FADD.FTZ R243, -R243, -RZ ;  /* 0x800000fff3f39221 */ /* 0x000fe20000010100 */
[----:B------:R-:W-:Y:S01]  /*54a0*/  FSETP.GE.FTZ.AND P1, PT, R183, RZ, PT ;  /* 0x000000ffb700720b */ /* 0x000fe20003f36000 */
[----:B------:R2:W-:Y:S01]  /*54b0*/  STS [R141+0x2000], R7 ;  /* 0x002000078d007388 */ /* 0x0005e20000000800 */
[----:B------:R-:W-:Y:S01]  /*54c0*/  @P6 FADD.FTZ R246, -R246, -RZ ;  /* 0x800000fff6f66221 */ /* 0x000fe20000010100 */
[----:B------:R-:W-:Y:S01]  /*54d0*/  @P5 FADD.FTZ R249, -R249, -RZ ;  /* 0x800000fff9f95221 */ /* 0x000fe20000010100 */
[----:B------:R-:W-:Y:S01]  /*54e0*/  FSETP.GE.FTZ.AND P6, PT, R185, RZ, PT ;  /* 0x000000ffb900720b */ /* 0x000fe20003fd6000 */
[----:B------:R3:W-:Y:S01]  /*54f0*/  STS [R141+0x2400], R6 ;  /* 0x002400068d007388 */ /* 0x0007e20000000800 */
[----:B------:R-:W-:Y:S02]  /*5500*/  F2FP.RELU.F16.F32.PACK_AB R8, R191, R189 ;  /* 0x000000bdbf08723e */ /* 0x000fe400000008ff */
[----:B------:R-:W-:Y:S02]  /*5510*/  FSETP.GE.FTZ.AND P5, PT, R193, RZ, PT ;  /* 0x000000ffc100720b */ /* 0x000fe40003fb6000 */
[----:B------:R-:W-:Y:S01]  /*5520*/  F2FP.RELU.F16.F32.PACK_AB R4, R209, R210 ;  /* 0x000000d2d104723e */ /* 0x000fe200000008ff */
[----:B------:R4:W-:Y:S01]  /*5530*/  STS [R158+0x2000], R8 ;  /* 0x002000089e007388 */ /* 0x0009e20000000800 */
[----:B-1----:R-:W-:Y:S02]  /*5540*/  F2FP.RELU.F16.F32.PACK_AB R5, R200, R199 ;  /* 0x000000c7c805723e */ /* 0x002fe400000008ff */
[----:B--2---:R-:W-:Y:S02]  /*5550*/  F2FP.RELU.F16.F32.PACK_AB R7, R192, R190 ;  /* 0x000000bec007723e */ /* 0x004fe400000008ff */
[----:B---3--:R-:W-:Y:S03]  /*5560*/  F2FP.RELU.F16.F32.PACK_AB R6, R198, R197 ;  /* 0x000000c5c606723e */ /* 0x008fe600000008ff */
[----:B------:R1:W-:Y:S04]  /*5570*/  STS [R158+0x2400], R7 ;  /* 0x002400079e007388 */ /* 0x0003e80000000800 */
[----:B------:R2:W-:Y:S01]  /*5580*/  STS [R144], R6 ;  /* 0x0000000690007388 */ /* 0x0005e20000000800 */
[----:B----4-:R-:W-:Y:S03]  /*5590*/  F2FP.RELU.F16.F32.PACK_AB R8, R201, R202 ;  /* 0x000000cac908723e */ /* 0x010fe600000008ff */
        /* <DEDUP_REMOVED lines=17> */
[----:B------:R2:W-:Y:S04]  /*56b0*/  STS [R142], R5 ;  /* 0x000000058e007388 */ /* 0x0005e80000000800 */
[----:B------:R3:W-:Y:S01]  /*56c0*/  STS [R245+0x400], R6 ;  /* 0x00040006f5007388 */ /* 0x0007e20000000800 */
[----:B-1----:R-:W-:Y:S02]  /*56d0*/  F2FP.RELU.F16.F32.PACK_AB R4, R230, R229 ;  /* 0x000000e5e604723e */ /* 0x002fe400000008ff */
[----:B--2---:R-:W-:Y:S03]  /*56e0*/  F2FP.RELU.F16.F32.PACK_AB R5, R224, R223 ;  /* 0x000000dfe005723e */ /* 0x004fe600000008ff */
[----:B------:R1:W-:Y:S01]  /*56f0*/  STS [R245], R4 ;  /* 0x00000004f5007388 */ /* 0x0003e20000000800 */
[----:B---3--:R-:W-:Y:S03]  /*5700*/  F2FP.RELU.F16.F32.PACK_AB R6, R241, R242 ;  /* 0x000000f2f106723e */ /* 0x008fe600000008ff */
[----:B------:R2:W-:Y:S04]  /*5710*/  STS [R142+0x2400], R5 ;  /* 0x002400058e007388 */ /* 0x0005e80000000800 */
[----:B------:R3:W-:Y:S01]  /*5720*/  STS [R142+0x2000], R7 ;  /* 0x002000078e007388 */ /* 0x0007e20000000800 */
[----:B-1----:R-:W-:Y:S02]  /*5730*/  F2FP.RELU.F16.F32.PACK_AB R4, R228, R227 ;  /* 0x000000e3e404723e */ /* 0x002fe400000008ff */
[----:B--2---:R-:W-:Y:S03]  /*5740*/  F2FP.RELU.F16.F32.PACK_AB R5, R226, R225 ;  /* 0x000000e1e205723e */ /* 0x004fe600000008ff */
[----:B------:R1:W-:Y:S01]  /*5750*/  STS [R245+0x2400], R4 ;  /* 0x00240004f5007388 */ /* 0x0003e20000000800 */
[----:B---3--:R-:W-:Y:S03]  /*5760*/  F2FP.RELU.F16.F32.PACK_AB R7, R236, R235 ;  /* 0x000000ebec07723e */ /* 0x008fe600000008ff */
[----:B------:R2:W-:Y:S04]  /*5770*/  STS [R245+0x2000], R5 ;  /* 0x00200005f5007388 */ /* 0x0005e80000000800 */
[----:B------:R3:W-:Y:S04]  /*5780*/  STS [R145], R8 ;  /* 0x0000000891007388 */ /* 0x0007e80000000800 */
[----:B------:R4:W-:Y:S04]  /*5790*/  STS [R145+0x400], R7 ;  /* 0x0004000791007388 */ /* 0x0009e80000000800 */
[----:B------:R4:W-:Y:S01]  /*57a0*/  STS [R148], R6 ;  /* 0x0000000694007388 */ /* 0x0009e20000000800 */
[----:B-1----:R-:W-:Y:S02]  /*57b0*/  F2FP.RELU.F16.F32.PACK_AB R4, R246, R247 ;  /* 0x000000f7f604723e */ /* 0x002fe400000008ff */
[----:B--2---:R-:W-:Y:S02]  /*57c0*/  F2FP.RELU.F16.F32.PACK_AB R5, R244, R243 ;  /* 0x000000f3f405723e */ /* 0x004fe400000008ff */
[----:B---3--:R-:W-:Y:S02]  /*57d0*/  F2FP.RELU.F16.F32.PACK_AB R8, R238, R237 ;  /* 0x000000edee08723e */ /* 0x008fe400000008ff */
[----:B----4-:R-:W-:Y:S02]  /*57e0*/  F2FP.RELU.F16.F32.PACK_AB R7, R239, R240 ;  /* 0x000000f0ef07723e */ /* 0x010fe400000008ff */
[----:B------:R-:W-:Y:S05]  /*57f0*/  F2FP.RELU.F16.F32.PACK_AB R6, R248, R249 ;  /* 0x000000f9f806723e */ /* 0x000fea00000008ff */
        /* <DEDUP_REMOVED lines=14> */
[----:B------:R-:W1:Y:S01]  /*58e0*/  LDSM.16.M88.4 R108, [R137+0x2000] ;  /* 0x00200000896c783b */ /* 0x000e620000000200 */
[-C--:B------:R-:W-:Y:S07]  /*58f0*/  HMMA.16816.F32 R12, R60, R18.reuse, RZ ;  /* 0x000000123c0c723c */ /* 0x080fee00000018ff */
[----:B------:R-:W2:Y:S01]  /*5900*/  LDSM.16.M88.4 R112, [R0+0x5000] ;  /* 0x005000000070783b */ /* 0x000ea20000000200 */
[C---:B------:R-:W-:Y:S07]  /*5910*/  HMMA.16816.F32 R16, R64.reuse, R18, RZ ;  /* 0x000000124010723c */ /* 0x040fee00000018ff */
[----:B------:R-:W2:Y:S01]  /*5920*/  LDSM.16.M88.4 R116, [R137+0x2400] ;  /* 0x002400008974783b */ /* 0x000ea20000000200 */
[-C--:B---3--:R-:W-:Y:S07]  /*5930*/  HMMA.16816.F32 R20, R64, R32.reuse, RZ ;  /* 0x000000204014723c */ /* 0x088fee00000018ff */
[----:B------:R-:W3:Y:S01]  /*5940*/  LDSM.16.M88.4 R120, [R137+0x2800] ;  /* 0x002800008978783b */ /* 0x000ee20000000200 */
[C---:B------:R-:W-:Y:S07]  /*5950*/  HMMA.16816.F32 R24, R60.reuse, R32, RZ ;  /* 0x000000203c18723c */ /* 0x040fee00000018ff */
[----:B------:R-:W3:Y:S01]  /*5960*/  LDSM.16.M88.4 R124, [R137+0x2c00] ;  /* 0x002c0000897c783b */ /* 0x000ee20000000200 */
        /* <DEDUP_REMOVED lines=8> */
[----:B------:R-:W-:Y:S06]  /*59f0*/  VIADD R100, R168, 0x1 ;  /* 0x00000001a8647836 */ /* 0x000fec0000000000 */
[-C--:B------:R-:W-:Y:S08]  /*5a00*/  HMMA.16816.F32 R60, R60, R102.reuse, RZ ;  /* 0x000000663c3c723c */ /* 0x080ff000000018ff */
[----:B------:R-:W-:Y:S08]  /*5a10*/  HMMA.16816.F32 R64, R64, R102, RZ ;  /* 0x000000664040723c */ /* 0x000ff000000018ff */
[-C--:B-1----:R-:W-:Y:S08]  /*5a20*/  HMMA.16816.F32 R4, R104, R108.reuse, R4 ;  /* 0x0000006c6804723c */ /* 0x082ff00000001804 */
[C---:B--2---:R-:W-:Y:S08]  /*5a30*/  HMMA.16816.F32 R8, R112.reuse, R108, R8 ;  /* 0x0000006c7008723c */ /* 0x044ff00000001808 */
[-C--:B------:R-:W-:Y:S03]  /*5a40*/  HMMA.16816.F32 R12, R112, R110.reuse, R12 ;  /* 0x0000006e700c723c */ /* 0x080fe6000000180c */
[C---:B------:R-:W-:Y:S01]  /*5a50*/  FADD.FTZ R5, -R216.reuse, R5 ;  /* 0x00000005d8057221 */ /* 0x040fe20000010100 */
[----:B------:R-:W-:Y:S01]  /*5a60*/  FADD.FTZ R4, -R216, R4 ;  /* 0x00000004d8047221 */ /* 0x000fe20000010100 */
[C---:B------:R-:W-:Y:S01]  /*5a70*/  FADD.FTZ R6, -R215.reuse, R6 ;  /* 0x00000006d7067221 */ /* 0x040fe20000010100 */
[----:B------:R-:W-:Y:S02]  /*5a80*/  FADD.FTZ R7, -R215, R7 ;  /* 0x00000007d7077221 */ /* 0x000fe40000010100 */
[C---:B------:R-:W-:Y:S04]  /*5a90*/  HMMA.16816.F32 R16, R104.reuse, R110, R16 ;  /* 0x0000006e6810723c */ /* 0x040fe80000001810 */
[-C--:B------:R-:W-:Y:S02]  /*5aa0*/  FSEL R101, R5, R216.reuse, P6 ;  /* 0x000000d805657208 */ /* 0x080fe40003000000 */
[----:B------:R-:W-:Y:S02]  /*5ab0*/  FSEL R4, R4, R216, P1 ;  /* 0x000000d804047208 */ /* 0x000fe40000800000 */
[-C--:B------:R-:W-:Y:S03]  /*5ac0*/  HMMA.16816.F32 R20, R104, R116.reuse, R20 ;  /* 0x000000746814723c */ /* 0x080fe60000001814 */
[----:B------:R-:W-:Y:S01]  /*5ad0*/  ISETP.NE.AND P1, PT, R100, 0x1, PT ;  /* 0x000000016400780c */ /* 0x000fe20003f25270 */
[----:B------:R-:W-:Y:S01]  /*5ae0*/  FMUL.FTZ R4, R183, R4 ;  /* 0x00000004b7047220 */ /* 0x000fe20000410000 */
[----:B------:R-:W-:Y:S01]  /*5af0*/  FSETP.GE.FTZ.AND P6, PT, R229, RZ, PT ;  /* 0x000000ffe500720b */ /* 0x000fe20003fd6000 */
[----:B------:R-:W-:Y:S02]  /*5b00*/  FMUL.FTZ R185, R185, R101 ;  /* 0x00000065b9b97220 */ /* 0x000fe40000410000 */
[C---:B------:R-:W-:Y:S04]  /*5b10*/  HMMA.16816.F32 R24, R112.reuse, R116, R24 ;  /* 0x000000747018723c */ /* 0x040fe80000001818 */
[C---:B------:R-:W-:Y:S01]  /*5b20*/  FADD.FTZ R16, -R216.reuse, R16 ;  /* 0x00000010d8107221 */ /* 0x040fe20000010100 */
[C---:B------:R-:W-:Y:S01]  /*5b30*/  FADD.FTZ R17, -R216.reuse, R17 ;  /* 0x00000011d8117221 */ /* 0x040fe20000010100 */
[----:B------:R-:W-:Y:S02]  /*5b40*/  F2FP.F16.F32.PACK_AB R4, R185, R4 ;  /* 0x00000004b904723e */ /* 0x000fe400000000ff */
[-C--:B------:R-:W-:Y:S03]  /*5b50*/  HMMA.16816.F32 R28, R112, R118.reuse, R28 ;  /* 0x00000076701c723c */ /* 0x080fe6000000181c */
[----:B------:R-:W-:Y:S01]  /*5b60*/  FADD.FTZ R5, -R216, R21 ;  /* 0x00000015d8057221 */ /* 0x000fe20000010100 */
[-C--:B------:R-:W-:Y:S01]  /*5b70*/  FSEL R100, R16, R216.reuse, P5 ;  /* 0x000000d810647208 */ /* 0x080fe20002800000 */
[----:B------:R-:W-:Y:S01]  /*5b80*/  FADD.FTZ R16, -R216, R20 ;  /* 0x00000014d8107221 */ /* 0x000fe20000010100 */
[-C--:B------:R-:W-:Y:S02]  /*5b90*/  FSEL R17, R17, R216.reuse, P4 ;  /* 0x000000d811117208 */ /* 0x080fe40002000000 */
[C---:B------:R-:W-:Y:S04]  /*5ba0*/  HMMA.16816.F32 R32, R104.reuse, R118, R32 ;  /* 0x000000766820723c */ /* 0x040fe80000001820 */
[----:B------:R-:W-:Y:S01]  /*5bb0*/  FSEL R5, R5, R216, P2 ;  /* 0x000000d805057208 */ /* 0x000fe20001000000 */
[----:B------:R-:W-:Y:S01]  /*5bc0*/  FMUL.FTZ R193, R193, R100 ;  /* 0x00000064c1c17220 */ /* 0x000fe20000410000 */
[----:B------:R-:W-:Y:S01]  /*5bd0*/  FSETP.GE.FTZ.AND P2, PT, R218, RZ, PT ;  /* 0x000000ffda00720b */ /* 0x000fe20003f56000 */
[----:B------:R-:W-:Y:S01]  /*5be0*/  FMUL.FTZ R17, R195, R17 ;  /* 0x00000011c3117220 */ /* 0x000fe20000410000 */
[-C--:B---3--:R-:W-:Y:S03]  /*5bf0*/  HMMA.16816.F32 R36, R104, R120.reuse, R36 ;  /* 0x000000786824723c */ /* 0x088fe60000001824 */
[----:B------:R-:W-:Y:S01]  /*5c00*/  FSEL R16, R16, R216, P3 ;  /* 0x000000d810107208 */ /* 0x000fe20001800000 */
[----:B------:R-:W-:Y:S01]  /*5c10*/  FMUL.FTZ R5, R198, R5 ;  /* 0x00000005c6057220 */ /* 0x000fe20000410000 */
[----:B------:R-:W-:Y:S02]  /*5c20*/  FSETP.GE.FTZ.AND P3, PT, R217, RZ, PT ;  /* 0x000000ffd900720b */ /* 0x000fe40003f76000 */
[----:B------:R-:W-:Y:S01]  /*5c30*/  FSETP.GE.FTZ.AND P5, PT, R210, RZ, PT ;  /* 0x000000ffd200720b */ /* 0x000fe20003fb6000 */
[C---:B------:R-:W-:Y:S04]  /*5c40*/  HMMA.16816.F32 R40, R112.reuse, R120, R40 ;  /* 0x000000787028723c */ /* 0x040fe80000001828 */
[----:B------:R-:W-:Y:S01]  /*5c50*/  FSETP.GE.FTZ.AND P4, PT, R209, RZ, PT ;  /* 0x000000ffd100720b */ /* 0x000fe20003f96000 */
[C---:B------:R-:W-:Y:S01]  /*5c60*/  FADD.FTZ R32, -R216.reuse, R32 ;  /* 0x00000020d8207221 */ /* 0x040fe20000010100 */
[----:B------:R-:W-:Y:S01]  /*5c70*/  FADD.FTZ R33, -R216, R33 ;  /* 0x00000021d8217221 */ /* 0x000fe20000010100 */
[----:B------:R-:W-:Y:S01]  /*5c80*/  FMUL.FTZ R16, R197, R16 ;  /* 0x00000010c5107220 */ /* 0x000fe20000410000 */
[-C--:B------:R-:W-:Y:S03]  /*5c90*/  HMMA.16816.F32 R44, R112, R122.reuse, R44 ;  /* 0x0000007a702c723c */ /* 0x080fe6000000182c */
[-C--:B------:R-:W-:Y:S01]  /*5ca0*/  FSEL R32, R32, R216.reuse, P5 ;  /* 0x000000d820207208 */ /* 0x080fe20002800000 */
[C---:B------:R-:W-:Y:S01]  /*5cb0*/  FADD.FTZ R37, -R216.reuse, R37 ;  /* 0x00000025d8257221 */ /* 0x040fe20000010100 */
[-C--:B------:R-:W-:Y:S01]  /*5cc0*/  FSEL R33, R33, R216.reuse, P4 ;  /* 0x000000d821217208 */ /* 0x080fe20002000000 */
[----:B------:R-:W-:Y:S01]  /*5cd0*/  FADD.FTZ R36, -R216, R36 ;  /* 0x00000024d8247221 */ /* 0x000fe20000010100 */
[----:B------:R-:W-:Y:S01]  /*5ce0*/  FSETP.GE.FTZ.AND P5, PT, R230, RZ, PT ;  /* 0x000000ffe600720b */ /* 0x000fe20003fb6000 */
[C---:B------:R-:W-:Y:S04]  /*5cf0*/  HMMA.16816.F32 R48, R104.reuse, R122, R48 ;  /* 0x0000007a6830723c */ /* 0x040fe80000001830 */
[----:B------:R-:W-:Y:S01]  /*5d00*/  FSEL R37, R37, R216, P2 ;  /* 0x000000d825257208 */ /* 0x000fe20001000000 */
[----:B------:R-:W-:Y:S01]  /*5d10*/  FMUL.FTZ R32, R210, R32 ;  /* 0x00000020d2207220 */ /* 0x000fe20000410000 */
[----:B------:R-:W-:Y:S01]  /*5d20*/  FSETP.GE.FTZ.AND P2, PT, R241, RZ, PT ;  /* 0x000000fff100720b */ /* 0x000fe20003f56000 */
[----:B------:R-:W-:Y:S01]  /*5d30*/  FMUL.FTZ R33, R209, R33 ;  /* 0x00000021d1217220 */ /* 0x000fe20000410000 */
[----:B------:R-:W-:Y:S01]  /*5d40*/  FSEL R36, R36, R216, P3 ;  /* 0x000000d824247208 */ /* 0x000fe20001800000 */
[-C--:B------:R-:W-:Y:S03]  /*5d50*/  HMMA.16816.F32 R52, R104, R124.reuse, R52 ;  /* 0x0000007c6834723c */ /* 0x080fe60000001834 */
[----:B------:R-:W-:Y:S01]  /*5d60*/  FSETP.GE.FTZ.AND P3, PT, R234, RZ, PT ;  /* 0x000000ffea00720b */ /* 0x000fe20003f76000 */
[----:B------:R-:W-:Y:S01]  /*5d70*/  FMUL.FTZ R36, R217, R36 ;  /* 0x00000024d9247220 */ /* 0x000fe20000410000 */
[----:B------:R-:W-:Y:S01]  /*5d80*/  FSETP.GE.FTZ.AND P4, PT, R233, RZ, PT ;  /* 0x000000ffe900720b */ /* 0x000fe20003f96000 */
[----:B------:R-:W-:Y:S01]  /*5d90*/  FMUL.FTZ R37, R218, R37 ;  /* 0x00000025da257220 */ /* 0x000fe20000410000 */
[----:B------:R-:W-:Y:S01]  /*5da0*/  F2FP.F16.F32.PACK_AB R32, R33, R32 ;  /* 0x000000202120723e */ /* 0x000fe200000000ff */
[C---:B------:R-:W-:Y:S04]  /*5db0*/  HMMA.16816.F32 R56, R112.reuse, R124, R56 ;  /* 0x0000007c7038723c */ /* 0x040fe80000001838 */
[----:B------:R-:W-:Y:S01]  /*5dc0*/  F2FP.F16.F32.PACK_AB R36, R37, R36 ;  /* 0x000000242524723e */ /* 0x000fe200000000ff */
[C---:B------:R-:W-:Y:S01]  /*5dd0*/  FADD.FTZ R48, -R216.reuse, R48 ;  /* 0x00000030d8307221 */ /* 0x040fe20000010100 */
[----:B------:R-:W-:Y:S01]  /*5de0*/  F2FP.F16.F32.PACK_AB R17, R17, R193 ;  /* 0x000000c11111723e */ /* 0x000fe200000000ff */
[----:B------:R-:W-:Y:S01]  /*5df0*/  FADD.FTZ R49, -R216, R49 ;  /* 0x00000031d8317221 */ /* 0x000fe20000010100 */
[----:B------:R-:W-:Y:S01]  /*5e00*/  F2FP.F16.F32.PACK_AB R5, R5, R16 ;  /* 0x000000100505723e */ /* 0x000fe200000000ff */
[-C--:B------:R-:W-:Y:S03]  /*5e10*/  HMMA.16816.F32 R60, R112, R126.reuse, R60 ;  /* 0x0000007e703c723c */ /* 0x080fe6000000183c */
[-C--:B------:R-:W-:Y:S01]  /*5e20*/  FSEL R48, R48, R216.reuse, P6 ;  /* 0x000000d830307208 */ /* 0x080fe20003000000 */
[C---:B------:R-:W-:Y:S01]  /*5e30*/  FADD.FTZ R53, -R216.reuse, R53 ;  /* 0x00000035d8357221 */ /* 0x040fe20000010100 */
[-C--:B------:R-:W-:Y:S01]  /*5e40*/  FSEL R49, R49, R216.reuse, P5 ;  /* 0x000000d831317208 */ /* 0x080fe20002800000 */
[----:B------:R-:W-:Y:S02]  /*5e50*/  FADD.FTZ R52, -R216, R52 ;  /* 0x00000034d8347221 */ /* 0x000fe40000010100 */
[----:B------:R-:W-:Y:S04]  /*5e60*/  HMMA.16816.F32 R64, R104, R126, R64 ;  /* 0x0000007e6840723c */ /* 0x000fe80000001840 */
[----:B------:R-:W-:Y:S01]  /*5e70*/  FSEL R53, R53, R216, P3 ;  /* 0x000000d835357208 */ /* 0x000fe20001800000 */
[----:B------:R-:W-:Y:S01]  /*5e80*/  FMUL.FTZ R48, R229, R48 ;  /* 0x00000030e5307220 */ /* 0x000fe20000410000 */
[----:B------:R-:W-:Y:S01]  /*5e90*/  FSEL R52, R52, R216, P4 ;  /* 0x000000d834347208 */ /* 0x000fe20002000000 */
[----:B------:R-:W-:Y:S01]  /*5ea0*/  FMUL.FTZ R49, R230, R49 ;  /* 0x00000031e6317220 */ /* 0x000fe20000410000 */
[----:B------:R-:W-:Y:S01]  /*5eb0*/  FSETP.GE.FTZ.AND P3, PT, R242, RZ, PT ;  /* 0x000000fff200720b */ /* 0x000fe20003f76000 */
[----:B------:R-:W-:Y:S02]  /*5ec0*/  FMUL.FTZ R53, R234, R53 ;  /* 0x00000035ea357220 */ /* 0x000fe40000410000 */
[----:B------:R-:W-:Y:S01]  /*5ed0*/  FMUL.FTZ R52, R233, R52 ;  /* 0x00000034e9347220 */ /* 0x000fe20000410000 */
[----:B------:R-:W-:Y:S04]  /*5ee0*/  F2FP.F16.F32.PACK_AB R48, R49, R48 ;  /* 0x000000303130723e */ /* 0x000fe800000000ff */
[----:B------:R-:W-:Y:S03]  /*5ef0*/  F2FP.F16.F32.PACK_AB R52, R53, R52 ;  /* 0x000000343534723e */ /* 0x000fe600000000ff */
[----:B------:R-:W-:Y:S05]  /*5f00*/  FADD.FTZ R64, -R216, R64 ;  /* 0x00000040d8407221 */ /* 0x000fea0000010100 */
[----:B------:R-:W-:Y:S01]  /*5f10*/  FSEL R64, R64, R216, P3 ;  /* 0x000000d840407208 */ /* 0x000fe20001800000 */
[----:B------:R-:W-:Y:S01]  /*5f20*/  @P2 FADD.FTZ R216, -R216, R65 ;  /* 0x00000041d8d82221 */ /* 0x000fe20000010100 */
[----:B------:R-:W-:Y:S02]  /*5f30*/  FSETP.GE.FTZ.AND P3, PT, R151, RZ, PT ;  /* 0x000000ff9700720b */ /* 0x000fe40003f76000 */
[----:B------:R-:W-:Y:S01]  /*5f40*/  FSETP.GE.FTZ.AND P2, PT, R182, RZ, PT ;  /* 0x000000ffb600720b */ /* 0x000fe20003f56000 */
[----:B------:R-:W-:Y:S01]  /*5f50*/  FMUL.FTZ R242, R242, R64 ;  /* 0x00000040f2f27220 */ /* 0x000fe20000410000 */
[-C--:B------:R-:W-:Y:S01]  /*5f60*/  FSEL R37, R6, R215.reuse, P3 ;  /* 0x000000d706257208 */ /* 0x080fe20001800000 */
[----:B------:R-:W-:Y:S01]  /*5f70*/  FMUL.FTZ R216, R241, R216 ;  /* 0x000000d8f1d87220 */ /* 0x000fe20000410000 */
[----:B------:R-:W-:Y:S01]  /*5f80*/  FSEL R33, R7, R215, P2 ;  /* 0x000000d707217208 */ /* 0x000fe20001000000 */
[----:B------:R-:W-:Y:S08]  /*5f90*/  @!P1 BRA `(.L_x_1061) ;  /* 0x0000000000889947 */ /* 0x000ff00003800000 */
[----:B------:R-:W1:Y:S01]  /*5fa0*/  LDC R7, c[0x0][0x3b0] ;  /* 0x0000ec00ff077b82 */ /* 0x000e620000000800 */
[----:B------:R-:W-:Y:S02]  /*5fb0*/  ISETP.GE.AND P2, PT, R146, UR4, PT ;  /* 0x0000000492007c0c */ /* 0x000fe4000bf46270 */
        /* <DEDUP_REMOVED lines=11> */
[C---:B------:R-:W-:Y:S02]  /*6070*/  @!P2 LEA R64, P4, R7.reuse, R153, 0x7 ;  /* 0x000000990740a211 */ /* 0x040fe400078838ff */
[----:B------:R-:W-:Y:S02]  /*6080*/  SEL R20, R20, 0x2000, !P5 ;  /* 0x0000200014147807 */ /* 0x000fe40006800000 */
[----:B--2---:R-:W-:Y:S01]  /*6090*/  @!P2 LEA.HI.X R65, R7, R152, R6, 0x7, P4 ;  /* 0x000000980741a211 */ /* 0x004fe200020f3c06 */
[----:B------:R-:W-:Y:S02]  /*60a0*/  @!P3 IMAD.MOV.U32 R6, RZ, RZ, R153 ;  /* 0x000000ffff06b224 */ /* 0x000fe400078e0099 */
[----:B------:R-:W-:Y:S02]  /*60b0*/  IMAD.IADD R161, R161, 0x1, R20 ;  /* 0x00000001a1a17824 */ /* 0x000fe400078e0214 */
        /* <DEDUP_REMOVED lines=16> */
.L_x_1061:
[----:B------:R-:W-:Y:S01]  /*61c0*/  FADD.FTZ R22, -R215, R22 ;  /* 0x00000016d7167221 */ /* 0x000fe20000010100 */
[----:B------:R-:W-:Y:S01]  /*61d0*/  FSETP.GE.FTZ.AND P2, PT, R199, RZ, PT ;  /* 0x000000ffc700720b */ /* 0x000fe20003f56000 */
        /* <DEDUP_REMOVED lines=9> */
[----:B------:R-:W-:Y:S01]  /*6270*/  FSETP.GE.FTZ.AND P3, PT, R200, RZ, PT ;  /* 0x000000ffc800720b */ /* 0x000fe20003f76000 */
[C---:B------:R-:W-:Y:S01]  /*6280*/  FADD.FTZ R38, -R215.reuse, R38 ;  /* 0x00000026d7267221 */ /* 0x040fe20000010100 */
[-C--:B------:R-:W-:Y:S01]  /*6290*/  FSEL R34, R34, R215.reuse, P2 ;  /* 0x000000d722227208 */ /* 0x080fe20001000000 */
[C---:B------:R-:W-:Y:S01]  /*62a0*/  FADD.FTZ R35, -R215.reuse, R35 ;  /* 0x00000023d7237221 */ /* 0x040fe20000010100 */
[----:B------:R-:W-:Y:S01]  /*62b0*/  FSETP.GE.FTZ.AND P2, PT, R220, RZ, PT ;  /* 0x000000ffdc00720b */ /* 0x000fe20003f56000 */
[----:B------:R-:W-:Y:S01]  /*62c0*/  FADD.FTZ R50, -R215, R50 ;  /* 0x00000032d7327221 */ /* 0x000fe20000010100 */
[-C--:B------:R-:W-:Y:S01]  /*62d0*/  FSEL R23, R23, R215.reuse, P3 ;  /* 0x000000d717177208 */ /* 0x080fe20001800000 */
[C---:B------:R-:W-:Y:S01]  /*62e0*/  FADD.FTZ R51, -R215.reuse, R51 ;  /* 0x00000033d7337221 */ /* 0x040fe20000010100 */
[----:B------:R-:W-:Y:S01]  /*62f0*/  FSETP.GE.FTZ.AND P4, PT, R194, RZ, PT ;  /* 0x000000ffc200720b */ /* 0x000fe20003f96000 */
[----:B------:R-:W-:Y:S01]  /*6300*/  FADD.FTZ R54, -R215, R54 ;  /* 0x00000036d7367221 */ /* 0x000fe20000010100 */
[----:B------:R-:W-:Y:S01]  /*6310*/  FSETP.GE.FTZ.AND P3, PT, R219, RZ, PT ;  /* 0x000000ffdb00720b */ /* 0x000fe20003f76000 */
[----:B------:R-:W-:Y:S01]  /*6320*/  FADD.FTZ R55, -R215, R55 ;  /* 0x00000037d7377221 */ /* 0x000fe20000010100 */
[-C--:B------:R-:W-:Y:S01]  /*6330*/  FSEL R39, R39, R215.reuse, P2 ;  /* 0x000000d727277208 */ /* 0x080fe20001000000 */
[----:B------:R-:W-:Y:S01]  /*6340*/  FADD.FTZ R66, -R215, R66 ;  /* 0x00000042d7427221 */ /* 0x000fe20000010100 */
[----:B------:R-:W-:Y:S01]  /*6350*/  FSETP.GE.FTZ.AND P2, PT, R248, RZ, PT ;  /* 0x000000fff800720b */ /* 0x000fe20003f56000 */
[----:B-----5:R-:W-:Y:S01]  /*6360*/  FADD.FTZ R8, -R214, R8 ;  /* 0x00000008d6087221 */ /* 0x020fe20000010100 */
[-C--:B------:R-:W-:Y:S01]  /*6370*/  FSEL R18, R18, R215.reuse, P4 ;  /* 0x000000d712127208 */ /* 0x080fe20002000000 */
[----:B------:R-:W-:Y:S01]  /*6380*/  FADD.FTZ R13, -R214, R13 ;  /* 0x0000000dd60d7221 */ /* 0x000fe20000010100 */
[-C--:B------:R-:W-:Y:S01]  /*6390*/  FSEL R38, R38, R215.reuse, P3 ;  /* 0x000000d726267208 */ /* 0x080fe20001800000 */
[----:B------:R-:W-:Y:S01]  /*63a0*/  FADD.FTZ R24, -R214, R24 ;  /* 0x00000018d6187221 */ /* 0x000fe20000010100 */
[----:B------:R-:W-:Y:S01]  /*63b0*/  FSETP.GE.FTZ.AND P4, PT, R212, RZ, PT ;  /* 0x000000ffd400720b */ /* 0x000fe20003f96000 */
[C---:B------:R-:W-:Y:S01]  /*63c0*/  FADD.FTZ R12, -R214.reuse, R12 ;  /* 0x0000000cd60c7221 */ /* 0x040fe20000010100 */
[----:B------:R-:W-:Y:S01]  /*63d0*/  FSETP.GE.FTZ.AND P3, PT, R231, RZ, PT ;  /* 0x000000ffe700720b */ /* 0x000fe20003f76000 */
[C---:B------:R-:W-:Y:S01]  /*63e0*/  FADD.FTZ R9, -R214.reuse, R9 ;  /* 0x00000009d6097221 */ /* 0x040fe20000010100 */
[-C--:B------:R-:W-:Y:S01]  /*63f0*/  FSEL R35, R35, R215.reuse, P4 ;  /* 0x000000d723237208 */ /* 0x080fe20002000000 */
[----:B------:R-:W-:Y:S01]  /*6400*/  FADD.FTZ R41, -R214, R41 ;  /* 0x00000029d6297221 */ /* 0x000fe20000010100 */
[-C--:B------:R-:W-:Y:S01]  /*6410*/  FSEL R50, R50, R215.reuse, P3 ;  /* 0x000000d732327208 */ /* 0x080fe20001800000 */
[----:B------:R-:W-:Y:S01]  /*6420*/  FADD.FTZ R40, -R214, R40 ;  /* 0x00000028d6287221 */ /* 0x000fe20000010100 */
[----:B------:R-:W-:Y:S01]  /*6430*/  FSETP.GE.FTZ.AND P6, PT, R232, RZ, PT ;  /* 0x000000ffe800720b */ /* 0x000fe20003fd6000 */
[C---:B------:R-:W-:Y:S01]  /*6440*/  FADD.FTZ R29, -R214.reuse, R29 ;  /* 0x0000001dd61d7221 */ /* 0x040fe20000010100 */
[----:B------:R-:W-:Y:S01]  /*6450*/  FSETP.GE.FTZ.AND P5, PT, R235, RZ, PT ;  /* 0x000000ffeb00720b */ /* 0x000fe20003fb6000 */
        /* <DEDUP_REMOVED lines=16> */
[C---:B------:R-:W-:Y:S01]  /*6560*/  FADD.FTZ R11, -R213.reuse, R11 ;  /* 0x0000000bd50b7221 */ /* 0x040fe20000010100 */
[-C--:B------:R-:W-:Y:S01]  /*6570*/  FSEL R8, R8, R214.reuse, P2 ;  /* 0x000000d608087208 */ /* 0x080fe20001000000 */
[----:B------:R-:W-:Y:S01]  /*6580*/  FADD.FTZ R10, -R213, R10 ;  /* 0x0000000ad50a7221 */ /* 0x000fe20000010100 */
[----:B------:R-:W-:Y:S01]  /*6590*/  FSETP.GE.FTZ.AND P2, PT, R191, RZ, PT ;  /* 0x000000ffbf00720b */ /* 0x000fe20003f56000 */
        /* <DEDUP_REMOVED lines=84> */
[----:B------:R-:W-:Y:S01]  /*6ae0*/  FMUL.FTZ R45, R226, R45 ;  /* 0x0000002de22d7220 */ /* 0x000fe20000410000 */
        /* <DEDUP_REMOVED lines=15> */
[----:B------:R-:W-:Y:S01]  /*6be0*/  FADD.FTZ R59, -R213, R59 ;  /* 0x0000003bd53b7221 */ /* 0x000fe20000010100 */
        /* <DEDUP_REMOVED lines=15> */
[----:B------:R-:W-:Y:S01]  /*6ce0*/  FADD.FTZ R62, -R213, R62 ;  /* 0x0000003ed53e7221 */ /* 0x000fe20000010100 */
[-C--:B------:R-:W-:Y:S01]  /*6cf0*/  FSEL R42, R42, R213.reuse, P3 ;  /* 0x000000d52a2a7208 */ /* 0x080fe20001800000 */
[----:B------:R-:W-:Y:S01]  /*6d00*/  STS [R144+-0x6000], R24 ;  /* 0xffa0001890007388 */ /* 0x000fe20000000800 */
[-C--:B------:R-:W-:Y:S01]  /*6d10*/  FSEL R43, R43, R213.reuse, P2 ;  /* 0x000000d52b2b7208 */ /* 0x080fe20001000000 */
[----:B------:R-:W-:Y:S01]  /*6d20*/  FMUL.FTZ R66, R249, R66 ;  /* 0x00000042f9427220 */ /* 0x000fe20000410000 */
[----:B------:R-:W-:Y:S01]  /*6d30*/  FSETP.GE.FTZ.AND P3, PT, R227, RZ, PT ;  /* 0x000000ffe300720b */ /* 0x000fe20003f76000 */
[----:B------:R-:W-:Y:S01]  /*6d40*/  STS [R144+-0x5c00], R26 ;  /* 0xffa4001a90007388 */ /* 0x000fe20000000800 */
[----:B------:R-:W-:Y:S01]  /*6d50*/  FSETP.GE.FTZ.AND P6, PT, R228, RZ, PT ;  /* 0x000000ffe400720b */ /* 0x000fe20003fd6000 */
[----:B------:R-:W-:Y:S01]  /*6d60*/  FMUL.FTZ R42, R223, R42 ;  /* 0x0000002adf2a7220 */ /* 0x000fe20000410000 */
[----:B------:R-:W-:Y:S01]  /*6d70*/  F2FP.F16.F32.PACK_AB R38, R39, R38 ;  /* 0x000000262726723e */ /* 0x000fe200000000ff */
[----:B------:R-:W-:Y:S01]  /*6d80*/  STS [R157+-0x6000], R28 ;  /* 0xffa0001c9d007388 */ /* 0x000fe20000000800 */
[----:B------:R-:W-:Y:S01]  /*6d90*/  FSEL R46, R46, R213, P3 ;  /* 0x000000d52e2e7208 */ /* 0x000fe20001800000 */
        /* <DEDUP_REMOVED lines=23> */
[-C--:B------:R-:W-:Y:S01]  /*6f10*/  FSEL R59, R59, R213.reuse, P4 ;  /* 0x000000d53b3b7208 */ /* 0x080fe20002000000 */
        /* <DEDUP_REMOVED lines=115> */
.L_x_1062:
[----:B------:R-:W-:Y:S01]  /*7650*/  LDSM.16.M88.4 R16, [R131+0xa000] ;  /* 0x00a000008310783b */ /* 0x000fe20000000200 */
[----:B------:R-:W-:Y:S01]  /*7660*/  ISETP.GT.AND P4, PT, R168, RZ, PT ;  /* 0x000000ffa800720c */ /* 0x000fe20003f84270 */
[----:B------:R-:W-:Y:S02]  /*7670*/  VIADD R162, R162, 0xfffffff8 ;  /* 0xfffffff8a2a27836 */ /* 0x000fe40000000000 */
[----:B------:R-:W1:Y:S04]  /*7680*/  LDSM.16.MT88.4 R20, [R135+0x6000] ;  /* 0x006000008714783b */ /* 0x000e680000004200 */
[----:B------:R-:W2:Y:S04]  /*7690*/  LDSM.16.M88.4 R12, [R131+0xc000] ;  /* 0x00c00000830c783b */ /* 0x000ea80000000200 */
[----:B------:R-:W-:Y:S04]  /*76a0*/  LDSM.16.M88.4 R24, [R3+0xa000] ;  /* 0x00a000000318783b */ /* 0x000fe80000000200 */
[----:B------:R-:W3:Y:S04]  /*76b0*/  LDSM.16.MT88.4 R28, [R135+0x6400] ;  /* 0x00640000871c783b */ /* 0x000ee80000004200 */
[----:B------:R-:W4:Y:S04]  /*76c0*/  LDSM.16.M88.4 R32, [R3+0xc000] ;  /* 0x00c000000320783b */ /* 0x000f280000000200 */
[----:B------:R-:W-:Y:S04]  /*76d0*/  LDSM.16.M88.4 R36, [R130] ;  /* 0x000000008224783b */ /* 0x000fe80000000200 */
[----:B------:R-:W4:Y:S04]  /*76e0*/  LDSM.16.MT88.4 R40, [R135+0x6800] ;  /* 0x006800008728783b */ /* 0x000f280000004200 */
[----:B------:R-:W4:Y:S04]  /*76f0*/  LDSM.16.M88.4 R44, [R130+0x2000] ;  /* 0x00200000822c783b */ /* 0x000f280000000200 */
[----:B------:R-:W-:Y:S01]  /*7700*/  LDSM.16.MT88.4 R48, [R135+0x6c00] ;  /* 0x006c00008730783b */ /* 0x000fe20000004200 */
        /* <DEDUP_REMOVED lines=63> */
[-C--:B-1----:R-:W-:Y:S05]  /*7b00*/  HMMA.16816.F32 R4, R20, R28.reuse, R4 ;  /* 0x0000001c1404723c */ /* 0x082fea0000001804 */
[C---:B------:R-:W-:Y:S02]  /*7b10*/  LEA.HI.X.SX32 R27, R52.reuse, R25, 0x5, P2 ;  /* 0x00000019341b7211 */ /* 0x040fe400010f2eff */
[C---:B------:R-:W-:Y:S01]  /*7b20*/  LEA R40, P2, R52.reuse, R26, 0x5 ;  /* 0x0000001a34287211 */ /* 0x040fe200078428ff */
[C---:B--2---:R-:W-:Y:S04]  /*7b30*/  HMMA.16816.F32 R8, R32.reuse, R28, R8 ;  /* 0x0000001c2008723c */ /* 0x044fe80000001808 */
[C---:B------:R-:W-:Y:S02]  /*7b40*/  LEA.HI.X.SX32 R41, R52.reuse, R27, 0x5, P2 ;  /* 0x0000001b34297211 */ /* 0x040fe400010f2eff */
[----:B------:R-:W-:Y:S02]  /*7b50*/  LEA R28, P2, R52, R40, 0x5 ;  /* 0x00000028341c7211 */ /* 0x000fe400078428ff */
        /* <DEDUP_REMOVED lines=8> */
[C---:B------:R-:W-:Y:S03]  /*7be0*/  LEA R42, P2, R52.reuse, R34, 0x5 ;  /* 0x00000022342a7211 */ /* 0x040fe600078428ff */
[----:B------:R-:W5:Y:S01]  /*7bf0*/  @P1 LDG.E R164, desc[UR32][R32.64+-0x100] ;  /* 0xffff002020a41981 */ /* 0x000f62000c1e1900 */
        /* <DEDUP_REMOVED lines=9> */
[C---:B--2---:R-:W-:Y:S03]  /*7c90*/  LEA R4, P2, R52.reuse, R42, 0x5 ;  /* 0x0000002a34047211 */ /* 0x044fe600078428ff */
[----:B------:R-:W-:Y:S01]  /*7ca0*/  REDG.E.ADD.F32.FTZ.RN.STRONG.GPU desc[UR32][R38.64], R11 ;  /* 0x0000000b260079a6 */ /* 0x000fe2000c12f320 */
[----:B---3--:R-:W-:Y:S03]  /*7cb0*/  LEA.HI.X.SX32 R5, R52, R43, 0x5, P2 ;  /* 0x0000002b34057211 */ /* 0x008fe600010f2eff */
[----:B------:R-:W-:Y:S04]  /*7cc0*/  REDG.E.ADD.F32.FTZ.RN.STRONG.GPU desc[UR32][R44.64], R16 ;  /* 0x000000102c0079a6 */ /* 0x000fe8000c12f320 */
        /* <DEDUP_REMOVED lines=9> */
[----:B------:R-:W3:Y:S04]  /*7d60*/  LDSM.16.MT88.4 R12, [R132+UR5+0xe000] ;  /* 0x00e00005840c783b */ /* 0x000ee80008004200 */
[----:B------:R-:W-:Y:S04]  /*7d70*/  LDSM.16.MT88.4 R16, [R132+UR5+0xa800] ;  /* 0x00a800058410783b */ /* 0x000fe80008004200 */
[----:B------:R-:W4:Y:S04]  /*7d80*/  LDSM.16.MT88.4 R20, [R128+0x400] ;  /* 0x000400008014783b */ /* 0x000f280000004200 */
[----:B------:R-:W4:Y:S04]  /*7d90*/  LDSM.16.MT88.4 R24, [R132+UR5+0xe800] ;  /* 0x00e800058418783b */ /* 0x000f280008004200 */
[----:B------:R-:W-:Y:S04]  /*7da0*/  LDSM.16.MT88.4 R28, [R132+UR5+0xb000] ;  /* 0x00b00005841c783b */ /* 0x000fe80008004200 */
[----:B-1----:R-:W1:Y:S04]  /*7db0*/  LDSM.16.MT88.4 R32, [R128+0x800] ;  /* 0x000800008020783b */ /* 0x002e680000004200 */
[----:B------:R-:W1:Y:S01]  /*7dc0*/  LDSM.16.MT88.4 R36, [R132+UR5+0xf000] ;  /* 0x00f000058424783b */ /* 0x000e620008004200 */
[-C--:B--2---:R-:W-:Y:S08]  /*7dd0*/  HMMA.16816.F32 R84, R4, R8.reuse, R84 ;  /* 0x000000080454723c */ /* 0x084ff00000001854 */
[C---:B---3--:R-:W-:Y:S08]  /*7de0*/  HMMA.16816.F32 R88, R12.reuse, R8, R88 ;  /* 0x000000080c58723c */ /* 0x048ff00000001858 */
[-C--:B------:R-:W-:Y:S01]  /*7df0*/  HMMA.16816.F32 R92, R12, R10.reuse, R92 ;  /* 0x0000000a0c5c723c */ /* 0x080fe2000000185c */
[----:B------:R-:W-:Y:S07]  /*7e00*/  LDSM.16.MT88.4 R12, [R132+UR5+0xf800] ;  /* 0x00f80005840c783b */ /* 0x000fee0008004200 */
[----:B------:R-:W-:Y:S01]  /*7e10*/  HMMA.16816.F32 R96, R4, R10, R96 ;  /* 0x0000000a0460723c */ /* 0x000fe20000001860 */
[----:B------:R-:W-:Y:S04]  /*7e20*/  LDSM.16.MT88.4 R4, [R132+UR5+0xb800] ;  /* 0x00b800058404783b */ /* 0x000fe80008004200 */
[----:B------:R-:W2:Y:S03]  /*7e30*/  LDSM.16.MT88.4 R8, [R128+0xc00] ;  /* 0x000c00008008783b */ /* 0x000ea60000004200 */
[-C--:B----4-:R-:W-:Y:S08]  /*7e40*/  HMMA.16816.F32 R84, R16, R20.reuse, R84 ;  /* 0x000000141054723c */ /* 0x090ff00000001854 */
        /* <DEDUP_REMOVED lines=39> */
[-C--:B---3--:R-:W-:Y:S05]  /*80c0*/  HMMA.16816.F32 R84, R16, R20.reuse, R84 ;  /* 0x000000141054723c */ /* 0x088fea0000001854 */
        /* <DEDUP_REMOVED lines=15> */
[----:B------:R-:W-:Y:S01]  /*81c0*/  LOP3.LUT R8, R139, 0xc0, RZ, 0xc0, !PT ;  /* 0x000000c08b087812 */ /* 0x000fe200078ec0ff */
[----:B------:R-:W3:Y:S01]  /*81d0*/  S2R R4, SR_TID.X ;  /* 0x0000000000047919 */ /* 0x000ee20000002100 */
[----:B------:R-:W4:Y:S01]  /*81e0*/  LDCU UR8, c[0x0][0x4fc] ;  /* 0x00009f80ff0877ac */ /* 0x000f220008000800 */
        /* <DEDUP_REMOVED lines=20> */
[----:B------:R-:W-:Y:S01]  /*8330*/  SHF.R.U32.HI R7, RZ, 0x4, R0 ;  /* 0x00000004ff077819 */ /* 0x000fe20000011600 */
[----:B----4-:R-:W-:Y:S01]  /*8340*/  FMUL.FTZ R68, R68, UR8 ;  /* 0x0000000844447c20 */ /* 0x010fe20008410000 */
[----:B------:R-:W-:Y:S01]  /*8350*/  LOP3.LUT R5, R5, 0x6, R6, 0xf8, !PT ;  /* 0x0000000605057812 */ /* 0x000fe200078ef806 */
[----:B------:R-:W-:Y:S01]  /*8360*/  FMUL.FTZ R69, R69, UR8 ;  /* 0x0000000845457c20 */ /* 0x000fe20008410000 */
[----:B------:R-:W-:Y:S01]  /*8370*/  LOP3.LUT R8, R8, 0x18, R0, 0xf8, !PT ;  /* 0x0000001808087812 */ /* 0x000fe200078ef800 */
[----:B------:R-:W-:Y:S01]  /*8380*/  FMUL.FTZ R70, R70, UR8 ;  /* 0x0000000846467c20 */ /* 0x000fe20008410000 */
[----:B------:R-:W-:Y:S01]  /*8390*/  LOP3.LUT R7, R7, 0x8, RZ, 0xc0, !PT ;  /* 0x0000000807077812 */ /* 0x000fe200078ec0ff */
[----:B------:R-:W-:Y:S01]  /*83a0*/  FMUL.FTZ R71, R71, UR8 ;  /* 0x0000000847477c20 */ /* 0x000fe20008410000 */
[----:B------:R-:W-:Y:S01]  /*83b0*/  LOP3.LUT R5, R5, 0x20, R139, 0xf8, !PT ;  /* 0x0000002005057812 */ /* 0x000fe200078ef88b */
[----:B------:R-:W-:Y:S01]  /*83c0*/  FMUL.FTZ R80, R80, UR8 ;  /* 0x0000000850507c20 */ /* 0x000fe20008410000 */
[----:B---3--:R-:W-:Y:S01]  /*83d0*/  SHF.L.U32 R4, R4, 0x2, RZ ;  /* 0x0000000204047819 */ /* 0x008fe200000006ff */
[----:B------:R-:W-:Y:S01]  /*83e0*/  FMUL.FTZ R81, R81, UR8 ;  /* 0x0000000851517c20 */ /* 0x000fe20008410000 */
[----:B------:R-:W-:Y:S01]  /*83f0*/  LOP3.LUT R5, R5, R8, R7, 0xf6, !PT ;  /* 0x0000000805057212 */ /* 0x000fe200078ef607 */
[----:B------:R-:W-:Y:S01]  /*8400*/  FMUL.FTZ R82, R82, UR8 ;  /* 0x0000000852527c20 */ /* 0x000fe20008410000 */
[----:B------:R-:W-:Y:S01]  /*8410*/  LOP3.LUT R4, R4, 0x40, RZ, 0xc0, !PT ;  /* 0x0000004004047812 */ /* 0x000fe200078ec0ff */
[----:B------:R-:W-:Y:S01]  /*8420*/  FMUL.FTZ R83, R83, UR8 ;  /* 0x0000000853537c20 */ /* 0x000fe20008410000 */
[----:B------:R-:W-:Y:S01]  /*8430*/  LEA R5, R5, UR25, 0x1 ;  /* 0x0000001905057c11 */ /* 0x000fe2000f8e08ff */
[----:B------:R-:W-:Y:S01]  /*8440*/  FMUL.FTZ R72, R72, UR8 ;  /* 0x0000000848487c20 */ /* 0x000fe20008410000 */
[----:B------:R-:W-:Y:S01]  /*8450*/  F2FP.F16.F32.PACK_AB R84, R85, R84 ;  /* 0x000000545554723e */ /* 0x000fe200000000ff */
[----:B------:R-:W-:Y:S01]  /*8460*/  BAR.SYNC.DEFER_BLOCKING 0x0 ;  /* 0x0000000000007b1d */ /* 0x000fe20000010000 */
[----:B------:R-:W-:Y:S01]  /*8470*/  F2FP.F16.F32.PACK_AB R86, R87, R86 ;  /* 0x000000565756723e */ /* 0x000fe200000000ff */
        /* <DEDUP_REMOVED lines=45> */
[----:B------:R-:W-:Y:S02]  /*8750*/  IADD3 R7, PT, PT, R9, R6, RZ ;  /* 0x0000000609077210 */ /* 0x000fe40007ffe0ff */
[----:B------:R-:W-:-:S05]  /*8760*/  MOV R6, R8 ;  /* 0x0000000800067202 */ /* 0x000fca0000000f00 */
[----:B-1----:R-:W-:-:S04]  /*8770*/  IMAD.WIDE.U32 R6, R4, UR26, R6 ;  /* 0x0000001a04067c25 */ /* 0x002fc8000f8e0006 */
[----:B------:R-:W-:Y:S01]  /*8780*/  IMAD R8, R5, UR26, R7 ;  /* 0x0000001a05087c24 */ /* 0x000fe2000f8e0207 */
[----:B------:R-:W-:Y:S01]  /*8790*/  MOV R9, R6 ;  /* 0x0000000600097202 */ /* 0x000fe20000000f00 */
[----:B------:R-:W-:Y:S05]  /*87a0*/  BRA `(.L_x_1065) ;  /* 0x0000000000187947 */ /* 0x000fea0003800000 */
.L_x_1064:
[----:B------:R-:W2:Y:S01]  /*87b0*/  LDCU.64 UR14, c[0x0][0x5c0] ;  /* 0x0000b800ff0e77ac */ /* 0x000ea20008000a00 */
[----:B-1----:R-:W-:-:S05]  /*87c0*/  IADD3 R4, PT, PT, R170, R171, RZ ;  /* 0x000000abaa047210 */ /* 0x002fca0007ffe0ff */
[C---:B--2---:R-:W-:Y:S02]  /*87d0*/  IMAD R8, R4.reuse, UR15, RZ ;  /* 0x0000000f04087c24 */ /* 0x044fe4000f8e02ff */
[----:B------:R-:W-:-:S05]  /*87e0*/  IMAD.WIDE.U32 R4, R4, UR14, RZ ;  /* 0x0000000e04047c25 */ /* 0x000fca000f8e00ff */
[----:B------:R-:W-:Y:S02]  /*87f0*/  IADD3 R8, PT, PT, R5, R8, RZ ;  /* 0x0000000805087210 */ /* 0x000fe40007ffe0ff */
[----:B------:R-:W-:Y:S02]  /*8800*/  MOV R9, R4 ;  /* 0x0000000400097202 */ /* 0x000fe40000000f00 */
.L_x_1065:
[----:B------:R-:W-:Y:S05]  /*8810*/  @P0 BRA `(.L_x_1066) ;  /* 0x0000000000300947 */ /* 0x000fea0003800000 */
[----:B------:R-:W1:Y:S01]  /*8820*/  LDCU.64 UR10, c[0x0][0x5c8] ;  /* 0x0000b900ff0a77ac */ /* 0x000e620008000a00 */
[----:B------:R-:W2:Y:S01]  /*8830*/  LDC.64 R4, c[0x0][0x5b0] ;  /* 0x00016c00ff047b82 */ /* 0x000ea20000000a00 */
[----:B------:R-:W-:-:S05]  /*8840*/  SHF.R.S32.HI R6, RZ, 0x1f, R170 ;  /* 0x0000001fff067819 */ /* 0x000fca00000114aa */
[----:B-1----:R-:W-:Y:S02]  /*8850*/  IMAD R6, R6, UR10, RZ ;  /* 0x0000000a06067c24 */ /* 0x002fe4000f8e02ff */
[----:B------:R-:W-:-:S04]  /*8860*/  IMAD.WIDE.U32 R10, R170, UR10, RZ ;  /* 0x0000000aaa0a7c25 */ /* 0x000fc8000f8e00ff */
[----:B------:R-:W-:-:S05]  /*8870*/  IMAD R6, R170, UR11, R6 ;  /* 0x0000000baa067c24 */ /* 0x000fca000f8e0206 */
[----:B------:R-:W-:Y:S02]  /*8880*/  IADD3 R7, PT, PT, R11, R6, RZ ;  /* 0x000000060b077210 */ /* 0x000fe40007ffe0ff */
[----:B------:R-:W-:-:S05]  /*8890*/  MOV R6, R10 ;  /* 0x0000000a00067202 */ /* 0x000fca0000000f00 */
[----:B--2---:R-:W-:-:S04]  /*88a0*/  IMAD.WIDE.U32 R6, R4, UR26, R6 ;  /* 0x0000001a04067c25 */ /* 0x004fc8000f8e0006 */
[----:B------:R-:W-:Y:S01]  /*88b0*/  IMAD R18, R5, UR26, R7 ;  /* 0x0000001a05127c24 */ /* 0x000fe2000f8e0207 */
[----:B------:R-:W-:Y:S01]  /*88c0*/  MOV R19, R6 ;  /* 0x0000000600137202 */ /* 0x000fe20000000f00 */
[----:B------:R-:W-:Y:S06]  /*88d0*/  BRA `(.L_x_1067) ;  /* 0x0000000000187947 */ /* 0x000fec0003800000 */
.L_x_1066:
[----:B------:R-:W1:Y:S01]  /*88e0*/  LDCU.64 UR10, c[0x0][0x5c8] ;  /* 0x0000b900ff0a77ac */ /* 0x000e620008000a00 */
[----:B------:R-:W-:-:S05]  /*88f0*/  IADD3 R4, PT, PT, R170, R171, RZ ;  /* 0x000000abaa047210 */ /* 0x000fca0007ffe0ff */
[C---:B-1----:R-:W-:Y:S02]  /*8900*/  IMAD R18, R4.reuse, UR11, RZ ;  /* 0x0000000b04127c24 */ /* 0x042fe4000f8e02ff */
[----:B------:R-:W-:-:S05]  /*8910*/  IMAD.WIDE.U32 R4, R4, UR10, RZ ;  /* 0x0000000a04047c25 */ /* 0x000fca000f8e00ff */
[----:B------:R-:W-:Y:S02]  /*8920*/  IADD3 R18, PT, PT, R5, R18, RZ ;  /* 0x0000001205127210 */ /* 0x000fe40007ffe0ff */
[----:B------:R-:W-:-:S07]  /*8930*/  MOV R19, R4 ;  /* 0x0000000400137202 */ /* 0x000fce0000000f00 */
.L_x_1067:
[----:B------:R-:W-:Y:S01]  /*8940*/  BAR.SYNC.DEFER_BLOCKING 0x0 ;  /* 0x0000000000007b1d */ /* 0x000fe20000010000 */
[----:B------:R-:W-:Y:S01]  /*8950*/  USHF.L.U32 UR4, UR24, 0x7, URZ ;  /* 0x0000000718047899 */ /* 0x000fe200080006ff */
[----:B------:R-:W-:Y:S01]  /*8960*/  SHF.R.U32.HI R0, RZ, 0x2, R0 ;  /* 0x00000002ff007819 */ /* 0x000fe20000011600 */
[----:B------:R-:W-:Y:S01]  /*8970*/  USHF.L.U32 UR17, UR24, 0x7, URZ ;  /* 0x0000000718117899 */ /* 0x000fe200080006ff */
[----:B------:R-:W-:Y:S01]  /*8980*/  IMAD.U32 R12, RZ, RZ, UR10 ;  /* 0x0000000aff0c7e24 */ /* 0x000fe2000f8e00ff */
[----:B------:R-:W-:Y:S01]  /*8990*/  UIMAD.WIDE.U32 UR20, UR4, UR14, URZ ;  /* 0x0000000e041472a5 */ /* 0x000fe2000f8e00ff */
[----:B------:R-:W-:Y:S01]  /*89a0*/  IADD3 R10, PT, PT, R0, 0x40, RZ ;  /* 0x00000040000a7810 */ /* 0x000fe20007ffe0ff */
[----:B------:R-:W1:Y:S01]  /*89b0*/  LDCU UR18, c[0x0][0x440] ;  /* 0x00008800ff1277ac */ /* 0x000e620008000800 */
[----:B------:R-:W-:Y:S01]  /*89c0*/  BSSY.RECONVERGENT B0, `(.L_x_1068) ;  /* 0x000001f000007945 */ /* 0x000fe20003800200 */
[----:B------:R-:W-:Y:S01]  /*89d0*/  VIADD R169, R169, -UR17 ;  /* 0x80000011a9a97c36 */ /* 0x000fe20008000000 */
[----:B------:R-:W-:Y:S01]  /*89e0*/  MOV R147, RZ ;  /* 0x000000ff00937202 */ /* 0x000fe20000000f00 */
[----:B------:R-:W-:Y:S01]  /*89f0*/  USHF.R.S32.HI UR16, URZ, 0x1f, UR4 ;  /* 0x0000001fff107899 */ /* 0x000fe20008011404 */
[----:B------:R-:W-:Y:S01]  /*8a00*/  IMAD.U32 R20, RZ, RZ, UR20 ;  /* 0x00000014ff147e24 */ /* 0x000fe2000f8e00ff */
[----:B------:R-:W2:Y:S01]  /*8a10*/  LDCU.64 UR8, c[0x0][0x5d8] ;  /* 0x0000bb00ff0877ac */ /* 0x000ea20008000a00 */
[----:B------:R-:W-:Y:S01]  /*8a20*/  IMAD.U32 R21, RZ, RZ, UR21 ;  /* 0x00000015ff157e24 */ /* 0x000fe2000f8e00ff */
[----:B------:R-:W-:-:S02]  /*8a30*/  UIMAD UR19, UR16, UR14, URZ ;  /* 0x0000000e101372a4 */ /* 0x000fc4000f8e02ff */
[----:B------:R-:W-:Y:S02]  /*8a40*/  LOP3.LUT R20, R20, 0x18, R139, 0xf8, !PT ;  /* 0x0000001814147812 */ /* 0x000fe400078ef88b */
[----:B------:R-:W-:Y:S02]  /*8a50*/  UIMAD UR19, UR4, UR15, UR19 ;  /* 0x0000000f041372a4 */ /* 0x000fe4000f8e0213 */
[----:B------:R-:W-:Y:S01]  /*8a60*/  IADD3 R20, P0, PT, R9, R20, RZ ;  /* 0x0000001409147210 */ /* 0x000fe20007f1e0ff */
[----:B------:R3:W4:Y:S01]  /*8a70*/  LDS.128 R4, [R143+0x7000] ;  /* 0x007000008f047984 */ /* 0x0007220000000c00 */
[----:B-1----:R-:W-:Y:S02]  /*8a80*/  ISETP.GE.AND P2, PT, R146, UR18, PT ;  /* 0x0000001292007c0c */ /* 0x002fe4000bf46270 */
[----:B------:R-:W-:Y:S02]  /*8a90*/  IMAD.U32 R9, RZ, RZ, UR19 ;  /* 0x00000013ff097e24 */ /* 0x000fe4000f8e00ff */
[----:B------:R-:W-:-:S02]  /*8aa0*/  ISETP.GE.OR P1, PT, R10, R169, P2 ;  /* 0x000000a90a00720c */ /* 0x000fc40001726670 */
[----:B------:R-:W-:Y:S02]  /*8ab0*/  ISETP.GE.OR P2, PT, R0, R169, P2 ;  /* 0x000000a90000720c */ /* 0x000fe40001746670 */
[----:B------:R-:W-:Y:S02]  /*8ac0*/  IADD3.X R21, PT, PT, R8, UR21, R9, P0, !PT ;  /* 0x0000001508157c10 */ /* 0x000fe400087fe409 */
[----:B------:R-:W-:Y:S01]  /*8ad0*/  IADD3 R17, P0, PT, R0, 0x40, RZ ;  /* 0x0000004000117810 */ /* 0x000fe20007f1e0ff */
[----:B--2---:R-:W-:-:S04]  /*8ae0*/  IMAD.WIDE.U32 R20, R140, UR8, R20 ;  /* 0x000000088c147c25 */ /* 0x004fc8000f8e0014 */
[----:B------:R-:W-:Y:S02]  /*8af0*/  IMAD R13, R140, UR9, R21 ;  /* 0x000000098c0d7c24 */ /* 0x000fe4000f8e0215 */
[----:B------:R-:W-:Y:S02]  /*8b00*/  IMAD.X R16, RZ, RZ, RZ, P0 ;  /* 0x000000ffff107224 */ /* 0x000fe400000e06ff */
[----:B------:R-:W-:Y:S05]  /*8b10*/  @P2 BRA `(.L_x_1069) ;  /* 0x0000000000242947 */ /* 0x000fea0003800000 */
        /* <DEDUP_REMOVED lines=9> */
.L_x_1069:
[----:B------:R-:W-:Y:S05]  /*8bb0*/  BSYNC.RECONVERGENT B0 ;  /* 0x0000000000007941 */ /* 0x000fea0003800200 */
.L_x_1068:
        /* <DEDUP_REMOVED lines=12> */
.L_x_1071:
[----:B------:R-:W-:Y:S05]  /*8c80*/  BSYNC.RECONVERGENT B0 ;  /* 0x0000000000007941 */ /* 0x000fea0003800200 */
.L_x_1070:
        /* <DEDUP_REMOVED lines=19> */
[----:B--2---:R-:W-:Y:S01]  /*8dc0*/  MOV R4, R6 ;  /* 0x0000000600047202 */ /* 0x004fe20000000f00 */
[----:B------:R-:W-:Y:S01]  /*8dd0*/  IMAD R16, R16, UR10, RZ ;  /* 0x0000000a10107c24 */ /* 0x000fe2000f8e02ff */
[----:B------:R-:W-:-:S03]  /*8de0*/  MOV R5, R19 ;  /* 0x0000001300057202 */ /* 0x000fc60000000f00 */
[C---:B------:R-:W-:Y:S02]  /*8df0*/  IMAD R16, R17.reuse, UR11, R16 ;  /* 0x0000000b11107c24 */ /* 0x040fe4000f8e0210 */
[----:B------:R-:W-:-:S05]  /*8e00*/  IMAD.WIDE.U32 R4, R17, UR10, R4 ;  /* 0x0000000a11047c25 */ /* 0x000fca000f8e0004 */
[----:B------:R-:W-:Y:S02]  /*8e10*/  IADD3 R16, PT, PT, R16, R5, RZ ;  /* 0x0000000510107210 */ /* 0x000fe40007ffe0ff */
[----:B-1----:R-:W-:-:S04]  /*8e20*/  LEA R6, P0, R4, UR8, 0x1 ;  /* 0x0000000804067c11 */ /* 0x002fc8000f8008ff */
[----:B------:R-:W-:-:S05]  /*8e30*/  LEA.HI.X R7, R4, UR9, R16, 0x1, P0 ;  /* 0x0000000904077c11 */ /* 0x000fca00080f0c10 */
[----:B------:R1:W-:Y:S04]  /*8e40*/  STG.E.128 desc[UR32][R6.64], R8 ;  /* 0x0000000806007986 */ /* 0x0003e8000c101d20 */
.L_x_1036:
[----:B------:R-:W-:Y:S05]  /*8e50*/  BSYNC.RECONVERGENT B1 ;  /* 0x0000000000017941 */ /* 0x000fea0003800200 */
.L_x_1018:
        /* <DEDUP_REMOVED lines=11> */
.L_x_1073:
        /* <DEDUP_REMOVED lines=15> */
.L_x_1604:


//--------------------- .text._ZN5flash44flash_bwd_dq_dk_dv_loop_seqk_parallel_kernelI23Flash_bwd_kernel_traitsILi32ELi128ELi128ELi8ELi4ELi4ELi4ELb0ELb0EN7cutlass6half_tE19Flash_kernel_traitsILi32ELi128ELi128ELi8ES3_EELb0ELb0ELb0ELb0ELb0ELb0ELb1EEEvNS_16Flash_bwd_paramsE --------------------------
	.section	.text._ZN5flash44flash_bwd_dq_dk_dv_loop_seqk_parallel_kernelI23Flash_bwd_kernel_traitsILi32ELi128ELi128ELi8ELi4ELi4ELi4ELb0ELb0EN7cutlass6half_tE19Flash_kernel_traitsILi32ELi128ELi128ELi8ES3_EELb0ELb0ELb0ELb0ELb0ELb0ELb1EEEvNS_16Flash_bwd_paramsE,"ax",@progbits
	.align	128
        .global         _ZN5flash44flash_bwd_dq_dk_dv_loop_seqk_parallel_kernelI23Flash_bwd_kernel_traitsILi32ELi128ELi128ELi8ELi4ELi4ELi4ELb0ELb0EN7cutlass6half_tE19Flash_kernel_traitsILi32ELi128ELi128ELi8ES3_EELb0ELb0ELb0ELb0ELb0ELb0ELb1EEEvNS_16Flash_bwd_paramsE
        .type           _ZN5flash44flash_bwd_dq_dk_dv_loop_seqk_parallel_kernelI23Flash_bwd_kernel_traitsILi32ELi128ELi128ELi8ELi4ELi4ELi4ELb0ELb0EN7cutlass6half_tE19Flash_kernel_traitsILi32ELi128ELi128ELi8ES3_EELb0ELb0ELb0ELb0ELb0ELb0ELb1EEEvNS_16Flash_bwd_paramsE,@function
        .size           _ZN5flash44flash_bwd_dq_dk_dv_loop_seqk_parallel_kernelI23Flash_bwd_kernel_traitsILi32ELi128ELi128ELi8ELi4ELi4ELi4ELb0ELb0EN7cutlass6half_tE19Flash_kernel_traitsILi32ELi128ELi128ELi8ES3_EELb0ELb0ELb0ELb0ELb0ELb0ELb1EEEvNS_16Flash_bwd_paramsE,(.L_x_1605 - _ZN5flash44flash_bwd_dq_dk_dv_loop_seqk_parallel_kernelI23Flash_bwd_kernel_traitsILi32ELi128ELi128ELi8ELi4ELi4ELi4ELb0ELb0EN7cutlass6half_tE19Flash_kernel_traitsILi32ELi128ELi128ELi8ES3_EELb0ELb0ELb0ELb0ELb0ELb0ELb1EEEvNS_16Flash_bwd_paramsE)
        .other          _ZN5flash44flash_bwd_dq_dk_dv_loop_seqk_parallel_kernelI23Flash_bwd_kernel_traitsILi32ELi128ELi128ELi8ELi4ELi4ELi4ELb0ELb0EN7cutlass6half_tE19Flash_kernel_traitsILi32ELi128ELi128ELi8ES3_EELb0ELb0ELb0ELb0ELb0ELb0ELb1EEEvNS_16Flash_bwd_paramsE,@"STO_CUDA_ENTRY STV_DEFAULT"
_ZN5flash44flash_bwd_dq_dk_dv_loop_seqk_parallel_kernelI23Flash_bwd_kernel_traitsILi32ELi128ELi128ELi8ELi4ELi4ELi4ELb0ELb0EN7cutlass6half_tE19Flash_kernel_traitsILi32ELi128ELi128ELi8ES3_EELb0ELb0ELb0ELb0ELb0ELb0ELb1EEEvNS_16Flash_bwd_paramsE:
.text._ZN5flash44flash_bwd_dq_dk_dv_loop_seqk_parallel_kernelI23Flash_bwd_kernel_traitsILi32ELi128ELi128ELi8ELi4ELi4ELi4ELb0ELb0EN7cutlass6half_tE19Flash_kernel_traitsILi32ELi128ELi128ELi8ES3_EELb0ELb0ELb0ELb0ELb0ELb0ELb1EEEvNS_16Flash_bwd_paramsE:
        /* <DEDUP_REMOVED lines=41> */
.L_x_1129:
        /* <DEDUP_REMOVED lines=54> */
.L_x_1074:
        /* <DEDUP_REMOVED lines=37> */
.L_x_1076:
[----:B------:R-:W2:Y:S01]  /*0840*/  LDCU.64 UR14, c[0x0][0x3b8] ;  /* 0x00007700ff0e77ac */ /* 0x000ea20008000a00 */
[----:B------:R-:W-:-:S05]  /*0850*/  IADD3 R2, PT, PT, R30, UR36, RZ ;  /* 0x000000241e027c10 */ /* 0x000fca000fffe0ff */
[C---:B--2---:R-:W-:Y:S02]  /*0860*/  IMAD R0, R2.reuse, UR15, RZ ;  /* 0x0000000f02007c24 */ /* 0x044fe4000f8e02ff */
[----:B------:R-:W-:-:S05]  /*0870*/  IMAD.WIDE.U32 R2, R2, UR14, RZ ;  /* 0x0000000e02027c25 */ /* 0x000fca000f8e00ff */
[----:B------:R-:W-:Y:S02]  /*0880*/  IADD3 R21, PT, PT, R3, R0, RZ ;  /* 0x0000000003157210 */ /* 0x000fe40007ffe0ff */
[----:B------:R-:W-:-:S07]  /*0890*/  MOV R19, R2 ;  /* 0x0000000200137202 */ /* 0x000fce0000000f00 */
.L_x_1077:
        /* <DEDUP_REMOVED lines=46> */
.L_x_1078:
[----:B------:R-:W2:Y:S01]  /*0b80*/  LDCU.64 UR12, c[0x0][0x3c0] ;  /* 0x00007800ff0c77ac */ /* 0x000ea20008000a00 */
[----:B------:R-:W-:-:S05]  /*0b90*/  IADD3 R0, PT, PT, R30, UR36, RZ ;  /* 0x000000241e007c10 */ /* 0x000fca000fffe0ff */
[C---:B--2---:R-:W-:Y:S02]  /*0ba0*/  IMAD R4, R0.reuse, UR13, RZ ;  /* 0x0000000d00047c24 */ /* 0x044fe4000f8e02ff */
[----:B------:R-:W-:-:S05]  /*0bb0*/  IMAD.WIDE.U32 R2, R0, UR12, RZ ;  /* 0x0000000c00027c25 */ /* 0x000fca000f8e00ff */
[----:B------:R-:W-:Y:S02]  /*0bc0*/  IADD3 R20, PT, PT, R3, R4, RZ ;  /* 0x0000000403147210 */ /* 0x000fe40007ffe0ff */
[----:B------:R-:W-:Y:S02]  /*0bd0*/  MOV R18, R2 ;  /* 0x0000000200127202 */ /* 0x000fe40000000f00 */
.L_x_1079:
        /* <DEDUP_REMOVED lines=27> */
.L_x_1080:
[----:B------:R-:W-:Y:S02]  /*0d90*/  UIMAD.WIDE.U32 UR54, UR52, UR19, URZ ;  /* 0x00000013343672a5 */ /* 0x000fe4000f8e00ff */
[----:B------:R-:W-:-:S04]  /*0da0*/  UIMAD UR48, UR53, UR19, URZ ;  /* 0x00000013353072a4 */ /* 0x000fc8000f8e02ff */
[----:B------:R-:W-:Y:S02]  /*0db0*/  UIADD3 UR48, UPT, UPT, UR55, UR48, URZ ;  /* 0x0000003037307290 */ /* 0x000fe4000fffe0ff */
.L_x_1081:
        /* <DEDUP_REMOVED lines=20> */
.L_x_1082:
[----:B------:R-:W2:Y:S01]  /*0f00*/  LDCU UR46, c[0x0][0x434] ;  /* 0x00008680ff2e77ac */ /* 0x000ea20008000800 */
[----:B------:R-:W-:-:S04]  /*0f10*/  UIMAD UR9, UR40, UR20, UR27 ;  /* 0x00000014280972a4 */ /* 0x000fc8000f8e021b */
[----:B--2---:R-:W-:Y:S02]  /*0f20*/  UIMAD UR46, UR9, UR46, URZ ;  /* 0x0000002e092e72a4 */ /* 0x004fe4000f8e02ff */
.L_x_1083:
        /* <DEDUP_REMOVED lines=11> */
.L_x_1084:
[----:B------:R-:W2:Y:S01]  /*0fe0*/  LDCU UR45, c[0x0][0x444] ;  /* 0x00008880ff2d77ac */ /* 0x000ea20008000800 */
[----:B------:R-:W-:-:S04]  /*0ff0*/  UIMAD UR8, UR40, UR20, UR27 ;  /* 0x00000014280872a4 */ /* 0x000fc8000f8e021b */
[----:B--2---:R-:W-:-:S12]  /*1000*/  UIMAD UR45, UR8, UR45, URZ ;  /* 0x0000002d082d72a4 */ /* 0x004fd8000f8e02ff */
.L_x_1085:
        /* <DEDUP_REMOVED lines=82> */
[----:B------:R-:W-:-:S02]  /*1530*/  SHF.L.U32 R4, R12, 0x6, RZ ;  /* 0x000000060c047819 */ /* 0x000fc400000006ff */
        /* <DEDUP_REMOVED lines=19> */
.L_x_1087:
[----:B------:R-:W2:Y:S01]  /*1670*/  LDCU.64 UR12, c[0x0][0x5c0] ;  /* 0x0000b800ff0c77ac */ /* 0x000ea20008000a00 */
[----:B------:R-:W-:-:S05]  /*1680*/  IADD3 R0, PT, PT, R30, UR36, RZ ;  /* 0x000000241e007c10 */ /* 0x000fca000fffe0ff */
[C---:B--2---:R-:W-:Y:S02]  /*1690*/  IMAD R4, R0.reuse, UR13, RZ ;  /* 0x0000000d00047c24 */ /* 0x044fe4000f8e02ff */
[----:B------:R-:W-:-:S05]  /*16a0*/  IMAD.WIDE.U32 R2, R0, UR12, RZ ;  /* 0x0000000c00027c25 */ /* 0x000fca000f8e00ff */
[----:B------:R-:W-:Y:S02]  /*16b0*/  IADD3 R6, PT, PT, R3, R4, RZ ;  /* 0x0000000403067210 */ /* 0x000fe40007ffe0ff */
[----:B------:R-:W-:Y:S02]  /*16c0*/  MOV R5, R2 ;  /* 0x0000000200057202 */ /* 0x000fe40000000f00 */
.L_x_1088:
        /* <DEDUP_REMOVED lines=17> */
.L_x_1089:
[----:B------:R-:W2:Y:S01]  /*17e0*/  LDCU.64 UR10, c[0x0][0x5c8] ;  /* 0x0000b900ff0a77ac */ /* 0x000ea20008000a00 */
[----:B------:R-:W-:-:S05]  /*17f0*/  IADD3 R0, PT, PT, R30, UR36, RZ ;  /* 0x000000241e007c10 */ /* 0x000fca000fffe0ff */
[C---:B--2---:R-:W-:Y:S02]  /*1800*/  IMAD R4, R0.reuse, UR11, RZ ;  /* 0x0000000b00047c24 */ /* 0x044fe4000f8e02ff */
[----:B------:R-:W-:-:S05]  /*1810*/  IMAD.WIDE.U32 R2, R0, UR10, RZ ;  /* 0x0000000a00027c25 */ /* 0x000fca000f8e00ff */
[----:B------:R-:W-:Y:S02]  /*1820*/  IADD3 R13, PT, PT, R3, R4, RZ ;  /* 0x00000004030d7210 */ /* 0x000fe40007ffe0ff */
[----:B------:R-:W-:-:S07]  /*1830*/  MOV R12, R2 ;  /* 0x00000002000c7202 */ /* 0x000fce0000000f00 */
.L_x_1090:
        /* <DEDUP_REMOVED lines=34> */
.L_x_1092:
[----:B------:R-:W-:Y:S05]  /*1a60*/  BSYNC.RECONVERGENT B0 ;  /* 0x0000000000007941 */ /* 0x000fea0003800200 */
.L_x_1091:
        /* <DEDUP_REMOVED lines=29> */
.L_x_1086:
[----:B------:R-:W-:Y:S01]  /*1c40*/  UIMAD UR9, UR42, -0x80, UR43 ;  /* 0xffffff802a0978a4 */ /* 0x000fe2000f8e022b */
[----:B------:R-:W-:Y:S01]  /*1c50*/  LOP3.LUT R0, R23, 0xd8, RZ, 0xc0, !PT ;  /* 0x000000d817007812 */ /* 0x000fe200078ec0ff */
[----:B------:R-:W-:Y:S01]  /*1c60*/  ULOP3.LUT UR8, UR42, 0x80000001, URZ, 0xc0, !UPT ;  /* 0x800000012a087892 */ /* 0x000fe2000f8ec0ff */
[----:B------:R-:W-:Y:S02]  /*1c70*/  @P2 BAR.SYNC.DEFER_BLOCKING 0x0 ;  /* 0x0000000000002b1d */ /* 0x000fe40000010000 */
[----:B------:R-:W-:Y:S01]  /*1c80*/  LOP3.LUT R0, R0, 0x18, R24, 0x78, !PT ;  /* 0x0000001800007812 */ /* 0x000fe200078e7818 */
[----:B------:R-:W-:Y:S01]  /*1c90*/  UISETP.NE.AND UP0, UPT, UR8, 0x1, UPT ;  /* 0x000000010800788c */ /* 0x000fe2000bf05270 */
[----:B------:R-:W-:Y:S02]  /*1ca0*/  ISETP.GE.AND P1, PT, R17, UR9, PT ;  /* 0x0000000911007c0c */ /* 0x000fe4000bf26270 */
[----:B------:R-:W-:Y:S01]  /*1cb0*/  LOP3.LUT R0, R0, 0x1f20, R23, 0xf8, !PT ;  /* 0x00001f2000007812 */ /* 0x000fe200078ef817 */
[----:B------:R-:W-:Y:S01]  /*1cc0*/  USEL UR17, URZ, 0x2000, UP0 ;  /* 0x00002000ff117887 */ /* 0x000fe20008000000 */
[----:B------:R-:W-:Y:S02]  /*1cd0*/  BSSY.RECONVERGENT B0, `(.L_x_1094) ;  /* 0x0000010000007945 */ /* 0x000fe40003800200 */
[----:B------:R-:W-:-:S07]  /*1ce0*/  LEA R8, R0, UR28, 0x1 ;  /* 0x0000001c00087c11 */ /* 0x000fce000f8e08ff */
[----:B------:R-:W-:Y:S05]  /*1cf0*/  @P1 BRA `(.L_x_1095) ;  /* 0x0000000000301947 */ /* 0x000fea0003800000 */
[----:B------:R-:W2:Y:S02]  /*1d00*/  LDCU UR8, c[0x0][0x440] ;  /* 0x00008800ff0877ac */ /* 0x000ea40008000800 */
[----:B--2---:R-:W-:-:S13]  /*1d10*/  ISETP.GE.AND P0, PT, R10, UR8, PT ;  /* 0x000000080a007c0c */ /* 0x004fda000bf06270 */
        /* <DEDUP_REMOVED lines=8> */
.L_x_1096:
[----:B------:R3:W-:Y:S01]  /*1da0*/  STS.128 [R8+0x4000], RZ ;  /* 0x004000ff08007388 */ /* 0x0007e20000000c00 */
[----:B------:R-:W-:Y:S05]  /*1db0*/  BRA `(.L_x_1097) ;  /* 0x0000000000047947 */ /* 0x000fea0003800000 */
.L_x_1095:
[----:B------:R4:W-:Y:S02]  /*1dc0*/  STS.128 [R8+0x4000], RZ ;  /* 0x004000ff08007388 */ /* 0x0009e40000000c00 */
.L_x_1097:
[----:B------:R-:W-:Y:S05]  /*1dd0*/  BSYNC.RECONVERGENT B0 ;  /* 0x0000000000007941 */ /* 0x000fea0003800200 */
.L_x_1094:
        /* <DEDUP_REMOVED lines=17> */
.L_x_1099:
[----:B------:R-:W-:Y:S05]  /*1ef0*/  BSYNC.RECONVERGENT B0 ;  /* 0x0000000000007941 */ /* 0x000fea0003800200 */
.L_x_1098:
        /* <DEDUP_REMOVED lines=13> */
.L_x_1102:
[----:B------:R1:W-:Y:S01]  /*1fd0*/  STS.128 [R223], RZ ;  /* 0x000000ffdf007388 */ /* 0x0003e20000000c00 */
[----:B------:R-:W-:Y:S05]  /*1fe0*/  BRA `(.L_x_1103) ;  /* 0x0000000000047947 */ /* 0x000fea0003800000 */
.L_x_1101:
[----:B------:R1:W-:Y:S02]  /*1ff0*/  STS.128 [R223], RZ ;  /* 0x000000ffdf007388 */ /* 0x0003e40000000c00 */
.L_x_1103:
[----:B------:R-:W-:Y:S05]  /*2000*/  BSYNC.RECONVERGENT B0 ;  /* 0x0000000000007941 */ /* 0x000fea0003800200 */
.L_x_1100:
[----:B------:R-:W-:Y:S01]  /*2010*/  SHF.R.U32.HI R23, RZ, 0x1, R24 ;  /* 0x00000001ff177819 */ /* 0x000fe20000011618 */
[----:B------:R-:W-:Y:S02]  /*2020*/  IMAD.MOV.U32 R5, RZ, RZ, 0x7f800000 ;  /* 0x7f800000ff057424 */ /* 0x000fe400078e00ff */
[----:B------:R-:W-:Y:S01]  /*2030*/  IMAD.MOV.U32 R6, RZ, RZ, 0x7f800000 ;  /* 0x7f800000ff067424 */ /* 0x000fe200078e00ff */
[----:B------:R-:W-:Y:S01]  /*2040*/  LOP3.LUT R250, R23, 0x30, RZ, 0xc0, !PT ;  /* 0x0000003017fa7812 */ /* 0x000fe200078ec0ff */
[----:B------:R-:W-:Y:S02]  /*2050*/  IMAD.MOV.U32 R7, RZ, RZ, 0x7f800000 ;  /* 0x7f800000ff077424 */ /* 0x000fe400078e00ff */
[----:B------:R-:W-:Y:S01]  /*2060*/  IMAD.MOV.U32 R9, RZ, RZ, 0x7f800000 ;  /* 0x7f800000ff097424 */ /* 0x000fe200078e00ff */
[----:B------:R-:W-:-:S04]  /*2070*/  LOP3.LUT R250, R250, 0x7, R17, 0xf8, !PT ;  /* 0x00000007fafa7812 */ /* 0x000fc800078ef811 */
[C---:B--2---:R-:W-:Y:S01]  /*2080*/  LOP3.LUT R2, R250.reuse, 0x40, RZ, 0xfc, !PT ;  /* 0x00000040fa027812 */ /* 0x044fe200078efcff */
        /* <DEDUP_REMOVED lines=29> */
.L_x_1105:
[----:B------:R-:W-:Y:S05]  /*2260*/  BSYNC.RECONVERGENT B0 ;  /* 0x0000000000007941 */ /* 0x000fea0003800200 */
.L_x_1104:
[----:B------:R-:W4:Y:S01]  /*2270*/  LDCU.64 UR8, c[0x0][0x3d0] ;  /* 0x00007a00ff0877ac */ /* 0x000f220008000a00 */
[----:B---3--:R-:W-:Y:S01]  /*2280*/  MOV R2, UR14 ;  /* 0x0000000e00027c02 */ /* 0x008fe20008000f00 */
[----:B------:R-:W-:Y:S01]  /*2290*/  BSSY.RECONVERGENT B0, `(.L_x_1106) ;  /* 0x000001f000007945 */ /* 0x000fe20003800200 */
[----:B------:R-:W-:Y:S02]  /*22a0*/  UIADD3 UR18, UPT, UPT, -UR29, UR35, URZ ;  /* 0x000000231d127290 */ /* 0x000fe4000fffe1ff */
[----:B------:R-:W-:Y:S01]  /*22b0*/  UIMAD UR19, UR5, UR14, URZ ;  /* 0x0000000e051372a4 */ /* 0x000fe2000f8e02ff */
[----:B------:R-:W-:-:S03]  /*22c0*/  IMAD.WIDE.U32 R2, R2, UR29, R10 ;  /* 0x0000001d02027c25 */ /* 0x000fc6000f8e000a */
[----:B------:R-:W-:Y:S01]  /*22d0*/  UIMAD UR19, UR29, UR15, UR19 ;  /* 0x0000000f1d1372a4 */ /* 0x000fe2000f8e0213 */
[----:B------:R-:W-:Y:S02]  /*22e0*/  ISETP.GE.AND P2, PT, R17, UR18, PT ;  /* 0x0000001211007c0c */ /* 0x000fe4000bf46270 */
[----:B------:R-:W-:-:S04]  /*22f0*/  IADD3 R2, P0, PT, R19, R2, RZ ;  /* 0x0000000213027210 */ /* 0x000fc80007f1e0ff */
[----:B------:R-:W-:Y:S01]  /*2300*/  IADD3.X R3, PT, PT, R21, UR19, R3, P0, !PT ;  /* 0x0000001315037c10 */ /* 0x000fe200087fe403 */
[----:B----4-:R-:W-:-:S04]  /*2310*/  IMAD R0, R22, UR8, RZ ;  /* 0x0000000816007c24 */ /* 0x010fc8000f8e02ff */
        /* <DEDUP_REMOVED lines=8> */
[----:B------:R-:W-:Y:S02]  /*23a0*/  MOV R4, R2 ;  /* 0x0000000200047202 */ /* 0x000fe40000000f00 */
[----:B-1----:R-:W-:-:S03]  /*23b0*/  MOV R5, R0 ;  /* 0x0000000000057202 */ /* 0x002fc60000000f00 */
        /* <DEDUP_REMOVED lines=9> */
.L_x_1108:
[----:B------:R3:W-:Y:S01]  /*2450*/  STS.128 [R8+0x6000], RZ ;  /* 0x006000ff08007388 */ /* 0x0007e20000000c00 */
[----:B------:R-:W-:Y:S05]  /*2460*/  BRA `(.L_x_1109) ;  /* 0x0000000000047947 */ /* 0x000fea0003800000 */
.L_x_1107:
[----:B------:R3:W-:Y:S02]  /*2470*/  STS.128 [R8+0x6000], RZ ;  /* 0x006000ff08007388 */ /* 0x0007e40000000c00 */
.L_x_1109:
[----:B------:R-:W-:Y:S05]  /*2480*/  BSYNC.RECONVERGENT B0 ;  /* 0x0000000000007941 */ /* 0x000fea0003800200 */
.L_x_1106:
        /* <DEDUP_REMOVED lines=20> */
.L_x_1111:
[----:B------:R-:W-:Y:S05]  /*25d0*/  BSYNC.RECONVERGENT B0 ;  /* 0x0000000000007941 */ /* 0x000fea0003800200 */
.L_x_1110:
[----:B------:R-:W5:Y:S01]  /*25e0*/  LDCU.64 UR8, c[0x0][0x3d8] ;  /* 0x00007b00ff0877ac */ /* 0x000f620008000a00 */
[----:B-1----:R-:W-:Y:S01]  /*25f0*/  MOV R2, UR12 ;  /* 0x0000000c00027c02 */ /* 0x002fe20008000f00 */
[----:B------:R-:W-:Y:S01]  /*2600*/  BSSY.RECONVERGENT B0, `(.L_x_1112) ;  /* 0x000001d000007945 */ /* 0x000fe20003800200 */
[----:B------:R-:W-:-:S03]  /*2610*/  UIMAD UR5, UR5, UR12, URZ ;  /* 0x0000000c050572a4 */ /* 0x000fc6000f8e02ff */
[----:B------:R-:W-:Y:S01]  /*2620*/  IMAD.WIDE.U32 R2, R2, UR29, R10 ;  /* 0x0000001d02027c25 */ /* 0x000fe2000f8e000a */
[----:B------:R-:W-:Y:S02]  /*2630*/  UIMAD UR5, UR29, UR13, UR5 ;  /* 0x0000000d1d0572a4 */ /* 0x000fe4000f8e0205 */
[----:B------:R-:W-:-:S04]  /*2640*/  IADD3 R2, P0, PT, R18, R2, RZ ;  /* 0x0000000212027210 */ /* 0x000fc80007f1e0ff */
[----:B------:R-:W-:Y:S01]  /*2650*/  IADD3.X R3, PT, PT, R20, UR5, R3, P0, !PT ;  /* 0x0000000514037c10 */ /* 0x000fe200087fe403 */
[----:B-----5:R-:W-:Y:S02]  /*2660*/  IMAD R0, R22, UR8, RZ ;  /* 0x0000000816007c24 */ /* 0x020fe4000f8e02ff */
[----:B----4-:R-:W-:-:S04]  /*2670*/  IMAD.WIDE.U32 R6, R15, UR8, R2 ;  /* 0x000000080f067c25 */ /* 0x010fc8000f8e0002 */
        /* <DEDUP_REMOVED lines=18> */
.L_x_1114:
[----:B------:R1:W-:Y:S01]  /*27a0*/  STS.128 [R8+0x8000], RZ ;  /* 0x008000ff08007388 */ /* 0x0003e20000000c00 */
[----:B------:R-:W-:Y:S05]  /*27b0*/  BRA `(.L_x_1115) ;  /* 0x0000000000047947 */ /* 0x000fea0003800000 */
.L_x_1113:
[----:B------:R1:W-:Y:S02]  /*27c0*/  STS.128 [R8+0x8000], RZ ;  /* 0x008000ff08007388 */ /* 0x0003e40000000c00 */
.L_x_1115:
[----:B------:R-:W-:Y:S05]  /*27d0*/  BSYNC.RECONVERGENT B0 ;  /* 0x0000000000007941 */ /* 0x000fea0003800200 */
.L_x_1112:
[----:B------:R-:W1:Y:S01]  /*27e0*/  S2R R122, SR_TID.X ;  /* 0x00000000007a7919 */ /* 0x000e620000002100 */
[C---:B------:R-:W-:Y:S01]  /*27f0*/  IMAD.SHL.U32 R13, R24.reuse, 0x20, RZ ;  /* 0x00000020180d7824 */ /* 0x040fe200078e00ff */
[----:B------:R-:W-:Y:S01]  /*2800*/  BSSY.RECONVERGENT B0, `(.L_x_1116) ;  /* 0x0000018000007945 */ /* 0x000fe20003800200 */
[----:B------:R-:W-:Y:S01]  /*2810*/  IMAD.SHL.U32 R12, R24, 0x10, RZ ;  /* 0x00000010180c7824 */ /* 0x000fe200078e00ff */
[----:B------:R1:W-:Y:S02]  /*2820*/  @P1 STS.128 [R8+0x9000], RZ ;  /* 0x009000ff08001388 */ /* 0x0003e40000000c00 */
[C---:B------:R-:W-:Y:S02]  /*2830*/  LOP3.LUT R9, R13.reuse, 0x20, RZ, 0xc0, !PT ;  /* 0x000000200d097812 */ /* 0x040fe400078ec0ff */
[----:B------:R-:W-:Y:S02]  /*2840*/  LOP3.LUT R15, R13, 0x120, RZ, 0xc0, !PT ;  /* 0x000001200d0f7812 */ /* 0x000fe400078ec0ff */
[----:B------:R-:W-:Y:S01]  /*2850*/  LOP3.LUT R9, R9, 0x3800, R12, 0xf8, !PT ;  /* 0x0000380009097812 */ /* 0x000fe200078ef80c */
        /* <DEDUP_REMOVED lines=10> */
[----:B----4-:R-:W-:-:S05]  /*2900*/  IMAD.WIDE.U32 R4, R14, UR12, R2 ;  /* 0x0000000c0e047c25 */ /* 0x010fca000f8e0002 */
[----:B------:R-:W-:Y:S02]  /*2910*/  IADD3 R0, PT, PT, R5, R0, RZ ;  /* 0x0000000005007210 */ /* 0x000fe40007ffe0ff */
[----:B-----5:R-:W-:-:S04]  /*2920*/  LEA R2, P0, R4, UR8, 0x1 ;  /* 0x0000000804027c11 */ /* 0x020fc8000f8008ff */
[----:B------:R-:W-:-:S05]  /*2930*/  LEA.HI.X R3, R4, UR9, R0, 0x1, P0 ;  /* 0x0000000904037c11 */ /* 0x000fca00080f0c00 */
[----:B------:R-:W-:Y:S01]  /*2940*/  @!PT LDS RZ, [RZ] ;  /* 0x00000000fffff984 */ /* 0x000fe20000000800 */
[----:B------:R-:W-:Y:S01]  /*2950*/  @!PT LDS RZ, [RZ] ;  /* 0x00000000fffff984 */ /* 0x000fe20000000800 */
[----:B------:R-:W-:Y:S01]  /*2960*/  @!PT LDS RZ, [RZ] ;  /* 0x00000000fffff984 */ /* 0x000fe20000000800 */
[----:B------:R4:W-:Y:S04]  /*2970*/  LDGSTS.E.BYPASS.LTC128B.128 [R8+0x9000], desc[UR30][R2.64] ;  /* 0x0900000002087fae */ /* 0x0009e8000b981a1e */
.L_x_1117:
[----:B------:R-:W-:Y:S05]  /*2980*/  BSYNC.RECONVERGENT B0 ;  /* 0x0000000000007941 */ /* 0x000fea0003800200 */
.L_x_1116:
[----:B------:R-:W-:Y:S01]  /*2990*/  SHF.R.U32.HI R0, RZ, 0x4, R24 ;  /* 0x00000004ff007819 */ /* 0x000fe20000011618 */
[----:B-1-34-:R-:W-:Y:S01]  /*29a0*/  IMAD.SHL.U32 R8, R122, 0x20, RZ ;  /* 0x000000207a087824 */ /* 0x01afe200078e00ff */
[----:B------:R-:W-:Y:S01]  /*29b0*/  LOP3.LUT R4, R15, 0x600, R12, 0xf8, !PT ;  /* 0x000006000f047812 */ /* 0x000fe200078ef80c */
[----:B------:R-:W-:Y:S01]  /*29c0*/  IMAD.SHL.U32 R7, R24, 0x4, RZ ;  /* 0x0000000418077824 */ /* 0x000fe200078e00ff */
[----:B------:R-:W-:Y:S01]  /*29d0*/  LOP3.LUT R0, R0, 0x8, RZ, 0xc0, !PT ;  /* 0x0000000800007812 */ /* 0x000fe200078ec0ff */
[----:B------:R-:W-:Y:S01]  /*29e0*/  IMAD.SHL.U32 R5, R122, 0x4, RZ ;  /* 0x000000047a057824 */ /* 0x000fe200078e00ff */
[----:B------:R-:W-:Y:S01]  /*29f0*/  LOP3.LUT R6, R8, 0xc0, RZ, 0xc0, !PT ;  /* 0x000000c008067812 */ /* 0x000fe200078ec0ff */
[----:B------:R-:W-:Y:S01]  /*2a00*/  IMAD.SHL.U32 R10, R122, 0x2, RZ ;  /* 0x000000027a0a7824 */ /* 0x000fe200078e00ff */
[----:B------:R-:W-:Y:S01]  /*2a10*/  LOP3.LUT R7, R7, 0x18, RZ, 0xc0, !PT ;  /* 0x0000001807077812 */ /* 0x000fe200078ec0ff */
[----:B------:R-:W-:Y:S01]  /*2a20*/  IMAD.MOV.U32 R112, RZ, RZ, 0x20 ;  /* 0x00000020ff707424 */ /* 0x000fe200078e00ff */
[----:B------:R-:W-:Y:S01]  /*2a30*/  LOP3.LUT R0, R0, 0x10, R24, 0xf8, !PT ;  /* 0x0000001000007812 */ /* 0x000fe200078ef818 */
[----:B------:R-:W0:Y:S01]  /*2a40*/  LDGDEPBAR ;  /* 0x00000000000079af */ /* 0x000e220000000000 */
[----:B------:R-:W-:Y:S01]  /*2a50*/  LOP3.LUT R6, R6, 0x18, R5, 0xf8, !PT ;  /* 0x0000001806067812 */ /* 0x000fe200078ef805 */
[----:B------:R-:W-:Y:S01]  /*2a60*/  IMAD.SHL.U32 R5, R122, 0x40, RZ ;  /* 0x000000407a057824 */ /* 0x000fe200078e00ff */
[--C-:B------:R-:W-:Y:S01]  /*2a70*/  LOP3.LUT R2, R7, 0xc0, R13.reuse, 0xf8, !PT ;  /* 0x000000c007027812 */ /* 0x100fe200078ef80d */
[----:B------:R-:W1:Y:S01]  /*2a80*/  LDCU UR13, c[0x0][0x590] ;  /* 0x0000b200ff0d77ac */ /* 0x000e620008000800 */
[----:B------:R-:W-:Y:S01]  /*2a90*/  LOP3.LUT R0, R0, 0xc0, R13, 0xf8, !PT ;  /* 0x000000c000007812 */ /* 0x000fe200078ef80d */
[----:B------:R-:W-:Y:S01]  /*2aa0*/  IMAD.MOV.U32 R119, RZ, RZ, 0x20 ;  /* 0x00000020ff777424 */ /* 0x000fe200078e00ff */
[----:B------:R-:W-:Y:S01]  /*2ab0*/  LOP3.LUT R3, R2, 0x8, R23, 0x78, !PT ;  /* 0x0000000802037812 */ /* 0x000fe200078e7817 */
[----:B------:R-:W-:Y:S01]  /*2ac0*/  UIADD3 UR29, UPT, UPT, UR29, 0x80, URZ ;  /* 0x000000801d1d7890 */ /* 0x000fe2000fffe0ff */
[----:B------:R-:W-:-:S02]  /*2ad0*/  LOP3.LUT R7, R0, R7, RZ, 0x3c, !PT ;  /* 0x0000000700077212 */ /* 0x000fc400078e3cff */
[----:B------:R-:W-:Y:S02]  /*2ae0*/  CS2R R94, SRZ ;  /* 0x00000000005e7805 */ /* 0x000fe4000001ff00 */
[----:B------:R-:W-:Y:S02]  /*2af0*/  LOP3.LUT R9, R9, 0x100, R12, 0xf8, !PT ;  /* 0x0000010009097812 */ /* 0x000fe400078ef80c */
[----:B------:R-:W-:Y:S02]  /*2b00*/  CS2R R92, SRZ ;  /* 0x00000000005c7805 */ /* 0x000fe4000001ff00 */
[----:B------:R-:W-:Y:S02]  /*2b10*/  LOP3.LUT R2, R2, 0x8, R24, 0x78, !PT ;  /* 0x0000000802027812 */ /* 0x000fe400078e7818 */
[----:B------:R-:W-:Y:S02]  /*2b20*/  CS2R R98, SRZ ;  /* 0x0000000000627805 */ /* 0x000fe4000001ff00 */
[----:B------:R-:W-:Y:S01]  /*2b30*/  LOP3.LUT R0, R10, 0xe006, R5, 0xc8, !PT ;  /* 0x0000e0060a007812 */ /* 0x000fe200078ec805 */
[----:B------:R-:W-:Y:S01]  /*2b40*/  IMAD.SHL.U32 R5, R122, 0x10, RZ ;  /* 0x000000107a057824 */ /* 0x000fe200078e00ff */
[----:B------:R-:W-:-:S02]  /*2b50*/  LOP3.LUT R118, R4, R3, RZ, 0xfc, !PT ;  /* 0x0000000304767212 */ /* 0x000fc400078efcff */
[----:B------:R-:W-:Y:S02]  /*2b60*/  CS2R R96, SRZ ;  /* 0x0000000000607805 */ /* 0x000fe4000001ff00 */
[----:B------:R-:W-:Y:S02]  /*2b70*/  LOP3.LUT R9, R9, R2, RZ, 0xfc, !PT ;  /* 0x0000000209097212 */ /* 0x000fe400078efcff */
[----:B------:R-:W-:Y:S02]  /*2b80*/  CS2R R90, SRZ ;  /* 0x00000000005a7805 */ /* 0x000fe4000001ff00 */
[----:B------:R-:W-:Y:S02]  /*2b90*/  LOP3.LUT R3, R8, 0x20, RZ, 0xc0, !PT ;  /* 0x0000002008037812 */ /* 0x000fe400078ec0ff */
[----:B------:R-:W-:Y:S02]  /*2ba0*/  CS2R R88, SRZ ;  /* 0x0000000000587805 */ /* 0x000fe4000001ff00 */
[----:B------:R-:W-:-:S02]  /*2bb0*/  LOP3.LUT R4, R0, 0xc00, R8, 0xf8, !PT ;  /* 0x00000c0000047812 */ /* 0x000fc400078ef808 */
[----:B------:R-:W-:Y:S02]  /*2bc0*/  CS2R R86, SRZ ;  /* 0x0000000000567805 */ /* 0x000fe4000001ff00 */
[----:B------:R-:W-:Y:S02]  /*2bd0*/  LOP3.LUT R2, R8, 0x120, RZ, 0xc0, !PT ;  /* 0x0000012008027812 */ /* 0x000fe400078ec0ff */
[----:B------:R-:W-:Y:S02]  /*2be0*/  CS2R R84, SRZ ;  /* 0x0000000000547805 */ /* 0x000fe4000001ff00 */
[----:B------:R-:W-:Y:S02]  /*2bf0*/  LOP3.LUT R8, R5, 0x1c0, RZ, 0xc0, !PT ;  /* 0x000001c005087812 */ /* 0x000fe400078ec0ff */
[----:B------:R-:W-:Y:S02]  /*2c00*/  CS2R R78, SRZ ;  /* 0x00000000004e7805 */ /* 0x000fe4000001ff00 */
[----:B------:R-:W-:-:S02]  /*2c10*/  LOP3.LUT R0, R3, 0x3800, R5, 0xf8, !PT ;  /* 0x0000380003007812 */ /* 0x000fc400078ef805 */
[----:B------:R-:W-:Y:S02]  /*2c20*/  CS2R R76, SRZ ;  /* 0x00000000004c7805 */ /* 0x000fe4000001ff00 */
[----:B------:R-:W-:Y:S02]  /*2c30*/  LOP3.LUT R3, R8, 0x38, R10, 0xf8, !PT ;  /* 0x0000003808037812 */ /* 0x000fe400078ef80a */
[----:B------:R-:W-:Y:S02]  /*2c40*/  CS2R R82, SRZ ;  /* 0x0000000000527805 */ /* 0x000fe4000001ff00 */
[----:B------:R-:W-:Y:S02]  /*2c50*/  SHF.R.U32.HI R10, RZ, 0x1, R122 ;  /* 0x00000001ff0a7819 */ /* 0x000fe4000001167a */
[----:B------:R-:W-:Y:S02]  /*2c60*/  CS2R R80, SRZ ;  /* 0x0000000000507805 */ /* 0x000fe4000001ff00 */
[----:B------:R-:W-:-:S02]  /*2c70*/  LOP3.LUT P0, RZ, R24, 0x4, RZ, 0xc0, !PT ;  /* 0x0000000418ff7812 */ /* 0x000fc4000780c0ff */
[----:B------:R-:W-:Y:S02]  /*2c80*/  CS2R R74, SRZ ;  /* 0x00000000004a7805 */ /* 0x000fe4000001ff00 */
[--C-:B------:R-:W-:Y:S02]  /*2c90*/  LOP3.LUT R2, R2, 0x600, R5.reuse, 0xf8, !PT ;  /* 0x0000060002027812 */ /* 0x100fe400078ef805 */
[----:B------:R-:W-:Y:S02]  /*2ca0*/  CS2R R72, SRZ ;  /* 0x0000000000487805 */ /* 0x000fe4000001ff00 */
[----:B------:R-:W-:Y:S02]  /*2cb0*/  LOP3.LUT R5, R0, 0x100, R5, 0xf8, !PT ;  /* 0x0000010000057812 */ /* 0x000fe400078ef805 */
[----:B------:R-:W-:Y:S02]  /*2cc0*/  CS2R R70, SRZ ;  /* 0x0000000000467805 */ /* 0x000fe4000001ff00 */
[----:B------:R-:W-:-:S02]  /*2cd0*/  LOP3.LUT R0, R6, 0x8, R10, 0x78, !PT ;  /* 0x0000000806007812 */ /* 0x000fc400078e780a */
[----:B------:R-:W-:Y:S02]  /*2ce0*/  CS2R R68, SRZ ;  /* 0x0000000000447805 */ /* 0x000fe4000001ff00 */
[----:B------:R-:W-:Y:S01]  /*2cf0*/  SEL R112, R112, 0xffffffe0, !P0 ;  /* 0xffffffe070707807 */ /* 0x000fe20004000000 */
[C---:B------:R-:W-:Y:S01]  /*2d00*/  IMAD.SHL.U32 R121, R122.reuse, 0x8, RZ ;  /* 0x000000087a797824 */ /* 0x040fe200078e00ff */
[C---:B------:R-:W-:Y:S01]  /*2d10*/  LOP3.LUT P1, RZ, R122.reuse, 0x4, RZ, 0xc0, !PT ;  /* 0x000000047aff7812 */ /* 0x040fe2000782c0ff */
[----:B------:R-:W3:Y:S01]  /*2d20*/  LDCU UR5, c[0x0][0x440] ;  /* 0x00008800ff0577ac */ /* 0x000ee20008000800 */
[----:B------:R-:W-:Y:S02]  /*2d30*/  LOP3.LUT P0, RZ, R122, 0x2, RZ, 0xc0, !PT ;  /* 0x000000027aff7812 */ /* 0x000fe4000780c0ff */
[----:B------:R-:W-:Y:S01]  /*2d40*/  LOP3.LUT R4, R4, R3, RZ, 0xfc, !PT ;  /* 0x0000000304047212 */ /* 0x000fe200078efcff */
[----:B------:R-:W4:Y:S01]  /*2d50*/  LDCU UR8, c[0x0][0x3e0] ;  /* 0x00007c00ff0877ac */ /* 0x000f220008000800 */
[----:B------:R-:W-:Y:S01]  /*2d60*/  LOP3.LUT R120, R2, R0, RZ, 0xfc, !PT ;  /* 0x0000000002787212 */ /* 0x000fe200078efcff */
[----:B------:R-:W-:Y:S01]  /*2d70*/  IMAD.MOV.U32 R0, RZ, RZ, 0x10 ;  /* 0x00000010ff007424 */ /* 0x000fe200078e00ff */
[----:B------:R-:W-:Y:S01]  /*2d80*/  LOP3.LUT R3, R6, 0x8, R122, 0x78, !PT ;  /* 0x0000000806037812 */ /* 0x000fe200078e787a */
[----:B------:R-:W-:Y:S01]  /*2d90*/  IMAD.MOV.U32 R2, RZ, RZ, 0x20 ;  /* 0x00000020ff027424 */ /* 0x000fe200078e00ff */
[----:B------:R-:W-:Y:S01]  /*2da0*/  R2P PR, R122, 0x18 ;  /* 0x000000187a007804 */ /* 0x000fe20000000000 */
[----:B------:R2:W-:Y:S01]  /*2db0*/  STL [R1+0x2c], R4 ;  /* 0x00002c0401007387 */ /* 0x0005e20000100800 */
[----:B------:R-:W-:Y:S01]  /*2dc0*/  LOP3.LUT R3, R5, R3, RZ, 0xfc, !PT ;  /* 0x0000000305037212 */ /* 0x000fe200078efcff */
[----:B------:R-:W2:Y:S01]  /*2dd0*/  LDCU UR12, c[0x0][0x50c] ;  /* 0x0000a180ff0c77ac */ /* 0x000ea20008000800 */
[----:B------:R-:W-:-:S02]  /*2de0*/  SEL R0, R0, 0xfffffff0, !P1 ;  /* 0xfffffff000007807 */ /* 0x000fc40004800000 */
[----:B------:R-:W-:Y:S01]  /*2df0*/  SEL R0, R2, 0xffffffe0, !P3 ;  /* 0xffffffe002007807 */ /* 0x000fe20005800000 */
[----:B------:R2:W-:Y:S01]  /*2e00*/  STL [R1+0x28], R3 ;  /* 0x0000280301007387 */ /* 0x0005e20000100800 */
[----:B------:R-:W-:Y:S01]  /*2e10*/  LOP3.LUT R7, R7, 0x120, R13, 0xf8, !PT ;  /* 0x0000012007077812 */ /* 0x000fe200078ef80d */
[----:B------:R-:W2:Y:S01]  /*2e20*/  LDCU UR9, c[0x0][0x45c] ;  /* 0x00008b80ff0977ac */ /* 0x000ea20008000800 */
[----:B------:R-:W-:Y:S01]  /*2e30*/  LEA R118, R118, UR28, 0x1 ;  /* 0x0000001c76767c11 */ /* 0x000fe2000f8e08ff */
[----:B------:R2:W-:Y:S01]  /*2e40*/  STL [R1], R223 ;  /* 0x000000df01007387 */ /* 0x0005e20000100800 */
[----:B------:R-:W-:Y:S01]  /*2e50*/  LEA R116, R7, UR28, 0x1 ;  /* 0x0000001c07747c11 */ /* 0x000fe2000f8e08ff */
[----:B-1----:R-:W-:Y:S01]  /*2e60*/  USHF.L.U32 UR13, UR13, 0x7, URZ ;  /* 0x000000070d0d7899 */ /* 0x002fe200080006ff */
[----:B------:R-:W-:Y:S01]  /*2e70*/  LEA R113, R9, UR28, 0x1 ;  /* 0x0000001c09717c11 */ /* 0x000fe2000f8e08ff */
[----:B------:R1:W-:Y:S01]  /*2e80*/  STL [R1+0x24], R0 ;  /* 0x0000240001007387 */ /* 0x0003e20000100800 */
[----:B------:R-:W-:Y:S01]  /*2e90*/  VIADD R118, R118, UR17 ;  /* 0x0000001176767c36 */ /* 0x000fe20008000000 */
[----:B------:R-:W-:Y:S01]  /*2ea0*/  SEL R119, R119, 0xffffffe0, !P0 ;  /* 0xffffffe077777807 */ /* 0x000fe20004000000 */
[----:B------:R-:W-:Y:S01]  /*2eb0*/  VIADD R116, R116, UR17 ;  /* 0x0000001174747c36 */ /* 0x000fe20008000000 */
[----:B------:R-:W-:Y:S01]  /*2ec0*/  USHF.L.U32 UR41, UR41, 0x3, URZ ;  /* 0x0000000329297899 */ /* 0x000fe200080006ff */
[----:B------:R-:W-:Y:S01]  /*2ed0*/  IMAD.IADD R117, R112, 0x1, R113 ;  /* 0x0000000170757824 */ /* 0x000fe200078e0271 */
[----:B---34-:R-:W-:-:S11]  /*2ee0*/  UISETP.GE.AND UP1, UPT, UR29, UR35, UPT ;  /* 0x000000231d00728c */ /* 0x018fd6000bf26270 */
.L_x_1120:
[----:B------:R-:W0:Y:S01]  /*2ef0*/  LDGDEPBAR ;  /* 0x00000000000079af */ /* 0x000e220000000000 */
[----:B------:R-:W-:Y:S01]  /*2f00*/  IMAD.IADD R112, R118, 0x1, R112 ;  /* 0x0000000176707824 */ /* 0x000fe200078e0270 */
[----:B------:R-:W-:Y:S01]  /*2f10*/  PLOP3.LUT P3, PT, PT, PT, UP1, 0x80, 0x8 ;  /* 0x000000000008781c */ /* 0x000fe20003f6f018 */
[----:B-1----:R-:W-:Y:S05]  /*2f20*/  IMAD.SHL.U32 R0, R122, 0x2, RZ ;  /* 0x000000027a007824 */ /* 0x002fea00078e00ff */
        /* <DEDUP_REMOVED lines=9> */
[----:B--2---:R-:W-:Y:S03]  /*2fc0*/  @P3 LOP3.LUT R3, R0, 0x6, RZ, 0xc0, !PT ;  /* 0x0000000600033812 */ /* 0x004fe600078ec0ff */
        /* <DEDUP_REMOVED lines=82> */
[----:B------:R-:W-:Y:S10]  /*34f0*/  MUFU.TANH R164, R18 ;  /* 0x0000001200a47308 */ /* 0x000ff40000002400 */
[----:B------:R4:W4:Y:S01]  /*3500*/  MUFU.TANH R192, R8 ;  /* 0x0000000800c07308 */ /* 0x0009220000002400 */
[----:B-1----:R-:W1:Y:S01]  /*3510*/  LDSM.16.M88.4 R4, [R117+0x6400] ;  /* 0x006400007504783b */ /* 0x002e620000000200 */
[----:B----4-:R-:W-:Y:S08]  /*3520*/  MOV R0, R69 ;  /* 0x0000004500007202 */ /* 0x010ff00000000f00 */
[----:B------:R4:W1:Y:S10]  /*3530*/  MUFU.TANH R208, R10 ;  /* 0x0000000a00d07308 */ /* 0x0008740000002400 */
[----:B------:R1:W-:Y:S01]  /*3540*/  MUFU.TANH R185, R13 ;  /* 0x0000000d00b97308 */ /* 0x0003e20000002400 */
[----:B------:R-:W-:Y:S01]  /*3550*/  FMUL.FTZ R8, R2, 1.4426950216293334961 ;  /* 0x3fb8aa3b02087820 */ /* 0x000fe20000410000 */
[----:B------:R-:W-:Y:S04]  /*3560*/  IMAD.MOV.U32 R2, RZ, RZ, R248 ;  /* 0x000000ffff027224 */ /* 0x000fe800078e00f8 */
[----:B------:R-:W-:Y:S04]  /*3570*/  FSEL R8, R8, RZ, P0 ;  /* 0x000000ff08087208 */ /* 0x000fe80000000000 */
[----:B------:R-:W-:Y:S01]  /*3580*/  MUFU.TANH R206, R14 ;  /* 0x0000000e00ce7308 */ /* 0x000fe20000002400 */
[----:B------:R-:W-:Y:S01]  /*3590*/  PLOP3.LUT P0, PT, PT, PT, UP1, 0x80, 0x8 ;  /* 0x000000000008781c */ /* 0x000fe20003f0f018 */
[----:B----4-:R-:W-:Y:S01]  /*35a0*/  IMAD.MOV.U32 R10, RZ, RZ, R249 ;  /* 0x000000ffff0a7224 */ /* 0x010fe200078e00f9 */
[----:B------:R-:W-:Y:S02]  /*35b0*/  @P2 FSEL R10, R249, -INF , !P6 ;  /* 0xff800000f90a2808 */ /* 0x000fe40007000000 */
[----:B------:R-:W-:Y:S05]  /*35c0*/  PLOP3.LUT P2, PT, PT, PT, UP1, 0x80, 0x8 ;  /* 0x000000000008781c */ /* 0x000fea0003f4f018 */
[----:B------:R-:W-:Y:S01]  /*35d0*/  MUFU.TANH R161, R19 ;  /* 0x0000001300a17308 */ /* 0x000fe20000002400 */
[--C-:B------:R-:W-:Y:S01]  /*35e0*/  FFMA.FTZ R10, R10, UR9, -R9.reuse ;  /* 0x000000090a0a7c23 */ /* 0x100fe20008010809 */
[----:B-1----:R-:W-:Y:S02]  /*35f0*/  MOV R13, R186 ;  /* 0x000000ba000d7202 */ /* 0x002fe40000000f00 */
[----:B------:R-:W-:Y:S06]  /*3600*/  @P0 FSEL R2, R248, -INF , !P5 ;  /* 0xff800000f8020808 */ /* 0x000fec0006800000 */
[----:B------:R-:W-:Y:S01]  /*3610*/  MUFU.EX2 R100, R10 ;  /* 0x0000000a00647308 */ /* 0x000fe20000000800 */
[-C--:B------:R-:W-:Y:S03]  /*3620*/  HMMA.16816.F32 R20, R104, R4.reuse, R20 ;  /* 0x000000046814723c */ /* 0x080fe60000001814 */
[----:B------:R-:W-:Y:S02]  /*3630*/  @P2 FSEL R0, R69, -INF , !P5 ;  /* 0xff80000045002808 */ /* 0x000fe40006800000 */
[----:B------:R-:W-:Y:S03]  /*3640*/  PLOP3.LUT P2, PT, PT, PT, UP1, 0x80, 0x8 ;  /* 0x000000000008781c */ /* 0x000fe60003f4f018 */
[C---:B------:R-:W-:Y:S04]  /*3650*/  HMMA.16816.F32 R24, R112.reuse, R4, R24 ;  /* 0x000000047018723c */ /* 0x040fe80000001818 */
[----:B------:R-:W-:Y:S01]  /*3660*/  IMAD.MOV.U32 R4, RZ, RZ, R70 ;  /* 0x000000ffff047224 */ /* 0x000fe200078e0046 */
[----:B------:R-:W-:Y:S01]  /*3670*/  @P3 FSEL R4, R70, -INF , !P6 ;  /* 0xff80000046043808 */ /* 0x000fe20007000000 */
[----:B------:R-:W-:Y:S01]  /*3680*/  FFMA.FTZ R5, R2, UR9, -R9 ;  /* 0x0000000902057c23 */ /* 0x000fe20008010809 */
[--C-:B------:R-:W-:Y:S01]  /*3690*/  FFMA.FTZ R0, R0, UR9, -R8.reuse ;  /* 0x0000000900007c23 */ /* 0x100fe20008010808 */
[-C--:B------:R-:W-:Y:S02]  /*36a0*/  HMMA.16816.F32 R28, R112, R6.reuse, R28 ;  /* 0x00000006701c723c */ /* 0x080fe4000000181c */
[----:B------:R1:W4:Y:S01]  /*36b0*/  MUFU.EX2 R110, R5 ;  /* 0x00000005006e7308 */ /* 0x0003220000000800 */
[----:B------:R-:W-:Y:S01]  /*36c0*/  FFMA.FTZ R2, R4, UR9, -R8 ;  /* 0x0000000904027c23 */ /* 0x000fe20008010808 */
[----:B------:R-:W-:Y:S01]  /*36d0*/  FMUL.FTZ R21, R21, UR12 ;  /* 0x0000000c15157c20 */ /* 0x000fe20008410000 */
[----:B------:R-:W-:Y:S07]  /*36e0*/  FMUL.FTZ R20, R20, UR12 ;  /* 0x0000000c14147c20 */ /* 0x000fee0008410000 */
[----:B------:R-:W-:Y:S01]  /*36f0*/  MUFU.EX2 R68, R0 ;  /* 0x0000000000447308 */ /* 0x000fe20000000800 */
[----:B------:R-:W-:Y:S01]  /*3700*/  IMAD.MOV.U32 R4, RZ, RZ, R192 ;  /* 0x000000ffff047224 */ /* 0x000fe200078e00c0 */
[C---:B------:R-:W-:Y:S08]  /*3710*/  HMMA.16816.F32 R32, R104.reuse, R6, R32 ;  /* 0x000000066820723c */ /* 0x040ff00000001820 */
[----:B------:R-:W-:Y:S01]  /*3720*/  MUFU.TANH R245, R20 ;  /* 0x0000001400f57308 */ /* 0x000fe20000002400 */
[----:B------:R-:W-:Y:S01]  /*3730*/  FMUL.FTZ R25, R25, UR12 ;  /* 0x0000000c19197c20 */ /* 0x000fe20008410000 */
[----:B------:R-:W-:Y:S01]  /*3740*/  FMUL.FTZ R27, R27, UR12 ;  /* 0x0000000c1b1b7c20 */ /* 0x000fe20008410000 */
[----:B------:R-:W-:Y:S01]  /*3750*/  @P2 FSEL R4, R192, -INF , !P6 ;  /* 0xff800000c0042808 */ /* 0x000fe20007000000 */
[----:B------:R-:W-:Y:S01]  /*3760*/  FMUL.FTZ R26, R26, UR12 ;  /* 0x0000000c1a1a7c20 */ /* 0x000fe20008410000 */
[----:B-1----:R-:W-:Y:S01]  /*3770*/  MOV R5, R208 ;  /* 0x000000d000057202 */ /* 0x002fe20000000f00 */
[----:B------:R-:W-:Y:S04]  /*3780*/  IMAD.MOV.U32 R10, RZ, RZ, R191 ;  /* 0x000000ffff0a7224 */ /* 0x000fe800078e00bf */
[----:B------:R1:W-:Y:S01]  /*3790*/  MUFU.EX2 R71, R2 ;  /* 0x0000000200477308 */ /* 0x0003e20000000800 */
[----:B------:R-:W-:Y:S01]  /*37a0*/  PLOP3.LUT P2, PT, PT, PT, UP1, 0x80, 0x8 ;  /* 0x000000000008781c */ /* 0x000fe20003f4f018 */
[----:B------:R-:W-:Y:S01]  /*37b0*/  FMUL.FTZ R30, R30, UR12 ;  /* 0x0000000c1e1e7c20 */ /* 0x000fe20008410000 */
[----:B------:R-:W-:Y:S07]  /*37c0*/  FMUL.FTZ R29, R29, UR12 ;  /* 0x0000000c1d1d7c20 */ /* 0x000fee0008410000 */
[----:B------:R4:W-:Y:S01]  /*37d0*/  MUFU.TANH R244, R21 ;  /* 0x0000001500f47308 */ /* 0x0009e20000002400 */
[----:B------:R-:W-:Y:S01]  /*37e0*/  FMUL.FTZ R23, R23, UR12 ;  /* 0x0000000c17177c20 */ /* 0x000fe20008410000 */
[----:B------:R-:W-:Y:S01]  /*37f0*/  FMUL.FTZ R28, R28, UR12 ;  /* 0x0000000c1c1c7c20 */ /* 0x000fe20008410000 */
[----:B------:R-:W-:Y:S01]  /*3800*/  FMUL.FTZ R31, R31, UR12 ;  /* 0x0000000c1f1f7c20 */ /* 0x000fe20008410000 */
[----:B------:R-:W-:Y:S01]  /*3810*/  FMUL.FTZ R22, R22, UR12 ;  /* 0x0000000c16167c20 */ /* 0x000fe20008410000 */
[----:B------:R-:W-:Y:S01]  /*3820*/  FMUL.FTZ R34, R34, UR12 ;  /* 0x0000000c22227c20 */ /* 0x000fe20008410000 */
[----:B------:R-:W-:Y:S01]  /*3830*/  FMUL.FTZ R32, R32, UR12 ;  /* 0x0000000c20207c20 */ /* 0x000fe20008410000 */
[----:B------:R-:W-:Y:S03]  /*3840*/  FMUL.FTZ R35, R35, UR12 ;  /* 0x0000000c23237c20 */ /* 0x000fe60008410000 */
[----:B------:R-:W-:Y:S01]  /*3850*/  MUFU.TANH R156, R23 ;  /* 0x00000017009c7308 */ /* 0x000fe20000002400 */
[----:B------:R-:W-:Y:S01]  /*3860*/  FMUL.FTZ R33, R33, UR12 ;  /* 0x0000000c21217c20 */ /* 0x000fe20008410000 */
[----:B------:R-:W-:Y:S08]  /*3870*/  FMUL.FTZ R24, R24, UR12 ;  /* 0x0000000c18187c20 */ /* 0x000ff00008410000 */
[----:B------:R-:W-:Y:S01]  /*3880*/  MUFU.TANH R158, R22 ;  /* 0x00000016009e7308 */ /* 0x000fe20000002400 */
[----:B----4-:R-:W4:Y:S09]  /*3890*/  LDL R21, [R1+0x2c] ;  /* 0x00002c0001157983 */ /* 0x010f320000100800 */
[----:B------:R-:W-:Y:S10]  /*38a0*/  MUFU.TANH R180, R24 ;  /* 0x0000001800b47308 */ /* 0x000ff40000002400 */
[----:B------:R1:W-:Y:S10]  /*38b0*/  MUFU.TANH R178, R25 ;  /* 0x0000001900b27308 */ /* 0x0003f40000002400 */
[----:B------:R1:W-:Y:S10]  /*38c0*/  MUFU.TANH R199, R27 ;  /* 0x0000001b00c77308 */ /* 0x0003f40000002400 */
[----:B------:R1:W-:Y:S02]  /*38d0*/  MUFU.TANH R200, R26 ;  /* 0x0000001a00c87308 */ /* 0x0003e40000002400 */
[----:B-1----:R-:W4:Y:S08]  /*38e0*/  LDL R25, [R1+0x28] ;  /* 0x0000280001197983 */ /* 0x002f300000100800 */
[----:B------:R-:W-:Y:S01]  /*38f0*/  MUFU.TANH R195, R30 ;  /* 0x0000001e00c37308 */ /* 0x000fe20000002400 */
[----:B------:R-:W4:Y:S09]  /*3900*/  LDL R27, [R1+0x24] ;  /* 0x00002400011b7983 */ /* 0x000f320000100800 */
[----:B------:R-:W-:Y:S01]  /*3910*/  MUFU.TANH R173, R29 ;  /* 0x0000001d00ad7308 */ /* 0x000fe20000002400 */
[----:B------:R-:W-:Y:S04]  /*3920*/  MOV R26, 0x10 ;  /* 0x00000010001a7802 */ /* 0x000fe80000000f00 */
[----:B------:R-:W-:Y:S05]  /*3930*/  SEL R26, R26, 0xfffffff0, !P1 ;  /* 0xfffffff01a1a7807 */ /* 0x000fea0004800000 */
[----:B------:R-:W-:Y:S10]  /*3940*/  MUFU.TANH R174, R28 ;  /* 0x0000001c00ae7308 */ /* 0x000ff40000002400 */
        /* <DEDUP_REMOVED lines=58> */
[----:B---3--:R-:W-:Y:S01]  /*3cf0*/  FFMA.FTZ R10, R12, UR9, -R0 ;  /* 0x000000090c0a7c23 */ /* 0x008fe20008010800 */
[----:B------:R-:W-:Y:S08]  /*3d00*/  IMAD.MOV.U32 R12, RZ, RZ, R161 ;  /* 0x000000ffff0c7224 */ /* 0x000ff000078e00a1 */
[----:B------:R3:W-:Y:S01]  /*3d10*/  MUFU.EX2 R224, R10 ;  /* 0x0000000a00e07308 */ /* 0x0007e20000000800 */
[----:B--2---:R-:W-:Y:S01]  /*3d20*/  IMAD.MOV.U32 R11, RZ, RZ, R164 ;  /* 0x000000ffff0b7224 */ /* 0x004fe200078e00a4 */
[----:B------:R-:W-:Y:S02]  /*3d30*/  @P3 FSEL R11, R164, -INF , !P5 ;  /* 0xff800000a40b3808 */ /* 0x000fe40006800000 */
[----:B------:R-:W-:Y:S01]  /*3d40*/  PLOP3.LUT P3, PT, PT, PT, UP1, 0x80, 0x8 ;  /* 0x000000000008781c */ /* 0x000fe20003f6f018 */
[-C--:B-1----:R-:W-:Y:S03]  /*3d50*/  HMMA.16816.F32 R36, R104, R4.reuse, R36 ;  /* 0x000000046824723c */ /* 0x082fe60000001824 */
[----:B------:R-:W-:Y:S01]  /*3d60*/  FFMA.FTZ R11, R11, UR9, -R8 ;  /* 0x000000090b0b7c23 */ /* 0x000fe20008010808 */
[----:B---3--:R-:W-:Y:S01]  /*3d70*/  IMAD.MOV.U32 R10, RZ, RZ, R247 ;  /* 0x000000ffff0a7224 */ /* 0x008fe200078e00f7 */
        /* <DEDUP_REMOVED lines=26> */
[----:B------:R-:W-:Y:S01]  /*3f20*/  FMUL.FTZ R39, R39, UR12 ;  /* 0x0000000c27277c20 */ /* 0x000fe20008410000 */
[----:B------:R-:W-:Y:S01]  /*3f30*/  FMUL.FTZ R43, R43, UR12 ;  /* 0x0000000c2b2b7c20 */ /* 0x000fe20008410000 */
[----:B------:R-:W-:Y:S01]  /*3f40*/  FMUL.FTZ R44, R44, UR12 ;  /* 0x0000000c2c2c7c20 */ /* 0x000fe20008410000 */
[----:B----4-:R-:W-:Y:S01]  /*3f50*/  LEA R126, R21, UR4, 0x1 ;  /* 0x00000004157e7c11 */ /* 0x010fe2000f8e08ff */
[----:B------:R-:W-:Y:S01]  /*3f60*/  FMUL.FTZ R46, R46, UR12 ;  /* 0x0000000c2e2e7c20 */ /* 0x000fe20008410000 */
[----:B------:R-:W-:Y:S03]  /*3f70*/  FMUL.FTZ R45, R45, UR12 ;  /* 0x0000000c2d2d7c20 */ /* 0x000fe60008410000 */
[----:B------:R2:W4:Y:S01]  /*3f80*/  MUFU.EX2 R196, R10 ;  /* 0x0000000a00c47308 */ /* 0x0005220000000800 */
[----:B------:R-:W-:Y:S01]  /*3f90*/  IADD3 R128, PT, PT, R126, 0x12040, RZ ;  /* 0x000120407e807810 */ /* 0x000fe20007ffe0ff */
[----:B------:R-:W-:Y:S02]  /*3fa0*/  IMAD.IADD R132, R26, 0x1, R126 ;  /* 0x000000011a847824 */ /* 0x000fe400078e027e */
[----:B------:R-:W-:Y:S06]  /*3fb0*/  FMUL.FTZ R47, R47, UR12 ;  /* 0x0000000c2f2f7c20 */ /* 0x000fec0008410000 */
[----:B------:R-:W3:Y:S01]  /*3fc0*/  MUFU.TANH R149, R38 ;  /* 0x0000002600957308 */ /* 0x000ee20000002400 */
[----:B------:R-:W-:Y:S01]  /*3fd0*/  FMUL.FTZ R48, R48, UR12 ;  /* 0x0000000c30307c20 */ /* 0x000fe20008410000 */
[----:B------:R-:W-:Y:S01]  /*3fe0*/  FMUL.FTZ R50, R50, UR12 ;  /* 0x0000000c32327c20 */ /* 0x000fe20008410000 */
[----:B------:R-:W-:Y:S01]  /*3ff0*/  FMUL.FTZ R49, R49, UR12 ;  /* 0x0000000c31317c20 */ /* 0x000fe20008410000 */
[----:B------:R-:W-:Y:S01]  /*4000*/  FMUL.FTZ R51, R51, UR12 ;  /* 0x0000000c33337c20 */ /* 0x000fe20008410000 */
[----:B-1----:R-:W-:Y:S05]  /*4010*/  MOV R18, R167 ;  /* 0x000000a700127202 */ /* 0x002fea0000000f00 */
[----:B------:R-:W-:Y:S01]  /*4020*/  MUFU.TANH R234, R37 ;  /* 0x0000002500ea7308 */ /* 0x000fe20000002400 */
[C---:B--2---:R-:W-:Y:S02]  /*4030*/  @P0 IADD3 R10, PT, PT, R3.reuse, 0x10, RZ ;  /* 0x00000010030a0810 */ /* 0x044fe40007ffe0ff */
[----:B------:R-:W-:Y:S02]  /*4040*/  PLOP3.LUT P0, PT, PT, PT, UP1, 0x80, 0x8 ;  /* 0x000000000008781c */ /* 0x000fe40003f0f018 */
[----:B------:R-:W-:Y:S01]  /*4050*/  @P6 ISETP.GE.AND P6, PT, R10, UR35, PT ;  /* 0x000000230a006c0c */ /* 0x000fe2000bfc6270 */
[----:B------:R-:W-:Y:S04]  /*4060*/  @P5 VIADD R10, R3, 0x11 ;  /* 0x00000011030a5836 */ /* 0x000fe80000000000 */
[----:B------:R-:W1:Y:S01]  /*4070*/  MUFU.TANH R182, R42 ;  /* 0x0000002a00b67308 */ /* 0x000e620000002400 */
[----:B------:R-:W-:Y:S01]  /*4080*/  PLOP3.LUT P5, PT, PT, PT, UP1, 0x80, 0x8 ;  /* 0x000000000008781c */ /* 0x000fe20003faf018 */
[----:B---3--:R-:W-:Y:S01]  /*4090*/  IMAD.MOV.U32 R17, RZ, RZ, R149 ;  /* 0x000000ffff117224 */ /* 0x008fe200078e0095 */
[----:B------:R-:W-:Y:S02]  /*40a0*/  @P3 FSEL R11, R245, -INF , !P6 ;  /* 0xff800000f50b3808 */ /* 0x000fe40007000000 */
[----:B------:R-:W-:Y:S02]  /*40b0*/  PLOP3.LUT P3, PT, PT, PT, UP1, 0x80, 0x8 ;  /* 0x000000000008781c */ /* 0x000fe40003f6f018 */
[----:B------:R-:W-:Y:S03]  /*40c0*/  @P2 ISETP.GE.AND P2, PT, R10, UR35, PT ;  /* 0x000000230a002c0c */ /* 0x000fe6000bf46270 */
[----:B------:R-:W-:Y:S01]  /*40d0*/  MUFU.TANH R163, R41 ;  /* 0x0000002900a37308 */ /* 0x000fe20000002400 */
[--C-:B------:R-:W-:Y:S01]  /*40e0*/  FFMA.FTZ R12, R11, UR9, -R9.reuse ;  /* 0x000000090b0c7c23 */ /* 0x100fe20008010809 */
[----:B------:R-:W-:Y:S01]  /*40f0*/  IMAD.MOV.U32 R10, RZ, RZ, R158 ;  /* 0x000000ffff0a7224 */ /* 0x000fe200078e009e */
[----:B------:R-:W-:Y:S02]  /*4100*/  @P0 FSEL R5, R244, -INF , !P2 ;  /* 0xff800000f4050808 */ /* 0x000fe40005000000 */
[----:B------:R-:W-:Y:S02]  /*4110*/  PLOP3.LUT P0, PT, PT, PT, UP1, 0x80, 0x8 ;  /* 0x000000000008781c */ /* 0x000fe40003f0f018 */
[----:B------:R-:W-:Y:S03]  /*4120*/  @P5 FSEL R10, R158, -INF , !P6 ;  /* 0xff8000009e0a5808 */ /* 0x000fe60007000000 */
[----:B------:R-:W-:Y:S01]  /*4130*/  MUFU.EX2 R75, R12 ;  /* 0x0000000c004b7308 */ /* 0x000fe20000000800 */
[----:B------:R-:W-:Y:S01]  /*4140*/  FFMA.FTZ R11, R5, UR9, -R9 ;  /* 0x00000009050b7c23 */ /* 0x000fe20008010809 */
[----:B------:R-:W-:Y:S01]  /*4150*/  @P3 FSEL R4, R156, -INF , !P2 ;  /* 0xff8000009c043808 */ /* 0x000fe20005000000 */
[----:B-1----:R-:W-:Y:S07]  /*4160*/  IMAD.MOV.U32 R20, RZ, RZ, R182 ;  /* 0x000000ffff147224 */ /* 0x002fee00078e00b6 */
[----:B------:R-:W-:Y:S01]  /*4170*/  MUFU.TANH R147, R39 ;  /* 0x0000002700937308 */ /* 0x000fe20000002400 */
[----:B------:R-:W-:Y:S01]  /*4180*/  PLOP3.LUT P3, PT, PT, PT, UP1, 0x80, 0x8 ;  /* 0x000000000008781c */ /* 0x000fe20003f6f018 */
[--C-:B------:R-:W-:Y:S01]  /*4190*/  FFMA.FTZ R5, R10, UR9, -R8.reuse ;  /* 0x000000090a057c23 */ /* 0x100fe20008010808 */
[----:B------:R-:W-:Y:S01]  /*41a0*/  PLOP3.LUT P5, PT, PT, PT, UP1, 0x80, 0x8 ;  /* 0x000000000008781c */ /* 0x000fe20003faf018 */
[----:B------:R-:W-:Y:S01]  /*41b0*/  FFMA.FTZ R4, R4, UR9, -R8 ;  /* 0x0000000904047c23 */ /* 0x000fe20008010808 */
[----:B------:R-:W-:Y:S02]  /*41c0*/  MOV R10, R199 ;  /* 0x000000c7000a7202 */ /* 0x000fe40000000f00 */
[----:B------:R-:W-:Y:S03]  /*41d0*/  IADD3 R130, PT, PT, R126, R27, RZ ;  /* 0x0000001b7e827210 */ /* 0x000fe60007ffe0ff */
[----:B------:R1:W-:Y:S01]  /*41e0*/  MUFU.EX2 R183, R4 ;  /* 0x0000000400b77308 */ /* 0x0003e20000000800 */
[----:B------:R-:W-:Y:S09]  /*41f0*/  IADD3 R131, PT, PT, R26, R130, RZ ;  /* 0x000000821a837210 */ /* 0x000ff20007ffe0ff */
[----:B------:R2:W3:Y:S10]  /*4200*/  MUFU.EX2 R74, R11 ;  /* 0x0000000b004a7308 */ /* 0x0004f40000000800 */
[----:B------:R-:W4:Y:S01]  /*4210*/  MUFU.TANH R233, R48 ;  /* 0x0000003000e97308 */ /* 0x000f220000002400 */
[----:B-1----:R-:W-:Y:S02]  /*4220*/  MOV R4, R180 ;  /* 0x000000b400047202 */ /* 0x002fe40000000f00 */
[----:B------:R-:W-:Y:S07]  /*4230*/  @P0 FSEL R4, R180, -INF , !P6 ;  /* 0xff800000b4040808 */ /* 0x000fee0007000000 */
[----:B------:R1:W-:Y:S01]  /*4240*/  MUFU.EX2 R184, R5 ;  /* 0x0000000500b87308 */ /* 0x0003e20000000800 */
[----:B------:R-:W-:Y:S01]  /*4250*/  PLOP3.LUT P0, PT, PT, PT, UP1, 0x80, 0x8 ;  /* 0x000000000008781c */ /* 0x000fe20003f0f018 */
[----:B--2---:R-:W-:Y:S01]  /*4260*/  IMAD.MOV.U32 R11, RZ, RZ, R178 ;  /* 0x000000ffff0b7224 */ /* 0x004fe200078e00b2 */
[----:B------:R-:W-:Y:S01]  /*4270*/  @P3 FSEL R11, R178, -INF , !P2 ;  /* 0xff800000b20b3808 */ /* 0x000fe20005000000 */
[--C-:B------:R-:W-:Y:S01]  /*4280*/  FFMA.FTZ R12, R4, UR9, -R2.reuse ;  /* 0x00000009040c7c23 */ /* 0x100fe20008010802 */
[----:B------:R-:W-:Y:S05]  /*4290*/  PLOP3.LUT P3, PT, PT, PT, UP1, 0x80, 0x8 ;  /* 0x000000000008781c */ /* 0x000fea0003f6f018 */
[----:B------:R-:W2:Y:S01]  /*42a0*/  MUFU.TANH R140, R50 ;  /* 0x00000032008c7308 */ /* 0x000ea20000002400 */
[----:B------:R-:W-:Y:S01]  /*42b0*/  FFMA.FTZ R4, R11, UR9, -R2 ;  /* 0x000000090b047c23 */ /* 0x000fe20008010802 */
[----:B----4-:R-:W-:Y:S01]  /*42c0*/  MOV R23, R233 ;  /* 0x000000e900177202 */ /* 0x010fe20000000f00 */
[----:B------:R-:W-:Y:S01]  /*42d0*/  IMAD.MOV.U32 R11, RZ, RZ, R194 ;  /* 0x000000ffff0b7224 */ /* 0x000fe200078e00c2 */
[----:B------:R-:W-:Y:S06]  /*42e0*/  @P0 FSEL R10, R199, -INF , !P2 ;  /* 0xff800000c70a0808 */ /* 0x000fec0005000000 */
[----:B------:R4:W-:Y:S01]  /*42f0*/  MUFU.EX2 R209, R4 ;  /* 0x0000000400d17308 */ /* 0x0009e20000000800 */
[----:B------:R-:W-:Y:S01]  /*4300*/  PLOP3.LUT P0, PT, PT, PT, UP1, 0x80, 0x8 ;  /* 0x000000000008781c */ /* 0x000fe20003f0f018 */
[----:B-1----:R-:W-:Y:S01]  /*4310*/  IMAD.MOV.U32 R5, RZ, RZ, R200 ;  /* 0x000000ffff057224 */ /* 0x002fe200078e00c8 */
[----:B------:R-:W-:Y:S07]  /*4320*/  @P5 FSEL R5, R200, -INF , !P6 ;  /* 0xff800000c8055808 */ /* 0x000fee0007000000 */
[----:B------:R-:W1:Y:S01]  /*4330*/  MUFU.TANH R232, R49 ;  /* 0x0000003100e87308 */ /* 0x000e620000002400 */
[----:B------:R-:W-:Y:S02]  /*4340*/  PLOP3.LUT P5, PT, PT, PT, UP1, 0x80, 0x8 ;  /* 0x000000000008781c */ /* 0x000fe40003faf018 */
[----:B------:R-:W-:Y:S01]  /*4350*/  PLOP3.LUT P6, PT, PT, PT, UP1, 0x80, 0x8 ;  /* 0x000000000008781c */ /* 0x000fe20003fcf018 */
[----:B------:R-:W-:Y:S01]  /*4360*/  FFMA.FTZ R5, R5, UR9, -R0 ;  /* 0x0000000905057c23 */ /* 0x000fe20008010800 */
[----:B------:R-:W-:Y:S01]  /*4370*/  PLOP3.LUT P2, PT, PT, PT, UP1, 0x80, 0x8 ;  /* 0x000000000008781c */ /* 0x000fe20003f4f018 */
[----:B--2---:R-:W-:Y:S04]  /*4380*/  IMAD.MOV.U32 R24, RZ, RZ, R140 ;  /* 0x000000ffff187224 */ /* 0x004fe800078e008c */
[----:B------:R2:W-:Y:S01]  /*4390*/  MUFU.EX2 R222, R5 ;  /* 0x0000000500de7308 */ /* 0x0005e20000000800 */
[----:B----4-:R-:W-:Y:S01]  /*43a0*/  FFMA.FTZ R4, R10, UR9, -R0 ;  /* 0x000000090a047c23 */ /* 0x010fe20008010800 */
[----:B------:R-:W-:Y:S01]  /*43b0*/  MOV R10, R195 ;  /* 0x000000c3000a7202 */ /* 0x000fe20000000f00 */
[C---:B------:R-:W-:Y:S01]  /*43c0*/  @P0 VIADD R16, R3.reuse, 0x20 ;  /* 0x0000002003100836 */ /* 0x040fe20000000000 */
[----:B------:R-:W-:Y:S06]  /*43d0*/  PLOP3.LUT P0, PT, PT, PT, UP1, 0x80, 0x8 ;  /* 0x000000000008781c */ /* 0x000fec0003f0f018 */
[----:B------:R4:W-:Y:S10]  /*43e0*/  MUFU.EX2 R221, R4 ;  /* 0x0000000400dd7308 */ /* 0x0009f40000000800 */
[----:B------:R3:W3:Y:S01]  /*43f0*/  MUFU.EX2 R210, R12 ;  /* 0x0000000c00d27308 */ /* 0x0006e20000000800 */
[----:B-1----:R-:W-:Y:S02]  /*4400*/  IMAD.MOV.U32 R21, RZ, RZ, R232 ;  /* 0x000000ffff157224 */ /* 0x002fe400078e00e8 */
[----:B--2---:R-:W-:Y:S01]  /*4410*/  @P3 VIADD R5, R3, 0x18 ;  /* 0x0000001803053836 */ /* 0x004fe20000000000 */
[----:B------:R-:W-:Y:S06]  /*4420*/  PLOP3.LUT P3, PT, PT, PT, UP1, 0x80, 0x8 ;  /* 0x000000000008781c */ /* 0x000fec0003f6f018 */
[----:B------:R-:W1:Y:S01]  /*4430*/  MUFU.TANH R139, R51 ;  /* 0x00000033008b7308 */ /* 0x000e620000002400 */
[----:B------:R-:W-:Y:S01]  /*4440*/  @P6 ISETP.GE.AND P6, PT, R5, UR35, PT ;  /* 0x0000002305006c0c */ /* 0x000fe2000bfc6270 */
[----:B----4-:R-:W-:Y:S01]  /*4450*/  @P5 VIADD R4, R3, 0x19 ;  /* 0x0000001903045836 */ /* 0x010fe20000000000 */
[----:B------:R-:W-:Y:S02]  /*4460*/  PLOP3.LUT P5, PT, PT, PT, UP1, 0x80, 0x8 ;  /* 0x000000000008781c */ /* 0x000fe40003faf018 */
[----:B------:R-:W-:Y:S05]  /*4470*/  @P0 FSEL R10, R195, -INF , !P6 ;  /* 0xff800000c30a0808 */ /* 0x000fea0007000000 */
[----:B------:R-:W2:Y:S01]  /*4480*/  MUFU.TANH R179, R46 ;  /* 0x0000002e00b37308 */ /* 0x000ea20000002400 */
[----:B------:R-:W-:Y:S01]  /*4490*/  @P2 ISETP.GE.AND P2, PT, R4, UR35, PT ;  /* 0x0000002304002c0c */ /* 0x000fe2000bf46270 */
[----:B------:R-:W-:Y:S01]  /*44a0*/  IMAD.MOV.U32 R4, RZ, RZ, R173 ;  /* 0x000000ffff047224 */ /* 0x000fe200078e00ad */
[----:B------:R-:W-:Y:S01]  /*44b0*/  PLOP3.LUT P0, PT, PT, PT, UP1, 0x80, 0x8 ;  /* 0x000000000008781c */ /* 0x000fe20003f0f018 */
[----:B------:R-:W-:Y:S01]  /*44c0*/  FFMA.FTZ R13, R10, UR9, -R0 ;  /* 0x000000090a0d7c23 */ /* 0x000fe20008010800 */
[----:B------:R-:W-:Y:S01]  /*44d0*/  MOV R5, R174 ;  /* 0x000000ae00057202 */ /* 0x000fe20000000f00 */
[----:B---3--:R-:W-:Y:S01]  /*44e0*/  IMAD.MOV.U32 R12, RZ, RZ, R243 ;  /* 0x000000ffff0c7224 */ /* 0x008fe200078e00f3 */
[----:B------:R-:W-:Y:S03]  /*44f0*/  @P3 FSEL R5, R174, -INF , !P6 ;  /* 0xff800000ae053808 */ /* 0x000fe60007000000 */
[----:B------:R3:W-:Y:S01]  /*4500*/  MUFU.EX2 R218, R13 ;  /* 0x0000000d00da7308 */ /* 0x0007e20000000800 */
[----:B------:R-:W-:Y:S01]  /*4510*/  PLOP3.LUT P3, PT, PT, PT, UP1, 0x80, 0x8 ;  /* 0x000000000008781c */ /* 0x000fe20003f6f018 */
[----:B-1----:R-:W-:Y:S01]  /*4520*/  IMAD.MOV.U32 R22, RZ, RZ, R139 ;  /* 0x000000ffff167224 */ /* 0x002fe200078e008b */
[----:B------:R-:W-:Y:S01]  /*4530*/  @P5 FSEL R4, R173, -INF , !P2 ;  /* 0xff800000ad045808 */ /* 0x000fe20005000000 */
[--C-:B------:R-:W-:Y:S01]  /*4540*/  FFMA.FTZ R5, R5, UR9, -R2.reuse ;  /* 0x0000000905057c23 */ /* 0x100fe20008010802 */
[----:B------:R-:W-:Y:S05]  /*4550*/  PLOP3.LUT P5, PT, PT, PT, UP1, 0x80, 0x8 ;  /* 0x000000000008781c */ /* 0x000fea0003faf018 */
[----:B------:R-:W-:Y:S01]  /*4560*/  MUFU.TANH R177, R47 ;  /* 0x0000002f00b17308 */ /* 0x000fe20000002400 */
[----:B------:R-:W-:Y:S01]  /*4570*/  @P0 FSEL R15, R152, -INF , !P6 ;  /* 0xff800000980f0808 */ /* 0x000fe20007000000 */
[----:B------:R-:W-:Y:S01]  /*4580*/  FFMA.FTZ R14, R4, UR9, -R2 ;  /* 0x00000009040e7c23 */ /* 0x000fe20008010802 */
[----:B------:R-:W-:Y:S01]  /*4590*/  PLOP3.LUT P0, PT, PT, PT, UP1, 0x80, 0x8 ;  /* 0x000000000008781c */ /* 0x000fe20003f0f018 */
[----:B--2---:R-:W-:Y:S01]  /*45a0*/  IMAD.MOV.U32 R19, RZ, RZ, R179 ;  /* 0x000000ffff137224 */ /* 0x004fe200078e00b3 */
[----:B------:R-:W-:Y:S05]  /*45b0*/  @P3 FSEL R11, R194, -INF , !P2 ;  /* 0xff800000c20b3808 */ /* 0x000fea0005000000 */
[----:B------:R1:W-:Y:S01]  /*45c0*/  MUFU.EX2 R204, R5 ;  /* 0x0000000500cc7308 */ /* 0x0003e20000000800 */
[----:B------:R-:W-:Y:S01]  /*45d0*/  PLOP3.LUT P3, PT, PT, PT, UP1, 0x80, 0x8 ;  /* 0x000000000008781c */ /* 0x000fe20003f6f018 */
[----:B---3--:R-:W-:Y:S01]  /*45e0*/  IMAD.MOV.U32 R13, RZ, RZ, R151 ;  /* 0x000000ffff0d7224 */ /* 0x008fe200078e0097 */
[----:B------:R-:W-:Y:S07]  /*45f0*/  @P5 FSEL R12, R243, -INF , !P6 ;  /* 0xff800000f30c5808 */ /* 0x000fee0007000000 */
[----:B------:R2:W-:Y:S01]  /*4600*/  MUFU.EX2 R203, R14 ;  /* 0x0000000e00cb7308 */ /* 0x0005e20000000800 */
[----:B------:R-:W-:Y:S01]  /*4610*/  PLOP3.LUT P5, PT, PT, PT, UP1, 0x80, 0x8 ;  /* 0x000000000008781c */ /* 0x000fe20003faf018 */
[----:B------:R-:W-:Y:S01]  /*4620*/  FFMA.FTZ R10, R11, UR9, -R0 ;  /* 0x000000090b0a7c23 */ /* 0x000fe20008010800 */
[----:B------:R-:W-:Y:S01]  /*4630*/  PLOP3.LUT P6, PT, PT, PT, UP1, 0x80, 0x8 ;  /* 0x000000000008781c */ /* 0x000fe20003fcf018 */
[--C-:B------:R-:W-:Y:S01]  /*4640*/  FFMA.FTZ R12, R12, UR9, -R9.reuse ;  /* 0x000000090c0c7c23 */ /* 0x100fe20008010809 */
[----:B------:R-:W-:Y:S05]  /*4650*/  @P0 FSEL R13, R151, -INF , !P2 ;  /* 0xff800000970d0808 */ /* 0x000fea0005000000 */
[----:B------:R3:W-:Y:S01]  /*4660*/  MUFU.EX2 R217, R10 ;  /* 0x0000000a00d97308 */ /* 0x0007e20000000800 */
[----:B------:R-:W-:Y:S01]  /*4670*/  PLOP3.LUT P0, PT, PT, PT, UP1, 0x80, 0x8 ;  /* 0x000000000008781c */ /* 0x000fe20003f0f018 */
[----:B------:R-:W-:Y:S01]  /*4680*/  IMAD.U32 R11, RZ, RZ, UR11 ;  /* 0x0000000bff0b7e24 */ /* 0x000fe2000f8e00ff */
[----:B------:R-:W-:Y:S01]  /*4690*/  @P3 ISETP.GE.AND P3, PT, R16, UR35, PT ;  /* 0x0000002310003c0c */ /* 0x000fe2000bf66270 */
[----:B-1----:R-:W1:Y:S01]  /*46a0*/  LDSM.16.M88.4 R4, [R117+0x6c00] ;  /* 0x006c00007504783b */ /* 0x002e620000000200 */
[----:B------:R-:W-:Y:S05]  /*46b0*/  MOV R16, R238 ;  /* 0x000000ee00107202 */ /* 0x000fea0000000f00 */
[----:B------:R4:W-:Y:S01]  /*46c0*/  MUFU.EX2 R73, R12 ;  /* 0x0000000c00497308 */ /* 0x0009e20000000800 */
[----:B--2---:R-:W-:Y:S01]  /*46d0*/  IMAD.MOV.U32 R14, RZ, RZ, R242 ;  /* 0x000000ffff0e7224 */ /* 0x004fe200078e00f2 */
[----:B------:R-:W-:Y:S02]  /*46e0*/  @P5 FSEL R14, R242, -INF , !P2 ;  /* 0xff800000f20e5808 */ /* 0x000fe40005000000 */
[----:B------:R-:W-:Y:S06]  /*46f0*/  PLOP3.LUT P5, PT, PT, PT, UP1, 0x80, 0x8 ;  /* 0x000000000008781c */ /* 0x000fec0003faf018 */
[----:B------:R-:W2:Y:S01]  /*4700*/  MUFU.TANH R181, R43 ;  /* 0x0000002b00b57308 */ /* 0x000ea20000002400 */
[----:B------:R-:W-:Y:S01]  /*4710*/  PLOP3.LUT P2, PT, PT, PT, UP1, 0x80, 0x8 ;  /* 0x000000000008781c */ /* 0x000fe20003f4f018 */
[----:B---3--:R-:W-:Y:S01]  /*4720*/  IMAD.U32 R10, RZ, RZ, UR10 ;  /* 0x0000000aff0a7e24 */ /* 0x008fe2000f8e00ff */
[----:B------:R-:W-:Y:S02]  /*4730*/  @P0 FSEL R18, R167, -INF , !P3 ;  /* 0xff800000a7120808 */ /* 0x000fe40005800000 */
[----:B------:R-:W-:Y:S02]  /*4740*/  PLOP3.LUT P0, PT, PT, PT, UP1, 0x80, 0x8 ;  /* 0x000000000008781c */ /* 0x000fe40003f0f018 */
[----:B------:R-:W-:Y:S03]  /*4750*/  @P6 FSEL R16, R238, -INF , !P3 ;  /* 0xff800000ee106808 */ /* 0x000fe60005800000 */
[----:B------:R-:W3:Y:S01]  /*4760*/  MUFU.TANH R157, R44 ;  /* 0x0000002c009d7308 */ /* 0x000ee20000002400 */
[----:B------:R-:W-:Y:S02]  /*4770*/  PLOP3.LUT P6, PT, PT, PT, UP1, 0x80, 0x8 ;  /* 0x000000000008781c */ /* 0x000fe40003fcf018 */
[----:B------:R-:W-:Y:S02]  /*4780*/  @P5 FSEL R17, R149, -INF , !P3 ;  /* 0xff80000095115808 */ /* 0x000fe40005800000 */
[----:B------:R-:W-:Y:S02]  /*4790*/  PLOP3.LUT P5, PT, PT, PT, UP1, 0x80, 0x8 ;  /* 0x000000000008781c */ /* 0x000fe40003faf018 */
[----:B------:R-:W-:Y:S03]  /*47a0*/  @P2 FSEL R20, R182, -INF , !P3 ;  /* 0xff800000b6142808 */ /* 0x000fe60005800000 */
[----:B------:R-:W3:Y:S01]  /*47b0*/  MUFU.TANH R154, R45 ;  /* 0x0000002d009a7308 */ /* 0x000ee20000002400 */
[----:B------:R-:W-:Y:S02]  /*47c0*/  PLOP3.LUT P2, PT, PT, PT, UP1, 0x80, 0x8 ;  /* 0x000000000008781c */ /* 0x000fe40003f4f018 */
[----:B------:R-:W-:Y:S01]  /*47d0*/  LEA R108, P3, R250, R10, 0x2 ;  /* 0x0000000afa6c7211 */ /* 0x000fe200078610ff */
[----:B------:R-:W-:Y:S01]  /*47e0*/  FFMA.FTZ R10, R14, UR9, -R9 ;  /* 0x000000090e0a7c23 */ /* 0x000fe20008010809 */
[----:B----4-:R-:W-:Y:S02]  /*47f0*/  @P6 IADD3 R12, PT, PT, R3, 0x21, RZ ;  /* 0x00000021030c6810 */ /* 0x010fe40007ffe0ff */
[----:B------:R-:W-:Y:S03]  /*4800*/  LEA.HI.X R109, R250, R11, RZ, 0x2, P3 ;  /* 0x0000000bfa6d7211 */ /* 0x000fe600018f14ff */
[----:B------:R4:W3:Y:S01]  /*4810*/  MUFU.EX2 R72, R10 ;  /* 0x0000000a00487308 */ /* 0x0008e20000000800 */
[--C-:B------:R-:W-:Y:S01]  /*4820*/  FFMA.FTZ R11, R15, UR9, -R8.reuse ;  /* 0x000000090f0b7c23 */ /* 0x100fe20008010808 */
[C---:B------:R-:W-:Y:S01]  /*4830*/  @P0 VIADD R15, R3.reuse, 0x28 ;  /* 0x00000028030f0836 */ /* 0x040fe20000000000 */
[----:B------:R-:W-:Y:S01]  /*4840*/  PLOP3.LUT P3, PT, PT, PT, UP1, 0x80, 0x8 ;  /* 0x000000000008781c */ /* 0x000fe20003f6f018 */
[----:B------:R-:W3:Y:S06]  /*4850*/  LDG.E R124, desc[UR30][R108.64] ;  /* 0x0000001e6c7c7981 */ /* 0x000eec000c1e1900 */
[----:B------:R2:W-:Y:S01]  /*4860*/  MUFU.EX2 R172, R11 ;  /* 0x0000000b00ac7308 */ /* 0x0005e20000000800 */
[----:B------:R-:W-:Y:S01]  /*4870*/  PLOP3.LUT P0, PT, PT, PT, UP1, 0x80, 0x8 ;  /* 0x000000000008781c */ /* 0x000fe20003f0f018 */
[----:B------:R-:W-:Y:S01]  /*4880*/  @P2 VIADD R14, R3, 0x29 ;  /* 0x00000029030e2836 */ /* 0x000fe20000000000 */
[-C--:B-1----:R-:W-:Y:S01]  /*4890*/  HMMA.16816.F32 R52, R104, R4.reuse, R52 ;  /* 0x000000046834723c */ /* 0x082fe20000001834 */
[----:B------:R-:W-:Y:S01]  /*48a0*/  PLOP3.LUT P2, PT, PT, PT, UP1, 0x80, 0x8 ;  /* 0x000000000008781c */ /* 0x000fe20003f4f018 */
[----:B------:R-:W3:Y:S01]  /*48b0*/  LDG.E R123, desc[UR30][R108.64+0x20] ;  /* 0x0000201e6c7b7981 */ /* 0x000ee2000c1e1900 */
[----:B------:R-:W-:Y:S01]  /*48c0*/  @P5 ISETP.GE.AND P5, PT, R12, UR35, PT ;  /* 0x000000230c005c0c */ /* 0x000fe2000bfa6270 */
[----:B------:R-:W-:Y:S01]  /*48d0*/  IMAD.MOV.U32 R12, RZ, RZ, R163 ;  /* 0x000000ffff0c7224 */ /* 0x000fe200078e00a3 */
[----:B------:R-:W-:Y:S01]  /*48e0*/  PLOP3.LUT P6, PT, PT, PT, UP1, 0x80, 0x8 ;  /* 0x000000000008781c */ /* 0x000fe20003fcf018 */
[--C-:B----4-:R-:W-:Y:S01]  /*48f0*/  FFMA.FTZ R10, R13, UR9, -R8.reuse ;  /* 0x000000090d0a7c23 */ /* 0x110fe20008010808 */
[----:B--2---:R-:W-:Y:S01]  /*4900*/  MOV R13, R181 ;  /* 0x000000b5000d7202 */ /* 0x004fe20000000f00 */
[C---:B------:R-:W-:Y:S02]  /*4910*/  HMMA.16816.F32 R56, R112.reuse, R4, R56 ;  /* 0x000000047038723c */ /* 0x040fe40000001838 */
[----:B------:R1:W2:Y:S02]  /*4920*/  MUFU.EX2 R171, R10 ;  /* 0x0000000a00ab7308 */ /* 0x0002a40000000800 */
[----:B------:R-:W-:Y:S01]  /*4930*/  MOV R11, R234 ;  /* 0x000000ea000b7202 */ /* 0x000fe20000000f00 */
[--C-:B------:R-:W-:Y:S01]  /*4940*/  FFMA.FTZ R5, R16, UR9, -R9.reuse ;  /* 0x0000000910057c23 */ /* 0x100fe20008010809 */
[----:B------:R-:W-:Y:S02]  /*4950*/  @P3 FSEL R11, R234, -INF , !P5 ;  /* 0xff800000ea0b3808 */ /* 0x000fe40006800000 */
[-C--:B------:R-:W-:Y:S01]  /*4960*/  HMMA.16816.F32 R60, R112, R6.reuse, R60 ;  /* 0x00000006703c723c */ /* 0x080fe2000000183c */
[----:B------:R-:W5:Y:S01]  /*4970*/  LDG.E R115, desc[UR30][R108.64+0x100] ;  /* 0x0001001e6c737981 */ /* 0x000f62000c1e1900 */
[----:B------:R-:W-:Y:S01]  /*4980*/  PLOP3.LUT P3, PT, PT, PT, UP1, 0x80, 0x8 ;  /* 0x000000000008781c */ /* 0x000fe20003f6f018 */
[----:B------:R-:W-:Y:S01]  /*4990*/  FFMA.FTZ R4, R11, UR9, -R9 ;  /* 0x000000090b047c23 */ /* 0x000fe20008010809 */
[----:B------:R-:W-:Y:S01]  /*49a0*/  @P0 FSEL R12, R163, -INF , !P5 ;  /* 0xff800000a30c0808 */ /* 0x000fe20006800000 */
[----:B------:R4:W5:Y:S01]  /*49b0*/  LDG.E R114, desc[UR30][R108.64+0x120] ;  /* 0x0001201e6c727981 */ /* 0x000962000c1e1900 */
[----:B------:R-:W-:Y:S01]  /*49c0*/  PLOP3.LUT P0, PT, PT, PT, UP1, 0x80, 0x8 ;  /* 0x000000000008781c */ /* 0x000fe20003f0f018 */
[----:B------:R2:W-:Y:S01]  /*49d0*/  MUFU.EX2 R251, R4 ;  /* 0x0000000400fb7308 */ /* 0x0005e20000000800 */
[----:B------:R-:W-:Y:S01]  /*49e0*/  HMMA.16816.F32 R64, R104, R6, R64 ;  /* 0x000000066840723c */ /* 0x000fe20000001840 */
[----:B------:R-:W-:Y:S08]  /*49f0*/  IMAD.MOV.U32 R104, RZ, RZ, 0x20 ;  /* 0x00000020ff687424 */ /* 0x000ff000078e00ff */
[----:B------:R4:W4:Y:S01]  /*4a00*/  MUFU.EX2 R252, R5 ;  /* 0x0000000500fc7308 */ /* 0x0009220000000800 */
[----:B------:R-:W-:Y:S01]  /*4a10*/  @P2 ISETP.GE.AND P2, PT, R15, UR35, PT ;  /* 0x000000230f002c0c */ /* 0x000fe2000bf46270 */
[----:B-1----:R-:W-:Y:S01]  /*4a20*/  IMAD.MOV.U32 R10, RZ, RZ, R147 ;  /* 0x000000ffff0a7224 */ /* 0x002fe200078e0093 */
[----:B------:R-:W-:Y:S01]  /*4a30*/  @P6 FSEL R10, R147, -INF , !P5 ;  /* 0xff800000930a6808 */ /* 0x000fe20006800000 */
[----:B---3--:R-:W-:Y:S01]  /*4a40*/  IMAD.MOV.U32 R15, RZ, RZ, R157 ;  /* 0x000000ffff0f7224 */ /* 0x008fe200078e009d */
[----:B------:R-:W-:Y:S01]  /*4a50*/  @P3 FSEL R13, R181, -INF , !P5 ;  /* 0xff800000b50d3808 */ /* 0x000fe20006800000 */
[----:B------:R-:W-:Y:S01]  /*4a60*/  FMUL.FTZ R52, R52, UR12 ;  /* 0x0000000c34347c20 */ /* 0x000fe20008410000 */
[----:B------:R-:W-:Y:S01]  /*4a70*/  PLOP3.LUT P3, PT, PT, PT, UP1, 0x80, 0x8 ;  /* 0x000000000008781c */ /* 0x000fe20003f6f018 */
[----:B------:R-:W-:Y:S01]  /*4a80*/  FMUL.FTZ R54, R54, UR12 ;  /* 0x0000000c36367c20 */ /* 0x000fe20008410000 */
[----:B------:R-:W-:Y:S01]  /*4a90*/  @P0 FSEL R15, R157, -INF , !P2 ;  /* 0xff8000009d0f0808 */ /* 0x000fe20005000000 */
[--C-:B--2---:R-:W-:Y:S01]  /*4aa0*/  FFMA.FTZ R4, R10, UR9, -R8.reuse ;  /* 0x000000090a047c23 */ /* 0x104fe20008010808 */
[----:B------:R-:W-:Y:S01]  /*4ab0*/  PLOP3.LUT P5, PT, PT, PT, UP1, 0x80, 0x8 ;  /* 0x000000000008781c */ /* 0x000fe20003faf018 */
[----:B------:R-:W1:Y:S01]  /*4ac0*/  MUFU.TANH R231, R52 ;  /* 0x0000003400e77308 */ /* 0x000e620000002400 */
[----:B------:R-:W-:Y:S01]  /*4ad0*/  PLOP3.LUT P0, PT, PT, PT, UP1, 0x80, 0x8 ;  /* 0x000000000008781c */ /* 0x000fe20003f0f018 */
[----:B----4-:R-:W-:Y:S01]  /*4ae0*/  FFMA.FTZ R5, R17, UR9, -R8 ;  /* 0x0000000911057c23 */ /* 0x010fe20008010808 */
[----:B------:R-:W-:Y:S01]  /*4af0*/  PLOP3.LUT P6, PT, PT, PT, UP1, 0x80, 0x8 ;  /* 0x000000000008781c */ /* 0x000fe20003fcf018 */
[----:B------:R-:W-:Y:S01]  /*4b00*/  IMAD.MOV.U32 R17, RZ, RZ, R177 ;  /* 0x000000ffff117224 */ /* 0x000fe200078e00b1 */
[----:B------:R-:W-:Y:S01]  /*4b10*/  MOV R11, R154 ;  /* 0x0000009a000b7202 */ /* 0x000fe20000000f00 */
[----:B------:R-:W-:Y:S01]  /*4b20*/  FMUL.FTZ R56, R56, UR12 ;  /* 0x0000000c38387c20 */ /* 0x000fe20008410000 */
[----:B------:R-:W-:Y:S01]  /*4b30*/  FMUL.FTZ R58, R58, UR12 ;  /* 0x0000000c3a3a7c20 */ /* 0x000fe20008410000 */
[----:B------:R-:W-:Y:S02]  /*4b40*/  @P3 FSEL R19, R179, -INF , !P2 ;  /* 0xff800000b3133808 */ /* 0x000fe40005000000 */
[----:B------:R2:W-:Y:S01]  /*4b50*/  MUFU.EX2 R162, R4 ;  /* 0x0000000400a27308 */ /* 0x0005e20000000800 */
[----:B------:R-:W-:Y:S01]  /*4b60*/  PLOP3.LUT P3, PT, PT, PT, UP1, 0x80, 0x8 ;  /* 0x000000000008781c */ /* 0x000fe20003f6f018 */
[----:B------:R-:W-:Y:S01]  /*4b70*/  FMUL.FTZ R53, R53, UR12 ;  /* 0x0000000c35357c20 */ /* 0x000fe20008410000 */
[----:B------:R-:W-:Y:S07]  /*4b80*/  @P5 FSEL R23, R233, -INF , !P2 ;  /* 0xff800000e9175808 */ /* 0x000fee0005000000 */
[----:B------:R3:W4:Y:S01]  /*4b90*/  MUFU.EX2 R160, R5 ;  /* 0x0000000500a07308 */ /* 0x0007220000000800 */
[----:B------:R-:W-:Y:S01]  /*4ba0*/  @P0 FSEL R24, R140, -INF , !P2 ;  /* 0xff8000008c180808 */ /* 0x000fe20005000000 */
[----:B------:R-:W-:Y:S01]  /*4bb0*/  FMUL.FTZ R55, R55, UR12 ;  /* 0x0000000c37377c20 */ /* 0x000fe20008410000 */
[----:B------:R-:W-:Y:S07]  /*4bc0*/  PLOP3.LUT P5, PT, PT, PT, UP1, 0x80, 0x8 ;  /* 0x000000000008781c */ /* 0x000fee0003faf018 */
[----:B------:R-:W-:Y:S01]  /*4bd0*/  MUFU.TANH R137, R54 ;  /* 0x0000003600897308 */ /* 0x000fe20000002400 */
[----:B------:R-:W-:Y:S01]  /*4be0*/  PLOP3.LUT P0, PT, PT, PT, UP1, 0x80, 0x8 ;  /* 0x000000000008781c */ /* 0x000fe20003f0f018 */
[----:B------:R-:W-:Y:S01]  /*4bf0*/  FMUL.FTZ R57, R57, UR12 ;  /* 0x0000000c39397c20 */ /* 0x000fe20008410000 */
[----:B------:R-:W-:Y:S01]  /*4c00*/  PLOP3.LUT P2, PT, PT, PT, UP1, 0x80, 0x8 ;  /* 0x000000000008781c */ /* 0x000fe20003f4f018 */
[----:B------:R-:W-:Y:S01]  /*4c10*/  FMUL.FTZ R59, R59, UR12 ;  /* 0x0000000c3b3b7c20 */ /* 0x000fe20008410000 */
[----:B------:R-:W-:Y:S01]  /*4c20*/  @P6 ISETP.GE.AND P6, PT, R14, UR35, PT ;  /* 0x000000230e006c0c */ /* 0x000fe2000bfc6270 */
[----:B------:R-:W-:Y:S01]  /*4c30*/  FMUL.FTZ R60, R60, UR12 ;  /* 0x0000000c3c3c7c20 */ /* 0x000fe20008410000 */
[----:B--2---:R-:W-:Y:S03]  /*4c40*/  IADD3 R4, PT, PT, R126, 0x12000, RZ ;  /* 0x000120007e047810 */ /* 0x004fe60007ffe0ff */
[----:B------:R-:W-:Y:S01]  /*4c50*/  MUFU.TANH R150, R56 ;  /* 0x0000003800967308 */ /* 0x000fe20000002400 */
[----:B------:R-:W-:Y:S01]  /*4c60*/  @P3 FSEL R11, R154, -INF , !P6 ;  /* 0xff8000009a0b3808 */ /* 0x000fe20007000000 */
[----:B------:R-:W-:Y:S01]  /*4c70*/  FMUL.FTZ R61, R61, UR12 ;  /* 0x0000000c3d3d7c20 */ /* 0x000fe20008410000 */
[----:B------:R-:W-:Y:S01]  /*4c80*/  PLOP3.LUT P3, PT, PT, PT, UP1, 0x80, 0x8 ;  /* 0x000000000008781c */ /* 0x000fe20003f6f018 */
[----:B------:R-:W-:Y:S01]  /*4c90*/  FMUL.FTZ R64, R64, UR12 ;  /* 0x0000000c40407c20 */ /* 0x000fe20008410000 */
[----:B------:R-:W-:Y:S01]  /*4ca0*/  @P5 FSEL R17, R177, -INF , !P6 ;  /* 0xff800000b1115808 */ /* 0x000fe20007000000 */
[--C-:B------:R-:W-:Y:S01]  /*4cb0*/  FFMA.FTZ R6, R11, UR9, -R2.reuse ;  /* 0x000000090b067c23 */ /* 0x100fe20008010802 */
[----:B------:R-:W-:Y:S03]  /*4cc0*/  @P0 FSEL R21, R232, -INF , !P6 ;  /* 0xff800000e8150808 */ /* 0x000fe60007000000 */
[----:B------:R-:W2:Y:S01]  /*4cd0*/  MUFU.TANH R170, R58 ;  /* 0x0000003a00aa7308 */ /* 0x000ea20000002400 */
[----:B------:R-:W-:Y:S01]  /*4ce0*/  @P2 FSEL R22, R139, -INF , !P6 ;  /* 0xff8000008b162808 */ /* 0x000fe20007000000 */
[----:B------:R-:W-:Y:S01]  /*4cf0*/  FMUL.FTZ R65, R65, UR12 ;  /* 0x0000000c41417c20 */ /* 0x000fe20008410000 */
[----:B------:R-:W-:Y:S01]  /*4d00*/  PLOP3.LUT P5, PT, PT, PT, UP1, 0x80, 0x8 ;  /* 0x000000000008781c */ /* 0x000fe20003faf018 */
[----:B------:R-:W-:Y:S01]  /*4d10*/  FMUL.FTZ R66, R66, UR12 ;  /* 0x0000000c42427c20 */ /* 0x000fe20008410000 */
[----:B------:R-:W-:Y:S01]  /*4d20*/  PLOP3.LUT P0, PT, PT, PT, UP1, 0x80, 0x8 ;  /* 0x000000000008781c */ /* 0x000fe20003f0f018 */
[----:B------:R-:W-:Y:S01]  /*4d30*/  FMUL.FTZ R62, R62, UR12 ;  /* 0x0000000c3e3e7c20 */ /* 0x000fe20008410000 */
[----:B------:R-:W-:Y:S01]  /*4d40*/  PLOP3.LUT P6, PT, PT, PT, UP1, 0x80, 0x8 ;  /* 0x000000000008781c */ /* 0x000fe20003fcf018 */
[----:B------:R-:W-:Y:S01]  /*4d50*/  @P3 VIADD R10, R3, 0x30 ;  /* 0x00000030030a3836 */ /* 0x000fe20000000000 */
[----:B------:R-:W-:Y:S01]  /*4d60*/  @P4 IADD3 R128, PT, PT, R4, -0x40, RZ ;  /* 0xffffffc004804810 */ /* 0x000fe20007ffe0ff */
[--C-:B------:R-:W-:Y:S01]  /*4d70*/  FFMA.FTZ R4, R18, UR9, -R2.reuse ;  /* 0x0000000912047c23 */ /* 0x100fe20008010802 */
[----:B------:R-:W-:Y:S01]  /*4d80*/  PLOP3.LUT P3, PT, PT, PT, UP1, 0x80, 0x8 ;  /* 0x000000000008781c */ /* 0x000fe20003f6f018 */
[----:B-1----:R-:W-:Y:S01]  /*4d90*/  IMAD.MOV.U32 R18, RZ, RZ, R231 ;  /* 0x000000ffff127224 */ /* 0x002fe200078e00e7 */
[----:B------:R-:W-:Y:S01]  /*4da0*/  PLOP3.LUT P2, PT, PT, PT, UP1, 0x80, 0x8 ;  /* 0x000000000008781c */ /* 0x000fe20003f4f018 */
[----:B------:R1:W-:Y:S01]  /*4db0*/  MUFU.EX2 R189, R4 ;  /* 0x0000000400bd7308 */ /* 0x0003e20000000800 */
[----:B------:R-:W-:Y:S01]  /*4dc0*/  FMUL.FTZ R67, R67, UR12 ;  /* 0x0000000c43437c20 */ /* 0x000fe20008410000 */
[----:B---3--:R-:W-:Y:S01]  /*4dd0*/  @P5 IADD3 R5, PT, PT, R3, 0x31, RZ ;  /* 0x0000003103055810 */ /* 0x008fe20007ffe0ff */
[----:B------:R-:W-:Y:S01]  /*4de0*/  FMUL.FTZ R63, R63, UR12 ;  /* 0x0000000c3f3f7c20 */ /* 0x000fe20008410000 */
[C---:B------:R-:W-:Y:S01]  /*4df0*/  @P0 VIADD R16, R3.reuse, 0x38 ;  /* 0x0000003803100836 */ /* 0x040fe20000000000 */
[----:B------:R-:W-:Y:S05]  /*4e00*/  PLOP3.LUT P0, PT, PT, PT, UP1, 0x80, 0x8 ;  /* 0x000000000008781c */ /* 0x000fea0003f0f018 */
[----:B------:R-:W-:Y:S01]  /*4e10*/  MUFU.TANH R230, R53 ;  /* 0x0000003500e67308 */ /* 0x000fe20000002400 */
[----:B------:R-:W-:Y:S01]  /*4e20*/  @P6 IADD3 R14, PT, PT, R3, 0x39, RZ ;  /* 0x00000039030e6810 */ /* 0x000fe20007ffe0ff */
[----:B------:R-:W-:Y:S01]  /*4e30*/  FFMA.FTZ R3, R12, UR9, -R2 ;  /* 0x000000090c037c23 */ /* 0x000fe20008010802 */
[----:B------:R-:W-:Y:S01]  /*4e40*/  PLOP3.LUT P5, PT, PT, PT, UP1, 0x80, 0x8 ;  /* 0x000000000008781c */ /* 0x000fe20003faf018 */
[----:B------:R-:W-:Y:S01]  /*4e50*/  FFMA.FTZ R12, R23, UR9, -R9 ;  /* 0x00000009170c7c23 */ /* 0x000fe20008010809 */
[----:B------:R-:W-:Y:S01]  /*4e60*/  @P3 ISETP.GE.AND P3, PT, R5, UR35, PT ;  /* 0x0000002305003c0c */ /* 0x000fe2000bf66270 */
[----:B--2---:R-:W-:Y:S01]  /*4e70*/  IMAD.MOV.U32 R11, RZ, RZ, R170 ;  /* 0x000000ffff0b7224 */ /* 0x004fe200078e00aa */
[----:B------:R-:W-:Y:S03]  /*4e80*/  F2FP.F16.F32.PACK_AB R5, R110, R100 ;  /* 0x000000646e05723e */ /* 0x000fe600000000ff */
[----:B------:R2:W-:Y:S01]  /*4e90*/  MUFU.EX2 R187, R3 ;  /* 0x0000000300bb7308 */ /* 0x0005e20000000800 */
[----:B-1----:R-:W-:Y:S01]  /*4ea0*/  FFMA.FTZ R4, R20, UR9, -R0 ;  /* 0x0000000914047c23 */ /* 0x002fe20008010800 */
[----:B------:R-:W-:Y:S01]  /*4eb0*/  IMAD.IADD R129, R26, 0x1, R128 ;  /* 0x000000011a817824 */ /* 0x000fe200078e0280 */
[----:B------:R-:W-:Y:S01]  /*4ec0*/  IADD3 R125, PT, PT, R27, R128, RZ ;  /* 0x000000801b7d7210 */ /* 0x000fe20007ffe0ff */
[----:B------:R1:W-:Y:S06]  /*4ed0*/  STS [R126+0x12000], R5 ;  /* 0x012000057e007388 */ /* 0x0003ec0000000800 */
[----:B------:R3:W-:Y:S01]  /*4ee0*/  MUFU.EX2 R212, R4 ;  /* 0x0000000400d47308 */ /* 0x0007e20000000800 */
[----:B------:R-:W-:Y:S02]  /*4ef0*/  @P2 ISETP.GE.AND P2, PT, R10, UR35, PT ;  /* 0x000000230a002c0c */ /* 0x000fe4000bf46270 */
[----:B------:R-:W-:Y:S07]  /*4f00*/  F2FP.F16.F32.PACK_AB R10, R219, R220 ;  /* 0x000000dcdb0a723e */ /* 0x000fee00000000ff */
[----:B------:R4:W-:Y:S01]  /*4f10*/  MUFU.EX2 R241, R12 ;  /* 0x0000000c00f17308 */ /* 0x0009e20000000800 */
[----:B------:R-:W-:Y:S01]  /*4f20*/  @P0 FSEL R18, R231, -INF , !P2 ;  /* 0xff800000e7120808 */ /* 0x000fe20005000000 */
[----:B------:R-:W-:Y:S01]  /*4f30*/  IMAD.IADD R127, R26, 0x1, R125 ;  /* 0x000000011a7f7824 */ /* 0x000fe200078e027d */
[----:B------:R-:W-:Y:S07]  /*4f40*/  PLOP3.LUT P0, PT, PT, PT, UP1, 0x80, 0x8 ;  /* 0x000000000008781c */ /* 0x000fee0003f0f018 */
[----:B------:R-:W-:Y:S01]  /*4f50*/  MUFU.TANH R135, R55 ;  /* 0x0000003700877308 */ /* 0x000fe20000002400 */
[----:B--2---:R-:W-:Y:S01]  /*4f60*/  FFMA.FTZ R3, R13, UR9, -R0 ;  /* 0x000000090d037c23 */ /* 0x004fe20008010800 */
[----:B------:R-:W-:Y:S01]  /*4f70*/  @P5 ISETP.GE.AND P5, PT, R16, UR35, PT ;  /* 0x0000002310005c0c */ /* 0x000fe2000bfa6270 */
[--C-:B------:R-:W-:Y:S01]  /*4f80*/  FFMA.FTZ R13, R21, UR9, -R9.reuse ;  /* 0x00000009150d7c23 */ /* 0x100fe20008010809 */
[----:B------:R-:W-:Y:S02]  /*4f90*/  MOV R16, R137 ;  /* 0x0000008900107202 */ /* 0x000fe40000000f00 */
[----:B---3--:R-:W-:Y:S04]  /*4fa0*/  F2FP.F16.F32.PACK_AB R4, R68, R71 ;  /* 0x000000474404723e */ /* 0x008fe800000000ff */
[----:B------:R2:W-:Y:S01]  /*4fb0*/  MUFU.EX2 R211, R3 ;  /* 0x0000000300d37308 */ /* 0x0005e20000000800 */
[----:B------:R-:W-:Y:S01]  /*4fc0*/  LEA R113, R25, UR4, 0x1 ;  /* 0x0000000419717c11 */ /* 0x000fe2000f8e08ff */
[----:B----4-:R-:W-:Y:S01]  /*4fd0*/  FFMA.FTZ R12, R24, UR9, -R8 ;  /* 0x00000009180c7c23 */ /* 0x010fe20008010808 */
[----:B------:R3:W-:Y:S01]  /*4fe0*/  STS [R126+0x12400], R4 ;  /* 0x012400047e007388 */ /* 0x0007e20000000800 */
[----:B------:R-:W-:Y:S06]  /*4ff0*/  PLOP3.LUT P6, PT, PT, PT, UP1, 0x80, 0x8 ;  /* 0x000000000008781c */ /* 0x000fec0003fcf018 */
[----:B------:R4:W-:Y:S01]  /*5000*/  MUFU.EX2 R240, R13 ;  /* 0x0000000d00f07308 */ /* 0x0009e20000000800 */
[----:B------:R-:W-:Y:S02]  /*5010*/  @P0 FSEL R16, R137, -INF , !P2 ;  /* 0xff80000089100808 */ /* 0x000fe40005000000 */
[----:B-1----:R-:W-:Y:S07]  /*5020*/  F2FP.F16.F32.PACK_AB R5, R226, R227 ;  /* 0x000000e3e205723e */ /* 0x002fee00000000ff */
[----:B------:R-:W1:Y:S01]  /*5030*/  MUFU.TANH R148, R57 ;  /* 0x0000003900947308 */ /* 0x000e620000002400 */
[----:B------:R-:W-:Y:S02]  /*5040*/  PLOP3.LUT P0, PT, PT, PT, UP1, 0x80, 0x8 ;  /* 0x000000000008781c */ /* 0x000fe40003f0f018 */
[----:B------:R-:W-:Y:S02]  /*5050*/  SEL R112, R104, 0xffffffe0, !P1 ;  /* 0xffffffe068707807 */ /* 0x000fe40004800000 */
[----:B--2---:R-:W-:Y:S02]  /*5060*/  F2FP.F16.F32.PACK_AB R3, R76, R77 ;  /* 0x0000004d4c03723e */ /* 0x004fe400000000ff */
[----:B------:R-:W-:Y:S03]  /*5070*/  IADD3 R117, PT, PT, R112, R113, RZ ;  /* 0x0000007170757210 */ /* 0x000fe60007ffe0ff */
[----:B------:R1:W-:Y:S01]  /*5080*/  MUFU.EX2 R175, R6 ;  /* 0x0000000600af7308 */ /* 0x0003e20000000800 */
[----:B------:R-:W-:Y:S01]  /*5090*/  @P6 ISETP.GE.AND P6, PT, R14, UR35, PT ;  /* 0x000000230e006c0c */ /* 0x000fe2000bfc6270 */
[----:B------:R2:W-:Y:S01]  /*50a0*/  STS [R132+0x12000], R3 ;  /* 0x0120000384007388 */ /* 0x0005e20000000800 */
[----:B------:R-:W-:Y:S07]  /*50b0*/  IMAD.MOV.U32 R14, RZ, RZ, R150 ;  /* 0x000000ffff0e7224 */ /* 0x000fee00078e0096 */
[----:B------:R-:W-:Y:S01]  /*50c0*/  MUFU.EX2 R144, R12 ;  /* 0x0000000c00907308 */ /* 0x000fe20000000800 */
[--C-:B----4-:R-:W-:Y:S01]  /*50d0*/  FFMA.FTZ R13, R18, UR9, -R9.reuse ;  /* 0x00000009120d7c23 */ /* 0x110fe20008010809 */
[----:B------:R-:W-:Y:S02]  /*50e0*/  @P0 FSEL R14, R150, -INF , !P2 ;  /* 0xff800000960e0808 */ /* 0x000fe40005000000 */
[----:B------:R-:W-:Y:S06]  /*50f0*/  PLOP3.LUT P0, PT, PT, PT, UP1, 0x80, 0x8 ;  /* 0x000000000008781c */ /* 0x000fec0003f0f018 */
[----:B------:R-:W4:Y:S01]  /*5100*/  MUFU.TANH R166, R59 ;  /* 0x0000003b00a67308 */ /* 0x000f220000002400 */
[----:B---3--:R-:W-:Y:S01]  /*5110*/  F2FP.F16.F32.PACK_AB R4, R196, R193 ;  /* 0x000000c1c404723e */ /* 0x008fe200000000ff */
[----:B-1----:R-:W-:Y:S04]  /*5120*/  IMAD.MOV.U32 R6, RZ, RZ, R148 ;  /* 0x000000ffff067224 */ /* 0x002fe800078e0094 */
[----:B------:R1:W-:Y:S04]  /*5130*/  STS [R132+0x12400], R4 ;  /* 0x0124000484007388 */ /* 0x0003e80000000800 */
[----:B------:R3:W-:Y:S01]  /*5140*/  MUFU.EX2 R239, R13 ;  /* 0x0000000d00ef7308 */ /* 0x0007e20000000800 */
[----:B------:R1:W-:Y:S01]  /*5150*/  STS [R126+0x14000], R10 ;  /* 0x0140000a7e007388 */ /* 0x0003e20000000800 */
[----:B------:R-:W-:Y:S08]  /*5160*/  @P0 FSEL R11, R170, -INF , !P2 ;  /* 0xff800000aa0b0808 */ /* 0x000ff00005000000 */
[----:B------:R-:W-:Y:S01]  /*5170*/  MUFU.TANH R146, R60 ;  /* 0x0000003c00927308 */ /* 0x000fe20000002400 */
[----:B------:R-:W-:Y:S01]  /*5180*/  PLOP3.LUT P0, PT, PT, PT, UP1, 0x80, 0x8 ;  /* 0x000000000008781c */ /* 0x000fe20003f0f018 */
[----:B------:R1:W-:Y:S01]  /*5190*/  STS [R126+0x14400], R5 ;  /* 0x014400057e007388 */ /* 0x0003e20000000800 */
[----:B------:R-:W-:Y:S02]  /*51a0*/  PLOP3.LUT P2, PT, PT, PT, UP1, 0x80, 0x8 ;  /* 0x000000000008781c */ /* 0x000fe40003f4f018 */
[----:B--2---:R-:W-:Y:S02]  /*51b0*/  F2FP.F16.F32.PACK_AB R3, R215, R216 ;  /* 0x000000d8d703723e */ /* 0x004fe400000000ff */
[----:B----4-:R-:W-:Y:S03]  /*51c0*/  MOV R7, R166 ;  /* 0x000000a600077202 */ /* 0x010fe60000000f00 */
[----:B------:R-:W-:Y:S01]  /*51d0*/  MUFU.TANH R145, R61 ;  /* 0x0000003d00917308 */ /* 0x000fe20000002400 */
[----:B---3--:R-:W-:Y:S01]  /*51e0*/  FFMA.FTZ R13, R16, UR9, -R8 ;  /* 0x00000009100d7c23 */ /* 0x008fe20008010808 */
[----:B------:R2:W-:Y:S08]  /*51f0*/  STS [R132+0x14000], R3 ;  /* 0x0140000384007388 */ /* 0x0005f00000000800 */
[----:B------:R-:W3:Y:S01]  /*5200*/  MUFU.TANH R214, R64 ;  /* 0x0000004000d67308 */ /* 0x000ee20000002400 */
[----:B-1----:R-:W-:Y:S02]  /*5210*/  F2FP.F16.F32.PACK_AB R4, R74, R75 ;  /* 0x0000004b4a04723e */ /* 0x002fe400000000ff */
[----:B------:R-:W-:Y:S07]  /*5220*/  MOV R10, R135 ;  /* 0x00000087000a7202 */ /* 0x000fee0000000f00 */
[----:B------:R-:W1:Y:S01]  /*5230*/  MUFU.TANH R213, R65 ;  /* 0x0000004100d57308 */ /* 0x000e620000002400 */
[----:B------:R-:W-:Y:S01]  /*5240*/  @P2 FSEL R10, R135, -INF , !P3 ;  /* 0xff800000870a2808 */ /* 0x000fe20005800000 */
[----:B------:R-:W-:Y:S01]  /*5250*/  FFMA.FTZ R5, R15, UR9, -R2 ;  /* 0x000000090f057c23 */ /* 0x000fe20008010802 */
[----:B------:R-:W-:Y:S07]  /*5260*/  PLOP3.LUT P2, PT, PT, PT, UP1, 0x80, 0x8 ;  /* 0x000000000008781c */ /* 0x000fee0003f4f018 */
[----:B------:R4:W-:Y:S01]  /*5270*/  MUFU.EX2 R176, R5 ;  /* 0x0000000500b07308 */ /* 0x0009e20000000800 */
[----:B--2---:R-:W-:Y:S09]  /*5280*/  F2FP.F16.F32.PACK_AB R3, R224, R225 ;  /* 0x000000e1e003723e */ /* 0x004ff200000000ff */
[----:B------:R-:W-:Y:S01]  /*5290*/  MUFU.EX2 R142, R13 ;  /* 0x0000000d008e7308 */ /* 0x000fe20000000800 */
[----:B------:R2:W-:Y:S01]  /*52a0*/  STS [R132+0x14400], R3 ;  /* 0x0144000384007388 */ /* 0x0005e20000000800 */
[----:B------:R-:W-:Y:S08]  /*52b0*/  @P2 FSEL R7, R166, -INF , !P3 ;  /* 0xff800000a6072808 */ /* 0x000ff00005800000 */
[----:B------:R-:W1:Y:S01]  /*52c0*/  MUFU.TANH R134, R66 ;  /* 0x0000004200867308 */ /* 0x000e620000002400 */
[----:B------:R-:W-:Y:S01]  /*52d0*/  PLOP3.LUT P2, PT, PT, PT, UP1, 0x80, 0x8 ;  /* 0x000000000008781c */ /* 0x000fe20003f4f018 */
[----:B------:R3:W-:Y:S01]  /*52e0*/  STS [R130+0x12000], R4 ;  /* 0x0120000482007388 */ /* 0x0007e20000000800 */
[----:B----4-:R-:W-:Y:S01]  /*52f0*/  F2FP.F16.F32.PACK_AB R5, R209, R210 ;  /* 0x000000d2d105723e */ /* 0x010fe200000000ff */
[--C-:B------:R-:W-:Y:S06]  /*5300*/  FFMA.FTZ R7, R7, UR9, -R0.reuse ;  /* 0x0000000907077c23 */ /* 0x100fec0008010800 */
[----:B------:R-:W-:Y:S10]  /*5310*/  MUFU.TANH R155, R62 ;  /* 0x0000003e009b7308 */ /* 0x000ff40000002400 */
[----:B------:R-:W-:Y:S10]  /*5320*/  MUFU.EX2 R197, R7 ;  /* 0x0000000700c57308 */ /* 0x000ff40000000800 */
[----:B------:R-:W4:Y:S01]  /*5330*/  MUFU.TANH R133, R67 ;  /* 0x0000004300857308 */ /* 0x000f220000002400 */
[----:B--2---:R-:W-:Y:S01]  /*5340*/  F2FP.F16.F32.PACK_AB R3, R183, R184 ;  /* 0x000000b8b703723e */ /* 0x004fe200000000ff */
[--C-:B---3--:R-:W-:Y:S04]  /*5350*/  FFMA.FTZ R4, R19, UR9, -R0.reuse ;  /* 0x0000000913047c23 */ /* 0x108fe80008010800 */
[----:B------:R2:W-:Y:S04]  /*5360*/  STS [R130+0x12400], R3 ;  /* 0x0124000382007388 */ /* 0x0005e80000000800 */
[----:B------:R-:W3:Y:S10]  /*5370*/  MUFU.TANH R153, R63 ;  /* 0x0000003f00997308 */ /* 0x000ef40000002400 */
[----:B------:R1:W-:Y:S02]  /*5380*/  MUFU.EX2 R202, R4 ;  /* 0x0000000400ca7308 */ /* 0x0003e40000000800 */
[----:B-1----:R-:W-:Y:S01]  /*5390*/  F2FP.F16.F32.PACK_AB R4, R72, R73 ;  /* 0x000000494804723e */ /* 0x002fe200000000ff */
[----:B--2---:R-:W-:Y:S04]  /*53a0*/  FFMA.FTZ R3, R17, UR9, -R0 ;  /* 0x0000000911037c23 */ /* 0x004fe80008010800 */
[----:B------:R1:W-:Y:S03]  /*53b0*/  STS [R131+0x12000], R4 ;  /* 0x0120000483007388 */ /* 0x0003e60000000800 */
[----:B------:R2:W-:Y:S02]  /*53c0*/  MUFU.EX2 R201, R3 ;  /* 0x0000000300c97308 */ /* 0x0005e40000000800 */
[----:B--2---:R-:W-:Y:S05]  /*53d0*/  F2FP.F16.F32.PACK_AB R3, R171, R172 ;  /* 0x000000acab03723e */ /* 0x004fea00000000ff */
[----:B------:R2:W-:Y:S04]  /*53e0*/  STS [R131+0x12400], R3 ;  /* 0x0124000383007388 */ /* 0x0005e80000000800 */
[----:B------:R4:W-:Y:S01]  /*53f0*/  STS [R130+0x14000], R5 ;  /* 0x0140000582007388 */ /* 0x0009e20000000800 */
[----:B-1----:R-:W-:Y:S02]  /*5400*/  F2FP.F16.F32.PACK_AB R4, R203, R204 ;  /* 0x000000cccb04723e */ /* 0x002fe400000000ff */
[----:B--2---:R-:W-:Y:S01]  /*5410*/  F2FP.F16.F32.PACK_AB R3, R221, R222 ;  /* 0x000000dedd03723e */ /* 0x004fe200000000ff */
[----:B----4-:R-:W-:Y:S04]  /*5420*/  IMAD.MOV.U32 R5, RZ, RZ, R230 ;  /* 0x000000ffff057224 */ /* 0x010fe800078e00e6 */
[----:B------:R1:W-:Y:S01]  /*5430*/  STS [R130+0x14400], R3 ;  /* 0x0144000382007388 */ /* 0x0003e20000000800 */
[----:B------:R-:W-:Y:S02]  /*5440*/  @P0 FSEL R5, R230, -INF , !P3 ;  /* 0xff800000e6050808 */ /* 0x000fe40005800000 */
[----:B------:R-:W-:Y:S01]  /*5450*/  PLOP3.LUT P0, PT, PT, PT, UP1, 0x80, 0x8 ;  /* 0x000000000008781c */ /* 0x000fe20003f0f018 */
[----:B------:R2:W-:Y:S02]  /*5460*/  STS [R131+0x14000], R4 ;  /* 0x0140000483007388 */ /* 0x0005e40000000800 */
[--C-:B------:R-:W-:Y:S01]  /*5470*/  FFMA.FTZ R12, R5, UR9, -R9.reuse ;  /* 0x00000009050c7c23 */ /* 0x100fe20008010809 */
[----:B------:R-:W-:Y:S01]  /*5480*/  IMAD.MOV.U32 R5, RZ, RZ, R214 ;  /* 0x000000ffff057224 */ /* 0x000fe200078e00d6 */
        /* <DEDUP_REMOVED lines=39> */
[----:B------:R-:W-:Y:S01]  /*5700*/  MOV R4, R133 ;  /* 0x0000008500047202 */ /* 0x000fe20000000f00 */
        /* <DEDUP_REMOVED lines=10> */
[----:B---3--:R-:W-:Y:S08]  /*57b0*/  MOV R4, R153 ;  /* 0x0000009900047202 */ /* 0x008ff00000000f00 */
        /* <DEDUP_REMOVED lines=35> */
[----:B--2---:R-:W-:Y:S07]  /*59f0*/  MOV R2, R100 ;  /* 0x0000006400027202 */ /* 0x004fee0000000f00 */
[----:B------:R-:W2:Y:S08]  /*5a00*/  LDSM.16.M88.4 R16, [R113+0x8000] ;  /* 0x008000007110783b */ /* 0x000eb00000000200 */
[----:B------:R3:W4:Y:S01]  /*5a10*/  LDSM.16.M88.4 R60, [R0+0x5000] ;  /* 0x00500000003c783b */ /* 0x0007220000000200 */
[----:B-1----:R-:W-:Y:S07]  /*5a20*/  MOV R3, R110 ;  /* 0x0000006e00037202 */ /* 0x002fee0000000f00 */
[----:B------:R-:W1:Y:S08]  /*5a30*/  LDSM.16.M88.4 R32, [R113+0x8400] ;  /* 0x008400007120783b */ /* 0x000e700000000200 */
[----:B------:R-:W1:Y:S01]  /*5a40*/  LDSM.16.M88.4 R48, [R113+0x8800] ;  /* 0x008800007130783b */ /* 0x000e620000000200 */
[----:B---3--:R-:W-:Y:S07]  /*5a50*/  IMAD.IADD R0, R0, 0x1, R112 ;  /* 0x0000000100007824 */ /* 0x008fee00078e0270 */
        /* <DEDUP_REMOVED lines=20> */
[----:B-1----:R-:W-:Y:S02]  /*5ba0*/  IMAD.MOV.U32 R0, RZ, RZ, R2 ;  /* 0x000000ffff007224 */ /* 0x002fe400078e0002 */
[----:B------:R-:W-:Y:S03]  /*5bb0*/  IMAD.SHL.U32 R2, R122, 0x40, RZ ;  /* 0x000000407a027824 */ /* 0x000fe600078e00ff */
        /* <DEDUP_REMOVED lines=10> */
[C---:B------:R-:W-:Y:S04]  /*5c60*/  FADD.FTZ R16, -R124.reuse, R16 ;  /* 0x000000107c107221 */ /* 0x040fe80000010100 */
        /* <DEDUP_REMOVED lines=16> */
[--C-:B------:R-:W-:Y:S04]  /*5d70*/  SHF.R.U32.HI R104, RZ, 0x1, R122.reuse ;  /* 0x00000001ff687819 */ /* 0x100fe8000001167a */
[----:B------:R-:W-:Y:S01]  /*5d80*/  LOP3.LUT R105, R104, 0x30, RZ, 0xc0, !PT ;  /* 0x0000003068697812 */ /* 0x000fe200078ec0ff */
[-C--:B------:R-:W-:Y:S03]  /*5d90*/  HMMA.16816.F32 R60, R108, R106.reuse, R60 ;  /* 0x0000006a6c3c723c */ /* 0x080fe6000000183c */
[----:B------:R-:W-:Y:S01]  /*5da0*/  MOV R111, R3 ;  /* 0x00000003006f7202 */ /* 0x000fe20000000f00 */
[----:B------:R-:W-:Y:S01]  /*5db0*/  FMUL.FTZ R109, R0, R4 ;  /* 0x00000004006d7220 */ /* 0x000fe20000410000 */
[----:B------:R-:W-:Y:S01]  /*5dc0*/  LOP3.LUT R3, R105, 0x8, R122, 0xf8, !PT ;  /* 0x0000000869037812 */ /* 0x000fe200078ef87a */
[----:B------:R-:W-:Y:S01]  /*5dd0*/  FADD.FTZ R108, -R124, R5 ;  /* 0x000000057c6c7221 */ /* 0x000fe20000010100 */
[----:B------:R-:W-:Y:S01]  /*5de0*/  LOP3.LUT R0, R2, 0x400, RZ, 0xc0, !PT ;  /* 0x0000040002007812 */ /* 0x000fe200078ec0ff */
[----:B------:R-:W-:Y:S04]  /*5df0*/  HMMA.16816.F32 R64, R100, R106, R64 ;  /* 0x0000006a6440723c */ /* 0x000fe80000001840 */
[----:B------:R-:W-:Y:S01]  /*5e00*/  LOP3.LUT R3, R3, 0x1c0, R2, 0xf8, !PT ;  /* 0x000001c003037812 */ /* 0x000fe200078ef802 */
[----:B------:R-:W-:Y:S01]  /*5e10*/  FADD.FTZ R102, -R124, R21 ;  /* 0x000000157c667221 */ /* 0x000fe20000010100 */
[----:B------:R-:W-:Y:S01]  /*5e20*/  FMUL.FTZ R108, R111, R108 ;  /* 0x0000006c6f6c7220 */ /* 0x000fe20000410000 */
[----:B------:R-:W-:Y:S01]  /*5e30*/  FFMA.FTZ R5, -R248, R248, 1 ;  /* 0x3f800000f8057423 */ /* 0x000fe200000101f8 */
[----:B------:R-:W-:Y:S01]  /*5e40*/  LOP3.LUT R3, R3, 0x38, R121, 0x78, !PT ;  /* 0x0000003803037812 */ /* 0x000fe200078e7879 */
[----:B------:R-:W-:Y:S01]  /*5e50*/  FMUL.FTZ R102, R74, R102 ;  /* 0x000000664a667220 */ /* 0x000fe20000410000 */
[----:B------:R-:W-:Y:S01]  /*5e60*/  FFMA.FTZ R4, -R249, R249, 1 ;  /* 0x3f800000f9047423 */ /* 0x000fe200000101f9 */
[----:B------:R-:W-:Y:S01]  /*5e70*/  FMUL.FTZ R5, R5, UR12 ;  /* 0x0000000c05057c20 */ /* 0x000fe20008410000 */
[----:B------:R-:W-:Y:S01]  /*5e80*/  LEA R3, R3, R0, 0x1 ;  /* 0x0000000003037211 */ /* 0x000fe200078e08ff */
[----:B------:R-:W-:Y:S01]  /*5e90*/  FADD.FTZ R0, -R124, R20 ;  /* 0x000000147c007221 */ /* 0x000fe20000010100 */
[----:B------:R-:W-:Y:S01]  /*5ea0*/  FMUL.FTZ R20, R76, R17 ;  /* 0x000000114c147220 */ /* 0x000fe20000410000 */
[----:B------:R-:W-:Y:S01]  /*5eb0*/  FMUL.FTZ R100, R108, R5 ;  /* 0x000000056c647220 */ /* 0x000fe20000410000 */
[----:B------:R2:W5:Y:S01]  /*5ec0*/  LDL.LU R76, [R1+0x54] ;  /* 0x00005400014c7983 */ /* 0x0005620000300800 */
[----:B------:R-:W-:Y:S01]  /*5ed0*/  FMUL.FTZ R21, R75, R0 ;  /* 0x000000004b157220 */ /* 0x000fe20000410000 */
        /* <DEDUP_REMOVED lines=8> */
[----:B------:R-:W-:Y:S01]  /*5f60*/  FMUL.FTZ R17, R16, R17 ;  /* 0x0000001110117220 */ /* 0x000fe20000410000 */
[----:B------:R-:W-:Y:S01]  /*5f70*/  FMUL.FTZ R5, R20, R5 ;  /* 0x0000000514057220 */ /* 0x000fe20000410000 */
[----:B------:R-:W-:Y:S01]  /*5f80*/  FADD.FTZ R20, -R124, R33 ;  /* 0x000000217c147221 */ /* 0x000fe20000010100 */
[----:B------:R-:W-:Y:S01]  /*5f90*/  FFMA.FTZ R4, -R245, R245, 1 ;  /* 0x3f800000f5047423 */ /* 0x000fe200000101f5 */
[----:B------:R-:W-:Y:S01]  /*5fa0*/  F2FP.F16.F32.PACK_AB R16, R100, R101 ;  /* 0x000000656410723e */ /* 0x000fe200000000ff */
[----:B------:R-:W-:Y:S01]  /*5fb0*/  FFMA.FTZ R0, -R244, R244, 1 ;  /* 0x3f800000f4007423 */ /* 0x000fe200000101f4 */
[----:B------:R-:W-:Y:S01]  /*5fc0*/  F2FP.F16.F32.PACK_AB R33, R5, R17 ;  /* 0x000000110521723e */ /* 0x000fe200000000ff */
[----:B------:R-:W-:Y:S01]  /*5fd0*/  FMUL.FTZ R17, R72, R20 ;  /* 0x0000001448117220 */ /* 0x000fe20000410000 */
[----:B------:R-:W-:Y:S01]  /*5fe0*/  FMUL.FTZ R5, R73, R32 ;  /* 0x0000002049057220 */ /* 0x000fe20000410000 */
[----:B------:R-:W-:Y:S01]  /*5ff0*/  FFMA.FTZ R20, -R242, R242, 1 ;  /* 0x3f800000f2147423 */ /* 0x000fe200000101f2 */
[----:B------:R2:W5:Y:S01]  /*6000*/  LDL.LU R73, [R1+0x48] ;  /* 0x0000480001497983 */ /* 0x0005620000300800 */
[----:B------:R-:W-:Y:S01]  /*6010*/  FADD.FTZ R32, -R124, R36 ;  /* 0x000000247c207221 */ /* 0x000fe20000010100 */
[----:B------:R-:W-:Y:S01]  /*6020*/  FMUL.FTZ R4, R4, UR12 ;  /* 0x0000000c04047c20 */ /* 0x000fe20008410000 */
[----:B------:R-:W-:Y:S01]  /*6030*/  FMUL.FTZ R20, R20, UR12 ;  /* 0x0000000c14147c20 */ /* 0x000fe20008410000 */
[----:B------:R2:W5:Y:S01]  /*6040*/  LDL.LU R72, [R1+0x44] ;  /* 0x0000440001487983 */ /* 0x0005620000300800 */
[----:B------:R-:W-:Y:S01]  /*6050*/  FMUL.FTZ R32, R252, R32 ;  /* 0x00000020fc207220 */ /* 0x000fe20000410000 */
[----:B------:R-:W-:Y:S01]  /*6060*/  FMUL.FTZ R4, R21, R4 ;  /* 0x0000000415047220 */ /* 0x000fe20000410000 */
[----:B------:R-:W-:Y:S01]  /*6070*/  FMUL.FTZ R20, R17, R20 ;  /* 0x0000001411147220 */ /* 0x000fe20000410000 */
[----:B------:R-:W-:Y:S01]  /*6080*/  FFMA.FTZ R21, -R243, R243, 1 ;  /* 0x3f800000f3157423 */ /* 0x000fe200000101f3 */
[C---:B------:R-:W-:Y:S01]  /*6090*/  FADD.FTZ R36, -R124.reuse, R37 ;  /* 0x000000257c247221 */ /* 0x040fe20000010100 */
[C---:B------:R-:W-:Y:S01]  /*60a0*/  FADD.FTZ R37, -R124.reuse, R48 ;  /* 0x000000307c257221 */ /* 0x040fe20000010100 */
[C---:B------:R-:W-:Y:S01]  /*60b0*/  FADD.FTZ R48, -R124.reuse, R49 ;  /* 0x000000317c307221 */ /* 0x040fe20000010100 */
[----:B------:R-:W-:Y:S01]  /*60c0*/  FMUL.FTZ R21, R21, UR12 ;  /* 0x0000000c15157c20 */ /* 0x000fe20008410000 */
[C---:B------:R-:W-:Y:S01]  /*60d0*/  FADD.FTZ R49, -R124.reuse, R52 ;  /* 0x000000347c317221 */ /* 0x040fe20000010100 */
[----:B------:R-:W-:Y:S01]  /*60e0*/  FADD.FTZ R52, -R124, R53 ;  /* 0x000000357c347221 */ /* 0x000fe20000010100 */
[----:B------:R-:W-:Y:S01]  /*60f0*/  FMUL.FTZ R36, R251, R36 ;  /* 0x00000024fb247220 */ /* 0x000fe20000410000 */
        /* <DEDUP_REMOVED lines=10> */
[----:B------:R-:W-:Y:S01]  /*61a0*/  FFMA.FTZ R5, -R232, R232, 1 ;  /* 0x3f800000e8057423 */ /* 0x000fe200000101e8 */
[----:B------:R-:W-:Y:S01]  /*61b0*/  FMUL.FTZ R0, R0, UR12 ;  /* 0x0000000c00007c20 */ /* 0x000fe20008410000 */
[----:B------:R-:W-:Y:S01]  /*61c0*/  FMUL.FTZ R17, R37, R17 ;  /* 0x0000001125117220 */ /* 0x000fe20000410000 */
[----:B------:R-:W-:Y:S01]  /*61d0*/  FADD.FTZ R37, -R124, R64 ;  /* 0x000000407c257221 */ /* 0x000fe20000010100 */
[----:B------:R-:W-:Y:S01]  /*61e0*/  FMUL.FTZ R5, R5, UR12 ;  /* 0x0000000c05057c20 */ /* 0x000fe20008410000 */
[----:B------:R-:W-:Y:S01]  /*61f0*/  FMUL.FTZ R0, R102, R0 ;  /* 0x0000000066007220 */ /* 0x000fe20000410000 */
[----:B------:R-:W-:Y:S01]  /*6200*/  FMUL.FTZ R21, R21, UR12 ;  /* 0x0000000c15157c20 */ /* 0x000fe20008410000 */
[----:B------:R-:W-:Y:S01]  /*6210*/  FMUL.FTZ R37, R235, R37 ;  /* 0x00000025eb257220 */ /* 0x000fe20000410000 */
[----:B------:R-:W-:Y:S01]  /*6220*/  FMUL.FTZ R5, R48, R5 ;  /* 0x0000000530057220 */ /* 0x000fe20000410000 */
[----:B------:R-:W-:Y:S02]  /*6230*/  LOP3.LUT R103, R121, 0x18, RZ, 0xc0, !PT ;  /* 0x0000001879677812 */ /* 0x000fe400078ec0ff */
[----:B------:R-:W-:Y:S01]  /*6240*/  F2FP.F16.F32.PACK_AB R101, R0, R4 ;  /* 0x000000040065723e */ /* 0x000fe200000000ff */
[----:B------:R-:W-:Y:S01]  /*6250*/  FFMA.FTZ R4, -R238, R238, 1 ;  /* 0x3f800000ee047423 */ /* 0x000fe200000101ee */
[----:B------:R-:W-:Y:S03]  /*6260*/  FFMA.FTZ R0, -R234, R234, 1 ;  /* 0x3f800000ea007423 */ /* 0x000fe600000101ea */
[----:B------:R-:W-:Y:S01]  /*6270*/  FMUL.FTZ R4, R4, UR12 ;  /* 0x0000000c04047c20 */ /* 0x000fe20008410000 */
[----:B------:R-:W-:Y:S03]  /*6280*/  FMUL.FTZ R0, R0, UR12 ;  /* 0x0000000c00007c20 */ /* 0x000fe60008410000 */
        /* <DEDUP_REMOVED lines=29> */
[----:B------:R-:W-:Y:S01]  /*6460*/  ISETP.GE.AND P0, PT, R103, UR5, PT ;  /* 0x0000000567007c0c */ /* 0x000fe2000bf06270 */
[----:B------:R-:W-:Y:S01]  /*6470*/  ULOP3.LUT UR14, UR42, 0x1, URZ, 0xc0, !UPT ;  /* 0x000000012a0e7892 */ /* 0x000fe2000f8ec0ff */
[----:B------:R-:W4:Y:S01]  /*6480*/  LDL.LU R106, [R1+0x8] ;  /* 0x00000800016a7983 */ /* 0x000f220000300800 */
[----:B------:R-:W-:Y:S02]  /*6490*/  IADD3 R4, P2, PT, RZ, -UR33, RZ ;  /* 0x80000021ff047c10 */ /* 0x000fe4000ff5e0ff */
[----:B------:R-:W-:Y:S01]  /*64a0*/  UISETP.NE.U32.AND UP2, UPT, UR14, 0x1, UPT ;  /* 0x000000010e00788c */ /* 0x000fe2000bf45070 */
[----:B------:R-:W2:Y:S03]  /*64b0*/  LDL.LU R102, [R1] ;  /* 0x0000000001667983 */ /* 0x000ea60000300800 */
[----:B------:R-:W-:Y:S04]  /*64c0*/  USEL UR14, UR32, 0x2000, !UP2 ;  /* 0x00002000200e7887 */ /* 0x000fe8000d000000 */
[----:B------:R-:W3:Y:S02]  /*64d0*/  @!P0 LDC R5, c[0x0][0x3b4] ;  /* 0x0000ed00ff058b82 */ /* 0x000ee40000000800 */
[----:B------:R-:W-:Y:S02]  /*64e0*/  VIADD R223, R223, UR14 ;  /* 0x0000000edfdf7c36 */ /* 0x000fe40008000000 */
[----:B------:R-:W-:Y:S02]  /*64f0*/  VIADD R118, R118, UR14 ;  /* 0x0000000e76767c36 */ /* 0x000fe40008000000 */
[----:B--2---:R-:W-:Y:S02]  /*6500*/  VIADD R102, R102, UR14 ;  /* 0x0000000e66667c36 */ /* 0x004fe40008000000 */
[----:B-1----:R-:W-:Y:S04]  /*6510*/  IMAD.SHL.U32 R0, R6, 0x80, RZ ;  /* 0x0000008006007824 */ /* 0x002fe800078e00ff */
[----:B------:R-:W-:Y:S01]  /*6520*/  IMAD.X R0, RZ, RZ, ~R0, P2 ;  /* 0x000000ffff007224 */ /* 0x000fe200010e0e00 */
[----:B------:R-:W-:Y:S04]  /*6530*/  ISETP.GE.AND P2, PT, R103, UR5, PT ;  /* 0x0000000567007c0c */ /* 0x000fe8000bf46270 */
[----:B------:R-:W-:Y:S04]  /*6540*/  SHF.R.S64 R4, R4, 0x1f, R0 ;  /* 0x0000001f04047819 */ /* 0x000fe80000001000 */
[----:B----4-:R-:W-:Y:S04]  /*6550*/  IADD3 R106, P3, PT, R4, R106, RZ ;  /* 0x0000006a046a7210 */ /* 0x010fe80007f7e0ff */
[----:B---3--:R-:W-:Y:S01]  /*6560*/  LEA.HI.X.SX32 R107, R0, R107, 0x1, P3 ;  /* 0x0000006b006b7211 */ /* 0x008fe200018f0eff */
[----:B------:R1:W-:Y:S01]  /*6570*/  STL [R1+0x8], R106 ;  /* 0x0000086a01007387 */ /* 0x0003e20000100800 */
[C---:B------:R-:W-:Y:S03]  /*6580*/  @!P0 LEA R4, P3, R6.reuse, R106, 0x7 ;  /* 0x0000006a06048211 */ /* 0x040fe600078638ff */
[----:B------:R1:W-:Y:S01]  /*6590*/  STL [R1+0x4], R107 ;  /* 0x0000046b01007387 */ /* 0x0003e20000100800 */
[----:B------:R-:W-:Y:S01]  /*65a0*/  @!P0 LEA.HI.X R5, R6, R107, R5, 0x7, P3 ;  /* 0x0000006b06058211 */ /* 0x000fe200018f3c05 */
[----:B------:R-:W-:Y:S02]  /*65b0*/  @!P2 IMAD.MOV.U32 R6, RZ, RZ, R106 ;  /* 0x000000ffff06a224 */ /* 0x000fe400078e006a */
[----:B------:R1:W-:Y:S01]  /*65c0*/  STL [R1], R102 ;  /* 0x0000006601007387 */ /* 0x0003e20000100800 */
        /* <DEDUP_REMOVED lines=14> */
.L_x_1118:
        /* <DEDUP_REMOVED lines=140> */
[C---:B------:R-:W-:Y:S01]  /*6f70*/  FADD.FTZ R57, -R115.reuse, R57 ;  /* 0x0000003973397221 */ /* 0x040fe20000010100 */
        /* <DEDUP_REMOVED lines=16> */
[C---:B------:R-:W-:Y:S01]  /*7080*/  FADD.FTZ R60, -R115.reuse, R60 ;  /* 0x0000003c733c7221 */ /* 0x040fe20000010100 */
        /* <DEDUP_REMOVED lines=54> */
[C---:B------:R-:W-:Y:S01]  /*73f0*/  FADD.FTZ R63, -R114.reuse, R63 ;  /* 0x0000003f723f7221 */ /* 0x040fe20000010100 */
[----:B------:R-:W-:Y:S01]  /*7400*/  F2FP.F16.F32.PACK_AB R34, R35, R34 ;  /* 0x000000222322723e */ /* 0x000fe200000000ff */
[----:B------:R-:W-:Y:S01]  /*7410*/  STS [R130+0xa000], R101 ;  /* 0x00a0006582007388 */ /* 0x000fe20000000800 */
[----:B------:R-:W-:Y:S01]  /*7420*/  FADD.FTZ R42, -R114, R42 ;  /* 0x0000002a722a7221 */ /* 0x000fe20000010100 */
        /* <DEDUP_REMOVED lines=26> */
[----:B------:R-:W-:Y:S01]  /*75d0*/  FADD.FTZ R58, -R114, R58 ;  /* 0x0000003a723a7221 */ /* 0x000fe20000010100 */
        /* <DEDUP_REMOVED lines=41> */
[----:B------:R-:W-:Y:S01]  /*7870*/  SHF.L.U32 R40, R122, 0x5, RZ ;  /* 0x000000057a287819 */ /* 0x000fe200000006ff */
[----:B------:R-:W-:Y:S01]  /*7880*/  STS [R125+-0x8000], R48 ;  /* 0xff8000307d007388 */ /* 0x000fe20000000800 */
[----:B------:R-:W-:Y:S02]  /*7890*/  LOP3.LUT R59, R0, 0x8, RZ, 0xc0, !PT ;  /* 0x00000008003b7812 */ /* 0x000fe400078ec0ff */
[----:B------:R-:W-:Y:S01]  /*78a0*/  SHF.L.U32 R60, R122, 0x2, RZ ;  /* 0x000000027a3c7819 */ /* 0x000fe200000006ff */
[----:B------:R-:W-:Y:S01]  /*78b0*/  STS [R125+-0x7c00], R54 ;  /* 0xff8400367d007388 */ /* 0x000fe20000000800 */
[----:B------:R-:W-:Y:S03]  /*78c0*/  LOP3.LUT R0, R59, 0x10, R122, 0xf8, !PT ;  /* 0x000000103b007812 */ /* 0x000fe600078ef87a */
        /* <DEDUP_REMOVED lines=109> */
.L_x_1119:
        /* <DEDUP_REMOVED lines=81> */
[----:B------:R-:W-:Y:S02]  /*84b0*/  VIADD R0, R116, 0xffffe000 ;  /* 0xffffe00074007836 */ /* 0x000fe40000000000 */
        /* <DEDUP_REMOVED lines=204> */
.L_x_1121:
[----:B------:R-:W1:Y:S01]  /*9180*/  LDCU.64 UR12, c[0x0][0x5c0] ;  /* 0x0000b800ff0c77ac */ /* 0x000e620008000a00 */
[----:B------:R-:W-:-:S05]  /*9190*/  IADD3 R2, PT, PT, R44, UR36, RZ ;  /* 0x000000242c027c10 */ /* 0x000fca000fffe0ff */
[C---:B-1----:R-:W-:Y:S02]  /*91a0*/  IMAD R0, R2.reuse, UR13, RZ ;  /* 0x0000000d02007c24 */ /* 0x042fe4000f8e02ff */
[----:B------:R-:W-:-:S05]  /*91b0*/  IMAD.WIDE.U32 R2, R2, UR12, RZ ;  /* 0x0000000c02027c25 */ /* 0x000fca000f8e00ff */
[----:B------:R-:W-:Y:S02]  /*91c0*/  IADD3 R8, PT, PT, R3, R0, RZ ;  /* 0x0000000003087210 */ /* 0x000fe40007ffe0ff */
[----:B------:R-:W-:Y:S02]  /*91d0*/  MOV R5, R2 ;  /* 0x0000000200057202 */ /* 0x000fe40000000f00 */
.L_x_1122:
        /* <DEDUP_REMOVED lines=17> */
.L_x_1123:
[----:B------:R-:W1:Y:S01]  /*92f0*/  LDCU.64 UR10, c[0x0][0x5c8] ;  /* 0x0000b900ff0a77ac */ /* 0x000e620008000a00 */
[----:B------:R-:W-:-:S05]  /*9300*/  IADD3 R2, PT, PT, R44, UR36, RZ ;  /* 0x000000242c027c10 */ /* 0x000fca000fffe0ff */
[C---:B-1----:R-:W-:Y:S02]  /*9310*/  IMAD R0, R2.reuse, UR11, RZ ;  /* 0x0000000b02007c24 */ /* 0x042fe4000f8e02ff */
[----:B------:R-:W-:-:S05]  /*9320*/  IMAD.WIDE.U32 R2, R2, UR10, RZ ;  /* 0x0000000a02027c25 */ /* 0x000fca000f8e00ff */
[----:B------:R-:W-:Y:S02]  /*9330*/  IADD3 R19, PT, PT, R3, R0, RZ ;  /* 0x0000000003137210 */ /* 0x000fe40007ffe0ff */
[----:B------:R-:W-:-:S07]  /*9340*/  MOV R18, R2 ;  /* 0x0000000200127202 */ /* 0x000fce0000000f00 */
.L_x_1124:
        /* <DEDUP_REMOVED lines=42> */
.L_x_1126:
[----:B------:R-:W-:Y:S05]  /*95f0*/  BSYNC.RECONVERGENT B0 ;  /* 0x0000000000007941 */ /* 0x000fea0003800200 */
.L_x_1125:
        /* <DEDUP_REMOVED lines=11> */
.L_x_1128:
[----:B------:R-:W-:Y:S05]  /*96b0*/  BSYNC.RECONVERGENT B0 ;  /* 0x0000000000007941 */ /* 0x000fea0003800200 */
.L_x_1127:
        /* <DEDUP_REMOVED lines=25> */
.L_x_1093:
[----:B------:R-:W-:Y:S05]  /*9850*/  BSYNC.RECONVERGENT B1 ;  /* 0x0000000000017941 */ /* 0x000fea0003800200 */
.L_x_1075:
        /* <DEDUP_REMOVED lines=11> */
.L_x_1130:
        /* <DEDUP_REMOVED lines=15> */
.L_x_1605:


//--------------------- .text._ZN5flash44flash_bwd_dq_dk_dv_loop_seqk_parallel_kernelI23Flash_bwd_kernel_traitsILi32ELi128ELi128ELi8ELi4ELi4ELi4ELb0ELb0EN7cutlass6half_tE19Flash_kernel_traitsILi32ELi128ELi128ELi8ES3_EELb1ELb0ELb1ELb0ELb0ELb0ELb0EEEvNS_16Flash_bwd_paramsE --------------------------
	.section	.text._ZN5flash44flash_bwd_dq_dk_dv_loop_seqk_parallel_kernelI23Flash_bwd_kernel_traitsILi32ELi128ELi128ELi8ELi4ELi4ELi4ELb0ELb0EN7cutlass6half_tE19Flash_kernel_traitsILi32ELi128ELi128ELi8ES3_EELb1ELb0ELb1ELb0ELb0ELb0ELb0EEEvNS_16Flash_bwd_paramsE,"ax",@progbits
	.align	128
        .global         _ZN5flash44flash_bwd_dq_dk_dv_loop_seqk_parallel_kernelI23Flash_bwd_kernel_traitsILi32ELi128ELi128ELi8ELi4ELi4ELi4ELb0ELb0EN7cutlass6half_tE19Flash_kernel_traitsILi32ELi128ELi128ELi8ES3_EELb1ELb0ELb1ELb0ELb0ELb0ELb0EEEvNS_16Flash_bwd_paramsE
        .type           _ZN5flash44flash_bwd_dq_dk_dv_loop_seqk_parallel_kernelI23Flash_bwd_kernel_traitsILi32ELi128ELi128ELi8ELi4ELi4ELi4ELb0ELb0EN7cutlass6half_tE19Flash_kernel_traitsILi32ELi128ELi128ELi8ES3_EELb1ELb0ELb1ELb0ELb0ELb0ELb0EEEvNS_16Flash_bwd_paramsE,@function
        .size           _ZN5flash44flash_bwd_dq_dk_dv_loop_seqk_parallel_kernelI23Flash_bwd_kernel_traitsILi32ELi128ELi128ELi8ELi4ELi4ELi4ELb0ELb0EN7cutlass6half_tE19Flash_kernel_traitsILi32ELi128ELi128ELi8ES3_EELb1ELb0ELb1ELb0ELb0ELb0ELb0EEEvNS_16Flash_bwd_paramsE,(.L_x_1606 - _ZN5flash44flash_bwd_dq_dk_dv_loop_seqk_parallel_kernelI23Flash_bwd_kernel_traitsILi32ELi128ELi128ELi8ELi4ELi4ELi4ELb0ELb0EN7cutlass6half_tE19Flash_kernel_traitsILi32ELi128ELi128ELi8ES3_EELb1ELb0ELb1ELb0ELb0ELb0ELb0EEEvNS_16Flash_bwd_paramsE)
        .other          _ZN5flash44flash_bwd_dq_dk_dv_loop_seqk_parallel_kernelI23Flash_bwd_kernel_traitsILi32ELi128ELi128ELi8ELi4ELi4ELi4ELb0ELb0EN7cutlass6half_tE19Flash_kernel_traitsILi32ELi128ELi128ELi8ES3_EELb1ELb0ELb1ELb0ELb0ELb0ELb0EEEvNS_16Flash_bwd_paramsE,@"STO_CUDA_ENTRY STV_DEFAULT"
_ZN5flash44flash_bwd_dq_dk_dv_loop_seqk_parallel_kernelI23Flash_bwd_kernel_traitsILi32ELi128ELi128ELi8ELi4ELi4ELi4ELb0ELb0EN7cutlass6half_tE19Flash_kernel_traitsILi32ELi128ELi128ELi8ES3_EELb1ELb0ELb1ELb0ELb0ELb0ELb0EEEvNS_16Flash_bwd_paramsE:
.text._ZN5flash44flash_bwd_dq_dk_dv_loop_seqk_parallel_kernelI23Flash_bwd_kernel_traitsILi32ELi128ELi128ELi8ELi4ELi4ELi4ELb0ELb0EN7cutlass6half_tE19Flash_kernel_traitsILi32ELi128ELi128ELi8ES3_EELb1ELb0ELb1ELb0ELb0ELb0ELb0EEEvNS_16Flash_bwd_paramsE:
        /* <DEDUP_REMOVED lines=14> */
[----:B------:R-:W-:Y:S01]  /*00e0*/  IMAD.U32 R191, RZ, RZ, UR8 ;  /* 0x00000008ffbf7e24 */ /* 0x000fe2000f8e00ff */
[----:B------:R-:W4:Y:S03]  /*00f0*/  LDCU.64 UR22, c[0x0][0x358] ;  /* 0x00006b00ff1677ac */ /* 0x000f260008000a00 */
[----:B------:R-:W5:Y:S01]  /*0100*/  S2UR UR9, SR_CgaCtaId ;  /* 0x00000000000979c3 */ /* 0x000f620000008800 */
[----:B------:R-:W1:Y:S01]  /*0110*/  LDCU.64 UR6, c[0x0][0x470] ;  /* 0x00008e00ff0677ac */ /* 0x000e620008000a00 */
[----:B------:R-:W-:-:S06]  /*0120*/  UMOV UR21, URZ ;  /* 0x000000ff00157c82 */ /* 0x000fcc0008000000 */
[----:B------:R-:W3:Y:S01]  /*0130*/  S2UR UR20, SR_CTAID.X ;  /* 0x00000000001479c3 */ /* 0x000ee20000002500 */
[----:B--2---:R-:W-:-:S07]  /*0140*/  ULEA UR5, UR5, UR4, 0x18 ;  /* 0x0000000405057291 */ /* 0x004fce000f8ec0ff */
        /* <DEDUP_REMOVED lines=10> */
[----:B------:R-:W-:Y:S01]  /*01f0*/  IMAD.SHL.U32 R186, R0, 0x8, RZ ;  /* 0x0000000800ba7824 */ /* 0x000fe200078e00ff */
[----:B------:R-:W-:Y:S01]  /*0200*/  LOP3.LUT R4, R4, 0x38, R3, 0xf8, !PT ;  /* 0x0000003804047812 */ /* 0x000fe200078ef803 */
[----:B-----5:R-:W-:Y:S01]  /*0210*/  ULEA UR9, UR9, UR4, 0x18 ;  /* 0x0000000409097291 */ /* 0x020fe2000f8ec0ff */
[----:B------:R-:W-:Y:S01]  /*0220*/  LOP3.LUT R2, R3, 0xe006, R180, 0xc8, !PT ;  /* 0x0000e00603027812 */ /* 0x000fe200078ec8b4 */
[----:B------:R-:W-:Y:S01]  /*0230*/  UIADD3 UR4, UPT, UPT, UR5, 0x6000, URZ ;  /* 0x0000600005047890 */ /* 0x000fe2000fffe0ff */
[----:B------:R-:W-:Y:S01]  /*0240*/  LOP3.LUT R3, R7, 0x120, RZ, 0xc0, !PT ;  /* 0x0000012007037812 */ /* 0x000fe200078ec0ff */
[----:B------:R-:W-:Y:S01]  /*0250*/  UIADD3 UR18, UPT, UPT, UR9, 0x6000, URZ ;  /* 0x0000600009127890 */ /* 0x000fe2000fffe0ff */
[----:B------:R-:W-:-:S02]  /*0260*/  LOP3.LUT R181, R181, 0x3800, R6, 0xf8, !PT ;  /* 0x00003800b5b57812 */ /* 0x000fc400078ef806 */
[----:B------:R-:W-:Y:S02]  /*0270*/  LOP3.LUT R189, R2, 0xc00, R7, 0xf8, !PT ;  /* 0x00000c0002bd7812 */ /* 0x000fe400078ef807 */
[--C-:B------:R-:W-:Y:S02]  /*0280*/  LOP3.LUT R2, R3, 0x600, R6.reuse, 0xf8, !PT ;  /* 0x0000060003027812 */ /* 0x100fe400078ef806 */
[----:B------:R-:W-:Y:S01]  /*0290*/  LOP3.LUT R181, R181, 0x100, R6, 0xf8, !PT ;  /* 0x00000100b5b57812 */ /* 0x000fe200078ef806 */
[----:B------:R-:W-:Y:S01]  /*02a0*/  IMAD.SHL.U32 R6, R0, 0x4, RZ ;  /* 0x0000000400067824 */ /* 0x000fe200078e00ff */
[----:B------:R-:W-:Y:S02]  /*02b0*/  LOP3.LUT R189, R189, R4, RZ, 0xfc, !PT ;  /* 0x00000004bdbd7212 */ /* 0x000fe400078efcff */
[----:B------:R-:W-:Y:S02]  /*02c0*/  LOP3.LUT R182, R182, 0x8, RZ, 0xc0, !PT ;  /* 0x00000008b6b67812 */ /* 0x000fe400078ec0ff */
[----:B------:R-:W-:-:S02]  /*02d0*/  SHF.R.U32.HI R4, RZ, 0x1, R0 ;  /* 0x00000001ff047819 */ /* 0x000fc40000011600 */
[----:B------:R-:W-:Y:S02]  /*02e0*/  LOP3.LUT R6, R6, 0x18, RZ, 0xc0, !PT ;  /* 0x0000001806067812 */ /* 0x000fe400078ec0ff */
[----:B------:R-:W-:Y:S02]  /*02f0*/  LOP3.LUT R179, R180, 0x1c0, RZ, 0xc0, !PT ;  /* 0x000001c0b4b37812 */ /* 0x000fe400078ec0ff */
[----:B------:R-:W-:Y:S02]  /*0300*/  LOP3.LUT R182, R182, R5, RZ, 0xfc, !PT ;  /* 0x00000005b6b67212 */ /* 0x000fe400078efcff */
[----:B------:R-:W-:Y:S02]  /*0310*/  SHF.R.U32.HI R8, RZ, 0x2, R0 ;  /* 0x00000002ff087819 */ /* 0x000fe40000011600 */
[----:B------:R-:W-:Y:S02]  /*0320*/  LOP3.LUT R3, R4, 0x30, RZ, 0xc0, !PT ;  /* 0x0000003004037812 */ /* 0x000fe400078ec0ff */
[----:B------:R-:W-:-:S02]  /*0330*/  LOP3.LUT R5, R186, 0xd8, RZ, 0xc0, !PT ;  /* 0x000000d8ba057812 */ /* 0x000fc400078ec0ff */
[----:B------:R-:W-:Y:S02]  /*0340*/  LOP3.LUT R183, R6, 0xc0, R7, 0xf8, !PT ;  /* 0x000000c006b77812 */ /* 0x000fe400078ef807 */
[----:B------:R-:W-:Y:S02]  /*0350*/  LOP3.LUT R179, R179, 0x38, R186, 0xf8, !PT ;  /* 0x00000038b3b37812 */ /* 0x000fe400078ef8ba */
[----:B------:R-:W-:Y:S02]  /*0360*/  LOP3.LUT R185, R3, 0x7, R8, 0xf8, !PT ;  /* 0x0000000703b97812 */ /* 0x000fe400078ef808 */
        /* <DEDUP_REMOVED lines=8> */
[----:B------:R-:W-:-:S02]  /*03f0*/  LOP3.LUT R4, R180, 0x200, RZ, 0xc0, !PT ;  /* 0x00000200b4047812 */ /* 0x000fc400078ec0ff */
[----:B------:R-:W-:Y:S02]  /*0400*/  LOP3.LUT R181, R181, R0, RZ, 0xfc, !PT ;  /* 0x00000000b5b57212 */ /* 0x000fe400078efcff */
[--C-:B------:R-:W-:Y:S02]  /*0410*/  LOP3.LUT R4, R4, 0xc00, R7.reuse, 0xf8, !PT ;  /* 0x00000c0004047812 */ /* 0x100fe400078ef807 */
[----:B------:R-:W-:Y:S02]  /*0420*/  LOP3.LUT R182, R182, 0xc0, R7, 0xf8, !PT ;  /* 0x000000c0b6b67812 */ /* 0x000fe400078ef807 */
[----:B------:R-:W-:Y:S02]  /*0430*/  LOP3.LUT R179, R4, R179, RZ, 0xfc, !PT ;  /* 0x000000b304b37212 */ /* 0x000fe400078efcff */
[----:B------:R-:W-:Y:S02]  /*0440*/  LOP3.LUT R3, R3, 0x1c0, R180, 0xf8, !PT ;  /* 0x000001c003037812 */ /* 0x000fe400078ef8b4 */
[----:B------:R-:W-:-:S02]  /*0450*/  LEA R179, R179, UR5, 0x1 ;  /* 0x00000005b3b37c11 */ /* 0x000fc4000f8e08ff */
[----:B------:R-:W-:Y:S02]  /*0460*/  LEA R189, R189, UR10, 0x1 ;  /* 0x0000000abdbd7c11 */ /* 0x000fe4000f8e08ff */
[----:B------:R-:W-:Y:S01]  /*0470*/  LOP3.LUT R182, R182, R6, RZ, 0x3c, !PT ;  /* 0x00000006b6b67212 */ /* 0x000fe200078e3cff */
[C---:B------:R-:W-:Y:S01]  /*0480*/  VIADD R0, R179.reuse, 0xa000 ;  /* 0x0000a000b3007836 */ /* 0x040fe20000000000 */
[----:B------:R-:W-:Y:S01]  /*0490*/  LOP3.LUT R183, R2, R183, RZ, 0xfc, !PT ;  /* 0x000000b702b77212 */ /* 0x000fe200078efcff */
[----:B------:R-:W-:Y:S01]  /*04a0*/  VIADD R178, R179, 0xa040 ;  /* 0x0000a040b3b27836 */ /* 0x000fe20000000000 */
[----:B------:R-:W-:Y:S01]  /*04b0*/  LOP3.LUT R180, R180, 0x400, RZ, 0xc0, !PT ;  /* 0x00000400b4b47812 */ /* 0x000fe200078ec0ff */
[----:B------:R-:W-:Y:S01]  /*04c0*/  @P2 VIADD R178, R0, 0xffffffc0 ;  /* 0xffffffc000b22836 */ /* 0x000fe20000000000 */
[----:B------:R-:W-:Y:S01]  /*04d0*/  LOP3.LUT R3, R3, 0x38, R186, 0x78, !PT ;  /* 0x0000003803037812 */ /* 0x000fe200078e78ba */
[----:B------:R-:W1:Y:S01]  /*04e0*/  LDC R0, c[0x0][0x438] ;  /* 0x00010e00ff007b82 */ /* 0x000e620000000800 */
[----:B------:R-:W-:Y:S01]  /*04f0*/  SEL R2, R193, 0xffffffe0, !P3 ;  /* 0xffffffe0c1027807 */ /* 0x000fe20005800000 */
[----:B------:R-:W-:Y:S01]  /*0500*/  VIADD R188, R189, 0x40 ;  /* 0x00000040bdbc7836 */ /* 0x000fe20000000000 */
[----:B------:R-:W-:Y:S01]  /*0510*/  SEL R193, R193, 0xffffffe0, !P1 ;  /* 0xffffffe0c1c17807 */ /* 0x000fe20004800000 */
[----:B------:R-:W-:Y:S01]  /*0520*/  @P0 VIADD R188, R189, 0xffffffc0 ;  /* 0xffffffc0bdbc0836 */ /* 0x000fe20000000000 */
[----:B------:R-:W-:Y:S01]  /*0530*/  LOP3.LUT R182, R182, 0x120, R7, 0xf8, !PT ;  /* 0x00000120b6b67812 */ /* 0x000fe200078ef807 */
[----:B------:R-:W-:Y:S01]  /*0540*/  IMAD R180, R3, 0x2, R180 ;  /* 0x0000000203b47824 */ /* 0x000fe200078e02b4 */
        /* <DEDUP_REMOVED lines=8> */
[----:B------:R-:W-:Y:S01]  /*05d0*/  LEA R181, R181, UR4, 0x1 ;  /* 0x00000004b5b57c11 */ /* 0x000fe2000f8e08ff */
[----:B--234-:R-:W-:-:S06]  /*05e0*/  UMOV UR4, URZ ;  /* 0x000000ff00047c82 */ /* 0x01cfcc0008000000 */
.L_x_1188:
[----:B------:R-:W2:Y:S01]  /*05f0*/  LDC.64 R10, c[0x0][0x478] ;  /* 0x00011e00ff0a7b82 */ /* 0x000ea20000000a00 */
[----:B------:R-:W3:Y:S01]  /*0600*/  S2R R8, SR_CTAID.Y ;  /* 0x0000000000087919 */ /* 0x000ee20000002600 */
[----:B------:R-:W-:Y:S01]  /*0610*/  ISETP.NE.U32.AND P5, PT, RZ, UR6, PT ;  /* 0x00000006ff007c0c */ /* 0x000fe2000bfa5070 */
[----:B------:R-:W-:-:S03]  /*0620*/  IMAD.MOV.U32 R213, RZ, RZ, RZ ;  /* 0x000000ffffd57224 */ /* 0x000fc600078e00ff */
[----:B------:R-:W-:Y:S02]  /*0630*/  ISETP.NE.AND.EX P5, PT, RZ, UR7, PT, P5 ;  /* 0x00000007ff007c0c */ /* 0x000fe4000bfa5350 */
[----:B------:R-:W4:Y:S08]  /*0640*/  LDC.64 R4, c[0x0][0x460] ;  /* 0x00011800ff047b82 */ /* 0x000f300000000a00 */
[----:B------:R-:W1:Y:S01]  /*0650*/  LDC.64 R16, c[0x0][0x460] ;  /* 0x00011800ff107b82 */ /* 0x000e620000000a00 */
[----:B--2---:R-:W-:-:S07]  /*0660*/  ISETP.NE.U32.AND P4, PT, R10, RZ, PT ;  /* 0x000000ff0a00720c */ /* 0x004fce0003f85070 */
[----:B------:R-:W2:Y:S01]  /*0670*/  LDC.U8 R12, c[0x0][0x532] ;  /* 0x00014c80ff0c7b82 */ /* 0x000ea20000000000 */
[----:B------:R-:W-:Y:S02]  /*0680*/  ISETP.NE.AND.EX P4, PT, R11, RZ, PT, P4 ;  /* 0x000000ff0b00720c */ /* 0x000fe40003f85340 */
[----:B----4-:R-:W-:Y:S01]  /*0690*/  ISETP.NE.U32.AND P3, PT, R4, RZ, PT ;  /* 0x000000ff0400720c */ /* 0x010fe20003f65070 */
[----:B---3--:R-:W-:Y:S01]  /*06a0*/  IMAD.SHL.U32 R13, R8, 0x4, RZ ;  /* 0x00000004080d7824 */ /* 0x008fe200078e00ff */
[----:B------:R-:W-:-:S03]  /*06b0*/  ISETP.NE.U32.AND P2, PT, R4, RZ, PT ;  /* 0x000000ff0400720c */ /* 0x000fc60003f45070 */
[----:B------:R-:W3:Y:S01]  /*06c0*/  LDC.64 R6, c[0x0][0x468] ;  /* 0x00011a00ff067b82 */ /* 0x000ee20000000a00 */
[----:B------:R-:W-:Y:S02]  /*06d0*/  SHF.R.U32.HI R14, RZ, 0x1e, R8 ;  /* 0x0000001eff0e7819 */ /* 0x000fe40000011608 */
[----:B------:R-:W-:Y:S02]  /*06e0*/  @P5 IADD3 R20, P1, PT, R13, UR6, RZ ;  /* 0x000000060d145c10 */ /* 0x000fe4000ff3e0ff */
[----:B------:R-:W-:Y:S02]  /*06f0*/  ISETP.NE.AND.EX P3, PT, R5, RZ, PT, P3 ;  /* 0x000000ff0500720c */ /* 0x000fe40003f65330 */
[----:B------:R-:W-:Y:S02]  /*0700*/  @P4 IADD3 R18, P0, PT, R13, R10, RZ ;  /* 0x0000000a0d124210 */ /* 0x000fe40007f1e0ff */
[----:B------:R-:W-:Y:S02]  /*0710*/  ISETP.NE.AND.EX P2, PT, R5, RZ, PT, P2 ;  /* 0x000000ff0500720c */ /* 0x000fe40003f45320 */
[C---:B------:R-:W-:Y:S01]  /*0720*/  @P5 IADD3.X R21, PT, PT, R14.reuse, UR7, RZ, P1, !PT ;  /* 0x000000070e155c10 */ /* 0x040fe20008ffe4ff */
[----:B------:R-:W-:Y:S01]  /*0730*/  @P4 IMAD.X R19, R14, 0x1, R11, P0 ;  /* 0x000000010e134824 */ /* 0x000fe200000e060b */
[----:B------:R-:W4:Y:S01]  /*0740*/  @!P4 LDC.64 R4, c[0x0][0x488] ;  /* 0x00012200ff04cb82 */ /* 0x000f220000000a00 */
[----:B------:R-:W-:-:S02]  /*0750*/  IMAD.MOV.U32 R9, RZ, RZ, -0x1 ;  /* 0xffffffffff097424 */ /* 0x000fc400078e00ff */
[----:B-1----:R-:W-:Y:S01]  /*0760*/  IMAD.WIDE.U32 R16, R8, 0x4, R16 ;  /* 0x0000000408107825 */ /* 0x002fe200078e0010 */
[----:B------:R-:W4:Y:S04]  /*0770*/  @P5 LDG.E R213, desc[UR22][R20.64] ;  /* 0x0000001614d55981 */ /* 0x000f28000c1e1900 */
[----:B------:R-:W4:Y:S01]  /*0780*/  @P4 LDG.E R212, desc[UR22][R18.64] ;  /* 0x0000001612d44981 */ /* 0x000f22000c1e1900 */
[----:B------:R-:W-:Y:S01]  /*0790*/  IMAD.MOV.U32 R214, RZ, RZ, -0x1 ;  /* 0xffffffffffd67424 */ /* 0x000fe200078e00ff */
[----:B------:R-:W1:Y:S02]  /*07a0*/  @!P4 LDC R11, c[0x0][0x43c] ;  /* 0x00010f00ff0bcb82 */ /* 0x000e640000000800 */
[----:B-----5:R1:W5:Y:S04]  /*07b0*/  @P3 LDG.E R9, desc[UR22][R16.64] ;  /* 0x0000001610093981 */ /* 0x020368000c1e1900 */
[----:B------:R1:W5:Y:S01]  /*07c0*/  @P2 LDG.E R10, desc[UR22][R16.64+0x4] ;  /* 0x00000416100a2981 */ /* 0x000362000c1e1900 */
[----:B--2---:R-:W-:-:S02]  /*07d0*/  ISETP.NE.AND P5, PT, R12, RZ, PT ;  /* 0x000000ff0c00720c */ /* 0x004fc40003fa5270 */
[----:B---3--:R-:W-:Y:S02]  /*07e0*/  ISETP.EQ.U32.AND P1, PT, R6, RZ, PT ;  /* 0x000000ff0600720c */ /* 0x008fe40003f22070 */
[----:B------:R-:W-:Y:S02]  /*07f0*/  IADD3 R12, P0, PT, R13, R6, RZ ;  /* 0x000000060d0c7210 */ /* 0x000fe40007f1e0ff */
[----:B------:R-:W-:-:S03]  /*0800*/  ISETP.EQ.OR.EX P1, PT, R7, RZ, !P5, P1 ;  /* 0x000000ff0700720c */ /* 0x000fc60006f22710 */
[----:B------:R-:W-:Y:S01]  /*0810*/  IMAD.X R13, R14, 0x1, R7, P0 ;  /* 0x000000010e0d7824 */ /* 0x000fe200000e0607 */
[----:B------:R-:W2:Y:S09]  /*0820*/  @!P2 LDC R215, c[0x0][0x434] ;  /* 0x00010d00ffd7ab82 */ /* 0x000eb20000000800 */
[----:B------:R3:W5:Y:S01]  /*0830*/  @!P1 LDG.E R214, desc[UR22][R12.64] ;  /* 0x000000160cd69981 */ /* 0x000762000c1e1900 */
[----:B------:R-:W-:-:S02]  /*0840*/  ISETP.NE.U32.AND P1, PT, R6, RZ, PT ;  /* 0x000000ff0600720c */ /* 0x000fc40003f25070 */
[----:B----4-:R-:W-:Y:S02]  /*0850*/  @!P4 ISETP.NE.U32.AND P0, PT, R4, RZ, PT ;  /* 0x000000ff0400c20c */ /* 0x010fe40003f05070 */
[----:B------:R-:W-:Y:S02]  /*0860*/  ISETP.NE.AND.EX P1, PT, R7, RZ, PT, P1 ;  /* 0x000000ff0700720c */ /* 0x000fe40003f25310 */
[----:B------:R-:W-:-:S04]  /*0870*/  @!P4 ISETP.NE.AND.EX P0, PT, R5, RZ, PT, P0 ;  /* 0x000000ff0500c20c */ /* 0x000fc80003f05300 */
[----:B-1----:R-:W-:Y:S01]  /*0880*/  @!P4 SEL R11, R11, RZ, P0 ;  /* 0x000000ff0b0bc207 */ /* 0x002fe20000000000 */
[----:B------:R-:W-:-:S06]  /*0890*/  @P4 IMAD.IADD R212, R212, 0x1, -R213 ;  /* 0x00000001d4d44824 */ /* 0x000fcc00078e0ad5 */
[----:B--23--:R-:W-:Y:S05]  /*08a0*/  @!P1 BRA `(.L_x_1131) ;  /* 0x00000000000c9947 */ /* 0x00cfea0003800000 */
[----:B------:R-:W2:Y:S02]  /*08b0*/  @P5 LDG.E R5, desc[UR22][R12.64+0x4] ;  /* 0x000004160c055981 */ /* 0x000ea4000c1e1900 */
[----:B--2--5:R-:W-:-:S06]  /*08c0*/  @P5 IADD3 R0, PT, PT, R5, -R214, RZ ;  /* 0x800000d605005210 */ /* 0x024fcc0007ffe0ff */
[----:B------:R1:W5:Y:S02]  /*08d0*/  @!P5 LDG.E R0, desc[UR22][R12.64] ;  /* 0x000000160c00d981 */ /* 0x000364000c1e1900 */
.L_x_1131:
[----:B-1----:R-:W-:Y:S01]  /*08e0*/  IMAD.SHL.U32 R13, R191, 0x80, RZ ;  /* 0x00000080bf0d7824 */ /* 0x002fe200078e00ff */
[----:B-----5:R-:W-:Y:S01]  /*08f0*/  @!P4 IADD3 R212, PT, PT, R11, R0, -R213 ;  /* 0x000000000bd4c210 */ /* 0x020fe20007ffe8d5 */
[----:B------:R-:W-:-:S03]  /*0900*/  @P2 IMAD.IADD R215, R10, 0x1, -R9 ;  /* 0x000000010ad72824 */ /* 0x000fc600078e0a09 */
[----:B------:R-:W-:-:S13]  /*0910*/  ISETP.GT.AND P0, PT, R212, R13, PT ;  /* 0x0000000dd400720c */ /* 0x000fda0003f04270 */
[----:B------:R-:W-:Y:S05]  /*0920*/  @!P0 BRA `(.L_x_1132) ;  /* 0x0000009000208947 */ /* 0x000fea0003800000 */
[----:B------:R-:W1:Y:S01]  /*0930*/  LDC R6, c[0x0][0x504] ;  /* 0x00014100ff067b82 */ /* 0x000e620000000800 */
[----:B------:R-:W-:Y:S01]  /*0940*/  ISETP.NE.AND P4, PT, R9, -0x1, PT ;  /* 0xffffffff0900780c */ /* 0x000fe20003f85270 */
[----:B------:R-:W-:Y:S01]  /*0950*/  VIADD R7, R215, 0x7f ;  /* 0x0000007fd7077836 */ /* 0x000fe20000000000 */
[----:B------:R-:W-:Y:S02]  /*0960*/  IADD3 R27, PT, PT, R13, 0x80, R215 ;  /* 0x000000800d1b7810 */ /* 0x000fe40007ffe0d7 */
[----:B------:R-:W-:Y:S02]  /*0970*/  ISETP.NE.AND P2, PT, R214, -0x1, PT ;  /* 0xffffffffd600780c */ /* 0x000fe40003f45270 */
[----:B------:R-:W-:-:S04]  /*0980*/  SHF.R.S32.HI R0, RZ, 0x1f, R7 ;  /* 0x0000001fff007819 */ /* 0x000fc80000011407 */
[----:B------:R-:W-:-:S03]  /*0990*/  LEA.HI R0, R0, R7, RZ, 0x7 ;  /* 0x0000000700007211 */ /* 0x000fc600078f38ff */
[----:B------:R-:W2:Y:S01]  /*09a0*/  @!P4 LDC.64 R18, c[0x0][0x398] ;  /* 0x0000e600ff12cb82 */ /* 0x000ea20000000a00 */
[----:B------:R-:W-:-:S07]  /*09b0*/  SHF.R.S32.HI R0, RZ, 0x7, R0 ;  /* 0x00000007ff007819 */ /* 0x000fce0000011400 */
[----:B------:R-:W3:Y:S01]  /*09c0*/  @P4 LDC.64 R4, c[0x0][0x3b0] ;  /* 0x0000ec00ff044b82 */ /* 0x000ee20000000a00 */
[----:B-1----:R-:W-:-:S05]  /*09d0*/  IADD3 R6, PT, PT, R27, R6, -R212 ;  /* 0x000000061b067210 */ /* 0x002fca0007ffe8d4 */
[----:B------:R-:W-:-:S05]  /*09e0*/  VIADD R6, R6, 0x7f ;  /* 0x0000007f06067836 */ /* 0x000fca0000000000 */
[----:B------:R-:W-:-:S04]  /*09f0*/  SHF.R.S32.HI R23, RZ, 0x1f, R6 ;  /* 0x0000001fff177819 */ /* 0x000fc80000011406 */
[----:B------:R-:W-:Y:S01]  /*0a00*/  LEA.HI R23, R23, R6, RZ, 0x7 ;  /* 0x0000000617177211 */ /* 0x000fe200078f38ff */
[----:B--2---:R-:W-:-:S03]  /*0a10*/  @!P4 IMAD.WIDE.U32 R34, R8, R18, RZ ;  /* 0x000000120822c225 */ /* 0x004fc600078e00ff */
[----:B------:R-:W-:Y:S01]  /*0a20*/  SHF.R.S32.HI R23, RZ, 0x7, R23 ;  /* 0x00000007ff177819 */ /* 0x000fe20000011417 */
[----:B------:R-:W-:-:S03]  /*0a30*/  @!P4 IMAD R19, R8, R19, R35 ;  /* 0x000000130813c224 */ /* 0x000fc600078e0223 */
        /* <DEDUP_REMOVED lines=17> */
.L_x_1133:
[----:B------:R-:W1:Y:S01]  /*0b50*/  LDCU.64 UR14, c[0x0][0x3b8] ;  /* 0x00007700ff0e77ac */ /* 0x000e620008000a00 */
[----:B------:R-:W-:-:S05]  /*0b60*/  IADD3 R16, PT, PT, R213, R214, RZ ;  /* 0x000000d6d5107210 */ /* 0x000fca0007ffe0ff */
[C---:B-1----:R-:W-:Y:S02]  /*0b70*/  IMAD R14, R16.reuse, UR15, RZ ;  /* 0x0000000f100e7c24 */ /* 0x042fe4000f8e02ff */
[----:B------:R-:W-:-:S05]  /*0b80*/  IMAD.WIDE.U32 R16, R16, UR14, RZ ;  /* 0x0000000e10107c25 */ /* 0x000fca000f8e00ff */
[----:B------:R-:W-:Y:S02]  /*0b90*/  IADD3 R14, PT, PT, R17, R14, RZ ;  /* 0x0000000e110e7210 */ /* 0x000fe40007ffe0ff */
.L_x_1134:
[----:B------:R-:W1:Y:S01]  /*0ba0*/  LDC R0, c[0x0][0x3e8] ;  /* 0x0000fa00ff007b82 */ /* 0x000e620000000800 */
[----:B------:R-:W-:Y:S02]  /*0bb0*/  SHF.R.S32.HI R12, RZ, 0x1f, R13 ;  /* 0x0000001fff0c7819 */ /* 0x000fe4000001140d */
        /* <DEDUP_REMOVED lines=9> */
[----:B------:R-:W-:-:S06]  /*0c50*/  IMAD.HI.U32 R5, R11, R5, R10 ;  /* 0x000000050b057227 */ /* 0x000fcc00078e000a */
[----:B------:R-:W-:-:S04]  /*0c60*/  IMAD.HI.U32 R11, R5, R4, RZ ;  /* 0x00000004050b7227 */ /* 0x000fc800078e00ff */
[----:B------:R-:W-:-:S04]  /*0c70*/  IMAD.MOV R5, RZ, RZ, -R11 ;  /* 0x000000ffff057224 */ /* 0x000fc800078e0a0b */
[----:B------:R-:W-:Y:S01]  /*0c80*/  IMAD R5, R6, R5, R4 ;  /* 0x0000000506057224 */ /* 0x000fe200078e0204 */
[----:B------:R-:W-:-:S04]  /*0c90*/  LOP3.LUT R4, R187, R0, RZ, 0x3c, !PT ;  /* 0x00000000bb047212 */ /* 0x000fc800078e3cff */
[----:B------:R-:W-:Y:S02]  /*0ca0*/  ISETP.GT.U32.AND P1, PT, R6, R5, PT ;  /* 0x000000050600720c */ /* 0x000fe40003f24070 */
[----:B------:R-:W-:-:S11]  /*0cb0*/  ISETP.GE.AND P0, PT, R4, RZ, PT ;  /* 0x000000ff0400720c */ /* 0x000fd60003f06270 */
[-C--:B------:R-:W-:Y:S01]  /*0cc0*/  @!P1 IADD3 R5, PT, PT, R5, -R6.reuse, RZ ;  /* 0x8000000605059210 */ /* 0x080fe20007ffe0ff */
[----:B------:R-:W-:Y:S01]  /*0cd0*/  @!P1 VIADD R11, R11, 0x1 ;  /* 0x000000010b0b9836 */ /* 0x000fe20000000000 */
        /* <DEDUP_REMOVED lines=18> */
.L_x_1135:
[----:B------:R-:W1:Y:S01]  /*0e00*/  LDCU.64 UR12, c[0x0][0x3c0] ;  /* 0x00007800ff0c77ac */ /* 0x000e620008000a00 */
[----:B------:R-:W-:-:S05]  /*0e10*/  IADD3 R4, PT, PT, R213, R214, RZ ;  /* 0x000000d6d5047210 */ /* 0x000fca0007ffe0ff */
[C---:B-1----:R-:W-:Y:S02]  /*0e20*/  IMAD R15, R4.reuse, UR13, RZ ;  /* 0x0000000d040f7c24 */ /* 0x042fe4000f8e02ff */
[----:B------:R-:W-:-:S05]  /*0e30*/  IMAD.WIDE.U32 R4, R4, UR12, RZ ;  /* 0x0000000c04047c25 */ /* 0x000fca000f8e00ff */
[----:B------:R-:W-:Y:S02]  /*0e40*/  IADD3 R15, PT, PT, R5, R15, RZ ;  /* 0x0000000f050f7210 */ /* 0x000fe40007ffe0ff */
[----:B------:R-:W-:-:S07]  /*0e50*/  MOV R18, R4 ;  /* 0x0000000400127202 */ /* 0x000fce0000000f00 */
.L_x_1136:
        /* <DEDUP_REMOVED lines=27> */
.L_x_1137:
[-C--:B------:R-:W-:Y:S02]  /*1010*/  IMAD R31, R21, R9.reuse, RZ ;  /* 0x00000009151f7224 */ /* 0x080fe400078e02ff */
[----:B------:R-:W-:-:S05]  /*1020*/  IMAD.WIDE.U32 R28, R20, R9, RZ ;  /* 0x00000009141c7225 */ /* 0x000fca00078e00ff */
[----:B------:R-:W-:Y:S02]  /*1030*/  IADD3 R31, PT, PT, R29, R31, RZ ;  /* 0x0000001f1d1f7210 */ /* 0x000fe40007ffe0ff */
.L_x_1138:
        /* <DEDUP_REMOVED lines=20> */
.L_x_1139:
[----:B------:R-:W1:Y:S01]  /*1180*/  LDC R22, c[0x0][0x434] ;  /* 0x00010d00ff167b82 */ /* 0x000e620000000800 */
[----:B------:R-:W-:-:S04]  /*1190*/  IMAD R5, R8, R0, R187 ;  /* 0x0000000008057224 */ /* 0x000fc800078e02bb */
[----:B-1----:R-:W-:-:S03]  /*11a0*/  IMAD R22, R5, R22, RZ ;  /* 0x0000001605167224 */ /* 0x002fc600078e02ff */
.L_x_1140:
        /* <DEDUP_REMOVED lines=11> */
.L_x_1141:
[----:B------:R-:W1:Y:S01]  /*1260*/  LDC R24, c[0x0][0x444] ;  /* 0x00011100ff187b82 */ /* 0x000e620000000800 */
[----:B------:R-:W-:-:S04]  /*1270*/  IMAD R5, R8, R0, R187 ;  /* 0x0000000008057224 */ /* 0x000fc800078e02bb */
[----:B-1----:R-:W-:-:S07]  /*1280*/  IMAD R24, R5, R24, RZ ;  /* 0x0000001805187224 */ /* 0x002fce00078e02ff */
.L_x_1142:
[----:B------:R-:W1:Y:S01]  /*1290*/  LDCU.128 UR8, c[0x0][0x590] ;  /* 0x0000b200ff0877ac */ /* 0x000e620008000c00 */
[----:B------:R-:W2:Y:S01]  /*12a0*/  LDC.64 R4, c[0x0][0x3b0] ;  /* 0x0000ec00ff047b82 */ /* 0x000ea20000000a00 */
[----:B------:R-:W-:Y:S01]  /*12b0*/  LOP3.LUT R20, R186, 0x18, RZ, 0xc0, !PT ;  /* 0x00000018ba147812 */ /* 0x000fe200078ec0ff */
[----:B------:R-:W3:Y:S01]  /*12c0*/  S2R R17, SR_TID.X ;  /* 0x0000000000117919 */ /* 0x000ee20000002100 */
[----:B------:R-:W4:Y:S01]  /*12d0*/  LDCU.64 UR16, c[0x0][0x3c8] ;  /* 0x00007900ff1077ac */ /* 0x000f220008000a00 */
[----:B------:R-:W-:Y:S01]  /*12e0*/  IMAD R203, R0, UR25, RZ ;  /* 0x0000001900cb7c24 */ /* 0x000fe2000f8e02ff */
[----:B------:R-:W-:Y:S01]  /*12f0*/  IADD3 R36, P0, PT, R20, R36, RZ ;  /* 0x0000002414247210 */ /* 0x000fe20007f1e0ff */
[----:B------:R-:W5:Y:S01]  /*1300*/  S2R R9, SR_TID.X ;  /* 0x0000000000097919 */ /* 0x000f620000002100 */
[----:B------:R-:W-:Y:S01]  /*1310*/  ISETP.NE.AND P4, PT, RZ, UR24, PT ;  /* 0x00000018ff007c0c */ /* 0x000fe2000bf85270 */
[----:B------:R-:W4:Y:S01]  /*1320*/  LDC R210, c[0x0][0x508] ;  /* 0x00014200ffd27b82 */ /* 0x000f220000000800 */
[----:B------:R-:W-:Y:S01]  /*1330*/  IMAD R24, R211, 0x80, R24 ;  /* 0x00000080d3187824 */ /* 0x000fe200078e0218 */
[----:B------:R-:W-:Y:S01]  /*1340*/  BSSY.RECONVERGENT B1, `(.L_x_1132) ;  /* 0x0000866000017945 */ /* 0x000fe20003800200 */
[----:B------:R-:W-:Y:S01]  /*1350*/  IMAD.X R37, RZ, RZ, R7, P0 ;  /* 0x000000ffff257224 */ /* 0x000fe200000e0607 */
[----:B------:R-:W-:-:S02]  /*1360*/  IADD3 R29, P1, P0, R38, R28, R30 ;  /* 0x0000001c261d7210 */ /* 0x000fc4000783e01e */
[----:B------:R-:W-:Y:S02]  /*1370*/  SHF.R.S32.HI R30, RZ, 0x1f, R30 ;  /* 0x0000001fff1e7819 */ /* 0x000fe4000001141e */
[----:B------:R-:W3:Y:S01]  /*1380*/  LDC.64 R220, c[0x0][0x420] ;  /* 0x00010800ffdc7b82 */ /* 0x000ee20000000a00 */
[----:B-1----:R-:W-:Y:S01]  /*1390*/  IMAD R6, R33, UR8, RZ ;  /* 0x0000000821067c24 */ /* 0x002fe2000f8e02ff */
[----:B------:R-:W-:Y:S01]  /*13a0*/  USHF.L.U64.HI UR24, UR8, 0x6, UR9 ;  /* 0x0000000608187899 */ /* 0x000fe20008010209 */
[----:B------:R-:W-:Y:S01]  /*13b0*/  IMAD.WIDE.U32 R36, R25, UR8, R36 ;  /* 0x0000000819247c25 */ /* 0x000fe2000f8e0024 */
[----:B------:R-:W-:-:S03]  /*13c0*/  USHF.L.U32 UR25, UR8, 0x6, URZ ;  /* 0x0000000608197899 */ /* 0x000fc600080006ff */
[----:B------:R-:W-:Y:S02]  /*13d0*/  IMAD R21, R25, UR9, R6 ;  /* 0x0000000919157c24 */ /* 0x000fe4000f8e0206 */
[----:B------:R-:W1:Y:S01]  /*13e0*/  LDC.64 R6, c[0x0][0x5f8] ;  /* 0x00017e00ff067b82 */ /* 0x000e620000000a00 */
[----:B--2---:R-:W-:Y:S02]  /*13f0*/  IMAD R28, R33, R4, RZ ;  /* 0x00000004211c7224 */ /* 0x004fe400078e02ff */
[----:B------:R-:W-:Y:S02]  /*1400*/  IMAD.IADD R37, R37, 0x1, R21 ;  /* 0x0000000125257824 */ /* 0x000fe400078e0215 */
[----:B------:R-:W-:Y:S02]  /*1410*/  IMAD.MOV.U32 R21, RZ, RZ, RZ ;  /* 0x000000ffff157224 */ /* 0x000fe400078e00ff */
[----:B------:R-:W-:Y:S01]  /*1420*/  IMAD.WIDE.U32 R32, R187, UR10, R36 ;  /* 0x0000000abb207c25 */ /* 0x000fe2000f8e0024 */
[----:B----4-:R-:W-:-:S03]  /*1430*/  IADD3 R210, PT, PT, R27, -R210, -R212 ;  /* 0x800000d21bd27210 */ /* 0x010fc60007ffe8d4 */
[----:B------:R-:W-:Y:S01]  /*1440*/  IMAD.WIDE.U32 R36, R25, R4, R20 ;  /* 0x0000000419247225 */ /* 0x000fe200078e0014 */
[----:B-----5:R-:W-:-:S03]  /*1450*/  LOP3.LUT R222, R9, 0x1f, RZ, 0xc0, !PT ;  /* 0x0000001f09de7812 */ /* 0x020fc600078ec0ff */
[----:B------:R-:W-:Y:S01]  /*1460*/  IMAD R28, R25, R5, R28 ;  /* 0x00000005191c7224 */ /* 0x000fe200078e021c */
[----:B------:R-:W-:Y:S01]  /*1470*/  IADD3 R34, P3, PT, R34, R36, RZ ;  /* 0x0000002422227210 */ /* 0x000fe20007f7e0ff */
[----:B------:R-:W-:Y:S01]  /*1480*/  IMAD R33, R187, UR11, R33 ;  /* 0x0000000bbb217c24 */ /* 0x000fe2000f8e0221 */
[----:B------:R-:W2:Y:S01]  /*1490*/  LDCU.64 UR10, c[0x0][0x550] ;  /* 0x0000aa00ff0a77ac */ /* 0x000ea20008000a00 */
[----:B------:R-:W-:Y:S02]  /*14a0*/  IADD3.X R25, PT, PT, R26, R31, R30, P1, P0 ;  /* 0x0000001f1a197210 */ /* 0x000fe40000fe041e */
[----:B------:R-:W-:Y:S01]  /*14b0*/  IADD3.X R35, PT, PT, R19, R37, R28, P3, !PT ;  /* 0x0000002513237210 */ /* 0x000fe20001ffe41c */
[----:B------:R-:W4:Y:S01]  /*14c0*/  LDC.64 R26, c[0x0][0x5e8] ;  /* 0x00017a00ff1a7b82 */ /* 0x000f220000000a00 */
[----:B---3--:R-:W-:Y:S01]  /*14d0*/  SHF.R.U32.HI R19, RZ, 0x2, R17 ;  /* 0x00000002ff137819 */ /* 0x008fe20000011611 */
[----:B-1----:R-:W-:Y:S01]  /*14e0*/  IMAD.WIDE.U32 R30, R6, UR20, RZ ;  /* 0x00000014061e7c25 */ /* 0x002fe2000f8e00ff */
[----:B------:R-:W-:-:S03]  /*14f0*/  SHF.R.U32.HI R28, RZ, 0x5, R9 ;  /* 0x00000005ff1c7819 */ /* 0x000fc60000011609 */
[----:B------:R-:W-:Y:S01]  /*1500*/  IMAD.WIDE.U32 R32, R19, UR8, R32 ;  /* 0x0000000813207c25 */ /* 0x000fe2000f8e0020 */
[----:B------:R-:W-:-:S03]  /*1510*/  SEL R30, R30, RZ, P4 ;  /* 0x000000ff1e1e7207 */ /* 0x000fc60002000000 */
[----:B------:R-:W-:Y:S01]  /*1520*/  IMAD R201, R19, UR9, R33 ;  /* 0x0000000913c97c24 */ /* 0x000fe2000f8e0221 */
[----:B------:R-:W1:Y:S01]  /*1530*/  LDCU.64 UR8, c[0x0][0x380] ;  /* 0x00007000ff0877ac */ /* 0x000e620008000a00 */
[----:B------:R-:W-:Y:S02]  /*1540*/  IMAD R6, R7, UR20, R31 ;  /* 0x0000001407067c24 */ /* 0x000fe4000f8e021f */
[----:B------:R-:W-:Y:S01]  /*1550*/  IMAD R28, R203, R28, R222 ;  /* 0x0000001ccb1c7224 */ /* 0x000fe200078e02de */
[----:B--2---:R-:W-:Y:S01]  /*1560*/  LEA R200, P3, R32, UR10, 0x1 ;  /* 0x0000000a20c87c11 */ /* 0x004fe2000f8608ff */
[----:B------:R-:W-:Y:S01]  /*1570*/  VIADD R7, R210, 0xffffff80 ;  /* 0xffffff80d2077836 */ /* 0x000fe20000000000 */
[----:B------:R-:W-:Y:S01]  /*1580*/  SEL R6, R6, RZ, P4 ;  /* 0x000000ff06067207 */ /* 0x000fe20002000000 */
[C---:B------:R-:W-:Y:S01]  /*1590*/  IMAD.WIDE.U32 R34, R187.reuse, UR16, R34 ;  /* 0x00000010bb227c25 */ /* 0x040fe2000f8e0022 */
[----:B------:R-:W-:Y:S02]  /*15a0*/  IADD3 R30, P1, P0, R28, R29, R30 ;  /* 0x0000001d1c1e7210 */ /* 0x000fe4000783e01e */
[----:B------:R-:W-:Y:S01]  /*15b0*/  SHF.R.S32.HI R194, RZ, 0x1f, R7 ;  /* 0x0000001fffc27819 */ /* 0x000fe20000011407 */
[----:B------:R-:W-:Y:S01]  /*15c0*/  IMAD R33, R187, UR17, R35 ;  /* 0x00000011bb217c24 */ /* 0x000fe2000f8e0223 */
[----:B------:R-:W-:Y:S01]  /*15d0*/  SHF.R.S32.HI R28, RZ, 0x1f, R28 ;  /* 0x0000001fff1c7819 */ /* 0x000fe2000001141c */
[----:B------:R-:W2:Y:S01]  /*15e0*/  LDCU.64 UR16, c[0x0][0x570] ;  /* 0x0000ae00ff1077ac */ /* 0x000ea20008000a00 */
[----:B------:R-:W-:Y:S01]  /*15f0*/  LEA.HI.X R201, R32, UR11, R201, 0x1, P3 ;  /* 0x0000000b20c97c11 */ /* 0x000fe200098f0cc9 */
[----:B------:R-:W-:Y:S01]  /*1600*/  IMAD.MOV.U32 R32, RZ, RZ, R34 ;  /* 0x000000ffff207224 */ /* 0x000fe200078e0022 */
[----:B------:R-:W-:Y:S01]  /*1610*/  LEA.HI R194, R194, R7, RZ, 0x7 ;  /* 0x00000007c2c27211 */ /* 0x000fe200078f38ff */
[----:B----4-:R-:W-:Y:S01]  /*1620*/  IMAD.WIDE R196, R24, 0x4, R26 ;  /* 0x0000000418c47825 */ /* 0x010fe200078e021a */
[----:B------:R-:W-:-:S02]  /*1630*/  IADD3.X R6, PT, PT, R28, R25, R6, P1, P0 ;  /* 0x000000191c067210 */ /* 0x000fc40000fe0406 */
[----:B------:R-:W-:Y:S01]  /*1640*/  SHF.R.S32.HI R194, RZ, 0x7, R194 ;  /* 0x00000007ffc27819 */ /* 0x000fe200000114c2 */
[C---:B------:R-:W-:Y:S01]  /*1650*/  IMAD.WIDE.U32 R28, R19.reuse, R4, R32 ;  /* 0x00000004131c7225 */ /* 0x040fe200078e0020 */
[----:B------:R-:W-:Y:S02]  /*1660*/  SHF.L.U64.HI R24, R4, 0x6, R5 ;  /* 0x0000000604187819 */ /* 0x000fe40000010205 */
[----:B------:R-:W-:Y:S01]  /*1670*/  VIMNMX R194, PT, PT, RZ, R194, !PT ;  /* 0x000000c2ffc27248 */ /* 0x000fe20007fe0100 */
[----:B------:R-:W-:Y:S01]  /*1680*/  IMAD R199, R19, R5, R29 ;  /* 0x0000000513c77224 */ /* 0x000fe200078e021d */
[----:B-1----:R-:W-:Y:S01]  /*1690*/  LEA R198, P1, R28, UR8, 0x1 ;  /* 0x000000081cc67c11 */ /* 0x002fe2000f8208ff */
[----:B------:R-:W-:Y:S02]  /*16a0*/  IMAD.SHL.U32 R25, R203, 0x80, RZ ;  /* 0x00000080cb197824 */ /* 0x000fe400078e00ff */
[----:B------:R-:W-:Y:S01]  /*16b0*/  IMAD.SHL.U32 R5, R4, 0x40, RZ ;  /* 0x0000004004057824 */ /* 0x000fe200078e00ff */
[----:B------:R-:W-:Y:S01]  /*16c0*/  LEA.HI.X R199, R28, UR9, R199, 0x1, P1 ;  /* 0x000000091cc77c11 */ /* 0x000fe200088f0cc7 */
[----:B------:R-:W-:Y:S01]  /*16d0*/  IMAD.MOV.U32 R195, RZ, RZ, R197 ;  /* 0x000000ffffc37224 */ /* 0x000fe200078e00c5 */
[----:B------:R-:W-:Y:S01]  /*16e0*/  IADD3 R7, P0, PT, R25, R30, RZ ;  /* 0x0000001e19077210 */ /* 0x000fe20007f1e0ff */
[----:B------:R-:W-:Y:S01]  /*16f0*/  VIADD R4, R19, 0x40 ;  /* 0x0000004013047836 */ /* 0x000fe20000000000 */
[----:B------:R-:W-:-:S02]  /*1700*/  ISETP.GT.AND P1, PT, R23, R194, PT ;  /* 0x000000c21700720c */ /* 0x000fc40003f24270 */
[----:B------:R-:W-:Y:S02]  /*1710*/  LEA.HI.X.SX32 R6, R25, R6, 0x1, P0 ;  /* 0x0000000619067211 */ /* 0x000fe400000f0eff */
[----:B--2---:R-:W-:-:S04]  /*1720*/  LEA R218, P0, R7, UR16, 0x2 ;  /* 0x0000001007da7c11 */ /* 0x004fc8000f8010ff */
[----:B------:R-:W-:Y:S01]  /*1730*/  LEA.HI.X R219, R7, UR17, R6, 0x2, P0 ;  /* 0x0000001107db7c11 */ /* 0x000fe200080f1406 */
[----:B------:R-:W-:Y:S01]  /*1740*/  IMAD R7, R211, 0x80, R22 ;  /* 0x00000080d3077824 */ /* 0x000fe200078e0216 */
[----:B------:R-:W-:-:S03]  /*1750*/  IADD3 R6, P0, PT, R19, 0x40, RZ ;  /* 0x0000004013067810 */ /* 0x000fc60007f1e0ff */
        /* <DEDUP_REMOVED lines=14> */
.L_x_1144:
[----:B------:R-:W1:Y:S01]  /*1840*/  LDCU.64 UR12, c[0x0][0x5c0] ;  /* 0x0000b800ff0c77ac */ /* 0x000e620008000a00 */
[----:B------:R-:W-:-:S05]  /*1850*/  IADD3 R0, PT, PT, R213, R214, RZ ;  /* 0x000000d6d5007210 */ /* 0x000fca0007ffe0ff */
[C---:B-1----:R-:W-:Y:S02]  /*1860*/  IMAD R5, R0.reuse, UR13, RZ ;  /* 0x0000000d00057c24 */ /* 0x042fe4000f8e02ff */
[----:B------:R-:W-:-:S05]  /*1870*/  IMAD.WIDE.U32 R10, R0, UR12, RZ ;  /* 0x0000000c000a7c25 */ /* 0x000fca000f8e00ff */
[----:B------:R-:W-:Y:S02]  /*1880*/  IADD3 R0, PT, PT, R11, R5, RZ ;  /* 0x000000050b007210 */ /* 0x000fe40007ffe0ff */
.L_x_1145:
        /* <DEDUP_REMOVED lines=11> */
.L_x_1146:
[----:B------:R-:W1:Y:S01]  /*1940*/  LDCU.64 UR10, c[0x0][0x5c8] ;  /* 0x0000b900ff0a77ac */ /* 0x000e620008000a00 */
[----:B------:R-:W-:-:S05]  /*1950*/  IADD3 R213, PT, PT, R213, R214, RZ ;  /* 0x000000d6d5d57210 */ /* 0x000fca0007ffe0ff */
[C---:B-1----:R-:W-:Y:S02]  /*1960*/  IMAD R7, R213.reuse, UR11, RZ ;  /* 0x0000000bd5077c24 */ /* 0x042fe4000f8e02ff */
[----:B------:R-:W-:-:S05]  /*1970*/  IMAD.WIDE.U32 R14, R213, UR10, RZ ;  /* 0x0000000ad50e7c25 */ /* 0x000fca000f8e00ff */
[----:B------:R-:W-:Y:S02]  /*1980*/  IADD3 R7, PT, PT, R15, R7, RZ ;  /* 0x000000070f077210 */ /* 0x000fe40007ffe0ff */
.L_x_1147:
        /* <DEDUP_REMOVED lines=32> */
.L_x_1149:
[----:B------:R-:W-:Y:S05]  /*1b90*/  BSYNC.RECONVERGENT B0 ;  /* 0x0000000000007941 */ /* 0x000fea0003800200 */
.L_x_1148:
[----:B------:R-:W3:Y:S01]  /*1ba0*/  LDCU.64 UR8, c[0x0][0x5e0] ;  /* 0x0000bc00ff0877ac */ /* 0x000ee20008000a00 */
[----:B------:R-:W-:Y:S01]  /*1bb0*/  IMAD.WIDE.U32 R20, R13, UR10, R20 ;  /* 0x0000000a0d147c25 */ /* 0x000fe2000f8e0014 */
[----:B--2---:R-:W2:Y:S03]  /*1bc0*/  @!P1 LDC.64 R4, c[0x0][0x568] ;  /* 0x00015a00ff049b82 */ /* 0x004ea60000000a00 */
[----:B------:R-:W-:Y:S01]  /*1bd0*/  IMAD R12, R12, UR10, RZ ;  /* 0x0000000a0c0c7c24 */ /* 0x000fe2000f8e02ff */
[----:B-1----:R-:W-:-:S03]  /*1be0*/  IADD3 R8, P2, PT, R14, R20, RZ ;  /* 0x000000140e087210 */ /* 0x002fc60007f5e0ff */
[----:B------:R-:W-:-:S05]  /*1bf0*/  IMAD R13, R13, UR11, R12 ;  /* 0x0000000b0d0d7c24 */ /* 0x000fca000f8e020c */
[----:B------:R-:W-:-:S03]  /*1c00*/  IADD3.X R9, PT, PT, R7, R21, R13, P2, !PT ;  /* 0x0000001507097210 */ /* 0x000fc600017fe40d */
[----:B---3--:R-:W-:-:S04]  /*1c10*/  IMAD.WIDE.U32 R8, R187, UR8, R8 ;  /* 0x00000008bb087c25 */ /* 0x008fc8000f8e0008 */
        /* <DEDUP_REMOVED lines=8> */
[----:B------:R-:W1:Y:S01]  /*1ca0*/  LDCU.64 UR8, c[0x0][0x568] ;  /* 0x0000ad00ff0877ac */ /* 0x000e620008000a00 */
[----:B------:R-:W-:Y:S01]  /*1cb0*/  MOV R9, R11 ;  /* 0x0000000b00097202 */ /* 0x000fe20000000f00 */
[----:B---3--:R-:W-:Y:S02]  /*1cc0*/  IMAD R5, R22, UR10, RZ ;  /* 0x0000000a16057c24 */ /* 0x008fe4000f8e02ff */
[----:B------:R-:W-:-:S04]  /*1cd0*/  IMAD.WIDE.U32 R8, R6, UR10, R8 ;  /* 0x0000000a06087c25 */ /* 0x000fc8000f8e0008 */
[----:B------:R-:W-:-:S05]  /*1ce0*/  IMAD R5, R6, UR11, R5 ;  /* 0x0000000b06057c24 */ /* 0x000fca000f8e0205 */
[----:B------:R-:W-:Y:S02]  /*1cf0*/  IADD3 R5, PT, PT, R9, R5, RZ ;  /* 0x0000000509057210 */ /* 0x000fe40007ffe0ff */
[----:B-1----:R-:W-:-:S04]  /*1d00*/  LEA R4, P0, R8, UR8, 0x1 ;  /* 0x0000000808047c11 */ /* 0x002fc8000f8008ff */
[----:B------:R-:W-:-:S05]  /*1d10*/  LEA.HI.X R5, R8, UR9, R5, 0x1, P0 ;  /* 0x0000000908057c11 */ /* 0x000fca00080f0c05 */
[----:B------:R4:W-:Y:S01]  /*1d20*/  STG.E.128 desc[UR22][R4.64], RZ ;  /* 0x000000ff04007986 */ /* 0x0009e2000c101d16 */
[----:B------:R-:W-:Y:S05]  /*1d30*/  BRA `(.L_x_1150) ;  /* 0x0000007c00187947 */ /* 0x000fea0003800000 */
.L_x_1143:
[C---:B------:R-:W-:Y:S01]  /*1d40*/  IMAD R26, R211.reuse, -0x80, R215 ;  /* 0xffffff80d31a7824 */ /* 0x040fe200078e02d7 */
        /* <DEDUP_REMOVED lines=10> */
[----:B------:R-:W-:Y:S01]  /*1df0*/  @!PT LDS RZ, [RZ] ;  /* 0x00000000fffff984 */ /* 0x000fe20000000800 */
[----:B------:R-:W-:Y:S01]  /*1e00*/  @!PT LDS RZ, [RZ] ;  /* 0x00000000fffff984 */ /* 0x000fe20000000800 */
[----:B------:R-:W-:Y:S01]  /*1e10*/  @!PT LDS RZ, [RZ] ;  /* 0x00000000fffff984 */ /* 0x000fe20000000800 */
[----:B------:R1:W-:Y:S01]  /*1e20*/  LDGSTS.E.BYPASS.LTC128B.128 [R190+0x4000], desc[UR22][R200.64] ;  /* 0x04000000c8be7fae */ /* 0x0003e2000b981a16 */
[----:B------:R-:W-:Y:S05]  /*1e30*/  BRA `(.L_x_1154) ;  /* 0x00000000000c7947 */ /* 0x000fea0003800000 */
.L_x_1153:
[----:B------:R2:W-:Y:S01]  /*1e40*/  STS.128 [R190+0x4000], RZ ;  /* 0x004000ffbe007388 */ /* 0x0005e20000000c00 */
[----:B------:R-:W-:Y:S05]  /*1e50*/  BRA `(.L_x_1154) ;  /* 0x0000000000047947 */ /* 0x000fea0003800000 */
.L_x_1152:
[----:B------:R3:W-:Y:S02]  /*1e60*/  STS.128 [R190+0x4000], RZ ;  /* 0x004000ffbe007388 */ /* 0x0007e40000000c00 */
.L_x_1154:
[----:B------:R-:W-:Y:S05]  /*1e70*/  BSYNC.RECONVERGENT B0 ;  /* 0x0000000000007941 */ /* 0x000fea0003800200 */
.L_x_1151:
        /* <DEDUP_REMOVED lines=17> */
.L_x_1156:
[----:B------:R-:W-:Y:S05]  /*1f90*/  BSYNC.RECONVERGENT B0 ;  /* 0x0000000000007941 */ /* 0x000fea0003800200 */
.L_x_1155:
        /* <DEDUP_REMOVED lines=11> */
.L_x_1159:
[----:B------:R1:W-:Y:S01]  /*2050*/  STS.128 [R209], RZ ;  /* 0x000000ffd1007388 */ /* 0x0003e20000000c00 */
[----:B------:R-:W-:Y:S05]  /*2060*/  BRA `(.L_x_1160) ;  /* 0x0000000000047947 */ /* 0x000fea0003800000 */
.L_x_1158:
[----:B------:R1:W-:Y:S02]  /*2070*/  STS.128 [R209], RZ ;  /* 0x000000ffd1007388 */ /* 0x0003e40000000c00 */
.L_x_1160:
[----:B------:R-:W-:Y:S05]  /*2080*/  BSYNC.RECONVERGENT B0 ;  /* 0x0000000000007941 */ /* 0x000fea0003800200 */
.L_x_1157:
        /* <DEDUP_REMOVED lines=29> */
.L_x_1162:
[----:B------:R-:W-:Y:S05]  /*2260*/  BSYNC.RECONVERGENT B0 ;  /* 0x0000000000007941 */ /* 0x000fea0003800200 */
.L_x_1161:
[----:B------:R-:W-:Y:S01]  /*2270*/  IMAD R24, R12, UR14, RZ ;  /* 0x0000000e0c187c24 */ /* 0x000fe2000f8e02ff */
[----:B------:R-:W3:Y:S01]  /*2280*/  LDCU.64 UR8, c[0x0][0x3d0] ;  /* 0x00007a00ff0877ac */ /* 0x000ee20008000a00 */
[C---:B-1----:R-:W-:Y:S01]  /*2290*/  IMAD.WIDE.U32 R26, R13.reuse, UR14, R20 ;  /* 0x0000000e0d1a7c25 */ /* 0x042fe2000f8e0014 */
[----:B------:R-:W-:Y:S03]  /*22a0*/  BSSY.RECONVERGENT B0, `(.L_x_1163) ;  /* 0x000001d000007945 */ /* 0x000fe60003800200 */
[----:B------:R-:W-:Y:S01]  /*22b0*/  IMAD R5, R13, UR15, R24 ;  /* 0x0000000f0d057c24 */ /* 0x000fe2000f8e0218 */
[----:B------:R-:W-:-:S04]  /*22c0*/  IADD3 R24, P0, PT, R16, R26, RZ ;  /* 0x0000001a10187210 */ /* 0x000fc80007f1e0ff */
[----:B------:R-:W-:Y:S02]  /*22d0*/  IADD3.X R25, PT, PT, R14, R27, R5, P0, !PT ;  /* 0x0000001b0e197210 */ /* 0x000fe400007fe405 */
[----:B------:R-:W-:-:S04]  /*22e0*/  IADD3 R5, PT, PT, -R13, R212, RZ ;  /* 0x000000d40d057210 */ /* 0x000fc80007ffe1ff */
[----:B------:R-:W-:Y:S01]  /*22f0*/  ISETP.GE.AND P2, PT, R19, R5, PT ;  /* 0x000000051300720c */ /* 0x000fe20003f46270 */
        /* <DEDUP_REMOVED lines=20> */
.L_x_1165:
[----:B------:R1:W-:Y:S01]  /*2440*/  STS.128 [R190+0x6000], RZ ;  /* 0x006000ffbe007388 */ /* 0x0003e20000000c00 */
[----:B------:R-:W-:Y:S05]  /*2450*/  BRA `(.L_x_1166) ;  /* 0x0000000000047947 */ /* 0x000fea0003800000 */
.L_x_1164:
[----:B------:R1:W-:Y:S02]  /*2460*/  STS.128 [R190+0x6000], RZ ;  /* 0x006000ffbe007388 */ /* 0x0003e40000000c00 */
.L_x_1166:
[----:B------:R-:W-:Y:S05]  /*2470*/  BSYNC.RECONVERGENT B0 ;  /* 0x0000000000007941 */ /* 0x000fea0003800200 */
.L_x_1163:
        /* <DEDUP_REMOVED lines=20> */
.L_x_1168:
[----:B------:R-:W-:Y:S05]  /*25c0*/  BSYNC.RECONVERGENT B0 ;  /* 0x0000000000007941 */ /* 0x000fea0003800200 */
.L_x_1167:
        /* <DEDUP_REMOVED lines=26> */
.L_x_1171:
[----:B------:R1:W-:Y:S01]  /*2770*/  STS.128 [R190+0x8000], RZ ;  /* 0x008000ffbe007388 */ /* 0x0003e20000000c00 */
[----:B------:R-:W-:Y:S05]  /*2780*/  BRA `(.L_x_1172) ;  /* 0x0000000000047947 */ /* 0x000fea0003800000 */
.L_x_1170:
[----:B------:R1:W-:Y:S02]  /*2790*/  STS.128 [R190+0x8000], RZ ;  /* 0x008000ffbe007388 */ /* 0x0003e40000000c00 */
.L_x_1172:
[----:B------:R-:W-:Y:S05]  /*27a0*/  BSYNC.RECONVERGENT B0 ;  /* 0x0000000000007941 */ /* 0x000fea0003800200 */
.L_x_1169:
[----:B------:R-:W2:Y:S01]  /*27b0*/  LDC.64 R24, c[0x0][0x528] ;  /* 0x00014a00ff187b82 */ /* 0x000ea20000000a00 */
[----:B---3--:R-:W-:Y:S01]  /*27c0*/  IMAD R15, R8, R0, R187 ;  /* 0x00000000080f7224 */ /* 0x008fe200078e02bb */
[----:B------:R-:W3:Y:S01]  /*27d0*/  LDCU UR10, c[0x0][0x440] ;  /* 0x00008800ff0a77ac */ /* 0x000ee20008000800 */
[----:B------:R-:W1:Y:S01]  /*27e0*/  LDCU UR11, c[0x0][0x3e0] ;  /* 0x00007c00ff0b77ac */ /* 0x000e620008000800 */
[----:B------:R-:W1:Y:S01]  /*27f0*/  LDCU UR14, c[0x0][0x45c] ;  /* 0x00008b80ff0e77ac */ /* 0x000e620008000800 */
[----:B--2---:R-:W2:Y:S04]  /*2800*/  LDG.E.64 R18, desc[UR22][R24.64+0x8] ;  /* 0x0000081618127981 */ /* 0x004ea8000c1e1b00 */
[----:B------:R1:W5:Y:S01]  /*2810*/  LDG.E.64 R4, desc[UR22][R24.64] ;  /* 0x0000001618047981 */ /* 0x000362000c1e1b00 */
[----:B------:R-:W-:Y:S01]  /*2820*/  IMAD.SHL.U32 R15, R15, 0x20, RZ ;  /* 0x000000200f0f7824 */ /* 0x000fe200078e00ff */
[----:B------:R-:W-:Y:S01]  /*2830*/  BSSY.RECONVERGENT B0, `(.L_x_1173) ;  /* 0x0000016000007945 */ /* 0x000fe20003800200 */
[----:B------:R-:W-:Y:S01]  /*2840*/  LOP3.LUT P0, RZ, R17, 0x4, RZ, 0xc0, !PT ;  /* 0x0000000411ff7812 */ /* 0x000fe2000780c0ff */
[----:B------:R1:W-:Y:S02]  /*2850*/  @P1 STS.128 [R190+0x9000], RZ ;  /* 0x009000ffbe001388 */ /* 0x0003e40000000c00 */
[----:B--2---:R-:W-:-:S02]  /*2860*/  IADD3 R222, P3, P2, R15, R18, R222 ;  /* 0x000000120fde7210 */ /* 0x004fc40007a7e0de */
[----:B------:R-:W-:Y:S01]  /*2870*/  SHF.R.S32.HI R15, RZ, 0x1f, R15 ;  /* 0x0000001fff0f7819 */ /* 0x000fe2000001140f */
[----:B-1-3--:R-:W-:Y:S05]  /*2880*/  @P1 BRA `(.L_x_1174) ;  /* 0x0000000000401947 */ /* 0x00afea0003800000 */
[----:B------:R-:W1:Y:S02]  /*2890*/  LDCU UR8, c[0x0][0x440] ;  /* 0x00008800ff0877ac */ /* 0x000e640008000800 */
[----:B-1----:R-:W-:-:S13]  /*28a0*/  ISETP.GE.AND P1, PT, R20, UR8, PT ;  /* 0x0000000814007c0c */ /* 0x002fda000bf26270 */
[----:B------:R1:W-:Y:S01]  /*28b0*/  @P1 STS.128 [R190+0x9000], RZ ;  /* 0x009000ffbe001388 */ /* 0x0003e20000000c00 */
        /* <DEDUP_REMOVED lines=9> */
[----:B------:R-:W-:Y:S01]  /*2950*/  @!PT LDS RZ, [RZ] ;  /* 0x00000000fffff984 */ /* 0x000fe20000000800 */
[----:B------:R-:W-:Y:S01]  /*2960*/  @!PT LDS RZ, [RZ] ;  /* 0x00000000fffff984 */ /* 0x000fe20000000800 */
[----:B------:R-:W-:Y:S01]  /*2970*/  @!PT LDS RZ, [RZ] ;  /* 0x00000000fffff984 */ /* 0x000fe20000000800 */
[----:B------:R2:W-:Y:S04]  /*2980*/  LDGSTS.E.BYPASS.LTC128B.128 [R190+0x9000], desc[UR22][R12.64] ;  /* 0x090000000cbe7fae */ /* 0x0005e8000b981a16 */
.L_x_1174:
[----:B------:R-:W-:Y:S05]  /*2990*/  BSYNC.RECONVERGENT B0 ;  /* 0x0000000000007941 */ /* 0x000fea0003800200 */
.L_x_1173:
[----:B-----5:R-:W-:Y:S01]  /*29a0*/  R2UR UR29, R4 ;  /* 0x00000000041d72ca */ /* 0x020fe200000e0000 */
[----:B------:R-:W0:Y:S01]  /*29b0*/  LDGDEPBAR ;  /* 0x00000000000079af */ /* 0x000e220000000000 */
[----:B------:R-:W-:Y:S01]  /*29c0*/  SHF.R.U32.HI R4, RZ, 0x6, R9 ;  /* 0x00000006ff047819 */ /* 0x000fe20000011609 */
[----:B------:R-:W3:Y:S01]  /*29d0*/  LDCU UR9, c[0x0][0x590] ;  /* 0x0000b200ff0977ac */ /* 0x000ee20008000800 */
[----:B------:R-:W-:Y:S01]  /*29e0*/  R2UR UR12, R5 ;  /* 0x00000000050c72ca */ /* 0x000fe200000e0000 */
[----:B------:R-:W-:Y:S01]  /*29f0*/  IMAD.MOV.U32 R0, RZ, RZ, 0x10 ;  /* 0x00000010ff007424 */ /* 0x000fe200078e00ff */
[----:B------:R-:W-:Y:S01]  /*2a00*/  LOP3.LUT R4, R4, 0xe, RZ, 0xc0, !PT ;  /* 0x0000000e04047812 */ /* 0x000fe200078ec0ff */
[----:B------:R-:W-:Y:S01]  /*2a10*/  IMAD.WIDE.U32 R222, R222, -0x2daee0ad, RZ ;  /* 0xd2511f53dede7825 */ /* 0x000fe200078e00ff */
[----:B------:R-:W-:Y:S02]  /*2a20*/  IADD3.X R202, PT, PT, R15, R19, RZ, P3, P2 ;  /* 0x000000130fca7210 */ /* 0x000fe40001fe44ff */
[----:B------:R-:W-:-:S02]  /*2a30*/  CS2R R154, SRZ ;  /* 0x00000000009a7805 */ /* 0x000fc4000001ff00 */
[----:B------:R-:W-:Y:S01]  /*2a40*/  SEL R0, R0, 0xfffffff0, !P0 ;  /* 0xfffffff000007807 */ /* 0x000fe20004000000 */
[----:B------:R-:W-:Y:S01]  /*2a50*/  IMAD R217, R191, 0x4, R4 ;  /* 0x00000004bfd97824 */ /* 0x000fe200078e0204 */
[----:B------:R-:W-:Y:S01]  /*2a60*/  CS2R R152, SRZ ;  /* 0x0000000000987805 */ /* 0x000fe2000001ff00 */
[----:B------:R-:W-:Y:S01]  /*2a70*/  IMAD.SHL.U32 R203, R203, 0x8, RZ ;  /* 0x00000008cbcb7824 */ /* 0x000fe200078e00ff */
[----:B------:R-:W-:Y:S01]  /*2a80*/  CS2R R158, SRZ ;  /* 0x00000000009e7805 */ /* 0x000fe2000001ff00 */
[C---:B------:R-:W-:Y:S01]  /*2a90*/  VIADD R5, R217.reuse, 0x1 ;  /* 0x00000001d9057836 */ /* 0x040fe20000000000 */
[----:B------:R-:W-:Y:S01]  /*2aa0*/  CS2R R156, SRZ ;  /* 0x00000000009c7805 */ /* 0x000fe2000001ff00 */
[----:B------:R-:W-:Y:S01]  /*2ab0*/  IMAD.SHL.U32 R0, R0, 0x2, RZ ;  /* 0x0000000200007824 */ /* 0x000fe200078e00ff */
[----:B------:R-:W-:Y:S01]  /*2ac0*/  LOP3.LUT R217, R217, UR12, RZ, 0x3c, !PT ;  /* 0x0000000cd9d97c12 */ /* 0x000fe2000f8e3cff */
[--C-:B------:R-:W-:Y:S01]  /*2ad0*/  IMAD.IADD R177, R183, 0x1, R7.reuse ;  /* 0x00000001b7b17824 */ /* 0x100fe200078e0207 */
[----:B------:R-:W-:Y:S01]  /*2ae0*/  LOP3.LUT R5, R5, UR12, RZ, 0x3c, !PT ;  /* 0x0000000c05057c12 */ /* 0x000fe2000f8e3cff */
        /* <DEDUP_REMOVED lines=13> */
[----:B------:R-:W-:Y:S01]  /*2bc0*/  CS2R R128, SRZ ;  /* 0x0000000000807805 */ /* 0x000fe2000001ff00 */
[----:B------:R-:W-:Y:S01]  /*2bd0*/  IMAD.IADD R184, R181, 0x1, R0 ;  /* 0x00000001b5b87824 */ /* 0x000fe200078e0200 */
[C---:B------:R-:W-:Y:S01]  /*2be0*/  LOP3.LUT R217, R223.reuse, R217, RZ, 0x3c, !PT ;  /* 0x000000d9dfd97212 */ /* 0x040fe200078e3cff */
[----:B------:R-:W1:Y:S01]  /*2bf0*/  LDCU.U8 UR8, c[0x0][0x4f8] ;  /* 0x00009f00ff0877ac */ /* 0x000e620008000000 */
[----:B------:R-:W-:Y:S01]  /*2c00*/  LOP3.LUT R216, R223, R5, RZ, 0x3c, !PT ;  /* 0x00000005dfd87212 */ /* 0x000fe200078e3cff */
[----:B---3--:R-:W-:-:S02]  /*2c10*/  USHF.L.U32 UR9, UR9, 0x7, URZ ;  /* 0x0000000709097899 */ /* 0x008fc400080006ff */
[----:B------:R-:W-:Y:S02]  /*2c20*/  UIADD3 UR28, UPT, UPT, UR12, -0x4498517b, URZ ;  /* 0xbb67ae850c1c7890 */ /* 0x000fe4000fffe0ff */
[----:B------:R-:W-:Y:S02]  /*2c30*/  UIADD3 UR27, UPT, UPT, UR12, 0x76cf5d0a, URZ ;  /* 0x76cf5d0a0c1b7890 */ /* 0x000fe4000fffe0ff */
[----:B------:R-:W-:Y:S02]  /*2c40*/  UIADD3 UR26, UPT, UPT, UR12, 0x32370b8f, URZ ;  /* 0x32370b8f0c1a7890 */ /* 0x000fe4000fffe0ff */
[----:B------:R-:W-:Y:S02]  /*2c50*/  UIADD3 UR17, UPT, UPT, UR12, -0x126145ec, URZ ;  /* 0xed9eba140c117890 */ /* 0x000fe4000fffe0ff */
[----:B------:R-:W-:Y:S02]  /*2c60*/  UIADD3 UR16, UPT, UPT, UR12, -0x56f99767, URZ ;  /* 0xa90668990c107890 */ /* 0x000fe4000fffe0ff */
[----:B------:R-:W-:-:S12]  /*2c70*/  UIADD3 UR15, UPT, UPT, UR12, 0x646e171e, URZ ;  /* 0x646e171e0c0f7890 */ /* 0x000fd8000fffe0ff */
.L_x_1179:
[----:B------:R-:W0:Y:S01]  /*2c80*/  LDGDEPBAR ;  /* 0x00000000000079af */ /* 0x000e220000000000 */
[----:B------:R-:W-:Y:S01]  /*2c90*/  IMAD.MOV.U32 R197, RZ, RZ, R195 ;  /* 0x000000ffffc57224 */ /* 0x000fe200078e00c3 */
[----:B------:R-:W-:Y:S01]  /*2ca0*/  LEA R118, P0, R185, R196, 0x2 ;  /* 0x000000c4b9767211 */ /* 0x000fe200078010ff */
[----:B------:R-:W-:Y:S02]  /*2cb0*/  IMAD.IADD R116, R177, 0x1, R0 ;  /* 0x00000001b1747824 */ /* 0x000fe400078e0200 */
[----:B------:R-:W-:Y:S01]  /*2cc0*/  IMAD.SHL.U32 R117, R211, 0x80, RZ ;  /* 0x00000080d3757824 */ /* 0x000fe200078e00ff */
[----:B------:R-:W-:Y:S04]  /*2cd0*/  LEA.HI.X R119, R185, R197, RZ, 0x2, P0 ;  /* 0x000000c5b9777211 */ /* 0x000fe800000f14ff */
[----:B------:R-:W-:Y:S01]  /*2ce0*/  ISETP.GE.AND P0, PT, R117, R210, PT ;  /* 0x000000d27500720c */ /* 0x000fe20003f06270 */
[----:B------:R-:W-:Y:S04]  /*2cf0*/  DEPBAR.LE SB0, 0x0 ;  /* 0x000080000000791a */ /* 0x000fe80000000000 */
[----:B------:R-:W-:Y:S06]  /*2d00*/  BAR.SYNC.DEFER_BLOCKING 0x0 ;  /* 0x0000000000007b1d */ /* 0x000fec0000010000 */
[----:B------:R-:W-:Y:S05]  /*2d10*/  LDSM.16.M88.4 R68, [R177] ;  /* 0x00000000b144783b */ /* 0x000fea0000000200 */
[----:B------:R-:W3:Y:S05]  /*2d20*/  LDSM.16.M88.4 R72, [R181] ;  /* 0x00000000b548783b */ /* 0x000eea0000000200 */
[----:B------:R-:W1:Y:S05]  /*2d30*/  LDSM.16.M88.4 R76, [R177+0x1000] ;  /* 0x00100000b14c783b */ /* 0x000e6a0000000200 */
[----:B-----5:R1:W5:Y:S05]  /*2d40*/  LDG.E R226, desc[UR22][R118.64] ;  /* 0x0000001676e27981 */ /* 0x02036a000c1e1900 */
[----:B------:R1:W5:Y:S05]  /*2d50*/  LDG.E R225, desc[UR22][R118.64+0x20] ;  /* 0x0000201676e17981 */ /* 0x00036a000c1e1900 */
[----:B------:R1:W5:Y:S05]  /*2d60*/  LDG.E R224, desc[UR22][R118.64+0x100] ;  /* 0x0001001676e07981 */ /* 0x00036a000c1e1900 */
[----:B------:R1:W5:Y:S05]  /*2d70*/  LDG.E R197, desc[UR22][R118.64+0x120] ;  /* 0x0001201676c57981 */ /* 0x00036a000c1e1900 */
[----:B------:R-:W4:Y:S05]  /*2d80*/  LDSM.16.M88.4 R80, [R181+0x400] ;  /* 0x00040000b550783b */ /* 0x000f2a0000000200 */
[----:B------:R-:W4:Y:S05]  /*2d90*/  LDSM.16.M88.4 R84, [R181+0x800] ;  /* 0x00080000b554783b */ /* 0x000f2a0000000200 */
[----:B------:R-:W4:Y:S01]  /*2da0*/  LDSM.16.M88.4 R88, [R181+0xc00] ;  /* 0x000c0000b558783b */ /* 0x000f220000000200 */
[-C--:B---3--:R-:W-:Y:S04]  /*2db0*/  HMMA.16816.F32 R4, R68, R72.reuse, RZ ;  /* 0x000000484404723c */ /* 0x088fe800000018ff */
[----:B------:R-:W-:Y:S05]  /*2dc0*/  LDSM.16.M88.4 R92, [R116] ;  /* 0x00000000745c783b */ /* 0x000fea0000000200 */
[----:B------:R-:W3:Y:S01]  /*2dd0*/  LDSM.16.M88.4 R96, [R184] ;  /* 0x00000000b860783b */ /* 0x000ee20000000200 */
[C---:B-1----:R-:W-:Y:S04]  /*2de0*/  HMMA.16816.F32 R8, R76.reuse, R72, RZ ;  /* 0x000000484c08723c */ /* 0x042fe800000018ff */
[----:B------:R-:W1:Y:S04]  /*2df0*/  LDSM.16.M88.4 R100, [R116+0x1000] ;  /* 0x001000007464783b */ /* 0x000e680000000200 */
[-C--:B--2---:R-:W-:Y:S01]  /*2e00*/  HMMA.16816.F32 R12, R76, R74.reuse, RZ ;  /* 0x0000004a4c0c723c */ /* 0x084fe200000018ff */
[----:B------:R-:W2:Y:S05]  /*2e10*/  LDSM.16.M88.4 R104, [R184+0x400] ;  /* 0x00040000b868783b */ /* 0x000eaa0000000200 */
[----:B------:R-:W2:Y:S02]  /*2e20*/  LDSM.16.M88.4 R108, [R184+0x800] ;  /* 0x00080000b86c783b */ /* 0x000ea40000000200 */
[C---:B------:R-:W-:Y:S03]  /*2e30*/  HMMA.16816.F32 R16, R68.reuse, R74, RZ ;  /* 0x0000004a4410723c */ /* 0x040fe600000018ff */
[----:B------:R-:W2:Y:S05]  /*2e40*/  LDSM.16.M88.4 R112, [R184+0xc00] ;  /* 0x000c0000b870783b */ /* 0x000eaa0000000200 */
        /* <DEDUP_REMOVED lines=31> */
[----:B------:R-:W-:Y:S04]  /*3040*/  IMAD.SHL.U32 R68, R191, 0x80, RZ ;  /* 0x00000080bf447824 */ /* 0x000fe800078e00ff */
[C---:B------:R-:W-:Y:S01]  /*3050*/  VIADD R71, R68.reuse, 0x80 ;  /* 0x0000008044477836 */ /* 0x040fe20000000000 */
[----:B------:R-:W-:Y:S04]  /*3060*/  IADD3 R69, PT, PT, R68, 0x80, R215 ;  /* 0x0000008044457810 */ /* 0x000fe80007ffe0d7 */
[----:B------:R-:W-:Y:S02]  /*3070*/  ISETP.LT.AND P0, PT, R71, R212, PT ;  /* 0x000000d44700720c */ /* 0x000fe40003f01270 */
[----:B-1----:R-:W-:Y:S01]  /*3080*/  IADD3 R69, PT, PT, R69, R70, -R212 ;  /* 0x0000004645457210 */ /* 0x002fe20007ffe8d4 */
[----:B------:R-:W-:Y:S04]  /*3090*/  VIADD R70, R117, 0x80 ;  /* 0x0000008075467836 */ /* 0x000fe80000000000 */
[----:B------:R-:W-:Y:S05]  /*30a0*/  VIADD R69, R69, 0xffffff80 ;  /* 0xffffff8045457836 */ /* 0x000fea0000000000 */
[----:B------:R-:W-:Y:S11]  /*30b0*/  ISETP.GE.AND P1, PT, R70, R69, PT ;  /* 0x000000454600720c */ /* 0x000ff60003f26270 */
[----:B------:R-:W-:Y:S02]  /*30c0*/  @!UPT UIADD3 URZ, UPT, UPT, URZ, URZ, URZ ;  /* 0x000000fffffff290 */ /* 0x000fe4000fffe0ff */
[----:B------:R-:W-:Y:S05]  /*30d0*/  @!P1 BRA P0, `(.L_x_1176) ;  /* 0x0000001000909947 */ /* 0x000fea0000000000 */
.L_x_1175:
[----:B------:R-:W1:Y:S01]  /*30e0*/  LDC R71, c[0x0][0x504] ;  /* 0x00014100ff477b82 */ /* 0x000e620000000800 */
[----:B------:R-:W2:Y:S01]  /*30f0*/  S2R R69, SR_TID.X ;  /* 0x0000000000457919 */ /* 0x000ea20000002100 */
[----:B------:R-:W-:Y:S06]  /*3100*/  IMAD.IADD R68, R185, 0x1, R117 ;  /* 0x00000001b9447824 */ /* 0x000fec00078e0275 */
[----:B------:R-:W3:Y:S01]  /*3110*/  LDC R85, c[0x0][0x508] ;  /* 0x00014200ff557b82 */ /* 0x000ee20000000800 */
[C-C-:B-1----:R-:W-:Y:S02]  /*3120*/  IADD3 R71, PT, PT, R212.reuse, -R71, -R215.reuse ;  /* 0x80000047d4477210 */ /* 0x142fe40007ffe8d7 */
[----:B---3--:R-:W-:Y:S03]  /*3130*/  IADD3 R85, PT, PT, R212, R85, -R215 ;  /* 0x00000055d4557210 */ /* 0x008fe60007ffe8d7 */
[C---:B------:R-:W-:Y:S02]  /*3140*/  IMAD.IADD R84, R68.reuse, 0x1, R71 ;  /* 0x0000000144547824 */ /* 0x040fe400078e0247 */
        /* <DEDUP_REMOVED lines=9> */
[----:B------:R-:W-:Y:S01]  /*31e0*/  IMAD R83, R191, 0x80, R70 ;  /* 0x00000080bf537824 */ /* 0x000fe200078e0246 */
[C-C-:B------:R-:W-:Y:S02]  /*31f0*/  VIADDMNMX R228, R85.reuse, 0x41, R212.reuse, PT ;  /* 0x0000004155e47846 */ /* 0x140fe400038001d4 */
[----:B------:R-:W-:Y:S01]  /*3200*/  VIADDMNMX R125, R85, 0x49, R212, PT ;  /* 0x00000049557d7846 */ /* 0x000fe200038001d4 */
        /* <DEDUP_REMOVED lines=273> */
.L_x_1176:
[C---:B------:R-:W-:Y:S01]  /*4320*/  FSETP.NEU.FTZ.AND P0, PT, R207.reuse, -INF , PT ;  /* 0xff800000cf00780b */ /* 0x040fe20003f1d000 */
[----:B------:R-:W1:Y:S01]  /*4330*/  S2R R96, SR_TID.X ;  /* 0x0000000000607919 */ /* 0x000e620000002100 */
[----:B------:R-:W-:Y:S01]  /*4340*/  FSETP.NEU.FTZ.AND P1, PT, R208, -INF , PT ;  /* 0xff800000d000780b */ /* 0x000fe20003f3d000 */
[----:B------:R-:W-:Y:S01]  /*4350*/  FMUL.FTZ R248, R207, 1.4426950216293334961 ;  /* 0x3fb8aa3bcff87820 */ /* 0x000fe20000410000 */
[----:B------:R-:W-:Y:S02]  /*4360*/  IMAD.IADD R184, R181, 0x1, R0 ;  /* 0x00000001b5b87824 */ /* 0x000fe400078e0200 */
[----:B------:R-:W-:Y:S01]  /*4370*/  FMUL.FTZ R90, R206, 1.4426950216293334961 ;  /* 0x3fb8aa3bce5a7820 */ /* 0x000fe20000410000 */
[----:B------:R-:W-:Y:S01]  /*4380*/  UIADD3 UR12, UPT, UPT, UR29, -0x61c88647, URZ ;  /* 0x9e3779b91d0c7890 */ /* 0x000fe2000fffe0ff */
[----:B------:R-:W-:Y:S01]  /*4390*/  IMAD.WIDE.U32 R108, R217, -0x326172a9, RZ ;  /* 0xcd9e8d57d96c7825 */ /* 0x000fe200078e00ff */
[----:B------:R-:W-:Y:S01]  /*43a0*/  FSEL R248, R248, RZ, P0 ;  /* 0x000000fff8f87208 */ /* 0x000fe20000000000 */
[----:B------:R-:W-:Y:S01]  /*43b0*/  UIADD3 UR13, UPT, UPT, UR29, 0x3c6ef372, URZ ;  /* 0x3c6ef3721d0d7890 */ /* 0x000fe2000fffe0ff */
[C---:B------:R-:W-:Y:S01]  /*43c0*/  FSETP.NEU.FTZ.AND P0, PT, R204.reuse, -INF , PT ;  /* 0xff800000cc00780b */ /* 0x040fe20003f1d000 */
[----:B------:R-:W-:Y:S01]  /*43d0*/  FMUL.FTZ R97, R204, 1.4426950216293334961 ;  /* 0x3fb8aa3bcc617820 */ /* 0x000fe20000410000 */
[----:B------:R-:W-:Y:S01]  /*43e0*/  FMUL.FTZ R245, R208, 1.4426950216293334961 ;  /* 0x3fb8aa3bd0f57820 */ /* 0x000fe20000410000 */
[--C-:B------:R-:W-:Y:S01]  /*43f0*/  FFMA.FTZ R68, R6, UR14, -R248.reuse ;  /* 0x0000000e06447c23 */ /* 0x100fe200080108f8 */
[--C-:B------:R-:W-:Y:S01]  /*4400*/  FFMA.FTZ R70, R7, UR14, -R248.reuse ;  /* 0x0000000e07467c23 */ /* 0x100fe200080108f8 */
[--C-:B------:R-:W-:Y:S01]  /*4410*/  FFMA.FTZ R81, R66, UR14, -R248.reuse ;  /* 0x0000000e42517c23 */ /* 0x100fe200080108f8 */
[----:B------:R-:W-:Y:S01]  /*4420*/  FSEL R97, R97, RZ, P0 ;  /* 0x000000ff61617208 */ /* 0x000fe20000000000 */
[--C-:B------:R-:W-:Y:S01]  /*4430*/  FFMA.FTZ R83, R34, UR14, -R248.reuse ;  /* 0x0000000e22537c23 */ /* 0x100fe200080108f8 */
[----:B------:R-:W-:Y:S01]  /*4440*/  FSEL R245, R245, RZ, P1 ;  /* 0x000000fff5f57208 */ /* 0x000fe20000800000 */
[----:B------:R-:W-:Y:S01]  /*4450*/  FFMA.FTZ R236, R50, UR14, -R248 ;  /* 0x0000000e32ec7c23 */ /* 0x000fe200080108f8 */
[----:B------:R-:W-:Y:S01]  /*4460*/  FSETP.NEU.FTZ.AND P1, PT, R206, -INF , PT ;  /* 0xff800000ce00780b */ /* 0x000fe20003f3d000 */
[--C-:B------:R-:W-:Y:S01]  /*4470*/  FFMA.FTZ R91, R14, UR14, -R97.reuse ;  /* 0x0000000e0e5b7c23 */ /* 0x100fe20008010861 */
[----:B------:R-:W-:Y:S01]  /*4480*/  FFMA.FTZ R244, R42, UR14, -R97 ;  /* 0x0000000e2af47c23 */ /* 0x000fe20008010861 */
[--C-:B------:R-:W-:Y:S01]  /*4490*/  FFMA.FTZ R69, R5, UR14, -R245.reuse ;  /* 0x0000000e05457c23 */ /* 0x100fe200080108f5 */
[----:B------:R-:W-:Y:S01]  /*44a0*/  FSEL R90, R90, RZ, P1 ;  /* 0x000000ff5a5a7208 */ /* 0x000fe20000800000 */
        /* <DEDUP_REMOVED lines=8> */
[----:B-1----:R-:W-:Y:S01]  /*4530*/  SHF.R.U32.HI R14, RZ, 0x5, R96 ;  /* 0x00000005ff0e7819 */ /* 0x002fe20000011660 */
[----:B------:R-:W-:Y:S01]  /*4540*/  MUFU.EX2 R13, R78 ;  /* 0x0000004e000d7308 */ /* 0x000fe20000000800 */
[----:B------:R-:W-:Y:S01]  /*4550*/  LOP3.LUT P0, RZ, R96, 0x4, RZ, 0xc0, !PT ;  /* 0x0000000460ff7812 */ /* 0x000fe2000780c0ff */
[--C-:B------:R-:W-:Y:S01]  /*4560*/  FFMA.FTZ R71, R61, UR14, -R90.reuse ;  /* 0x0000000e3d477c23 */ /* 0x100fe2000801085a */
[----:B------:R-:W-:Y:S01]  /*4570*/  LOP3.LUT R14, R14, 0x3, RZ, 0xc0, !PT ;  /* 0x000000030e0e7812 */ /* 0x000fe200078ec0ff */
[--C-:B------:R-:W-:Y:S01]  /*4580*/  FFMA.FTZ R96, R27, UR14, -R97.reuse ;  /* 0x0000000e1b607c23 */ /* 0x100fe20008010861 */
[----:B------:R-:W-:Y:S04]  /*4590*/  IMAD.WIDE.U32 R102, R216, -0x326172a9, RZ ;  /* 0xcd9e8d57d8667825 */ /* 0x000fe800078e00ff */
[--C-:B------:R-:W-:Y:S01]  /*45a0*/  FFMA.FTZ R27, R62, UR14, -R97.reuse ;  /* 0x0000000e3e1b7c23 */ /* 0x100fe20008010861 */
[----:B------:R-:W-:Y:S01]  /*45b0*/  MUFU.EX2 R50, R92 ;  /* 0x0000005c00327308 */ /* 0x000fe20000000800 */
[----:B------:R-:W-:Y:S01]  /*45c0*/  FFMA.FTZ R56, R56, UR14, -R90 ;  /* 0x0000000e38387c23 */ /* 0x000fe2000801085a */
[----:B------:R-:W-:Y:S02]  /*45d0*/  IMAD R100, R211, 0x8, R14 ;  /* 0x00000008d3647824 */ /* 0x000fe400078e020e */
[--C-:B------:R-:W-:Y:S01]  /*45e0*/  FFMA.FTZ R57, R57, UR14, -R90.reuse ;  /* 0x0000000e39397c23 */ /* 0x100fe2000801085a */
[--C-:B------:R-:W-:Y:S01]  /*45f0*/  FFMA.FTZ R93, R60, UR14, -R90.reuse ;  /* 0x0000000e3c5d7c23 */ /* 0x100fe2000801085a */
[--C-:B------:R-:W-:Y:S01]  /*4600*/  FFMA.FTZ R237, R45, UR14, -R90.reuse ;  /* 0x0000000e2ded7c23 */ /* 0x100fe2000801085a */
[C---:B------:R-:W-:Y:S02]  /*4610*/  VIADD R98, R100.reuse, 0x4 ;  /* 0x0000000464627836 */ /* 0x040fe40000000000 */
[--C-:B------:R-:W-:Y:S01]  /*4620*/  FFMA.FTZ R241, R41, UR14, -R90.reuse ;  /* 0x0000000e29f17c23 */ /* 0x100fe2000801085a */
[----:B------:R-:W-:Y:S01]  /*4630*/  IMAD.WIDE.U32 R100, R100, -0x326172a9, RZ ;  /* 0xcd9e8d5764647825 */ /* 0x000fe200078e00ff */
[----:B------:R-:W-:Y:S03]  /*4640*/  MUFU.EX2 R45, R70 ;  /* 0x00000046002d7308 */ /* 0x000fe60000000800 */
[----:B------:R-:W-:Y:S01]  /*4650*/  FFMA.FTZ R31, R59, UR14, -R97 ;  /* 0x0000000e3b1f7c23 */ /* 0x000fe20008010861 */
[----:B------:R-:W-:Y:S01]  /*4660*/  IMAD.WIDE.U32 R98, R98, -0x326172a9, RZ ;  /* 0xcd9e8d5762627825 */ /* 0x000fe200078e00ff */
[----:B------:R-:W-:Y:S05]  /*4670*/  LOP3.LUT R58, R202, UR29, R101, 0x96, !PT ;  /* 0x0000001dca3a7c12 */ /* 0x000fea000f8e9665 */
[----:B------:R-:W-:Y:S01]  /*4680*/  MUFU.EX2 R41, R79 ;  /* 0x0000004f00297308 */ /* 0x000fe20000000800 */
[----:B------:R-:W-:Y:S01]  /*4690*/  LOP3.LUT R62, R100, UR12, R109, 0x96, !PT ;  /* 0x0000000c643e7c12 */ /* 0x000fe2000f8e966d */
[--C-:B------:R-:W-:Y:S01]  /*46a0*/  FFMA.FTZ R251, R28, UR14, -R90.reuse ;  /* 0x0000000e1cfb7c23 */ /* 0x100fe2000801085a */
        /* <DEDUP_REMOVED lines=8> */
[----:B------:R-:W-:Y:S01]  /*4730*/  FFMA.FTZ R246, R40, UR14, -R90 ;  /* 0x0000000e28f67c23 */ /* 0x000fe2000801085a */
[--C-:B------:R-:W-:Y:S01]  /*4740*/  FFMA.FTZ R90, R15, UR14, -R97.reuse ;  /* 0x0000000e0f5a7c23 */ /* 0x100fe20008010861 */
[--C-:B------:R-:W-:Y:S01]  /*4750*/  FFMA.FTZ R15, R26, UR14, -R97.reuse ;  /* 0x0000000e1a0f7c23 */ /* 0x100fe20008010861 */
[----:B------:R-:W-:Y:S04]  /*4760*/  IMAD.WIDE.U32 R58, R58, -0x2daee0ad, RZ ;  /* 0xd2511f533a3a7825 */ /* 0x000fe800078e00ff */
[--C-:B------:R-:W-:Y:S01]  /*4770*/  FFMA.FTZ R26, R63, UR14, -R97.reuse ;  /* 0x0000000e3f1a7c23 */ /* 0x100fe20008010861 */
[----:B------:R-:W-:Y:S01]  /*4780*/  UIADD3 UR12, UPT, UPT, UR29, -0x255992d5, URZ ;  /* 0xdaa66d2b1d0c7890 */ /* 0x000fe2000fffe0ff */
[----:B------:R-:W-:Y:S01]  /*4790*/  FFMA.FTZ R252, R30, UR14, -R97 ;  /* 0x0000000e1efc7c23 */ /* 0x000fe20008010861 */
[----:B------:R-:W-:Y:S01]  /*47a0*/  IMAD.WIDE.U32 R62, R62, -0x2daee0ad, RZ ;  /* 0xd2511f533e3e7825 */ /* 0x000fe200078e00ff */
[----:B------:R-:W-:Y:S01]  /*47b0*/  LOP3.LUT R14, R222, UR28, R59, 0x96, !PT ;  /* 0x0000001cde0e7c12 */ /* 0x000fe2000f8e963b */
[----:B------:R1:W-:Y:S02]  /*47c0*/  MUFU.EX2 R6, R83 ;  /* 0x0000005300067308 */ /* 0x0003e40000000800 */
[----:B------:R-:W-:Y:S01]  /*47d0*/  FFMA.FTZ R240, R46, UR14, -R97 ;  /* 0x0000000e2ef07c23 */ /* 0x000fe20008010861 */
[----:B------:R-:W-:Y:S01]  /*47e0*/  IMAD.WIDE.U32 R110, R110, -0x2daee0ad, RZ ;  /* 0xd2511f536e6e7825 */ /* 0x000fe200078e00ff */
[----:B------:R-:W-:Y:S06]  /*47f0*/  LOP3.LUT R116, R58, UR27, R63, 0x96, !PT ;  /* 0x0000001b3a747c12 */ /* 0x000fec000f8e963f */
[----:B------:R-:W-:Y:S01]  /*4800*/  MUFU.EX2 R252, R252 ;  /* 0x000000fc00fc7308 */ /* 0x000fe20000000800 */
[----:B------:R-:W-:Y:S01]  /*4810*/  FFMA.FTZ R47, R47, UR14, -R97 ;  /* 0x0000000e2f2f7c23 */ /* 0x000fe20008010861 */
[----:B------:R-:W-:Y:S01]  /*4820*/  IMAD.WIDE.U32 R100, R100, -0x2daee0ad, RZ ;  /* 0xd2511f5364647825 */ /* 0x000fe200078e00ff */
[----:B------:R-:W-:Y:S07]  /*4830*/  LOP3.LUT R106, R222, UR28, R111, 0x96, !PT ;  /* 0x0000001cde6a7c12 */ /* 0x000fee000f8e966f */
        /* <DEDUP_REMOVED lines=11> */
[--C-:B------:R-:W-:Y:S07]  /*48f0*/  LOP3.LUT R30, R108, UR13, R113.reuse, 0x96, !PT ;  /* 0x0000000d6c1e7c12 */ /* 0x100fee000f8e9671 */
[----:B------:R-:W-:Y:S01]  /*4900*/  MUFU.EX2 R236, R236 ;  /* 0x000000ec00ec7308 */ /* 0x000fe20000000800 */
[----:B------:R-:W-:Y:S01]  /*4910*/  LOP3.LUT R14, R102, UR13, R113, 0x96, !PT ;  /* 0x0000000d660e7c12 */ /* 0x000fe2000f8e9671 */
        /* <DEDUP_REMOVED lines=11> */
[----:B------:R-:W-:Y:S01]  /*49d0*/  LOP3.LUT R59, R108, UR13, R107, 0x96, !PT ;  /* 0x0000000d6c3b7c12 */ /* 0x000fe2000f8e966b */
[----:B------:R-:W-:Y:S01]  /*49e0*/  UIADD3 UR13, UPT, UPT, UR29, 0x78dde6e4, URZ ;  /* 0x78dde6e41d0d7890 */ /* 0x000fe2000fffe0ff */
[----:B------:R-:W-:Y:S01]  /*49f0*/  LOP3.LUT R110, R110, UR27, R99, 0x96, !PT ;  /* 0x0000001b6e6e7c12 */ /* 0x000fe2000f8e9663 */
[----:B------:R-:W-:Y:S04]  /*4a00*/  IMAD.WIDE.U32 R118, R30, -0x2daee0ad, RZ ;  /* 0xd2511f531e767825 */ /* 0x000fe800078e00ff */
[--C-:B------:R-:W-:Y:S02]  /*4a10*/  FFMA.FTZ R82, R35, UR14, -R248.reuse ;  /* 0x0000000e23527c23 */ /* 0x100fe400080108f8 */
[----:B------:R-:W-:Y:S01]  /*4a20*/  MUFU.EX2 R7, R94 ;  /* 0x0000005e00077308 */ /* 0x000fe20000000800 */
[--C-:B------:R-:W-:Y:S01]  /*4a30*/  FFMA.FTZ R76, R55, UR14, -R248.reuse ;  /* 0x0000000e374c7c23 */ /* 0x100fe200080108f8 */
[----:B------:R-:W-:Y:S01]  /*4a40*/  IMAD.WIDE.U32 R102, R14, -0x2daee0ad, RZ ;  /* 0xd2511f530e667825 */ /* 0x000fe200078e00ff */
[----:B------:R-:W-:Y:S07]  /*4a50*/  LOP3.LUT R14, R62, UR26, R119, 0x96, !PT ;  /* 0x0000001a3e0e7c12 */ /* 0x000fee000f8e9677 */
[----:B------:R2:W-:Y:S01]  /*4a60*/  MUFU.EX2 R5, R82 ;  /* 0x0000005200057308 */ /* 0x0005e20000000800 */
[--C-:B------:R-:W-:Y:S01]  /*4a70*/  FFMA.FTZ R73, R19, UR14, -R248.reuse ;  /* 0x0000000e13497c23 */ /* 0x100fe200080108f8 */
[----:B------:R-:W-:Y:S01]  /*4a80*/  IMAD.WIDE.U32 R104, R104, -0x2daee0ad, RZ ;  /* 0xd2511f5368687825 */ /* 0x000fe200078e00ff */
[----:B------:R-:W-:Y:S07]  /*4a90*/  LOP3.LUT R30, R100, UR26, R103, 0x96, !PT ;  /* 0x0000001a641e7c12 */ /* 0x000fee000f8e9667 */
[----:B------:R-:W-:Y:S01]  /*4aa0*/  MUFU.EX2 R19, R77 ;  /* 0x0000004d00137308 */ /* 0x000fe20000000800 */
[--C-:B------:R-:W-:Y:S01]  /*4ab0*/  FFMA.FTZ R231, R51, UR14, -R248.reuse ;  /* 0x0000000e33e77c23 */ /* 0x100fe200080108f8 */
[----:B------:R-:W-:Y:S01]  /*4ac0*/  IMAD.WIDE.U32 R114, R114, -0x326172a9, RZ ;  /* 0xcd9e8d5772727825 */ /* 0x000fe200078e00ff */
[----:B------:R-:W-:Y:S07]  /*4ad0*/  LOP3.LUT R62, R118, UR17, R105, 0x96, !PT ;  /* 0x00000011763e7c12 */ /* 0x000fee000f8e9669 */
[----:B------:R-:W-:Y:S01]  /*4ae0*/  MUFU.EX2 R51, R69 ;  /* 0x0000004500337308 */ /* 0x000fe20000000800 */
[--C-:B------:R-:W-:Y:S01]  /*4af0*/  FFMA.FTZ R243, R39, UR14, -R248.reuse ;  /* 0x0000000e27f37c23 */ /* 0x100fe200080108f8 */
[----:B------:R-:W-:Y:S01]  /*4b00*/  IMAD.WIDE.U32 R110, R110, -0x326172a9, RZ ;  /* 0xcd9e8d576e6e7825 */ /* 0x000fe200078e00ff */
[C---:B------:R-:W-:Y:S07]  /*4b10*/  LOP3.LUT R108, R106.reuse, UR12, R115, 0x96, !PT ;  /* 0x0000000c6a6c7c12 */ /* 0x040fee000f8e9673 */
[----:B------:R-:W-:Y:S01]  /*4b20*/  MUFU.EX2 R39, R75 ;  /* 0x0000004b00277308 */ /* 0x000fe20000000800 */
[----:B------:R-:W-:Y:S01]  /*4b30*/  FFMA.FTZ R233, R49, UR14, -R245 ;  /* 0x0000000e31e97c23 */ /* 0x000fe200080108f5 */
[----:B------:R-:W-:Y:S01]  /*4b40*/  IMAD.WIDE.U32 R100, R59, -0x2daee0ad, RZ ;  /* 0xd2511f533b647825 */ /* 0x000fe200078e00ff */
[----:B------:R-:W-:Y:S01]  /*4b50*/  LOP3.LUT R106, R106, UR12, R111, 0x96, !PT ;  /* 0x0000000c6a6a7c12 */ /* 0x000fe2000f8e966f */
[----:B------:R-:W-:Y:S02]  /*4b60*/  UIADD3 UR12, UPT, UPT, UR29, 0x1715609d, URZ ;  /* 0x1715609d1d0c7890 */ /* 0x000fe4000fffe0ff */
[--C-:B------:R-:W-:Y:S01]  /*4b70*/  FFMA.FTZ R74, R18, UR14, -R248.reuse ;  /* 0x0000000e124a7c23 */ /* 0x100fe200080108f8 */
[----:B------:R-:W-:Y:S01]  /*4b80*/  IMAD.WIDE.U32 R118, R14, -0x326172a9, RZ ;  /* 0xcd9e8d570e767825 */ /* 0x000fe200078e00ff */
[----:B------:R-:W-:Y:S02]  /*4b90*/  LOP3.LUT R14, R122, UR26, R101, 0x96, !PT ;  /* 0x0000001a7a0e7c12 */ /* 0x000fe4000f8e9665 */
[----:B------:R3:W4:Y:S01]  /*4ba0*/  MUFU.EX2 R18, R95 ;  /* 0x0000005f00127308 */ /* 0x0007220000000800 */
[--C-:B------:R-:W-:Y:S01]  /*4bb0*/  FFMA.FTZ R80, R23, UR14, -R248.reuse ;  /* 0x0000000e17507c23 */ /* 0x100fe200080108f8 */
[----:B------:R-:W-:Y:S04]  /*4bc0*/  IMAD.WIDE.U32 R62, R62, -0x326172a9, RZ ;  /* 0xcd9e8d573e3e7825 */ /* 0x000fe800078e00ff */
[--C-:B------:R-:W-:Y:S04]  /*4bd0*/  FFMA.FTZ R85, R17, UR14, -R245.reuse ;  /* 0x0000000e11557c23 */ /* 0x100fe800080108f5 */
[----:B------:R-:W-:Y:S01]  /*4be0*/  MUFU.EX2 R49, R68 ;  /* 0x0000004400317308 */ /* 0x000fe20000000800 */
[--C-:B------:R-:W-:Y:S01]  /*4bf0*/  FFMA.FTZ R228, R67, UR14, -R248.reuse ;  /* 0x0000000e43e47c23 */ /* 0x100fe200080108f8 */
[----:B------:R-:W-:Y:S04]  /*4c00*/  IMAD.WIDE.U32 R108, R108, -0x2daee0ad, RZ ;  /* 0xd2511f536c6c7825 */ /* 0x000fe800078e00ff */
[--C-:B------:R-:W-:Y:S04]  /*4c10*/  FFMA.FTZ R227, R65, UR14, -R245.reuse ;  /* 0x0000000e41e37c23 */ /* 0x100fe800080108f5 */
[----:B------:R4:W-:Y:S01]  /*4c20*/  MUFU.EX2 R17, R80 ;  /* 0x0000005000117308 */ /* 0x0009e20000000800 */
[----:B------:R-:W-:Y:S01]  /*4c30*/  FFMA.FTZ R232, R64, UR14, -R245 ;  /* 0x0000000e40e87c23 */ /* 0x000fe200080108f5 */
[----:B------:R-:W-:Y:S01]  /*4c40*/  IMAD.WIDE.U32 R120, R46, -0x2daee0ad, RZ ;  /* 0xd2511f532e787825 */ /* 0x000fe200078e00ff */
[----:B------:R-:W-:Y:S07]  /*4c50*/  LOP3.LUT R46, R116, UR13, R119, 0x96, !PT ;  /* 0x0000000d742e7c12 */ /* 0x000fee000f8e9677 */
[----:B------:R-:W-:Y:S01]  /*4c60*/  MUFU.EX2 R228, R228 ;  /* 0x000000e400e47308 */ /* 0x000fe20000000800 */
[----:B------:R-:W-:Y:S01]  /*4c70*/  LOP3.LUT R100, R100, UR17, R109, 0x96, !PT ;  /* 0x0000001164647c12 */ /* 0x000fe2000f8e966d */
[----:B------:R-:W-:Y:S01]  /*4c80*/  IMAD.WIDE.U32 R112, R112, -0x2daee0ad, RZ ;  /* 0xd2511f5370707825 */ /* 0x000fe200078e00ff */
[----:B------:R-:W-:Y:S07]  /*4c90*/  LOP3.LUT R97, R98, UR26, R121, 0x96, !PT ;  /* 0x0000001a62617c12 */ /* 0x000fee000f8e9679 */
[----:B------:R-:W4:Y:S01]  /*4ca0*/  MUFU.EX2 R227, R227 ;  /* 0x000000e300e37308 */ /* 0x000f220000000800 */
[----:B------:R-:W-:Y:S01]  /*4cb0*/  FFMA.FTZ R234, R52, UR14, -R245 ;  /* 0x0000000e34ea7c23 */ /* 0x000fe200080108f5 */
[----:B------:R-:W-:Y:S01]  /*4cc0*/  IMAD.WIDE.U32 R116, R14, -0x326172a9, RZ ;  /* 0xcd9e8d570e747825 */ /* 0x000fe200078e00ff */
[----:B------:R-:W-:Y:S07]  /*4cd0*/  LOP3.LUT R14, R118, UR12, R63, 0x96, !PT ;  /* 0x0000000c760e7c12 */ /* 0x000fee000f8e963f */
[----:B------:R-:W-:Y:S01]  /*4ce0*/  MUFU.EX2 R232, R232 ;  /* 0x000000e800e87308 */ /* 0x000fe20000000800 */
[----:B------:R-:W-:Y:S01]  /*4cf0*/  LOP3.LUT R102, R102, UR17, R113, 0x96, !PT ;  /* 0x0000001166667c12 */ /* 0x000fe2000f8e9671 */
        /* <DEDUP_REMOVED lines=9> */
[----:B------:R-:W-:Y:S07]  /*4d90*/  PRMT R105, R114, 0x7770, RZ ;  /* 0x0000777072697816 */ /* 0x000fee00000000ff */
[----:B------:R-:W-:Y:S01]  /*4da0*/  MUFU.EX2 R25, R73 ;  /* 0x0000004900197308 */ /* 0x000fe20000000800 */
[----:B------:R-:W-:Y:S01]  /*4db0*/  FFMA.FTZ R248, R38, UR14, -R248 ;  /* 0x0000000e26f87c23 */ /* 0x000fe200080108f8 */
[----:B------:R-:W-:Y:S01]  /*4dc0*/  IMAD.WIDE.U32 R120, R30, -0x326172a9, RZ ;  /* 0xcd9e8d571e787825 */ /* 0x000fe200078e00ff */
[----:B------:R-:W-:Y:S07]  /*4dd0*/  LOP3.LUT R30, R116, UR12, R101, 0x96, !PT ;  /* 0x0000000c741e7c12 */ /* 0x000fee000f8e9665 */
[----:B------:R-:W-:Y:S01]  /*4de0*/  MUFU.EX2 R38, R72 ;  /* 0x0000004800267308 */ /* 0x000fe20000000800 */
[----:B------:R-:W-:Y:S01]  /*4df0*/  ISETP.LE.U32.AND P2, PT, R105, UR8, PT ;  /* 0x0000000869007c0c */ /* 0x000fe2000bf43070 */
[----:B------:R-:W-:Y:S01]  /*4e00*/  IMAD.WIDE.U32 R102, R102, -0x326172a9, RZ ;  /* 0xcd9e8d5766667825 */ /* 0x000fe200078e00ff */
[----:B------:R-:W-:Y:S07]  /*4e10*/  LOP3.LUT R61, R58, UR13, R121, 0x96, !PT ;  /* 0x0000000d3a3d7c12 */ /* 0x000fee000f8e9679 */
[----:B------:R-:W-:Y:S01]  /*4e20*/  MUFU.EX2 R29, R85 ;  /* 0x00000055001d7308 */ /* 0x000fe20000000800 */
[----:B------:R-:W-:Y:S01]  /*4e30*/  PRMT R101, R114, 0x7773, RZ ;  /* 0x0000777372657816 */ /* 0x000fe200000000ff */
        /* <DEDUP_REMOVED lines=11> */
[----:B------:R-:W-:Y:S01]  /*4ef0*/  ISETP.GT.U32.AND P6, PT, R104, UR8, PT ;  /* 0x0000000868007c0c */ /* 0x000fe2000bfc4070 */
[----:B------:R-:W-:Y:S01]  /*4f00*/  IMAD.WIDE.U32 R110, R58, -0x2daee0ad, RZ ;  /* 0xd2511f533a6e7825 */ /* 0x000fe200078e00ff */
[----:B------:R-:W-:Y:S01]  /*4f10*/  LOP3.LUT R99, R116, UR12, R99, 0x96, !PT ;  /* 0x0000000c74637c12 */ /* 0x000fe2000f8e9663 */
[----:B------:R-:W-:Y:S01]  /*4f20*/  UIADD3 UR12, UPT, UPT, UR29, -0x4ab325aa, URZ ;  /* 0xb54cda561d0c7890 */ /* 0x000fe2000fffe0ff */
[----:B------:R-:W-:Y:S01]  /*4f30*/  ISETP.GT.U32.AND P5, PT, R103, UR8, PT ;  /* 0x0000000867007c0c */ /* 0x000fe2000bfa4070 */
[----:B------:R-:W-:Y:S01]  /*4f40*/  IMAD.WIDE.U32 R116, R61, -0x2daee0ad, RZ ;  /* 0xd2511f533d747825 */ /* 0x000fe200078e00ff */
[C---:B------:R-:W-:Y:S03]  /*4f50*/  PRMT R61, R110.reuse, 0x7771, RZ ;  /* 0x000077716e3d7816 */ /* 0x040fe600000000ff */
[----:B------:R-:W-:Y:S01]  /*4f60*/  MUFU.EX2 R23, R87 ;  /* 0x0000005700177308 */ /* 0x000fe20000000800 */
[----:B-1----:R-:W-:Y:S01]  /*4f70*/  PRMT R83, R110, 0x7773, RZ ;  /* 0x000077736e537816 */ /* 0x002fe200000000ff */
[----:B--2---:R-:W-:Y:S01]  /*4f80*/  IMAD.MOV.U32 R82, RZ, RZ, 0x10 ;  /* 0x00000010ff527424 */ /* 0x004fe200078e00ff */
[----:B------:R-:W-:Y:S01]  /*4f90*/  LOP3.LUT R97, R118, UR15, R115, 0x96, !PT ;  /* 0x0000000f76617c12 */ /* 0x000fe2000f8e9673 */
[----:B------:R-:W-:Y:S01]  /*4fa0*/  IMAD.WIDE.U32 R104, R59, -0x2daee0ad, RZ ;  /* 0xd2511f533b687825 */ /* 0x000fe200078e00ff */
[----:B------:R-:W-:Y:S05]  /*4fb0*/  LOP3.LUT R58, R116, UR15, R111, 0x96, !PT ;  /* 0x0000000f743a7c12 */ /* 0x000fea000f8e966f */
[----:B------:R-:W-:Y:S01]  /*4fc0*/  MUFU.EX2 R54, R91 ;  /* 0x0000005b00367308 */ /* 0x000fe20000000800 */
[----:B---3--:R-:W-:Y:S01]  /*4fd0*/  PRMT R95, R110, 0x7770, RZ ;  /* 0x000077706e5f7816 */ /* 0x008fe200000000ff */
[----:B----4-:R-:W-:Y:S01]  /*4fe0*/  @!P2 FADD.FTZ R18, -R18, -RZ ;  /* 0x800000ff1212a221 */ /* 0x010fe20000010100 */
[----:B------:R-:W-:Y:S01]  /*4ff0*/  PRMT R63, R110, 0x7772, RZ ;  /* 0x000077726e3f7816 */ /* 0x000fe200000000ff */
[----:B------:R-:W-:Y:S01]  /*5000*/  IMAD.WIDE.U32 R110, R30, -0x2daee0ad, RZ ;  /* 0xd2511f531e6e7825 */ /* 0x000fe200078e00ff */
[----:B------:R-:W-:Y:S05]  /*5010*/  ISETP.GT.U32.AND P3, PT, R61, UR8, PT ;  /* 0x000000083d007c0c */ /* 0x000fea000bf64070 */
[----:B------:R-:W-:Y:S01]  /*5020*/  MUFU.EX2 R22, R15 ;  /* 0x0000000f00167308 */ /* 0x000fe20000000800 */
[----:B------:R-:W-:Y:S01]  /*5030*/  SEL R30, R82, 0xfffffff0, !P0 ;  /* 0xfffffff0521e7807 */ /* 0x000fe20004000000 */
[----:B------:R-:W-:Y:S01]  /*5040*/  @P6 FADD.FTZ R7, -R7, -RZ ;  /* 0x800000ff07076221 */ /* 0x000fe20000010100 */
[----:B------:R-:W-:Y:S01]  /*5050*/  LOP3.LUT R82, R108, UR16, R105, 0x96, !PT ;  /* 0x000000106c527c12 */ /* 0x000fe2000f8e9669 */
[----:B------:R-:W-:Y:S01]  /*5060*/  IMAD.WIDE.U32 R108, R99, -0x2daee0ad, RZ ;  /* 0xd2511f53636c7825 */ /* 0x000fe200078e00ff */
[----:B------:R-:W-:Y:S05]  /*5070*/  ISETP.GT.U32.AND P2, PT, R83, UR8, PT ;  /* 0x0000000853007c0c */ /* 0x000fea000bf44070 */
[----:B------:R-:W1:Y:S01]  /*5080*/  MUFU.EX2 R61, R81 ;  /* 0x00000051003d7308 */ /* 0x000e620000000800 */
[----:B------:R-:W-:Y:S01]  /*5090*/  LOP3.LUT R105, R97, 0xff, RZ, 0xc0, !PT ;  /* 0x000000ff61697812 */ /* 0x000fe200078ec0ff */
[----:B------:R-:W-:Y:S01]  /*50a0*/  @P5 FADD.FTZ R6, -R6, -RZ ;  /* 0x800000ff06065221 */ /* 0x000fe20000010100 */
[----:B------:R-:W-:Y:S07]  /*50b0*/  ISETP.GT.U32.AND P0, PT, R63, UR8, PT ;  /* 0x000000083f007c0c */ /* 0x000fee000bf04070 */
[----:B------:R-:W-:Y:S01]  /*50c0*/  MUFU.EX2 R243, R243 ;  /* 0x000000f300f37308 */ /* 0x000fe20000000800 */
[----:B------:R-:W-:Y:S01]  /*50d0*/  SHF.R.U32.HI R80, RZ, 0x18, R97 ;  /* 0x00000018ff507819 */ /* 0x000fe20000011661 */
[----:B------:R-:W-:Y:S01]  /*50e0*/  @P3 FADD.FTZ R227, -R227, -RZ ;  /* 0x800000ffe3e33221 */ /* 0x000fe20000010100 */
[----:B------:R-:W-:Y:S07]  /*50f0*/  ISETP.LE.U32.AND P6, PT, R105, UR8, PT ;  /* 0x0000000869007c0c */ /* 0x000fee000bfc3070 */
[----:B------:R-:W-:Y:S01]  /*5100*/  MUFU.EX2 R242, R242 ;  /* 0x000000f200f27308 */ /* 0x000fe20000000800 */
[----:B------:R-:W-:Y:S01]  /*5110*/  ISETP.GT.U32.AND P4, PT, R101, UR8, PT ;  /* 0x0000000865007c0c */ /* 0x000fe2000bf84070 */
[----:B------:R-:W-:Y:S01]  /*5120*/  FFMA.FTZ R86, R16, UR14, -R245 ;  /* 0x0000000e10567c23 */ /* 0x000fe200080108f5 */
[----:B------:R-:W-:Y:S01]  /*5130*/  ISETP.LE.U32.AND P1, PT, R95, UR8, PT ;  /* 0x000000085f007c0c */ /* 0x000fe2000bf23070 */
[----:B------:R-:W-:Y:S01]  /*5140*/  @P2 FADD.FTZ R228, -R228, -RZ ;  /* 0x800000ffe4e42221 */ /* 0x000fe20000010100 */
[----:B------:R-:W-:Y:S05]  /*5150*/  ISETP.LE.U32.AND P5, PT, R80, UR8, PT ;  /* 0x0000000850007c0c */ /* 0x000fea000bfa3070 */
[----:B------:R-:W-:Y:S01]  /*5160*/  MUFU.EX2 R33, R86 ;  /* 0x0000005600217308 */ /* 0x000fe20000000800 */
[----:B------:R-:W-:Y:S01]  /*5170*/  PRMT R101, R110, 0x7772, RZ ;  /* 0x000077726e657816 */ /* 0x000fe200000000ff */
[----:B-1----:R-:W-:Y:S01]  /*5180*/  @P0 FADD.FTZ R61, -R61, -RZ ;  /* 0x800000ff3d3d0221 */ /* 0x002fe20000010100 */
[----:B------:R-:W-:Y:S07]  /*5190*/  LOP3.LUT R80, R58, 0xff, RZ, 0xc0, !PT ;  /* 0x000000ff3a507812 */ /* 0x000fee00078ec0ff */
[----:B------:R-:W-:Y:S01]  /*51a0*/  MUFU.EX2 R240, R240 ;  /* 0x000000f000f07308 */ /* 0x000fe20000000800 */
[----:B------:R-:W-:Y:S01]  /*51b0*/  LOP3.LUT R59, R104, UR15, R111, 0x96, !PT ;  /* 0x0000000f683b7c12 */ /* 0x000fe2000f8e966f */
[----:B------:R-:W-:Y:S01]  /*51c0*/  @!P6 FADD.FTZ R50, -R50, -RZ ;  /* 0x800000ff3232e221 */ /* 0x000fe20000010100 */
[C---:B------:R-:W-:Y:S01]  /*51d0*/  PRMT R104, R110.reuse, 0x7770, RZ ;  /* 0x000077706e687816 */ /* 0x040fe200000000ff */
[----:B------:R-:W-:Y:S01]  /*51e0*/  @P4 FADD.FTZ R5, -R5, -RZ ;  /* 0x800000ff05054221 */ /* 0x000fe20000010100 */
[----:B------:R-:W-:Y:S01]  /*51f0*/  PRMT R103, R110, 0x7771, RZ ;  /* 0x000077716e677816 */ /* 0x000fe200000000ff */
[----:B------:R-:W-:Y:S01]  /*5200*/  @!P1 FADD.FTZ R232, -R232, -RZ ;  /* 0x800000ffe8e89221 */ /* 0x000fe20000010100 */
[----:B------:R-:W-:Y:S01]  /*5210*/  PRMT R63, R110, 0x7773, RZ ;  /* 0x000077736e3f7816 */ /* 0x000fe200000000ff */
[----:B------:R-:W-:Y:S01]  /*5220*/  IMAD.WIDE.U32 R110, R14, -0x2daee0ad, RZ ;  /* 0xd2511f530e6e7825 */ /* 0x000fe200078e00ff */
[----:B------:R-:W-:Y:S01]  /*5230*/  ISETP.GT.U32.AND P3, PT, R101, UR8, PT ;  /* 0x0000000865007c0c */ /* 0x000fe2000bf64070 */
[----:B------:R-:W-:Y:S01]  /*5240*/  MUFU.EX2 R235, R47 ;  /* 0x0000002f00eb7308 */ /* 0x000fe20000000800 */
[----:B------:R-:W-:Y:S01]  /*5250*/  ISETP.LE.U32.AND P2, PT, R80, UR8, PT ;  /* 0x0000000850007c0c */ /* 0x000fe2000bf43070 */
[----:B------:R-:W-:Y:S01]  /*5260*/  @!P5 FADD.FTZ R17, -R17, -RZ ;  /* 0x800000ff1111d221 */ /* 0x000fe20000010100 */
[----:B------:R-:W-:Y:S07]  /*5270*/  SHF.R.U32.HI R105, RZ, 0x18, R58 ;  /* 0x00000018ff697819 */ /* 0x000fee000001163a */
[----:B------:R-:W-:Y:S01]  /*5280*/  MUFU.EX2 R35, R11 ;  /* 0x0000000b00237308 */ /* 0x000fe20000000800 */
[----:B------:R-:W-:Y:S01]  /*5290*/  ISETP.GT.U32.AND P0, PT, R63, UR8, PT ;  /* 0x000000083f007c0c */ /* 0x000fe2000bf04070 */
[----:B------:R-:W-:Y:S01]  /*52a0*/  FFMA.FTZ R238, R48, UR14, -R245 ;  /* 0x0000000e30ee7c23 */ /* 0x000fe200080108f5 */
[----:B------:R-:W-:Y:S07]  /*52b0*/  LOP3.LUT R81, R106, UR16, R111, 0x96, !PT ;  /* 0x000000106a517c12 */ /* 0x000fee000f8e966f */
[----:B------:R-:W1:Y:S01]  /*52c0*/  MUFU.EX2 R63, R76 ;  /* 0x0000004c003f7308 */ /* 0x000e620000000800 */
[----:B------:R-:W-:Y:S01]  /*52d0*/  PRMT R99, R108, 0x7770, RZ ;  /* 0x000077706c637816 */ /* 0x000fe200000000ff */
[----:B------:R-:W-:Y:S01]  /*52e0*/  IMAD.WIDE.U32 R106, R46, -0x326172a9, RZ ;  /* 0xcd9e8d572e6a7825 */ /* 0x000fe200078e00ff */
[----:B------:R-:W-:Y:S07]  /*52f0*/  ISETP.LE.U32.AND P6, PT, R105, UR8, PT ;  /* 0x0000000869007c0c */ /* 0x000fee000bfc3070 */
[----:B------:R-:W2:Y:S01]  /*5300*/  MUFU.EX2 R46, R93 ;  /* 0x0000005d002e7308 */ /* 0x000ea20000000800 */
[----:B------:R-:W-:Y:S01]  /*5310*/  ISETP.GT.U32.AND P1, PT, R103, UR8, PT ;  /* 0x0000000867007c0c */ /* 0x000fe2000bf24070 */
[----:B------:R-:W-:Y:S01]  /*5320*/  @P3 FADD.FTZ R252, -R252, -RZ ;  /* 0x800000fffcfc3221 */ /* 0x000fe20000010100 */
[----:B------:R-:W-:Y:S01]  /*5330*/  ISETP.LE.U32.AND P5, PT, R99, UR8, PT ;  /* 0x0000000863007c0c */ /* 0x000fe2000bfa3070 */
[----:B------:R-:W-:Y:S01]  /*5340*/  @!P2 FADD.FTZ R234, -R234, -RZ ;  /* 0x800000ffeaeaa221 */ /* 0x000fe20000010100 */
[C---:B------:R-:W-:Y:S05]  /*5350*/  PRMT R103, R106.reuse, 0x7771, RZ ;  /* 0x000077716a677816 */ /* 0x040fea00000000ff */
[----:B------:R-:W-:Y:S01]  /*5360*/  MUFU.EX2 R238, R238 ;  /* 0x000000ee00ee7308 */ /* 0x000fe20000000800 */
[----:B------:R-:W-:Y:S01]  /*5370*/  PRMT R80, R106, 0x7773, RZ ;  /* 0x000077736a507816 */ /* 0x000fe200000000ff */
[----:B------:R-:W-:Y:S01]  /*5380*/  FFMA.FTZ R84, R4, UR14, -R245 ;  /* 0x0000000e04547c23 */ /* 0x000fe200080108f5 */
[----:B------:R-:W-:Y:S07]  /*5390*/  PRMT R74, R97, 0x7632, R74 ;  /* 0x00007632614a7816 */ /* 0x000fee000000004a */
[----:B------:R-:W-:Y:S01]  /*53a0*/  MUFU.EX2 R248, R248 ;  /* 0x000000f800f87308 */ /* 0x000fe20000000800 */
[----:B------:R-:W-:Y:S01]  /*53b0*/  LOP3.LUT R94, R112, UR16, R117, 0x96, !PT ;  /* 0x00000010705e7c12 */ /* 0x000fe2000f8e9675 */
[----:B-1----:R-:W-:Y:S01]  /*53c0*/  @!P6 FADD.FTZ R63, -R63, -RZ ;  /* 0x800000ff3f3fe221 */ /* 0x002fe20000010100 */
[----:B------:R-:W-:Y:S01]  /*53d0*/  ISETP.GT.U32.AND P3, PT, R103, UR8, PT ;  /* 0x0000000867007c0c */ /* 0x000fe2000bf64070 */
[----:B------:R-:W-:Y:S01]  /*53e0*/  @P1 FADD.FTZ R249, -R249, -RZ ;  /* 0x800000fff9f91221 */ /* 0x000fe20000010100 */
[----:B------:R-:W-:Y:S01]  /*53f0*/  ISETP.GT.U32.AND P2, PT, R80, UR8, PT ;  /* 0x0000000850007c0c */ /* 0x000fe2000bf44070 */
[----:B--2---:R-:W-:Y:S01]  /*5400*/  @!P5 FADD.FTZ R46, -R46, -RZ ;  /* 0x800000ff2e2ed221 */ /* 0x004fe20000010100 */
[----:B------:R-:W-:Y:S01]  /*5410*/  LOP3.LUT R74, R74, 0xff, RZ, 0xc0, !PT ;  /* 0x000000ff4a4a7812 */ /* 0x000fe200078ec0ff */
[----:B------:R-:W-:Y:S01]  /*5420*/  IMAD.WIDE.U32 R80, R81, -0x326172a9, RZ ;  /* 0xcd9e8d5751507825 */ /* 0x000fe200078e00ff */
[----:B------:R-:W-:Y:S01]  /*5430*/  ISETP.LE.U32.AND P4, PT, R104, UR8, PT ;  /* 0x0000000868007c0c */ /* 0x000fe2000bf83070 */
[----:B------:R-:W-:Y:S01]  /*5440*/  MUFU.EX2 R246, R246 ;  /* 0x000000f600f67308 */ /* 0x000fe20000000800 */
[----:B------:R-:W-:Y:S01]  /*5450*/  LOP3.LUT R62, R62, UR12, R107, 0x96, !PT ;  /* 0x0000000c3e3e7c12 */ /* 0x000fe2000f8e966b */
[----:B------:R-:W-:Y:S01]  /*5460*/  FFMA.FTZ R229, R53, UR14, -R245 ;  /* 0x0000000e35e57c23 */ /* 0x000fe200080108f5 */
[C---:B------:R-:W-:Y:S07]  /*5470*/  PRMT R104, R106.reuse, 0x7770, RZ ;  /* 0x000077706a687816 */ /* 0x040fee00000000ff */
[----:B------:R-:W-:Y:S01]  /*5480*/  MUFU.EX2 R53, R84 ;  /* 0x0000005400357308 */ /* 0x000fe20000000800 */
[----:B------:R-:W-:Y:S01]  /*5490*/  PRMT R101, R106, 0x7772, RZ ;  /* 0x000077726a657816 */ /* 0x000fe200000000ff */
[----:B------:R-:W-:Y:S01]  /*54a0*/  IMAD.WIDE.U32 R106, R94, -0x326172a9, RZ ;  /* 0xcd9e8d575e6a7825 */ /* 0x000fe200078e00ff */
[----:B------:R-:W-:Y:S07]  /*54b0*/  LOP3.LUT R73, R59, 0xff, RZ, 0xc0, !PT ;  /* 0x000000ff3b497812 */ /* 0x000fee00078ec0ff */
[----:B------:R-:W-:Y:S01]  /*54c0*/  MUFU.EX2 R229, R229 ;  /* 0x000000e500e57308 */ /* 0x000fe20000000800 */
[----:B------:R-:W-:Y:S01]  /*54d0*/  ISETP.LE.U32.AND P6, PT, R74, UR8, PT ;  /* 0x000000084a007c0c */ /* 0x000fe2000bfc3070 */
[----:B------:R-:W-:Y:S01]  /*54e0*/  @P3 FADD.FTZ R29, -R29, -RZ ;  /* 0x800000ff1d1d3221 */ /* 0x000fe20000010100 */
[----:B------:R-:W-:Y:S01]  /*54f0*/  ISETP.LE.U32.AND P5, PT, R73, UR8, PT ;  /* 0x0000000849007c0c */ /* 0x000fe2000bfa3070 */
[----:B------:R-:W-:Y:S01]  /*5500*/  @P2 FADD.FTZ R25, -R25, -RZ ;  /* 0x800000ff19192221 */ /* 0x000fe20000010100 */
[----:B------:R-:W-:Y:S05]  /*5510*/  PRMT R99, R106, 0x7770, RZ ;  /* 0x000077706a637816 */ /* 0x000fea00000000ff */
[----:B------:R-:W1:Y:S01]  /*5520*/  MUFU.EX2 R247, R247 ;  /* 0x000000f700f77308 */ /* 0x000e620000000800 */
[----:B------:R-:W-:Y:S01]  /*5530*/  SHF.R.U32.HI R72, RZ, 0x18, R59 ;  /* 0x00000018ff487819 */ /* 0x000fe2000001163b */
[--C-:B------:R-:W-:Y:S01]  /*5540*/  FFMA.FTZ R250, R36, UR14, -R245.reuse ;  /* 0x0000000e24fa7c23 */ /* 0x100fe200080108f5 */
[----:B------:R-:W-:Y:S07]  /*5550*/  ISETP.LE.U32.AND P2, PT, R99, UR8, PT ;  /* 0x0000000863007c0c */ /* 0x000fee000bf43070 */
[----:B------:R-:W-:Y:S01]  /*5560*/  MUFU.EX2 R239, R43 ;  /* 0x0000002b00ef7308 */ /* 0x000fe20000000800 */
[----:B------:R-:W-:Y:S01]  /*5570*/  ISETP.LE.U32.AND P3, PT, R72, UR8, PT ;  /* 0x0000000848007c0c */ /* 0x000fe2000bf63070 */
[----:B------:R-:W-:Y:S01]  /*5580*/  FFMA.FTZ R245, R37, UR14, -R245 ;  /* 0x0000000e25f57c23 */ /* 0x000fe200080108f5 */
[----:B------:R-:W-:Y:S01]  /*5590*/  PRMT R94, R106, 0x7771, RZ ;  /* 0x000077716a5e7816 */ /* 0x000fe200000000ff */
[----:B------:R-:W-:Y:S01]  /*55a0*/  @!P6 FADD.FTZ R38, -R38, -RZ ;  /* 0x800000ff2626e221 */ /* 0x000fe20000010100 */
[----:B------:R-:W-:Y:S01]  /*55b0*/  ISETP.LE.U32.AND P1, PT, R104, UR8, PT ;  /* 0x0000000868007c0c */ /* 0x000fe2000bf23070 */
[----:B------:R-:W-:Y:S01]  /*55c0*/  @!P5 FADD.FTZ R34, -R34, -RZ ;  /* 0x800000ff2222d221 */ /* 0x000fe20000010100 */
[----:B------:R-:W-:Y:S03]  /*55d0*/  PRMT R93, R106, 0x7772, RZ ;  /* 0x000077726a5d7816 */ /* 0x000fe600000000ff */
[----:B------:R-:W-:Y:S01]  /*55e0*/  MUFU.EX2 R250, R250 ;  /* 0x000000fa00fa7308 */ /* 0x000fe20000000800 */
[----:B------:R-:W-:Y:S01]  /*55f0*/  ISETP.GT.U32.AND P6, PT, R94, UR8, PT ;  /* 0x000000085e007c0c */ /* 0x000fe2000bfc4070 */
[----:B-1----:R-:W-:Y:S01]  /*5600*/  @P0 FADD.FTZ R247, -R247, -RZ ;  /* 0x800000fff7f70221 */ /* 0x002fe20000010100 */
[----:B------:R-:W-:Y:S01]  /*5610*/  PRMT R72, R58, 0x7632, R72 ;  /* 0x000076323a487816 */ /* 0x000fe20000000048 */
[----:B------:R-:W-:Y:S01]  /*5620*/  @!P2 FADD.FTZ R238, -R238, -RZ ;  /* 0x800000ffeeeea221 */ /* 0x000fe20000010100 */
[----:B------:R-:W-:Y:S01]  /*5630*/  ISETP.GT.U32.AND P5, PT, R93, UR8, PT ;  /* 0x000000085d007c0c */ /* 0x000fe2000bfa4070 */
[----:B------:R-:W-:Y:S01]  /*5640*/  @!P3 FADD.FTZ R9, -R9, -RZ ;  /* 0x800000ff0909b221 */ /* 0x000fe20000010100 */
[----:B------:R-:W-:Y:S03]  /*5650*/  PRMT R86, R106, 0x7773, RZ ;  /* 0x000077736a567816 */ /* 0x000fe600000000ff */
[----:B------:R-:W-:Y:S01]  /*5660*/  MUFU.EX2 R37, R10 ;  /* 0x0000000a00257308 */ /* 0x000fe20000000800 */
[----:B------:R-:W-:Y:S01]  /*5670*/  LOP3.LUT R72, R72, 0xff, RZ, 0xc0, !PT ;  /* 0x000000ff48487812 */ /* 0x000fe200078ec0ff */
[----:B------:R-:W-:Y:S01]  /*5680*/  @!P1 FADD.FTZ R33, -R33, -RZ ;  /* 0x800000ff21219221 */ /* 0x000fe20000010100 */
[----:B------:R-:W-:Y:S07]  /*5690*/  PRMT R92, R108, 0x7772, RZ ;  /* 0x000077726c5c7816 */ /* 0x000fee00000000ff */
[----:B------:R-:W-:Y:S01]  /*56a0*/  MUFU.EX2 R245, R245 ;  /* 0x000000f500f57308 */ /* 0x000fe20000000800 */
[----:B------:R-:W-:Y:S01]  /*56b0*/  ISETP.GT.U32.AND P3, PT, R86, UR8, PT ;  /* 0x0000000856007c0c */ /* 0x000fe2000bf64070 */
[----:B------:R-:W-:Y:S01]  /*56c0*/  @P6 FADD.FTZ R233, -R233, -RZ ;  /* 0x800000ffe9e96221 */ /* 0x000fe20000010100 */
[----:B------:R-:W-:Y:S07]  /*56d0*/  ISETP.LE.U32.AND P2, PT, R72, UR8, PT ;  /* 0x0000000848007c0c */ /* 0x000fee000bf43070 */
[----:B------:R-:W-:Y:S01]  /*56e0*/  MUFU.EX2 R241, R241 ;  /* 0x000000f100f17308 */ /* 0x000fe20000000800 */
[----:B------:R-:W-:Y:S01]  /*56f0*/  SHF.R.U32.HI R72, RZ, 0x18, R62 ;  /* 0x00000018ff487819 */ /* 0x000fe2000001163e */
[----:B------:R-:W-:Y:S01]  /*5700*/  @P5 FADD.FTZ R236, -R236, -RZ ;  /* 0x800000ffecec5221 */ /* 0x000fe20000010100 */
[----:B------:R-:W-:Y:S01]  /*5710*/  ISETP.GT.U32.AND P1, PT, R92, UR8, PT ;  /* 0x000000085c007c0c */ /* 0x000fe2000bf24070 */
[----:B------:R-:W-:Y:S01]  /*5720*/  IMAD.WIDE.U32 R92, R82, -0x326172a9, RZ ;  /* 0xcd9e8d57525c7825 */ /* 0x000fe200078e00ff */
[----:B------:R-:W-:Y:S05]  /*5730*/  ISETP.LE.U32.AND P6, PT, R72, UR8, PT ;  /* 0x0000000848007c0c */ /* 0x000fea000bfc3070 */
[----:B------:R-:W-:Y:S01]  /*5740*/  MUFU.EX2 R244, R244 ;  /* 0x000000f400f47308 */ /* 0x000fe20000000800 */
[----:B------:R-:W-:Y:S02]  /*5750*/  LOP3.LUT R82, R62, 0xff, RZ, 0xc0, !PT ;  /* 0x000000ff3e527812 */ /* 0x000fe400078ec0ff */
[----:B------:R-:W-:Y:S01]  /*5760*/  PRMT R74, R92, 0x7770, RZ ;  /* 0x000077705c4a7816 */ /* 0x000fe200000000ff */
[----:B------:R-:W-:Y:S01]  /*5770*/  @P3 FADD.FTZ R231, -R231, -RZ ;  /* 0x800000ffe7e73221 */ /* 0x000fe20000010100 */
[----:B------:R-:W-:Y:S01]  /*5780*/  ISETP.LE.U32.AND P5, PT, R82, UR8, PT ;  /* 0x0000000852007c0c */ /* 0x000fe2000bfa3070 */
[----:B------:R-:W-:Y:S01]  /*5790*/  @!P2 FADD.FTZ R230, -R230, -RZ ;  /* 0x800000ffe6e6a221 */ /* 0x000fe20000010100 */
[----:B------:R-:W-:Y:S03]  /*57a0*/  PRMT R73, R92, 0x7771, RZ ;  /* 0x000077715c497816 */ /* 0x000fe600000000ff */
[----:B------:R-:W1:Y:S01]  /*57b0*/  MUFU.EX2 R251, R251 ;  /* 0x000000fb00fb7308 */ /* 0x000e620000000800 */
[----:B------:R-:W-:Y:S02]  /*57c0*/  ISETP.LE.U32.AND P3, PT, R74, UR8, PT ;  /* 0x000000084a007c0c */ /* 0x000fe4000bf63070 */
[----:B------:R-:W-:Y:S01]  /*57d0*/  ISETP.GT.U32.AND P2, PT, R73, UR8, PT ;  /* 0x0000000849007c0c */ /* 0x000fe2000bf44070 */
[----:B------:R-:W-:Y:S01]  /*57e0*/  @!P6 FADD.FTZ R45, -R45, -RZ ;  /* 0x800000ff2d2de221 */ /* 0x000fe20000010100 */
[C---:B------:R-:W-:Y:S05]  /*57f0*/  PRMT R72, R92.reuse, 0x7772, RZ ;  /* 0x000077725c487816 */ /* 0x040fea00000000ff */
[----:B------:R-:W-:Y:S01]  /*5800*/  MUFU.EX2 R31, R31 ;  /* 0x0000001f001f7308 */ /* 0x000fe20000000800 */
[----:B------:R-:W-:Y:S02]  /*5810*/  LOP3.LUT R97, R97, 0xffff, RZ, 0xc0, !PT ;  /* 0x0000ffff61617812 */ /* 0x000fe400078ec0ff */
[----:B------:R-:W-:Y:S01]  /*5820*/  PRMT R70, R92, 0x7773, RZ ;  /* 0x000077735c467816 */ /* 0x000fe200000000ff */
[----:B------:R-:W-:Y:S01]  /*5830*/  @!P5 FADD.FTZ R53, -R53, -RZ ;  /* 0x800000ff3535d221 */ /* 0x000fe20000010100 */
[----:B------:R-:W-:Y:S05]  /*5840*/  ISETP.GT.U32.AND P6, PT, R72, UR8, PT ;  /* 0x0000000848007c0c */ /* 0x000fea000bfc4070 */
[----:B------:R-:W-:Y:S01]  /*5850*/  MUFU.EX2 R42, R42 ;  /* 0x0000002a002a7308 */ /* 0x000fe20000000800 */
[----:B------:R-:W-:Y:S01]  /*5860*/  SHF.R.U32.HI R97, RZ, 0x8, R97 ;  /* 0x00000008ff617819 */ /* 0x000fe20000011661 */
[----:B------:R-:W-:Y:S01]  /*5870*/  @!P3 FADD.FTZ R60, -R60, -RZ ;  /* 0x800000ff3c3cb221 */ /* 0x000fe20000010100 */
[----:B------:R-:W-:Y:S01]  /*5880*/  PRMT R72, R59, 0x7632, R72 ;  /* 0x000076323b487816 */ /* 0x000fe20000000048 */
[----:B------:R-:W-:Y:S01]  /*5890*/  @P2 FADD.FTZ R23, -R23, -RZ ;  /* 0x800000ff17172221 */ /* 0x000fe20000010100 */
[----:B------:R-:W-:Y:S01]  /*58a0*/  ISETP.GT.U32.AND P5, PT, R70, UR8, PT ;  /* 0x0000000846007c0c */ /* 0x000fe2000bfa4070 */
[----:B-1----:R-:W-:Y:S01]  /*58b0*/  @!P4 FADD.FTZ R251, -R251, -RZ ;  /* 0x800000fffbfbc221 */ /* 0x002fe20000010100 */
[----:B------:R-:W-:Y:S03]  /*58c0*/  LOP3.LUT R70, R97, 0xffff, RZ, 0xc0, !PT ;  /* 0x0000ffff61467812 */ /* 0x000fe600078ec0ff */
[----:B------:R-:W-:Y:S01]  /*58d0*/  MUFU.EX2 R43, R71 ;  /* 0x00000047002b7308 */ /* 0x000fe20000000800 */
[----:B------:R-:W-:Y:S02]  /*58e0*/  LOP3.LUT R72, R72, 0xff, RZ, 0xc0, !PT ;  /* 0x000000ff48487812 */ /* 0x000fe400078ec0ff */
[----:B------:R-:W-:Y:S01]  /*58f0*/  LOP3.LUT R76, R102, UR12, R107, 0x96, !PT ;  /* 0x0000000c664c7c12 */ /* 0x000fe2000f8e966b */
[----:B------:R-:W-:Y:S01]  /*5900*/  @P6 FADD.FTZ R54, -R54, -RZ ;  /* 0x800000ff36366221 */ /* 0x000fe20000010100 */
[----:B------:R-:W-:Y:S05]  /*5910*/  ISETP.LE.U32.AND P3, PT, R70, UR8, PT ;  /* 0x0000000846007c0c */ /* 0x000fea000bf63070 */
[----:B------:R-:W1:Y:S01]  /*5920*/  MUFU.EX2 R27, R27 ;  /* 0x0000001b001b7308 */ /* 0x000e620000000800 */
[----:B------:R-:W-:Y:S02]  /*5930*/  ISETP.LE.U32.AND P2, PT, R72, UR8, PT ;  /* 0x0000000848007c0c */ /* 0x000fe4000bf43070 */
[----:B------:R-:W-:Y:S01]  /*5940*/  LOP3.LUT R70, R76, 0xff, RZ, 0xc0, !PT ;  /* 0x000000ff4c467812 */ /* 0x000fe200078ec0ff */
[----:B------:R-:W-:Y:S01]  /*5950*/  @P5 FADD.FTZ R21, -R21, -RZ ;  /* 0x800000ff15155221 */ /* 0x000fe20000010100 */
[----:B------:R-:W-:Y:S05]  /*5960*/  SHF.R.U32.HI R73, RZ, 0x18, R76 ;  /* 0x00000018ff497819 */ /* 0x000fea000001164c */
[----:B------:R-:W2:Y:S01]  /*5970*/  MUFU.EX2 R26, R26 ;  /* 0x0000001a001a7308 */ /* 0x000ea20000000800 */
[----:B------:R-:W-:Y:S02]  /*5980*/  ISETP.LE.U32.AND P6, PT, R70, UR8, PT ;  /* 0x0000000846007c0c */ /* 0x000fe4000bfc3070 */
[C---:B------:R-:W-:Y:S02]  /*5990*/  PRMT R70, R80.reuse, 0x7771, RZ ;  /* 0x0000777150467816 */ /* 0x040fe400000000ff */
[----:B------:R-:W-:Y:S01]  /*59a0*/  ISETP.LE.U32.AND P5, PT, R73, UR8, PT ;  /* 0x0000000849007c0c */ /* 0x000fe2000bfa3070 */
[----:B------:R-:W-:Y:S01]  /*59b0*/  @!P3 FADD.FTZ R19, -R19, -RZ ;  /* 0x800000ff1313b221 */ /* 0x000fe20000010100 */
[----:B------:R-:W-:Y:S01]  /*59c0*/  PRMT R72, R80, 0x7770, RZ ;  /* 0x0000777050487816 */ /* 0x000fe200000000ff */
[----:B------:R-:W-:Y:S01]  /*59d0*/  @!P2 FADD.FTZ R22, -R22, -RZ ;  /* 0x800000ff1616a221 */ /* 0x000fe20000010100 */
[----:B------:R-:W-:Y:S01]  /*59e0*/  ISETP.GT.U32.AND P2, PT, R70, UR8, PT ;  /* 0x0000000846007c0c */ /* 0x000fe2000bf44070 */
[----:B-1----:R-:W-:Y:S01]  /*59f0*/  @P1 FADD.FTZ R27, -R27, -RZ ;  /* 0x800000ff1b1b1221 */ /* 0x002fe20000010100 */
[----:B------:R-:W-:Y:S02]  /*5a00*/  PRMT R15, R80, 0x7772, RZ ;  /* 0x00007772500f7816 */ /* 0x000fe400000000ff */
[----:B------:R-:W-:Y:S01]  /*5a10*/  ISETP.LE.U32.AND P3, PT, R72, UR8, PT ;  /* 0x0000000848007c0c */ /* 0x000fe2000bf63070 */
[----:B------:R-:W-:Y:S01]  /*5a20*/  @!P6 FADD.FTZ R250, -R250, -RZ ;  /* 0x800000fffafae221 */ /* 0x000fe20000010100 */
[----:B------:R-:W-:Y:S02]  /*5a30*/  LOP3.LUT R58, R58, 0xffff, RZ, 0xc0, !PT ;  /* 0x0000ffff3a3a7812 */ /* 0x000fe400078ec0ff */
[----:B------:R-:W-:Y:S01]  /*5a40*/  ISETP.GT.U32.AND P6, PT, R15, UR8, PT ;  /* 0x000000080f007c0c */ /* 0x000fe2000bfc4070 */
[----:B------:R-:W-:Y:S01]  /*5a50*/  @!P5 FADD.FTZ R243, -R243, -RZ ;  /* 0x800000fff3f3d221 */ /* 0x000fe20000010100 */
[----:B------:R-:W-:Y:S02]  /*5a60*/  PRMT R80, R80, 0x7773, RZ ;  /* 0x0000777350507816 */ /* 0x000fe400000000ff */
[----:B------:R-:W-:Y:S01]  /*5a70*/  PRMT R15, R62, 0x7632, R15 ;  /* 0x000076323e0f7816 */ /* 0x000fe2000000000f */
[----:B------:R-:W-:Y:S01]  /*5a80*/  @P2 FADD.FTZ R237, -R237, -RZ ;  /* 0x800000ffeded2221 */ /* 0x000fe20000010100 */
[----:B------:R-:W-:Y:S02]  /*5a90*/  SHF.R.U32.HI R58, RZ, 0x8, R58 ;  /* 0x00000008ff3a7819 */ /* 0x000fe4000001163a */
[----:B------:R-:W-:Y:S01]  /*5aa0*/  ISETP.GT.U32.AND P5, PT, R80, UR8, PT ;  /* 0x0000000850007c0c */ /* 0x000fe2000bfa4070 */
[----:B------:R-:W-:Y:S01]  /*5ab0*/  @!P3 FADD.FTZ R242, -R242, -RZ ;  /* 0x800000fff2f2b221 */ /* 0x000fe20000010100 */
[----:B------:R-:W-:Y:S02]  /*5ac0*/  LOP3.LUT R15, R15, 0xff, RZ, 0xc0, !PT ;  /* 0x000000ff0f0f7812 */ /* 0x000fe400078ec0ff */
[----:B------:R-:W-:Y:S01]  /*5ad0*/  LOP3.LUT R100, R100, UR12, R93, 0x96, !PT ;  /* 0x0000000c64647c12 */ /* 0x000fe2000f8e965d */
[----:B------:R-:W-:Y:S01]  /*5ae0*/  @P6 FADD.FTZ R240, -R240, -RZ ;  /* 0x800000fff0f06221 */ /* 0x000fe20000010100 */
[----:B------:R-:W-:Y:S02]  /*5af0*/  LOP3.LUT R58, R58, 0xffff, RZ, 0xc0, !PT ;  /* 0x0000ffff3a3a7812 */ /* 0x000fe400078ec0ff */
[----:B------:R-:W-:Y:S02]  /*5b00*/  ISETP.LE.U32.AND P2, PT, R15, UR8, PT ;  /* 0x000000080f007c0c */ /* 0x000fe4000bf43070 */
[----:B------:R-:W-:Y:S02]  /*5b10*/  ISETP.LE.U32.AND P3, PT, R58, UR8, PT ;  /* 0x000000083a007c0c */ /* 0x000fe4000bf63070 */
        /* <DEDUP_REMOVED lines=13> */
[----:B------:R-:W-:Y:S02]  /*5bf0*/  LOP3.LUT R98, R98, UR12, R81, 0x96, !PT ;  /* 0x0000000c62627c12 */ /* 0x000fe4000f8e9651 */
[----:B------:R-:W-:Y:S02]  /*5c00*/  LOP3.LUT R47, R47, 0xff, RZ, 0xc0, !PT ;  /* 0x000000ff2f2f7812 */ /* 0x000fe400078ec0ff */
[----:B------:R-:W-:Y:S01]  /*5c10*/  LOP3.LUT R62, R62, 0xffff, RZ, 0xc0, !PT ;  /* 0x0000ffff3e3e7812 */ /* 0x000fe200078ec0ff */
[----:B------:R-:W-:Y:S01]  /*5c20*/  @!P5 FADD.FTZ R35, -R35, -RZ ;  /* 0x800000ff2323d221 */ /* 0x000fe20000010100 */
[----:B------:R-:W-:Y:S02]  /*5c30*/  ISETP.LE.U32.AND P2, PT, R47, UR8, PT ;  /* 0x000000082f007c0c */ /* 0x000fe4000bf43070 */
[----:B------:R-:W-:Y:S02]  /*5c40*/  LOP3.LUT R15, R98, 0xff, RZ, 0xc0, !PT ;  /* 0x000000ff620f7812 */ /* 0x000fe400078ec0ff */
[----:B------:R-:W-:Y:S01]  /*5c50*/  SHF.R.U32.HI R11, RZ, 0x18, R98 ;  /* 0x00000018ff0b7819 */ /* 0x000fe20000011662 */
[----:B------:R-:W-:Y:S01]  /*5c60*/  @!P3 FADD.FTZ R13, -R13, -RZ ;  /* 0x800000ff0d0db221 */ /* 0x000fe20000010100 */
[----:B------:R-:W-:Y:S02]  /*5c70*/  SHF.R.U32.HI R62, RZ, 0x8, R62 ;  /* 0x00000008ff3e7819 */ /* 0x000fe4000001163e */
[----:B------:R-:W-:Y:S02]  /*5c80*/  ISETP.LE.U32.AND P6, PT, R15, UR8, PT ;  /* 0x000000080f007c0c */ /* 0x000fe4000bfc3070 */
[----:B------:R-:W-:Y:S02]  /*5c90*/  ISETP.LE.U32.AND P5, PT, R11, UR8, PT ;  /* 0x000000080b007c0c */ /* 0x000fe4000bfa3070 */
[----:B------:R-:W-:Y:S01]  /*5ca0*/  LOP3.LUT R11, R62, 0xffff, RZ, 0xc0, !PT ;  /* 0x0000ffff3e0b7812 */ /* 0x000fe200078ec0ff */
[----:B------:R-:W-:Y:S01]  /*5cb0*/  @!P2 FADD.FTZ R248, -R248, -RZ ;  /* 0x800000fff8f8a221 */ /* 0x000fe20000010100 */
[----:B------:R-:W-:Y:S02]  /*5cc0*/  PRMT R15, R100, 0x7632, R15 ;  /* 0x00007632640f7816 */ /* 0x000fe4000000000f */
[----:B------:R-:W-:Y:S02]  /*5cd0*/  LOP3.LUT R76, R76, 0xffff, RZ, 0xc0, !PT ;  /* 0x0000ffff4c4c7812 */ /* 0x000fe400078ec0ff */
[----:B------:R-:W-:Y:S02]  /*5ce0*/  ISETP.LE.U32.AND P3, PT, R11, UR8, PT ;  /* 0x000000080b007c0c */ /* 0x000fe4000bf63070 */
[----:B------:R-:W-:Y:S01]  /*5cf0*/  LOP3.LUT R15, R15, 0xff, RZ, 0xc0, !PT ;  /* 0x000000ff0f0f7812 */ /* 0x000fe200078ec0ff */
[----:B------:R-:W-:Y:S01]  /*5d00*/  @!P6 FADD.FTZ R246, -R246, -RZ ;  /* 0x800000fff6f6e221 */ /* 0x000fe20000010100 */
[----:B------:R-:W-:Y:S01]  /*5d10*/  SHF.R.U32.HI R11, RZ, 0x8, R76 ;  /* 0x00000008ff0b7819 */ /* 0x000fe2000001164c */
[----:B------:R-:W-:Y:S01]  /*5d20*/  @!P5 FADD.FTZ R239, -R239, -RZ ;  /* 0x800000ffefefd221 */ /* 0x000fe20000010100 */
[----:B------:R-:W-:Y:S02]  /*5d30*/  LOP3.LUT R100, R100, 0xffff, RZ, 0xc0, !PT ;  /* 0x0000ffff64647812 */ /* 0x000fe400078ec0ff */
[----:B------:R-:W-:Y:S02]  /*5d40*/  ISETP.LE.U32.AND P2, PT, R15, UR8, PT ;  /* 0x000000080f007c0c */ /* 0x000fe4000bf43070 */
[----:B------:R-:W-:Y:S02]  /*5d50*/  LOP3.LUT R11, R11, 0xffff, RZ, 0xc0, !PT ;  /* 0x0000ffff0b0b7812 */ /* 0x000fe400078ec0ff */
[----:B------:R-:W-:Y:S01]  /*5d60*/  SHF.R.U32.HI R100, RZ, 0x8, R100 ;  /* 0x00000008ff647819 */ /* 0x000fe20000011664 */
[----:B------:R-:W-:Y:S01]  /*5d70*/  @!P3 FADD.FTZ R51, -R51, -RZ ;  /* 0x800000ff3333b221 */ /* 0x000fe20000010100 */
[----:B------:R-:W-:Y:S02]  /*5d80*/  ISETP.LE.U32.AND P6, PT, R11, UR8, PT ;  /* 0x000000080b007c0c */ /* 0x000fe4000bfc3070 */
[----:B------:R-:W-:Y:S02]  /*5d90*/  PRMT R15, R98, 0x7632, R15 ;  /* 0x00007632620f7816 */ /* 0x000fe4000000000f */
[----:B------:R-:W-:Y:S02]  /*5da0*/  LOP3.LUT R100, R100, 0xffff, RZ, 0xc0, !PT ;  /* 0x0000ffff64647812 */ /* 0x000fe400078ec0ff */
[----:B------:R-:W-:Y:S01]  /*5db0*/  LOP3.LUT R14, R110, UR15, R109, 0x96, !PT ;  /* 0x0000000f6e0e7c12 */ /* 0x000fe2000f8e966d */
[----:B------:R-:W-:Y:S01]  /*5dc0*/  @!P2 FADD.FTZ R37, -R37, -RZ ;  /* 0x800000ff2525a221 */ /* 0x000fe20000010100 */
[----:B------:R-:W-:Y:S02]  /*5dd0*/  LOP3.LUT R98, R98, 0xffff, RZ, 0xc0, !PT ;  /* 0x0000ffff62627812 */ /* 0x000fe400078ec0ff */
[----:B------:R-:W-:Y:S02]  /*5de0*/  ISETP.GT.U32.AND P0, PT, R101, UR8, PT ;  /* 0x0000000865007c0c */ /* 0x000fe4000bf04070 */
[----:B------:R-:W-:Y:S01]  /*5df0*/  ISETP.LE.U32.AND P3, PT, R100, UR8, PT ;  /* 0x0000000864007c0c */ /* 0x000fe2000bf63070 */
[----:B------:R-:W-:Y:S01]  /*5e00*/  @!P6 FADD.FTZ R245, -R245, -RZ ;  /* 0x800000fff5f5e221 */ /* 0x000fe20000010100 */
[----:B------:R-:W-:Y:S02]  /*5e10*/  SHF.R.U32.HI R98, RZ, 0x8, R98 ;  /* 0x00000008ff627819 */ /* 0x000fe40000011662 */
[----:B------:R-:W-:Y:S02]  /*5e20*/  LOP3.LUT R10, R14, 0xff, RZ, 0xc0, !PT ;  /* 0x000000ff0e0a7812 */ /* 0x000fe400078ec0ff */
[----:B------:R-:W-:Y:S02]  /*5e30*/  LOP3.LUT R98, R98, 0xffff, RZ, 0xc0, !PT ;  /* 0x0000ffff62627812 */ /* 0x000fe400078ec0ff */
[----:B------:R-:W-:Y:S02]  /*5e40*/  ISETP.LE.U32.AND P2, PT, R10, UR8, PT ;  /* 0x000000080a007c0c */ /* 0x000fe4000bf43070 */
[----:B------:R-:W-:Y:S01]  /*5e50*/  PRMT R10, R14, 0x7632, R10 ;  /* 0x000076320e0a7816 */ /* 0x000fe2000000000a */
[----:B------:R-:W-:Y:S01]  /*5e60*/  @P0 FADD.FTZ R66, -R66, -RZ ;  /* 0x800000ff42420221 */ /* 0x000fe20000010100 */
[----:B------:R-:W-:Y:S01]  /*5e70*/  SHF.R.U32.HI R11, RZ, 0x18, R14 ;  /* 0x00000018ff0b7819 */ /* 0x000fe2000001160e */
[----:B------:R-:W-:Y:S01]  /*5e80*/  @!P3 FADD.FTZ R39, -R39, -RZ ;  /* 0x800000ff2727b221 */ /* 0x000fe20000010100 */
[----:B------:R-:W-:Y:S02]  /*5e90*/  LOP3.LUT R14, R14, 0xffff, RZ, 0xc0, !PT ;  /* 0x0000ffff0e0e7812 */ /* 0x000fe400078ec0ff */
[----:B------:R-:W-:Y:S02]  /*5ea0*/  ISETP.LE.U32.AND P6, PT, R98, UR8, PT ;  /* 0x0000000862007c0c */ /* 0x000fe4000bfc3070 */
[----:B------:R-:W-:Y:S02]  /*5eb0*/  LOP3.LUT R10, R10, 0xff, RZ, 0xc0, !PT ;  /* 0x000000ff0a0a7812 */ /* 0x000fe400078ec0ff */
[----:B------:R-:W-:Y:S02]  /*5ec0*/  LOP3.LUT R15, R15, 0xff, RZ, 0xc0, !PT ;  /* 0x000000ff0f0f7812 */ /* 0x000fe400078ec0ff */
[----:B------:R-:W-:Y:S02]  /*5ed0*/  SHF.R.U32.HI R14, RZ, 0x8, R14 ;  /* 0x00000008ff0e7819 */ /* 0x000fe4000001160e */
[----:B------:R-:W-:Y:S02]  /*5ee0*/  F2FP.RELU.F16.F32.PACK_AB R72, R45, R49 ;  /* 0x000000312d48723e */ /* 0x000fe400000008ff */
[----:B------:R-:W-:Y:S02]  /*5ef0*/  F2FP.RELU.F16.F32.PACK_AB R74, R51, R53 ;  /* 0x00000035334a723e */ /* 0x000fe400000008ff */
[----:B------:R-:W-:Y:S01]  /*5f00*/  ISETP.LE.U32.AND P3, PT, R10, UR8, PT ;  /* 0x000000080a007c0c */ /* 0x000fe2000bf63070 */
[----:B------:R1:W-:Y:S01]  /*5f10*/  STS [R189+0x400], R72 ;  /* 0x00040048bd007388 */ /* 0x0003e20000000800 */
[----:B------:R-:W-:Y:S01]  /*5f20*/  ISETP.LE.U32.AND P5, PT, R15, UR8, PT ;  /* 0x000000080f007c0c */ /* 0x000fe2000bfa3070 */
[----:B------:R-:W-:Y:S01]  /*5f30*/  IMAD.IADD R15, R30, 0x1, R189 ;  /* 0x000000011e0f7824 */ /* 0x000fe200078e02bd */
[----:B------:R-:W-:Y:S01]  /*5f40*/  LOP3.LUT R10, R14, 0xffff, RZ, 0xc0, !PT ;  /* 0x0000ffff0e0a7812 */ /* 0x000fe200078ec0ff */
[----:B------:R-:W-:Y:S01]  /*5f50*/  STS [R189], R74 ;  /* 0x0000004abd007388 */ /* 0x000fe20000000800 */
[----:B------:R-:W-:Y:S01]  /*5f60*/  F2FP.RELU.F16.F32.PACK_AB R70, R29, R33 ;  /* 0x000000211d46723e */ /* 0x000fe200000008ff */
[----:B------:R-:W-:Y:S01]  /*5f70*/  @!P6 FADD.FTZ R241, -R241, -RZ ;  /* 0x800000fff1f1e221 */ /* 0x000fe20000010100 */
[----:B------:R-:W-:Y:S02]  /*5f80*/  F2FP.RELU.F16.F32.PACK_AB R68, R39, R41 ;  /* 0x000000292744723e */ /* 0x000fe400000008ff */
[----:B------:R-:W-:Y:S01]  /*5f90*/  F2FP.RELU.F16.F32.PACK_AB R62, R35, R37 ;  /* 0x00000025233e723e */ /* 0x000fe200000008ff */
[----:B------:R3:W-:Y:S01]  /*5fa0*/  STS [R15], R70 ;  /* 0x000000460f007388 */ /* 0x0007e20000000800 */
[----:B------:R-:W-:Y:S01]  /*5fb0*/  ISETP.LE.U32.AND P6, PT, R10, UR8, PT ;  /* 0x000000080a007c0c */ /* 0x000fe2000bfc3070 */
[----:B------:R-:W-:Y:S01]  /*5fc0*/  @!P3 FADD.FTZ R42, -R42, -RZ ;  /* 0x800000ff2a2ab221 */ /* 0x000fe20000010100 */
[----:B------:R-:W-:Y:S01]  /*5fd0*/  F2FP.RELU.F16.F32.PACK_AB R58, R23, R60 ;  /* 0x0000003c173a723e */ /* 0x000fe200000008ff */
[----:B------:R-:W-:Y:S01]  /*5fe0*/  @!P5 FADD.FTZ R244, -R244, -RZ ;  /* 0x800000fff4f4d221 */ /* 0x000fe20000010100 */
[----:B------:R-:W-:Y:S02]  /*5ff0*/  F2FP.RELU.F16.F32.PACK_AB R10, R21, R54 ;  /* 0x00000036150a723e */ /* 0x000fe400000008ff */
[----:B------:R-:W-:Y:S02]  /*6000*/  F2FP.RELU.F16.F32.PACK_AB R59, R19, R50 ;  /* 0x00000032133b723e */ /* 0x000fe400000008ff */
[----:B------:R-:W-:Y:S02]  /*6010*/  F2FP.RELU.F16.F32.PACK_AB R73, R17, R38 ;  /* 0x000000261149723e */ /* 0x000fe400000008ff */
[----:B------:R-:W-:Y:S02]  /*6020*/  F2FP.RELU.F16.F32.PACK_AB R79, R7, R18 ;  /* 0x00000012074f723e */ /* 0x000fe400000008ff */
[----:B------:R-:W-:Y:S02]  /*6030*/  F2FP.RELU.F16.F32.PACK_AB R69, R5, R6 ;  /* 0x000000060545723e */ /* 0x000fe400000008ff */
[----:B------:R-:W-:Y:S02]  /*6040*/  ISETP.LE.U32.AND P5, PT, R11, UR8, PT ;  /* 0x000000080b007c0c */ /* 0x000fe4000bfa3070 */
[----:B------:R-:W-:Y:S02]  /*6050*/  F2FP.RELU.F16.F32.PACK_AB R47, R13, R34 ;  /* 0x000000220d2f723e */ /* 0x000fe400000008ff */
[----:B------:R-:W-:Y:S02]  /*6060*/  F2FP.RELU.F16.F32.PACK_AB R77, R247, R252 ;  /* 0x000000fcf74d723e */ /* 0x000fe400000008ff */
[----:B------:R-:W-:Y:S02]  /*6070*/  F2FP.RELU.F16.F32.PACK_AB R75, R245, R250 ;  /* 0x000000faf54b723e */ /* 0x000fe400000008ff */
[----:B-1----:R-:W-:Y:S02]  /*6080*/  F2FP.RELU.F16.F32.PACK_AB R72, R233, R238 ;  /* 0x000000eee948723e */ /* 0x002fe400000008ff */
[----:B---3--:R-:W-:Y:S02]  /*6090*/  F2FP.RELU.F16.F32.PACK_AB R70, R231, R236 ;  /* 0x000000ece746723e */ /* 0x008fe400000008ff */
[C---:B------:R-:W-:Y:S01]  /*60a0*/  PRMT R95, R108.reuse, 0x7771, RZ ;  /* 0x000077716c5f7816 */ /* 0x040fe200000000ff */
[----:B------:R-:W-:Y:S01]  /*60b0*/  @!P5 FADD.FTZ R31, -R31, -RZ ;  /* 0x800000ff1f1fd221 */ /* 0x000fe20000010100 */
[----:B------:R-:W-:Y:S02]  /*60c0*/  PRMT R83, R108, 0x7773, RZ ;  /* 0x000077736c537816 */ /* 0x000fe400000000ff */
[----:B------:R-:W-:Y:S02]  /*60d0*/  ISETP.GT.U32.AND P4, PT, R95, UR8, PT ;  /* 0x000000085f007c0c */ /* 0x000fe4000bf84070 */
[----:B------:R-:W-:Y:S02]  /*60e0*/  ISETP.GT.U32.AND P0, PT, R83, UR8, PT ;  /* 0x0000000853007c0c */ /* 0x000fe4000bf04070 */
[----:B------:R-:W-:Y:S02]  /*60f0*/  FSETP.GE.FTZ.AND P3, PT, R53, RZ, PT ;  /* 0x000000ff3500720b */ /* 0x000fe40003f76000 */
[----:B------:R-:W-:Y:S02]  /*6100*/  FSETP.GE.FTZ.AND P1, PT, R49, RZ, PT ;  /* 0x000000ff3100720b */ /* 0x000fe40003f36000 */
[----:B------:R-:W-:Y:S02]  /*6110*/  F2FP.RELU.F16.F32.PACK_AB R14, R25, R66 ;  /* 0x00000042190e723e */ /* 0x000fe400000008ff */
[----:B------:R-:W-:Y:S03]  /*6120*/  F2FP.RELU.F16.F32.PACK_AB R11, R9, R22 ;  /* 0x00000016090b723e */ /* 0x000fe600000008ff */
[----:B------:R1:W-:Y:S01]  /*6130*/  STS [R15+0x400], R14 ;  /* 0x0004000e0f007388 */ /* 0x0003e20000000800 */
[----:B------:R-:W-:Y:S01]  /*6140*/  @P4 FADD.FTZ R43, -R43, -RZ ;  /* 0x800000ff2b2b4221 */ /* 0x000fe20000010100 */
[----:B------:R-:W-:Y:S01]  /*6150*/  FSETP.GE.FTZ.AND P4, PT, R227, RZ, PT ;  /* 0x000000ffe300720b */ /* 0x000fe20003f96000 */
[----:B--2---:R-:W-:Y:S01]  /*6160*/  @P0 FADD.FTZ R26, -R26, -RZ ;  /* 0x800000ff1a1a0221 */ /* 0x004fe20000010100 */
[----:B------:R-:W-:Y:S01]  /*6170*/  FSETP.GE.FTZ.AND P0, PT, R45, RZ, PT ;  /* 0x000000ff2d00720b */ /* 0x000fe20003f16000 */
[----:B------:R2:W-:Y:S04]  /*6180*/  STS [R189+0x2000], R68 ;  /* 0x00200044bd007388 */ /* 0x0005e80000000800 */
[----:B------:R3:W-:Y:S04]  /*6190*/  STS [R189+0x2400], R62 ;  /* 0x0024003ebd007388 */ /* 0x0007e80000000800 */
[----:B------:R4:W-:Y:S04]  /*61a0*/  STS [R15+0x2000], R58 ;  /* 0x0020003a0f007388 */ /* 0x0009e80000000800 */
[----:B------:R4:W-:Y:S04]  /*61b0*/  STS [R15+0x2400], R10 ;  /* 0x0024000a0f007388 */ /* 0x0009e80000000800 */
[----:B------:R4:W-:Y:S01]  /*61c0*/  STS [R192], R59 ;  /* 0x0000003bc0007388 */ /* 0x0009e20000000800 */
[----:B-1----:R-:W-:Y:S03]  /*61d0*/  IMAD.IADD R14, R30, 0x1, R192 ;  /* 0x000000011e0e7824 */ /* 0x002fe600078e02c0 */
[----:B------:R1:W-:Y:S01]  /*61e0*/  STS [R192+0x400], R73 ;  /* 0x00040049c0007388 */ /* 0x0003e20000000800 */
[----:B--2---:R-:W-:Y:S03]  /*61f0*/  F2FP.RELU.F16.F32.PACK_AB R68, R237, R242 ;  /* 0x000000f2ed44723e */ /* 0x004fe600000008ff */
[----:B------:R-:W-:Y:S01]  /*6200*/  STS [R14], R79 ;  /* 0x0000004f0e007388 */ /* 0x000fe20000000800 */
[----:B---3--:R2:W3:Y:S03]  /*6210*/  MUFU.EX2 R62, R56 ;  /* 0x00000038003e7308 */ /* 0x0084e60000000800 */
[----:B------:R1:W-:Y:S01]  /*6220*/  STS [R14+0x400], R69 ;  /* 0x000400450e007388 */ /* 0x0003e20000000800 */
[----:B----4-:R-:W-:Y:S03]  /*6230*/  F2FP.RELU.F16.F32.PACK_AB R58, R235, R240 ;  /* 0x000000f0eb3a723e */ /* 0x010fe600000008ff */
[----:B------:R4:W-:Y:S01]  /*6240*/  STS [R192+0x2000], R47 ;  /* 0x0020002fc0007388 */ /* 0x0009e20000000800 */
[----:B------:R-:W-:Y:S03]  /*6250*/  F2FP.RELU.F16.F32.PACK_AB R10, R63, R230 ;  /* 0x000000e63f0a723e */ /* 0x000fe600000008ff */
[----:B------:R4:W-:Y:S01]  /*6260*/  STS [R192+0x2400], R11 ;  /* 0x0024000bc0007388 */ /* 0x0009e20000000800 */
[----:B------:R-:W-:Y:S03]  /*6270*/  F2FP.RELU.F16.F32.PACK_AB R59, R249, R251 ;  /* 0x000000fbf93b723e */ /* 0x000fe600000008ff */
[----:B------:R-:W-:Y:S01]  /*6280*/  STS [R14+0x2400], R77 ;  /* 0x0024004d0e007388 */ /* 0x000fe20000000800 */
[----:B--2---:R-:W-:Y:S01]  /*6290*/  F2FP.RELU.F16.F32.PACK_AB R56, R229, R234 ;  /* 0x000000eae538723e */ /* 0x004fe200000008ff */
[----:B---3--:R-:W-:Y:S01]  /*62a0*/  @!P2 FADD.FTZ R62, -R62, -RZ ;  /* 0x800000ff3e3ea221 */ /* 0x008fe20000010100 */
[----:B------:R-:W-:Y:S01]  /*62b0*/  FSETP.GE.FTZ.AND P2, PT, R51, RZ, PT ;  /* 0x000000ff3300720b */ /* 0x000fe20003f56000 */
[----:B------:R2:W-:Y:S01]  /*62c0*/  STS [R14+0x2000], R59 ;  /* 0x0020003b0e007388 */ /* 0x0005e20000000800 */
[----:B-1----:R-:W-:Y:S03]  /*62d0*/  F2FP.RELU.F16.F32.PACK_AB R73, R243, R248 ;  /* 0x000000f8f349723e */ /* 0x002fe600000008ff */
[----:B------:R-:W-:Y:S04]  /*62e0*/  STS [R188], R75 ;  /* 0x0000004bbc007388 */ /* 0x000fe80000000800 */
[----:B------:R-:W-:Y:S01]  /*62f0*/  STS [R188+0x400], R73 ;  /* 0x00040049bc007388 */ /* 0x000fe20000000800 */
[----:B------:R-:W-:Y:S01]  /*6300*/  F2FP.RELU.F16.F32.PACK_AB R69, R241, R246 ;  /* 0x000000f6f145723e */ /* 0x000fe200000008ff */
[----:B----4-:R1:W3:Y:S01]  /*6310*/  MUFU.EX2 R47, R57 ;  /* 0x00000039002f7308 */ /* 0x0102e20000000800 */
[C---:B------:R-:W-:Y:S02]  /*6320*/  IMAD.IADD R11, R30.reuse, 0x1, R188 ;  /* 0x000000011e0b7824 */ /* 0x040fe400078e02bc */
[----:B------:R-:W-:Y:S03]  /*6330*/  IMAD.IADD R30, R30, 0x1, R193 ;  /* 0x000000011e1e7824 */ /* 0x000fe600078e02c1 */
[----:B------:R-:W-:Y:S01]  /*6340*/  STS [R11], R72 ;  /* 0x000000480b007388 */ /* 0x000fe20000000800 */
[----:B--2---:R-:W-:Y:S03]  /*6350*/  F2FP.RELU.F16.F32.PACK_AB R59, R239, R244 ;  /* 0x000000f4ef3b723e */ /* 0x004fe600000008ff */
[----:B------:R-:W-:Y:S01]  /*6360*/  STS [R11+0x400], R70 ;  /* 0x000400460b007388 */ /* 0x000fe20000000800 */
[----:B-1----:R-:W-:Y:S01]  /*6370*/  F2FP.RELU.F16.F32.PACK_AB R57, R227, R232 ;  /* 0x000000e8e339723e */ /* 0x002fe200000008ff */
[----:B---3--:R-:W-:Y:S02]  /*6380*/  @!P6 FADD.FTZ R47, -R47, -RZ ;  /* 0x800000ff2f2fe221 */ /* 0x008fe40000010100 */
[----:B------:R1:W-:Y:S04]  /*6390*/  STS [R188+0x2000], R69 ;  /* 0x00200045bc007388 */ /* 0x0003e80000000800 */
[----:B------:R2:W-:Y:S04]  /*63a0*/  STS [R188+0x2400], R59 ;  /* 0x0024003bbc007388 */ /* 0x0005e80000000800 */
[----:B------:R-:W-:Y:S04]  /*63b0*/  STS [R11+0x2000], R68 ;  /* 0x002000440b007388 */ /* 0x000fe80000000800 */
[----:B------:R3:W-:Y:S04]  /*63c0*/  STS [R11+0x2400], R58 ;  /* 0x0024003a0b007388 */ /* 0x0007e80000000800 */
[----:B------:R4:W-:Y:S04]  /*63d0*/  STS [R193], R56 ;  /* 0x00000038c1007388 */ /* 0x0009e80000000800 */
[----:B------:R4:W-:Y:S04]  /*63e0*/  STS [R193+0x400], R10 ;  /* 0x0004000ac1007388 */ /* 0x0009e80000000800 */
[----:B------:R4:W-:Y:S01]  /*63f0*/  STS [R30], R57 ;  /* 0x000000391e007388 */ /* 0x0009e20000000800 */
[----:B-1----:R-:W-:Y:S02]  /*6400*/  F2FP.RELU.F16.F32.PACK_AB R69, R228, R61 ;  /* 0x0000003de445723e */ /* 0x002fe400000008ff */
[----:B--2---:R-:W-:Y:S03]  /*6410*/  F2FP.RELU.F16.F32.PACK_AB R59, R43, R46 ;  /* 0x0000002e2b3b723e */ /* 0x004fe600000008ff */
[----:B------:R-:W-:Y:S01]  /*6420*/  STS [R30+0x400], R69 ;  /* 0x000400451e007388 */ /* 0x000fe20000000800 */
[----:B---3--:R-:W-:Y:S02]  /*6430*/  F2FP.RELU.F16.F32.PACK_AB R58, R47, R62 ;  /* 0x0000003e2f3a723e */ /* 0x008fe400000008ff */
[----:B----4-:R-:W-:Y:S03]  /*6440*/  F2FP.RELU.F16.F32.PACK_AB R56, R31, R42 ;  /* 0x0000002a1f38723e */ /* 0x010fe600000008ff */
[----:B------:R-:W-:Y:S01]  /*6450*/  STS [R193+0x2000], R58 ;  /* 0x0020003ac1007388 */ /* 0x000fe20000000800 */
[----:B------:R-:W-:Y:S03]  /*6460*/  IMAD.IADD R10, R183, 0x1, R0 ;  /* 0x00000001b70a7824 */ /* 0x000fe600078e0200 */
[----:B------:R-:W-:Y:S01]  /*6470*/  STS [R193+0x2400], R56 ;  /* 0x00240038c1007388 */ /* 0x000fe20000000800 */
[----:B------:R-:W-:Y:S03]  /*6480*/  F2FP.RELU.F16.F32.PACK_AB R57, R26, R27 ;  /* 0x0000001b1a39723e */ /* 0x000fe600000008ff */
        /* <DEDUP_REMOVED lines=30> */
[C---:B-----5:R-:W-:Y:S01]  /*6670*/  FADD.FTZ R163, -R226.reuse, R56 ;  /* 0x00000038e2a37221 */ /* 0x060fe20000010100 */
[----:B------:R-:W-:Y:S01]  /*6680*/  FADD.FTZ R169, -R226, R57 ;  /* 0x00000039e2a97221 */ /* 0x000fe20000010100 */
[C---:B------:R-:W-:Y:S01]  /*6690*/  FADD.FTZ R10, -R225.reuse, R58 ;  /* 0x0000003ae10a7221 */ /* 0x040fe20000010100 */
[----:B------:R-:W-:Y:S02]  /*66a0*/  FADD.FTZ R160, -R225, R59 ;  /* 0x0000003be1a07221 */ /* 0x000fe40000010100 */
[-C--:B------:R-:W-:Y:S01]  /*66b0*/  FSEL R162, R163, R226.reuse, P3 ;  /* 0x000000e2a3a27208 */ /* 0x080fe20001800000 */
[----:B------:R-:W1:Y:S01]  /*66c0*/  LDSM.16.M88.4 R56, [R184+0x2400] ;  /* 0x00240000b838783b */ /* 0x000e620000000200 */
[----:B------:R-:W-:Y:S01]  /*66d0*/  FSEL R168, R169, R226, P2 ;  /* 0x000000e2a9a87208 */ /* 0x000fe20001000000 */
[C---:B------:R-:W-:Y:S04]  /*66e0*/  HMMA.16816.F32 R76, R164.reuse, R170, R76 ;  /* 0x000000aaa44c723c */ /* 0x040fe8000000184c */
[----:B------:R-:W-:Y:S01]  /*66f0*/  FSETP.GE.FTZ.AND P3, PT, R41, RZ, PT ;  /* 0x000000ff2900720b */ /* 0x000fe20003f76000 */
[----:B------:R-:W-:Y:S01]  /*6700*/  FADD.FTZ R70, -R197, R70 ;  /* 0x00000046c5467221 */ /* 0x000fe20000010100 */
[-C--:B------:R-:W-:Y:S01]  /*6710*/  FSEL R10, R10, R225.reuse, P1 ;  /* 0x000000e10a0a7208 */ /* 0x080fe20000800000 */
[----:B------:R-:W-:Y:S01]  /*6720*/  FMUL.FTZ R162, R53, R162 ;  /* 0x000000a235a27220 */ /* 0x000fe20000410000 */
        /* <DEDUP_REMOVED lines=8> */
[-C--:B------:R-:W-:Y:S01]  /*67b0*/  FSEL R171, R161, R224.reuse, P3 ;  /* 0x000000e0a1ab7208 */ /* 0x080fe20001800000 */
[----:B------:R-:W-:Y:S01]  /*67c0*/  FADD.FTZ R161, -R224, R73 ;  /* 0x00000049e0a17221 */ /* 0x000fe20000010100 */
[-C--:B------:R-:W-:Y:S01]  /*67d0*/  FSEL R170, R70, R197.reuse, P1 ;  /* 0x000000c546aa7208 */ /* 0x080fe20000800000 */
[----:B------:R-:W-:Y:S01]  /*67e0*/  FADD.FTZ R70, -R197, R74 ;  /* 0x0000004ac5467221 */ /* 0x000fe20000010100 */
[----:B------:R-:W-:Y:S01]  /*67f0*/  FSEL R169, R69, R224, P2 ;  /* 0x000000e045a97208 */ /* 0x000fe20001000000 */
[----:B------:R-:W-:Y:S01]  /*6800*/  FADD.FTZ R77, -R226, R77 ;  /* 0x0000004de24d7221 */ /* 0x000fe20000010100 */
[----:B------:R-:W-:Y:S01]  /*6810*/  FSETP.GE.FTZ.AND P2, PT, R23, RZ, PT ;  /* 0x000000ff1700720b */ /* 0x000fe20003f56000 */
[----:B------:R-:W-:Y:S01]  /*6820*/  FADD.FTZ R78, -R225, R78 ;  /* 0x0000004ee14e7221 */ /* 0x000fe20000010100 */
[----:B------:R-:W-:Y:S01]  /*6830*/  FSEL R168, R68, R197, P0 ;  /* 0x000000c544a87208 */ /* 0x000fe20000000000 */
[----:B------:R-:W-:Y:S01]  /*6840*/  FMUL.FTZ R68, R41, R171 ;  /* 0x000000ab29447220 */ /* 0x000fe20000410000 */
[----:B------:R-:W-:Y:S01]  /*6850*/  FSETP.GE.FTZ.AND P3, PT, R60, RZ, PT ;  /* 0x000000ff3c00720b */ /* 0x000fe20003f76000 */
[----:B------:R-:W-:Y:S01]  /*6860*/  FADD.FTZ R69, -R224, R72 ;  /* 0x00000048e0457221 */ /* 0x000fe20000010100 */
[----:B------:R-:W-:Y:S01]  /*6870*/  F2FP.F16.F32.PACK_AB R72, R71, R162 ;  /* 0x000000a24748723e */ /* 0x000fe200000000ff */
[----:B------:R-:W-:Y:S01]  /*6880*/  FADD.FTZ R71, -R226, R76 ;  /* 0x0000004ce2477221 */ /* 0x000fe20000010100 */
[----:B------:R-:W-:Y:S01]  /*6890*/  FSETP.GE.FTZ.AND P1, PT, R54, RZ, PT ;  /* 0x000000ff3600720b */ /* 0x000fe20003f36000 */
[----:B------:R-:W-:Y:S01]  /*68a0*/  FADD.FTZ R162, -R225, R79 ;  /* 0x0000004fe1a27221 */ /* 0x000fe20000010100 */
[----:B------:R-:W-:Y:S01]  /*68b0*/  FSETP.GE.FTZ.AND P0, PT, R21, RZ, PT ;  /* 0x000000ff1500720b */ /* 0x000fe20003f16000 */
[----:B------:R-:W-:Y:S01]  /*68c0*/  FMUL.FTZ R73, R39, R169 ;  /* 0x000000a927497220 */ /* 0x000fe20000410000 */
[----:B------:R-:W-:Y:S01]  /*68d0*/  FSEL R76, R161, R224, P2 ;  /* 0x000000e0a14c7208 */ /* 0x000fe20001000000 */
[----:B------:R-:W-:Y:S01]  /*68e0*/  FMUL.FTZ R74, R37, R170 ;  /* 0x000000aa254a7220 */ /* 0x000fe20000410000 */
[----:B------:R-:W-:Y:S01]  /*68f0*/  FSEL R69, R69, R224, P3 ;  /* 0x000000e045457208 */ /* 0x000fe20001800000 */
[----:B------:R-:W-:Y:S01]  /*6900*/  FMUL.FTZ R163, R45, R160 ;  /* 0x000000a02da37220 */ /* 0x000fe20000410000 */
[----:B------:R-:W-:Y:S01]  /*6910*/  FSEL R79, R70, R197, P1 ;  /* 0x000000c5464f7208 */ /* 0x000fe20000800000 */
[-C--:B-1----:R-:W-:Y:S03]  /*6920*/  HMMA.16816.F32 R80, R164, R56.reuse, R80 ;  /* 0x00000038a450723c */ /* 0x082fe60000001850 */
[----:B------:R-:W-:Y:S01]  /*6930*/  FSETP.GE.FTZ.AND P3, PT, R33, RZ, PT ;  /* 0x000000ff2100720b */ /* 0x000fe20003f76000 */
[----:B------:R-:W-:Y:S01]  /*6940*/  FMUL.FTZ R69, R60, R69 ;  /* 0x000000453c457220 */ /* 0x000fe20000410000 */
[----:B------:R-:W-:Y:S01]  /*6950*/  FSETP.GE.FTZ.AND P2, PT, R29, RZ, PT ;  /* 0x000000ff1d00720b */ /* 0x000fe20003f56000 */
[----:B------:R-:W-:Y:S01]  /*6960*/  FADD.FTZ R160, -R197, R75 ;  /* 0x0000004bc5a07221 */ /* 0x000fe20000010100 */
[----:B------:R-:W-:Y:S01]  /*6970*/  FSETP.GE.FTZ.AND P1, PT, R66, RZ, PT ;  /* 0x000000ff4200720b */ /* 0x000fe20003f36000 */
[C---:B------:R-:W-:Y:S04]  /*6980*/  HMMA.16816.F32 R84, R172.reuse, R56, R84 ;  /* 0x00000038ac54723c */ /* 0x040fe80000001854 */
[----:B------:R-:W-:Y:S01]  /*6990*/  FSEL R160, R160, R197, P0 ;  /* 0x000000c5a0a07208 */ /* 0x000fe20000000000 */
[----:B------:R-:W-:Y:S01]  /*69a0*/  FMUL.FTZ R56, R23, R76 ;  /* 0x0000004c17387220 */ /* 0x000fe20000410000 */
[----:B------:R-:W-:Y:S01]  /*69b0*/  FSETP.GE.FTZ.AND P0, PT, R25, RZ, PT ;  /* 0x000000ff1900720b */ /* 0x000fe20003f16000 */
[----:B------:R-:W-:Y:S01]  /*69c0*/  FMUL.FTZ R75, R35, R168 ;  /* 0x000000a8234b7220 */ /* 0x000fe20000410000 */
[----:B------:R-:W-:Y:S01]  /*69d0*/  F2FP.F16.F32.PACK_AB R76, R73, R68 ;  /* 0x00000044494c723e */ /* 0x000fe200000000ff */
[-C--:B------:R-:W-:Y:S03]  /*69e0*/  HMMA.16816.F32 R88, R172, R58.reuse, R88 ;  /* 0x0000003aac58723c */ /* 0x080fe60000001858 */
        /* <DEDUP_REMOVED lines=8> */
[----:B------:R-:W-:Y:S01]  /*6a70*/  F2FP.F16.F32.PACK_AB R74, R75, R74 ;  /* 0x0000004a4b4a723e */ /* 0x000fe200000000ff */
[----:B------:R-:W-:Y:S01]  /*6a80*/  FMUL.FTZ R82, R66, R71 ;  /* 0x0000004742527220 */ /* 0x000fe20000410000 */
[----:B------:R-:W-:Y:S01]  /*6a90*/  F2FP.F16.F32.PACK_AB R80, R56, R69 ;  /* 0x000000453850723e */ /* 0x000fe200000000ff */
[----:B------:R-:W-:Y:S01]  /*6aa0*/  FMUL.FTZ R75, R25, R68 ;  /* 0x00000044194b7220 */ /* 0x000fe20000410000 */
[----:B------:R-:W-:Y:S01]  /*6ab0*/  FSETP.GE.FTZ.AND P3, PT, R50, RZ, PT ;  /* 0x000000ff3200720b */ /* 0x000fe20003f76000 */
[----:B------:R-:W1:Y:S01]  /*6ac0*/  LDSM.16.M88.4 R68, [R184+0x2800] ;  /* 0x00280000b844783b */ /* 0x000e620000000200 */
[----:B------:R-:W-:Y:S01]  /*6ad0*/  FSETP.GE.FTZ.AND P2, PT, R19, RZ, PT ;  /* 0x000000ff1300720b */ /* 0x000fe20003f56000 */
[----:B------:R-:W-:Y:S01]  /*6ae0*/  FADD.FTZ R56, -R197, R87 ;  /* 0x00000057c5387221 */ /* 0x000fe20000010100 */
[----:B------:R-:W-:Y:S01]  /*6af0*/  FSETP.GE.FTZ.AND P1, PT, R38, RZ, PT ;  /* 0x000000ff2600720b */ /* 0x000fe20003f36000 */
[----:B------:R-:W-:Y:S01]  /*6b00*/  FADD.FTZ R85, -R224, R85 ;  /* 0x00000055e0557221 */ /* 0x000fe20000010100 */
[----:B------:R-:W-:Y:S01]  /*6b10*/  FSETP.GE.FTZ.AND P0, PT, R17, RZ, PT ;  /* 0x000000ff1100720b */ /* 0x000fe20003f16000 */
[----:B------:R-:W-:Y:S01]  /*6b20*/  FMUL.FTZ R160, R21, R160 ;  /* 0x000000a015a07220 */ /* 0x000fe20000410000 */
[----:B------:R-:W-:Y:S01]  /*6b30*/  FSEL R73, R73, R226, P3 ;  /* 0x000000e249497208 */ /* 0x000fe20001800000 */
[----:B------:R-:W-:Y:S01]  /*6b40*/  FADD.FTZ R93, -R226, R93 ;  /* 0x0000005de25d7221 */ /* 0x000fe20000010100 */
[----:B------:R-:W-:Y:S01]  /*6b50*/  FSETP.GE.FTZ.AND P3, PT, R34, RZ, PT ;  /* 0x000000ff2200720b */ /* 0x000fe20003f76000 */
[----:B------:R-:W-:Y:S01]  /*6b60*/  FADD.FTZ R94, -R225, R94 ;  /* 0x0000005ee15e7221 */ /* 0x000fe20000010100 */
[----:B------:R-:W-:Y:S01]  /*6b70*/  F2FP.F16.F32.PACK_AB R82, R75, R82 ;  /* 0x000000524b52723e */ /* 0x000fe200000000ff */
[C---:B------:R-:W-:Y:S01]  /*6b80*/  FADD.FTZ R86, -R197.reuse, R86 ;  /* 0x00000056c5567221 */ /* 0x040fe20000010100 */
[----:B------:R-:W-:Y:S01]  /*6b90*/  FADD.FTZ R90, -R197, R90 ;  /* 0x0000005ac55a7221 */ /* 0x000fe20000010100 */
[----:B------:R-:W-:Y:S01]  /*6ba0*/  FMUL.FTZ R79, R54, R79 ;  /* 0x0000004f364f7220 */ /* 0x000fe20000410000 */
[----:B------:R-:W-:Y:S01]  /*6bb0*/  FMUL.FTZ R57, R33, R57 ;  /* 0x0000003921397220 */ /* 0x000fe20000410000 */
[----:B------:R-:W-:Y:S01]  /*6bc0*/  FMUL.FTZ R73, R50, R73 ;  /* 0x0000004932497220 */ /* 0x000fe20000410000 */
[----:B------:R-:W-:Y:S01]  /*6bd0*/  FADD.FTZ R89, -R224, R89 ;  /* 0x00000059e0597221 */ /* 0x000fe20000010100 */
[----:B------:R-:W-:Y:S01]  /*6be0*/  FADD.FTZ R81, -R226, R81 ;  /* 0x00000051e2517221 */ /* 0x000fe20000010100 */
[----:B------:R-:W-:Y:S01]  /*6bf0*/  F2FP.F16.F32.PACK_AB R78, R160, R79 ;  /* 0x0000004fa04e723e */ /* 0x000fe200000000ff */
[----:B------:R-:W-:Y:S01]  /*6c00*/  FADD.FTZ R170, -R225, R83 ;  /* 0x00000053e1aa7221 */ /* 0x000fe20000010100 */
[-C--:B------:R-:W-:Y:S01]  /*6c10*/  FSEL R79, R168, R225.reuse, P1 ;  /* 0x000000e1a84f7208 */ /* 0x080fe20000800000 */
        /* <DEDUP_REMOVED lines=12> */
[-C--:B------:R-:W-:Y:S01]  /*6ce0*/  FSEL R77, R77, R224.reuse, P3 ;  /* 0x000000e04d4d7208 */ /* 0x080fe20001800000 */
[----:B------:R-:W-:Y:S01]  /*6cf0*/  FADD.FTZ R88, -R197, R91 ;  /* 0x0000005bc5587221 */ /* 0x000fe20000010100 */
[-C--:B------:R-:W-:Y:S02]  /*6d00*/  FSEL R59, R86, R197.reuse, P1 ;  /* 0x000000c5563b7208 */ /* 0x080fe40000800000 */
[----:B------:R-:W-:Y:S01]  /*6d10*/  FSEL R160, R56, R197, P0 ;  /* 0x000000c538a07208 */ /* 0x000fe20000000000 */
[-C--:B-1----:R-:W-:Y:S03]  /*6d20*/  HMMA.16816.F32 R96, R164, R68.reuse, R96 ;  /* 0x00000044a460723c */ /* 0x082fe60000001860 */
[----:B------:R-:W-:Y:S01]  /*6d30*/  FSETP.GE.FTZ.AND P3, PT, R251, RZ, PT ;  /* 0x000000fffb00720b */ /* 0x000fe20003f76000 */
[----:B------:R-:W-:Y:S01]  /*6d40*/  FMUL.FTZ R56, R22, R59 ;  /* 0x0000003b16387220 */ /* 0x000fe20000410000 */
[----:B------:R-:W-:Y:S01]  /*6d50*/  FSEL R162, R85, R224, P2 ;  /* 0x000000e055a27208 */ /* 0x000fe20001000000 */
[----:B------:R-:W-:Y:S01]  /*6d60*/  FMUL.FTZ R59, R9, R160 ;  /* 0x000000a0093b7220 */ /* 0x000fe20000410000 */
[----:B------:R-:W-:Y:S01]  /*6d70*/  F2FP.F16.F32.PACK_AB R75, R58, R73 ;  /* 0x000000493a4b723e */ /* 0x000fe200000000ff */
[----:B------:R-:W-:Y:S01]  /*6d80*/  FADD.FTZ R58, -R225, R95 ;  /* 0x0000005fe13a7221 */ /* 0x000fe20000010100 */
[----:B------:R-:W-:Y:S01]  /*6d90*/  FSETP.GE.FTZ.AND P1, PT, R252, RZ, PT ;  /* 0x000000fffc00720b */ /* 0x000fe20003f36000 */
[C---:B------:R-:W-:Y:S04]  /*6da0*/  HMMA.16816.F32 R100, R172.reuse, R68, R100 ;  /* 0x00000044ac64723c */ /* 0x040fe80000001864 */
[----:B------:R-:W-:Y:S01]  /*6db0*/  F2FP.F16.F32.PACK_AB R73, R170, R79 ;  /* 0x0000004faa49723e */ /* 0x000fe200000000ff */
[----:B------:R-:W-:Y:S01]  /*6dc0*/  FMUL.FTZ R86, R13, R162 ;  /* 0x000000a20d567220 */ /* 0x000fe20000410000 */
[----:B------:R-:W-:Y:S01]  /*6dd0*/  FSETP.GE.FTZ.AND P2, PT, R249, RZ, PT ;  /* 0x000000fff900720b */ /* 0x000fe20003f56000 */
[----:B------:R-:W-:Y:S01]  /*6de0*/  FMUL.FTZ R77, R34, R77 ;  /* 0x0000004d224d7220 */ /* 0x000fe20000410000 */
[----:B------:R-:W-:Y:S01]  /*6df0*/  FSETP.GE.FTZ.AND P0, PT, R247, RZ, PT ;  /* 0x000000fff700720b */ /* 0x000fe20003f16000 */
[----:B------:R-:W-:Y:S01]  /*6e00*/  FADD.FTZ R79, -R226, R92 ;  /* 0x0000005ce24f7221 */ /* 0x000fe20000010100 */
[-C--:B------:R-:W-:Y:S01]  /*6e10*/  FSEL R92, R57, R224.reuse, P3 ;  /* 0x000000e0395c7208 */ /* 0x080fe20001800000 */
[-C--:B------:R-:W-:Y:S03]  /*6e20*/  HMMA.16816.F32 R104, R172, R70.reuse, R104 ;  /* 0x00000046ac68723c */ /* 0x080fe60000001868 */
[-C--:B------:R-:W-:Y:S01]  /*6e30*/  FSEL R57, R90, R197.reuse, P1 ;  /* 0x000000c55a397208 */ /* 0x080fe20000800000 */
[C---:B------:R-:W-:Y:S01]  /*6e40*/  FADD.FTZ R83, -R226.reuse, R96 ;  /* 0x00000060e2537221 */ /* 0x040fe20000010100 */
[----:B------:R-:W-:Y:S01]  /*6e50*/  FSEL R160, R89, R224, P2 ;  /* 0x000000e059a07208 */ /* 0x000fe20001000000 */
[----:B------:R-:W-:Y:S01]  /*6e60*/  FADD.FTZ R97, -R226, R97 ;  /* 0x00000061e2617221 */ /* 0x000fe20000010100 */
[----:B------:R-:W-:Y:S01]  /*6e70*/  FSEL R88, R88, R197, P0 ;  /* 0x000000c558587208 */ /* 0x000fe20000000000 */
[----:B------:R-:W-:Y:S01]  /*6e80*/  FMUL.FTZ R252, R252, R57 ;  /* 0x00000039fcfc7220 */ /* 0x000fe20000410000 */
[----:B------:R-:W-:Y:S01]  /*6e90*/  FSETP.GE.FTZ.AND P2, PT, R7, RZ, PT ;  /* 0x000000ff0700720b */ /* 0x000fe20003f56000 */
[----:B------:R-:W-:Y:S01]  /*6ea0*/  FMUL.FTZ R81, R251, R92 ;  /* 0x0000005cfb517220 */ /* 0x000fe20000410000 */
[----:B------:R-:W-:Y:S01]  /*6eb0*/  FSETP.GE.FTZ.AND P1, PT, R6, RZ, PT ;  /* 0x000000ff0600720b */ /* 0x000fe20003f36000 */
[C---:B------:R-:W-:Y:S04]  /*6ec0*/  HMMA.16816.F32 R108, R164.reuse, R70, R108 ;  /* 0x00000046a46c723c */ /* 0x040fe8000000186c */
[----:B------:R-:W-:Y:S01]  /*6ed0*/  FSETP.GE.FTZ.AND P0, PT, R5, RZ, PT ;  /* 0x000000ff0500720b */ /* 0x000fe20003f16000 */
[----:B------:R-:W-:Y:S01]  /*6ee0*/  FMUL.FTZ R247, R247, R88 ;  /* 0x00000058f7f77220 */ /* 0x000fe20000410000 */
        /* <DEDUP_REMOVED lines=8> */
[----:B------:R-:W-:Y:S01]  /*6f70*/  F2FP.F16.F32.PACK_AB R77, R86, R77 ;  /* 0x0000004d564d723e */ /* 0x000fe200000000ff */
[----:B------:R-:W-:Y:S01]  /*6f80*/  FMUL.FTZ R86, R6, R57 ;  /* 0x0000003906567220 */ /* 0x000fe20000410000 */
[----:B------:R-:W-:Y:S01]  /*6f90*/  FSETP.GE.FTZ.AND P3, PT, R18, RZ, PT ;  /* 0x000000ff1200720b */ /* 0x000fe20003f76000 */
[----:B------:R-:W-:Y:S01]  /*6fa0*/  FMUL.FTZ R87, R5, R58 ;  /* 0x0000003a05577220 */ /* 0x000fe20000410000 */
[----:B------:R-:W-:Y:S01]  /*6fb0*/  FSETP.GE.FTZ.AND P2, PT, R245, RZ, PT ;  /* 0x000000fff500720b */ /* 0x000fe20003f56000 */
[----:B------:R-:W1:Y:S01]  /*6fc0*/  LDSM.16.M88.4 R56, [R184+0x2c00] ;  /* 0x002c0000b838783b */ /* 0x000e620000000200 */
[-C--:B------:R-:W-:Y:S01]  /*6fd0*/  FSEL R79, R79, R226.reuse, P3 ;  /* 0x000000e24f4f7208 */ /* 0x080fe20001800000 */
[----:B------:R-:W-:Y:S01]  /*6fe0*/  FADD.FTZ R98, -R225, R98 ;  /* 0x00000062e1627221 */ /* 0x000fe20000010100 */
[----:B------:R-:W-:Y:S01]  /*6ff0*/  FSETP.GE.FTZ.AND P3, PT, R250, RZ, PT ;  /* 0x000000fffa00720b */ /* 0x000fe20003f76000 */
[----:B------:R-:W-:Y:S01]  /*7000*/  FADD.FTZ R90, -R197, R103 ;  /* 0x00000067c55a7221 */ /* 0x000fe20000010100 */
[----:B------:R-:W-:Y:S01]  /*7010*/  FSETP.GE.FTZ.AND P0, PT, R243, RZ, PT ;  /* 0x000000fff300720b */ /* 0x000fe20003f16000 */
[----:B------:R-:W-:Y:S01]  /*7020*/  FMUL.FTZ R68, R18, R79 ;  /* 0x0000004f12447220 */ /* 0x000fe20000410000 */
[-C--:B------:R-:W-:Y:S01]  /*7030*/  FSEL R83, R83, R226.reuse, P3 ;  /* 0x000000e253537208 */ /* 0x080fe20001800000 */
[C---:B------:R-:W-:Y:S01]  /*7040*/  FADD.FTZ R71, -R224.reuse, R104 ;  /* 0x00000068e0477221 */ /* 0x040fe20000010100 */
[----:B------:R-:W-:Y:S01]  /*7050*/  FSEL R92, R97, R226, P2 ;  /* 0x000000e2615c7208 */ /* 0x000fe20001000000 */
[----:B------:R-:W-:Y:S01]  /*7060*/  FADD.FTZ R105, -R224, R105 ;  /* 0x00000069e0697221 */ /* 0x000fe20000010100 */
[----:B------:R-:W-:Y:S01]  /*7070*/  FSEL R88, R88, R225, P0 ;  /* 0x000000e158587208 */ /* 0x000fe20000000000 */
[C---:B------:R-:W-:Y:S01]  /*7080*/  FADD.FTZ R102, -R197.reuse, R102 ;  /* 0x00000066c5667221 */ /* 0x040fe20000010100 */
[----:B------:R-:W-:Y:S01]  /*7090*/  FSETP.GE.FTZ.AND P3, PT, R246, RZ, PT ;  /* 0x000000fff600720b */ /* 0x000fe20003f76000 */
[----:B------:R-:W-:Y:S01]  /*70a0*/  FADD.FTZ R106, -R197, R106 ;  /* 0x0000006ac56a7221 */ /* 0x000fe20000010100 */
[----:B------:R-:W-:Y:S01]  /*70b0*/  FSETP.GE.FTZ.AND P2, PT, R241, RZ, PT ;  /* 0x000000fff100720b */ /* 0x000fe20003f56000 */
[----:B------:R-:W-:Y:S01]  /*70c0*/  FADD.FTZ R110, -R225, R110 ;  /* 0x0000006ee16e7221 */ /* 0x000fe20000010100 */
[----:B------:R-:W-:Y:S01]  /*70d0*/  FSETP.GE.FTZ.AND P1, PT, R248, RZ, PT ;  /* 0x000000fff800720b */ /* 0x000fe20003f36000 */
[----:B------:R-:W-:Y:S01]  /*70e0*/  FMUL.FTZ R88, R243, R88 ;  /* 0x00000058f3587220 */ /* 0x000fe20000410000 */
[----:B------:R-:W-:Y:S01]  /*70f0*/  FSETP.GE.FTZ.AND P0, PT, R239, RZ, PT ;  /* 0x000000ffef00720b */ /* 0x000fe20003f16000 */
[----:B------:R-:W-:Y:S01]  /*7100*/  FADD.FTZ R109, -R226, R109 ;  /* 0x0000006de26d7221 */ /* 0x000fe20000010100 */
[----:B------:R-:W-:Y:S01]  /*7110*/  F2FP.F16.F32.PACK_AB R85, R85, R68 ;  /* 0x000000445555723e */ /* 0x000fe200000000ff */
[----:B------:R-:W-:Y:S01]  /*7120*/  FADD.FTZ R68, -R197, R107 ;  /* 0x0000006bc5447221 */ /* 0x000fe20000010100 */
[-C--:B------:R-:W-:Y:S01]  /*7130*/  FSEL R93, R89, R224.reuse, P3 ;  /* 0x000000e0595d7208 */ /* 0x080fe20001800000 */
[----:B------:R-:W-:Y:S01]  /*7140*/  FMUL.FTZ R83, R250, R83 ;  /* 0x00000053fa537220 */ /* 0x000fe20000410000 */
        /* <DEDUP_REMOVED lines=15> */
[-C--:B-1----:R-:W-:Y:S03]  /*7240*/  HMMA.16816.F32 R112, R164, R56.reuse, R112 ;  /* 0x00000038a470723c */ /* 0x082fe60000001870 */
[-C--:B------:R-:W-:Y:S02]  /*7250*/  FSEL R71, R71, R224.reuse, P3 ;  /* 0x000000e047477208 */ /* 0x080fe40001800000 */
[----:B------:R-:W-:Y:S02]  /*7260*/  FSEL R86, R105, R224, P2 ;  /* 0x000000e069567208 */ /* 0x000fe40001000000 */
[-C--:B------:R-:W-:Y:S01]  /*7270*/  FSEL R89, R102, R197.reuse, P1 ;  /* 0x000000c566597208 */ /* 0x080fe20000800000 */
[C---:B------:R-:W-:Y:S04]  /*7280*/  HMMA.16816.F32 R116, R172.reuse, R56, R116 ;  /* 0x00000038ac74723c */ /* 0x040fe80000001874 */
[----:B------:R-:W-:Y:S01]  /*7290*/  FSEL R68, R68, R197, P0 ;  /* 0x000000c544447208 */ /* 0x000fe20000000000 */
[----:B------:R-:W-:Y:S01]  /*72a0*/  FMUL.FTZ R71, R242, R71 ;  /* 0x00000047f2477220 */ /* 0x000fe20000410000 */
[----:B------:R-:W-:Y:S01]  /*72b0*/  FSETP.GE.FTZ.AND P1, PT, R240, RZ, PT ;  /* 0x000000fff000720b */ /* 0x000fe20003f36000 */
[----:B------:R-:W-:Y:S01]  /*72c0*/  FMUL.FTZ R86, R237, R86 ;  /* 0x00000056ed567220 */ /* 0x000fe20000410000 */
[----:B------:R-:W-:Y:S01]  /*72d0*/  FSETP.GE.FTZ.AND P0, PT, R231, RZ, PT ;  /* 0x000000ffe700720b */ /* 0x000fe20003f16000 */
[-C--:B------:R-:W-:Y:S03]  /*72e0*/  HMMA.16816.F32 R120, R172, R58.reuse, R120 ;  /* 0x0000003aac78723c */ /* 0x080fe60000001878 */
        /* <DEDUP_REMOVED lines=11> */
[C---:B------:R-:W-:Y:S01]  /*73a0*/  FADD.FTZ R90, -R197.reuse, R119 ;  /* 0x00000077c55a7221 */ /* 0x040fe20000010100 */
[----:B------:R-:W-:Y:S01]  /*73b0*/  FSEL R95, R110, R225, P1 ;  /* 0x000000e16e5f7208 */ /* 0x000fe20000800000 */
[----:B------:R-:W-:Y:S04]  /*73c0*/  HMMA.16816.F32 R124, R164, R58, R124 ;  /* 0x0000003aa47c723c */ /* 0x000fe8000000187c */
[----:B------:R-:W-:Y:S01]  /*73d0*/  FSETP.GE.FTZ.AND P0, PT, R62, RZ, PT ;  /* 0x000000ff3e00720b */ /* 0x000fe20003f16000 */
[C---:B------:R-:W-:Y:S01]  /*73e0*/  FADD.FTZ R118, -R197.reuse, R118 ;  /* 0x00000076c5767221 */ /* 0x040fe20000010100 */
[----:B------:R-:W-:Y:S01]  /*73f0*/  FSETP.GE.FTZ.AND P1, PT, R230, RZ, PT ;  /* 0x000000ffe600720b */ /* 0x000fe20003f36000 */
[----:B------:R-:W-:Y:S01]  /*7400*/  FADD.FTZ R122, -R197, R122 ;  /* 0x0000007ac57a7221 */ /* 0x000fe20000010100 */
[----:B------:R-:W-:Y:S01]  /*7410*/  F2FP.F16.F32.PACK_AB R68, R68, R93 ;  /* 0x0000005d4444723e */ /* 0x000fe200000000ff */
[----:B------:R-:W-:Y:S01]  /*7420*/  FADD.FTZ R113, -R226, R113 ;  /* 0x00000071e2717221 */ /* 0x000fe20000010100 */
[----:B------:R-:W-:Y:S01]  /*7430*/  FSEL R71, R71, R224, P0 ;  /* 0x000000e047477208 */ /* 0x000fe20000000000 */
        /* <DEDUP_REMOVED lines=10> */
[----:B------:R-:W-:Y:S01]  /*74e0*/  FMUL.FTZ R93, R230, R93 ;  /* 0x0000005de65d7220 */ /* 0x000fe20000410000 */
[----:B------:R-:W-:Y:S01]  /*74f0*/  F2FP.F16.F32.PACK_AB R91, R88, R91 ;  /* 0x0000005b585b723e */ /* 0x000fe200000000ff */
[----:B------:R-:W-:Y:S01]  /*7500*/  FMUL.FTZ R56, R63, R56 ;  /* 0x000000383f387220 */ /* 0x000fe20000410000 */
[----:B------:R-:W-:Y:S01]  /*7510*/  FSEL R59, R118, R197, P1 ;  /* 0x000000c5763b7208 */ /* 0x000fe20000800000 */
[----:B------:R-:W-:Y:S01]  /*7520*/  FMUL.FTZ R90, R31, R90 ;  /* 0x0000005a1f5a7220 */ /* 0x000fe20000410000 */
        /* <DEDUP_REMOVED lines=39> */
[----:B------:R-:W-:Y:S01]  /*77a0*/  F2FP.F16.F32.PACK_AB R42, R56, R93 ;  /* 0x0000005d382a723e */ /* 0x000fe200000000ff */
        /* <DEDUP_REMOVED lines=52> */
.L_x_1177:
[----:B------:R-:W-:Y:S01]  /*7af0*/  STS [R189+-0x8000], R72 ;  /* 0xff800048bd007388 */ /* 0x000fe20000000800 */
[----:B------:R-:W-:Y:S01]  /*7b00*/  F2FP.F16.F32.PACK_AB R27, R226, R27 ;  /* 0x0000001be21b723e */ /* 0x000fe200000000ff */
[----:B------:R-:W2:Y:S01]  /*7b10*/  LDC R57, c[0x0][0x44c] ;  /* 0x00011300ff397b82 */ /* 0x000ea20000000800 */
[----:B------:R-:W-:Y:S01]  /*7b20*/  F2FP.F16.F32.PACK_AB R225, R225, R126 ;  /* 0x0000007ee1e1723e */ /* 0x000fe200000000ff */
        /* <DEDUP_REMOVED lines=118> */
.L_x_1178:
[----:B------:R-:W-:Y:S01]  /*8290*/  LDSM.16.M88.4 R20, [R179+0xa000] ;  /* 0x00a00000b314783b */ /* 0x000fe20000000200 */
[----:B------:R-:W-:Y:S02]  /*82a0*/  ISETP.GT.AND P4, PT, R211, R194, PT ;  /* 0x000000c2d300720c */ /* 0x000fe40003f84270 */
[----:B------:R-:W-:Y:S01]  /*82b0*/  @P1 IADD3 R196, P2, PT, R196, -0x200, RZ ;  /* 0xfffffe00c4c41810 */ /* 0x000fe20007f5e0ff */
[----:B------:R-:W2:Y:S03]  /*82c0*/  LDSM.16.MT88.4 R16, [R182+0x6000] ;  /* 0x00600000b610783b */ /* 0x000ea60000004200 */
[----:B------:R-:W-:Y:S01]  /*82d0*/  @P1 IADD3.X R195, PT, PT, R195, -0x1, RZ, P2, !PT ;  /* 0xffffffffc3c31810 */ /* 0x000fe200017fe4ff */
[----:B------:R-:W1:Y:S04]  /*82e0*/  LDSM.16.M88.4 R12, [R179+0xc000] ;  /* 0x00c00000b30c783b */ /* 0x000e680000000200 */
[----:B------:R-:W-:Y:S04]  /*82f0*/  LDSM.16.M88.4 R24, [R3+0xa000] ;  /* 0x00a000000318783b */ /* 0x000fe80000000200 */
[----:B------:R-:W3:Y:S04]  /*8300*/  LDSM.16.MT88.4 R28, [R182+0x6400] ;  /* 0x00640000b61c783b */ /* 0x000ee80000004200 */
[----:B------:R-:W4:Y:S04]  /*8310*/  LDSM.16.M88.4 R32, [R3+0xc000] ;  /* 0x00c000000320783b */ /* 0x000f280000000200 */
[----:B------:R-:W-:Y:S04]  /*8320*/  LDSM.16.M88.4 R36, [R178] ;  /* 0x00000000b224783b */ /* 0x000fe80000000200 */
[----:B------:R-:W4:Y:S04]  /*8330*/  LDSM.16.MT88.4 R40, [R182+0x6800] ;  /* 0x00680000b628783b */ /* 0x000f280000004200 */
        /* <DEDUP_REMOVED lines=58> */
[----:B------:R-:W-:Y:S04]  /*86e0*/  LEA R44, P0, R57, R42, 0x5 ;  /* 0x0000002a392c7211 */ /* 0x000fe800078028ff */
        /* <DEDUP_REMOVED lines=203> */
.L_x_1180:
[----:B------:R-:W2:Y:S01]  /*93a0*/  LDCU.64 UR12, c[0x0][0x5c0] ;  /* 0x0000b800ff0c77ac */ /* 0x000ea20008000a00 */
[----:B------:R-:W-:-:S05]  /*93b0*/  IADD3 R10, PT, PT, R213, R214, RZ ;  /* 0x000000d6d50a7210 */ /* 0x000fca0007ffe0ff */
[C---:B--2---:R-:W-:Y:S02]  /*93c0*/  IMAD R8, R10.reuse, UR13, RZ ;  /* 0x0000000d0a087c24 */ /* 0x044fe4000f8e02ff */
[----:B------:R-:W-:-:S05]  /*93d0*/  IMAD.WIDE.U32 R10, R10, UR12, RZ ;  /* 0x0000000c0a0a7c25 */ /* 0x000fca000f8e00ff */
[----:B------:R-:W-:Y:S02]  /*93e0*/  IADD3 R8, PT, PT, R11, R8, RZ ;  /* 0x000000080b087210 */ /* 0x000fe40007ffe0ff */
.L_x_1181:
        /* <DEDUP_REMOVED lines=11> */
.L_x_1182:
[----:B------:R-:W2:Y:S01]  /*94a0*/  LDCU.64 UR10, c[0x0][0x5c8] ;  /* 0x0000b900ff0a77ac */ /* 0x000ea20008000a00 */
[----:B------:R-:W-:-:S05]  /*94b0*/  IADD3 R22, PT, PT, R213, R214, RZ ;  /* 0x000000d6d5167210 */ /* 0x000fca0007ffe0ff */
[C---:B--2---:R-:W-:Y:S02]  /*94c0*/  IMAD R18, R22.reuse, UR11, RZ ;  /* 0x0000000b16127c24 */ /* 0x044fe4000f8e02ff */
[----:B------:R-:W-:-:S05]  /*94d0*/  IMAD.WIDE.U32 R22, R22, UR10, RZ ;  /* 0x0000000a16167c25 */ /* 0x000fca000f8e00ff */
[----:B------:R-:W-:Y:S02]  /*94e0*/  IADD3 R18, PT, PT, R23, R18, RZ ;  /* 0x0000001217127210 */ /* 0x000fe40007ffe0ff */
.L_x_1183:
[----:B------:R-:W-:Y:S01]  /*94f0*/  BAR.SYNC.DEFER_BLOCKING 0x0 ;  /* 0x0000000000007b1d */ /* 0x000fe20000010000 */
[C---:B------:R-:W-:Y:S01]  /*9500*/  IMAD.SHL.U32 R19, R191.reuse, 0x80, RZ ;  /* 0x00000080bf137824 */ /* 0x040fe200078e00ff */
[----:B------:R-:W-:Y:S01]  /*9510*/  SHF.R.U32.HI R0, RZ, 0x2, R0 ;  /* 0x00000002ff007819 */ /* 0x000fe20000011600 */
[----:B------:R-:W-:Y:S01]  /*9520*/  IMAD.SHL.U32 R9, R191, 0x80, RZ ;  /* 0x00000080bf097824 */ /* 0x000fe200078e00ff */
[----:B------:R-:W-:Y:S01]  /*9530*/  MOV R57, RZ ;  /* 0x000000ff00397202 */ /* 0x000fe20000000f00 */
[----:B------:R-:W-:Y:S01]  /*9540*/  IMAD.WIDE.U32 R14, R19, UR12, RZ ;  /* 0x0000000c130e7c25 */ /* 0x000fe2000f8e00ff */
[----:B------:R-:W2:Y:S01]  /*9550*/  LDCU UR14, c[0x0][0x440] ;  /* 0x00008800ff0e77ac */ /* 0x000ea20008000800 */
[----:B------:R-:W-:Y:S01]  /*9560*/  SHF.R.S32.HI R20, RZ, 0x1f, R19 ;  /* 0x0000001fff147819 */ /* 0x000fe20000011413 */
[----:B------:R-:W-:Y:S01]  /*9570*/  BSSY.RECONVERGENT B0, `(.L_x_1184) ;  /* 0x000001a000007945 */ /* 0x000fe20003800200 */
[----:B------:R-:W-:Y:S01]  /*9580*/  IMAD.IADD R212, R212, 0x1, -R9 ;  /* 0x00000001d4d47824 */ /* 0x000fe200078e0a09 */
[----:B------:R-:W3:Y:S01]  /*9590*/  LDCU.64 UR8, c[0x0][0x5d8] ;  /* 0x0000bb00ff0877ac */ /* 0x000ee20008000a00 */
[----:B------:R-:W-:Y:S01]  /*95a0*/  LOP3.LUT R11, R14, 0x18, R186, 0xf8, !PT ;  /* 0x000000180e0b7812 */ /* 0x000fe200078ef8ba */
[----:B------:R-:W-:Y:S01]  /*95b0*/  IMAD R12, R20, UR12, RZ ;  /* 0x0000000c140c7c24 */ /* 0x000fe2000f8e02ff */
[----:B------:R-:W-:-:S02]  /*95c0*/  IADD3 R9, PT, PT, R0, 0x40, RZ ;  /* 0x0000004000097810 */ /* 0x000fc40007ffe0ff */
[----:B------:R-:W-:Y:S01]  /*95d0*/  IADD3 R14, P0, PT, R10, R11, RZ ;  /* 0x0000000b0a0e7210 */ /* 0x000fe20007f1e0ff */
[----:B------:R-:W-:-:S05]  /*95e0*/  IMAD R13, R19, UR13, R12 ;  /* 0x0000000d130d7c24 */ /* 0x000fca000f8e020c */
[----:B------:R-:W-:Y:S02]  /*95f0*/  IADD3.X R15, PT, PT, R8, R15, R13, P0, !PT ;  /* 0x0000000f080f7210 */ /* 0x000fe400007fe40d */
[----:B------:R-:W-:Y:S01]  /*9600*/  IADD3 R17, P0, PT, R0, 0x40, RZ ;  /* 0x0000004000117810 */ /* 0x000fe20007f1e0ff */
[----:B-1----:R1:W4:Y:S01]  /*9610*/  LDS.128 R4, [R190+0x7000] ;  /* 0x00700000be047984 */ /* 0x0023220000000c00 */
[----:B--2---:R-:W-:Y:S01]  /*9620*/  ISETP.GE.AND P2, PT, R56, UR14, PT ;  /* 0x0000000e38007c0c */ /* 0x004fe2000bf46270 */
[----:B---3--:R-:W-:-:S03]  /*9630*/  IMAD.WIDE.U32 R14, R187, UR8, R14 ;  /* 0x00000008bb0e7c25 */ /* 0x008fc6000f8e000e */
[-C--:B------:R-:W-:Y:S02]  /*9640*/  ISETP.GE.OR P1, PT, R9, R212.reuse, P2 ;  /* 0x000000d40900720c */ /* 0x080fe40001726670 */
[----:B------:R-:W-:Y:S01]  /*9650*/  ISETP.GE.OR P2, PT, R0, R212, P2 ;  /* 0x000000d40000720c */ /* 0x000fe20001746670 */
[----:B------:R-:W-:Y:S02]  /*9660*/  IMAD R13, R187, UR9, R15 ;  /* 0x00000009bb0d7c24 */ /* 0x000fe4000f8e020f */
[----:B------:R-:W-:-:S10]  /*9670*/  IMAD.X R16, RZ, RZ, RZ, P0 ;  /* 0x000000ffff107224 */ /* 0x000fd400000e06ff */
[----:B------:R-:W-:Y:S05]  /*9680*/  @P2 BRA `(.L_x_1185) ;  /* 0x0000000000202947 */ /* 0x000fea0003800000 */
[----:B------:R-:W2:Y:S01]  /*9690*/  LDS.128 R8, [R190+0x6000] ;  /* 0x00600000be087984 */ /* 0x000ea20000000c00 */
[----:B------:R-:W3:Y:S01]  /*96a0*/  LDCU.64 UR8, c[0x0][0x560] ;  /* 0x0000ac00ff0877ac */ /* 0x000ee20008000a00 */
[----:B------:R-:W-:-:S05]  /*96b0*/  MOV R12, R14 ;  /* 0x0000000e000c7202 */ /* 0x000fca0000000f00 */
[----:B------:R-:W-:-:S04]  /*96c0*/  IMAD.WIDE.U32 R26, R0, UR12, R12 ;  /* 0x0000000c001a7c25 */ /* 0x000fc8000f8e000c */
[----:B------:R-:W-:Y:S01]  /*96d0*/  IMAD R12, R0, UR13, R27 ;  /* 0x0000000d000c7c24 */ /* 0x000fe2000f8e021b */
[----:B---3--:R-:W-:-:S04]  /*96e0*/  LEA R24, P0, R26, UR8, 0x1 ;  /* 0x000000081a187c11 */ /* 0x008fc8000f8008ff */
[----:B------:R-:W-:-:S05]  /*96f0*/  LEA.HI.X R25, R26, UR9, R12, 0x1, P0 ;  /* 0x000000091a197c11 */ /* 0x000fca00080f0c0c */
[----:B--2---:R2:W-:Y:S04]  /*9700*/  STG.E.128 desc[UR22][R24.64], R8 ;  /* 0x0000000818007986 */ /* 0x0045e8000c101d16 */
.L_x_1185:
[----:B------:R-:W-:Y:S05]  /*9710*/  BSYNC.RECONVERGENT B0 ;  /* 0x0000000000007941 */ /* 0x000fea0003800200 */
.L_x_1184:
[----:B------:R-:W-:Y:S04]  /*9720*/  BSSY.RECONVERGENT B0, `(.L_x_1186) ;  /* 0x000000b000007945 */ /* 0x000fe80003800200 */
[----:B------:R-:W-:Y:S05]  /*9730*/  @P1 BRA `(.L_x_1187) ;  /* 0x0000000000241947 */ /* 0x000fea0003800000 */
[----:B------:R-:W3:Y:S01]  /*9740*/  LDCU.64 UR8, c[0x0][0x560] ;  /* 0x0000ac00ff0877ac */ /* 0x000ee20008000a00 */
[----:B------:R-:W-:Y:S01]  /*9750*/  MOV R12, R14 ;  /* 0x0000000e000c7202 */ /* 0x000fe20000000f00 */
[----:B--2---:R-:W-:-:S04]  /*9760*/  IMAD R8, R16, UR12, RZ ;  /* 0x0000000c10087c24 */ /* 0x004fc8000f8e02ff */
[----:B------:R-:W-:-:S04]  /*9770*/  IMAD.WIDE.U32 R10, R17, UR12, R12 ;  /* 0x0000000c110a7c25 */ /* 0x000fc8000f8e000c */
[----:B------:R-:W-:-:S05]  /*9780*/  IMAD R8, R17, UR13, R8 ;  /* 0x0000000d11087c24 */ /* 0x000fca000f8e0208 */
[----:B------:R-:W-:Y:S02]  /*9790*/  IADD3 R8, PT, PT, R8, R11, RZ ;  /* 0x0000000b08087210 */ /* 0x000fe40007ffe0ff */
[----:B---3--:R-:W-:-:S04]  /*97a0*/  LEA R12, P0, R10, UR8, 0x1 ;  /* 0x000000080a0c7c11 */ /* 0x008fc8000f8008ff */
[----:B------:R-:W-:-:S05]  /*97b0*/  LEA.HI.X R13, R10, UR9, R8, 0x1, P0 ;  /* 0x000000090a0d7c11 */ /* 0x000fca00080f0c08 */
[----:B----4-:R3:W-:Y:S04]  /*97c0*/  STG.E.128 desc[UR22][R12.64], R4 ;  /* 0x000000040c007986 */ /* 0x0107e8000c101d16 */
.L_x_1187:
[----:B------:R-:W-:Y:S05]  /*97d0*/  BSYNC.RECONVERGENT B0 ;  /* 0x0000000000007941 */ /* 0x000fea0003800200 */
.L_x_1186:
[----:B------:R-:W1:Y:S01]  /*97e0*/  LDCU.64 UR8, c[0x0][0x5e0] ;  /* 0x0000bc00ff0877ac */ /* 0x000e620008000a00 */
[----:B---3--:R-:W3:Y:S01]  /*97f0*/  LDS.128 R12, [R190+0x8000] ;  /* 0x00800000be0c7984 */ /* 0x008ee20000000c00 */
[----:B------:R-:W-:Y:S01]  /*9800*/  IMAD.WIDE.U32 R56, R19, UR10, R56 ;  /* 0x0000000a13387c25 */ /* 0x000fe2000f8e0038 */
[----:B----4-:R-:W4:Y:S02]  /*9810*/  @!P2 LDC.64 R4, c[0x0][0x568] ;  /* 0x00015a00ff04ab82 */ /* 0x010f240000000a00 */
[----:B--2---:R2:W2:Y:S01]  /*9820*/  LDS.128 R8, [R190+0x9000] ;  /* 0x00900000be087984 */ /* 0x0044a20000000c00 */
[----:B------:R-:W-:Y:S01]  /*9830*/  IMAD R20, R20, UR10, RZ ;  /* 0x0000000a14147c24 */ /* 0x000fe2000f8e02ff */
[----:B------:R-:W-:-:S03]  /*9840*/  IADD3 R6, P0, PT, R22, R56, RZ ;  /* 0x0000003816067210 */ /* 0x000fc60007f1e0ff */
[----:B------:R-:W-:-:S05]  /*9850*/  IMAD R19, R19, UR11, R20 ;  /* 0x0000000b13137c24 */ /* 0x000fca000f8e0214 */
[----:B------:R-:W-:-:S03]  /*9860*/  IADD3.X R7, PT, PT, R18, R57, R19, P0, !PT ;  /* 0x0000003912077210 */ /* 0x000fc600007fe413 */
[----:B-1----:R-:W-:-:S04]  /*9870*/  IMAD.WIDE.U32 R6, R187, UR8, R6 ;  /* 0x00000008bb067c25 */ /* 0x002fc8000f8e0006 */
[----:B------:R-:W-:Y:S01]  /*9880*/  IMAD R19, R187, UR9, R7 ;  /* 0x00000009bb137c24 */ /* 0x000fe2000f8e0207 */
[----:B------:R-:W-:-:S05]  /*9890*/  @!P2 MOV R18, R6 ;  /* 0x000000060012a202 */ /* 0x000fca0000000f00 */
[----:B------:R-:W-:-:S04]  /*98a0*/  @!P2 IMAD.WIDE.U32 R20, R0, UR10, R18 ;  /* 0x0000000a0014ac25 */ /* 0x000fc8000f8e0012 */
[----:B------:R-:W-:Y:S01]  /*98b0*/  @!P2 IMAD R0, R0, UR11, R21 ;  /* 0x0000000b0000ac24 */ /* 0x000fe2000f8e0215 */
[----:B----4-:R-:W-:-:S04]  /*98c0*/  @!P2 LEA R4, P0, R20, R4, 0x1 ;  /* 0x000000041404a211 */ /* 0x010fc800078008ff */
[----:B------:R-:W-:-:S05]  /*98d0*/  @!P2 LEA.HI.X R5, R20, R5, R0, 0x1, P0 ;  /* 0x000000051405a211 */ /* 0x000fca00000f0c00 */
[----:B---3--:R1:W-:Y:S01]  /*98e0*/  @!P2 STG.E.128 desc[UR22][R4.64], R12 ;  /* 0x0000000c0400a986 */ /* 0x0083e2000c101d16 */
[----:B--2---:R-:W-:Y:S05]  /*98f0*/  @P1 BRA `(.L_x_1150) ;  /* 0x0000000000281947 */ /* 0x004fea0003800000 */
        /* <DEDUP_REMOVED lines=10> */
.L_x_1150:
[----:B------:R-:W-:Y:S05]  /*99a0*/  BSYNC.RECONVERGENT B1 ;  /* 0x0000000000017941 */ /* 0x000fea0003800200 */
.L_x_1132:
[----:B------:R-:W2:Y:S01]  /*99b0*/  LDCU UR9, c[0x0][0x438] ;  /* 0x00008700ff0977ac */ /* 0x000ea20008000800 */
[----:B-1-34-:R-:W1:Y:S08]  /*99c0*/  LDC R4, c[0x0][0x370] ;  /* 0x0000dc00ff047b82 */ /* 0x01ae700000000800 */
[----:B------:R-:W3:Y:S01]  /*99d0*/  LDC R0, c[0x0][0x438] ;  /* 0x00010e00ff007b82 */ /* 0x000ee20000000800 */
[----:B--2---:R-:W-:-:S04]  /*99e0*/  UIADD3 UR9, UPT, UPT, UR9, 0x7f, URZ ;  /* 0x0000007f09097890 */ /* 0x004fc8000fffe0ff */
[----:B------:R-:W-:Y:S01]  /*99f0*/  USHF.R.S32.HI UR8, URZ, 0x1f, UR9 ;  /* 0x0000001fff087899 */ /* 0x000fe20008011409 */
[----:B-1----:R-:W-:-:S03]  /*9a00*/  IADD3 R191, PT, PT, R4, R191, RZ ;  /* 0x000000bf04bf7210 */ /* 0x002fc60007ffe0ff */
[----:B------:R-:W-:-:S04]  /*9a10*/  ULEA.HI UR8, UR8, UR9, URZ, 0x7 ;  /* 0x0000000908087291 */ /* 0x000fc8000f8f38ff */
[----:B------:R-:W-:-:S06]  /*9a20*/  USHF.R.S32.HI UR8, URZ, 0x7, UR8 ;  /* 0x00000007ff087899 */ /* 0x000fcc0008011408 */
[----:B------:R-:W-:-:S13]  /*9a30*/  ISETP.GE.AND P0, PT, R191, UR8, PT ;  /* 0x00000008bf007c0c */ /* 0x000fda000bf06270 */
[----:B---3--:R-:W-:Y:S05]  /*9a40*/  @!P0 BRA `(.L_x_1188) ;  /* 0xffffff6800e88947 */ /* 0x008fea000383ffff */
[----:B------:R-:W-:Y:S05]  /*9a50*/  EXIT ;  /* 0x000000000000794d */ /* 0x000fea0003800000 */
.L_x_1189:
        /* <DEDUP_REMOVED lines=10> */
.L_x_1606:


//--------------------- .text._ZN5flash44flash_bwd_dq_dk_dv_loop_seqk_parallel_kernelI23Flash_bwd_kernel_traitsILi32ELi128ELi128ELi8ELi4ELi4ELi4ELb0ELb0EN7cutlass6half_tE19Flash_kernel_traitsILi32ELi128ELi128ELi8ES3_EELb0ELb0ELb1ELb0ELb0ELb0ELb1EEEvNS_16Flash_bwd_paramsE --------------------------
	.section	.text._ZN5flash44flash_bwd_dq_dk_dv_loop_seqk_parallel_kernelI23Flash_bwd_kernel_traitsILi32ELi128ELi128ELi8ELi4ELi4ELi4ELb0ELb0EN7cutlass6half_tE19Flash_kernel_traitsILi32ELi128ELi128ELi8ES3_EELb0ELb0ELb1ELb0ELb0ELb0ELb1EEEvNS_16Flash_bwd_paramsE,"ax",@progbits
	.align	128
        .global         _ZN5flash44flash_bwd_dq_dk_dv_loop_seqk_parallel_kernelI23Flash_bwd_kernel_traitsILi32ELi128ELi128ELi8ELi4ELi4ELi4ELb0ELb0EN7cutlass6half_tE19Flash_kernel_traitsILi32ELi128ELi128ELi8ES3_EELb0ELb0ELb1ELb0ELb0ELb0ELb1EEEvNS_16Flash_bwd_paramsE
        .type           _ZN5flash44flash_bwd_dq_dk_dv_loop_seqk_parallel_kernelI23Flash_bwd_kernel_traitsILi32ELi128ELi128ELi8ELi4ELi4ELi4ELb0ELb0EN7cutlass6half_tE19Flash_kernel_traitsILi32ELi128ELi128ELi8ES3_EELb0ELb0ELb1ELb0ELb0ELb0ELb1EEEvNS_16Flash_bwd_paramsE,@function
        .size           _ZN5flash44flash_bwd_dq_dk_dv_loop_seqk_parallel_kernelI23Flash_bwd_kernel_traitsILi32ELi128ELi128ELi8ELi4ELi4ELi4ELb0ELb0EN7cutlass6half_tE19Flash_kernel_traitsILi32ELi128ELi128ELi8ES3_EELb0ELb0ELb1ELb0ELb0ELb0ELb1EEEvNS_16Flash_bwd_paramsE,(.L_x_1607 - _ZN5flash44flash_bwd_dq_dk_dv_loop_seqk_parallel_kernelI23Flash_bwd_kernel_traitsILi32ELi128ELi128ELi8ELi4ELi4ELi4ELb0ELb0EN7cutlass6half_tE19Flash_kernel_traitsILi32ELi128ELi128ELi8ES3_EELb0ELb0ELb1ELb0ELb0ELb0ELb1EEEvNS_16Flash_bwd_paramsE)
        .other          _ZN5flash44flash_bwd_dq_dk_dv_loop_seqk_parallel_kernelI23Flash_bwd_kernel_traitsILi32ELi128ELi128ELi8ELi4ELi4ELi4ELb0ELb0EN7cutlass6half_tE19Flash_kernel_traitsILi32ELi128ELi128ELi8ES3_EELb0ELb0ELb1ELb0ELb0ELb0ELb1EEEvNS_16Flash_bwd_paramsE,@"STO_CUDA_ENTRY STV_DEFAULT"
_ZN5flash44flash_bwd_dq_dk_dv_loop_seqk_parallel_kernelI23Flash_bwd_kernel_traitsILi32ELi128ELi128ELi8ELi4ELi4ELi4ELb0ELb0EN7cutlass6half_tE19Flash_kernel_traitsILi32ELi128ELi128ELi8ES3_EELb0ELb0ELb1ELb0ELb0ELb0ELb1EEEvNS_16Flash_bwd_paramsE:
.text._ZN5flash44flash_bwd_dq_dk_dv_loop_seqk_parallel_kernelI23Flash_bwd_kernel_traitsILi32ELi128ELi128ELi8ELi4ELi4ELi4ELb0ELb0EN7cutlass6half_tE19Flash_kernel_traitsILi32ELi128ELi128ELi8ES3_EELb0ELb0ELb1ELb0ELb0ELb0ELb1EEEvNS_16Flash_bwd_paramsE:
        /* <DEDUP_REMOVED lines=13> */
[----:B------:R-:W3:Y:S01]  /*00d0*/  S2UR UR24, SR_CgaCtaId ;  /* 0x00000000001879c3 */ /* 0x000ee20000008800 */
[----:B------:R-:W4:Y:S01]  /*00e0*/  LDCU.64 UR4, c[0x0][0x468] ;  /* 0x00008d00ff0477ac */ /* 0x000f220008000a00 */
[----:B------:R-:W5:Y:S06]  /*00f0*/  LDCU.U8 UR8, c[0x0][0x532] ;  /* 0x0000a640ff0877ac */ /* 0x000f6c0008000000 */
[----:B------:R-:W-:Y:S01]  /*0100*/  S2UR UR23, SR_CTAID.Z ;  /* 0x00000000001779c3 */ /* 0x000fe20000002700 */
[----:B------:R-:W3:Y:S01]  /*0110*/  LDCU UR10, c[0x0][0x438] ;  /* 0x00008700ff0a77ac */ /* 0x000ee20008000800 */
[----:B------:R-:W3:Y:S06]  /*0120*/  LDCU.64 UR34, c[0x0][0x358] ;  /* 0x00006b00ff2277ac */ /* 0x000eec0008000a00 */
[----:B------:R-:W-:Y:S01]  /*0130*/  S2UR UR21, SR_CTAID.X ;  /* 0x00000000001579c3 */ /* 0x000fe20000002500 */
[----:B-1----:R-:W-:-:S02]  /*0140*/  ULEA UR38, UP0, UR42, UR38, 0x2 ;  /* 0x000000262a267291 */ /* 0x002fc4000f8010ff */
[----:B--2---:R-:W-:Y:S02]  /*0150*/  UISETP.NE.U32.AND UP1, UPT, UR6, URZ, UPT ;  /* 0x000000ff0600728c */ /* 0x004fe4000bf25070 */
[----:B------:R-:W-:Y:S02]  /*0160*/  ULEA.HI.X UR39, UR42, UR39, URZ, 0x2, UP0 ;  /* 0x000000272a277291 */ /* 0x000fe400080f14ff */
[----:B------:R-:W-:Y:S01]  /*0170*/  UISETP.NE.U32.AND UP0, UPT, UR6, URZ, UPT ;  /* 0x000000ff0600728c */ /* 0x000fe2000bf05070 */
[----:B------:R-:W-:Y:S01]  /*0180*/  S2UR UR18, SR_CTAID.Y ;  /* 0x00000000001279c3 */ /* 0x000fe20000002600 */
[----:B----4-:R-:W-:Y:S02]  /*0190*/  UISETP.EQ.U32.AND UP2, UPT, UR4, URZ, UPT ;  /* 0x000000ff0400728c */ /* 0x010fe4000bf42070 */
[----:B------:R-:W-:Y:S02]  /*01a0*/  UISETP.NE.U32.AND UP6, UPT, UR4, URZ, UPT ;  /* 0x000000ff0400728c */ /* 0x000fe4000bfc5070 */
[----:B------:R-:W-:-:S02]  /*01b0*/  UISETP.NE.AND.EX UP5, UPT, UR7, URZ, UPT, UP1 ;  /* 0x000000ff0700728c */ /* 0x000fc4000bfa5310 */
[----:B------:R-:W-:Y:S01]  /*01c0*/  UISETP.NE.AND.EX UP4, UPT, UR7, URZ, UPT, UP0 ;  /* 0x000000ff0700728c */ /* 0x000fe2000bf85300 */
[----:B------:R-:W1:Y:S01]  /*01d0*/  S2UR UR4, SR_CgaCtaId ;  /* 0x00000000000479c3 */ /* 0x000e620000008800 */
[----:B------:R-:W2:Y:S01]  /*01e0*/  LDCU.64 UR6, c[0x0][0x470] ;  /* 0x00008e00ff0677ac */ /* 0x000ea20008000a00 */
[----:B-----5:R-:W-:Y:S02]  /*01f0*/  UISETP.NE.AND UP3, UPT, UR8, URZ, UPT ;  /* 0x000000ff0800728c */ /* 0x020fe4000bf65270 */
[----:B------:R-:W-:-:S04]  /*0200*/  UISETP.NE.AND.EX UP6, UPT, UR5, URZ, UPT, UP6 ;  /* 0x000000ff0500728c */ /* 0x000fc8000bfc5360 */
[----:B------:R-:W4:Y:S01]  /*0210*/  S2UR UR20, SR_CTAID.Z ;  /* 0x00000000001479c3 */ /* 0x000f220000002700 */
[----:B------:R-:W-:Y:S01]  /*0220*/  UISETP.EQ.OR.EX UP0, UPT, UR5, URZ, !UP3, UP2 ;  /* 0x000000ff0500728c */ /* 0x000fe2000df02720 */
[----:B------:R-:W-:Y:S02]  /*0230*/  UMOV UR8, 0x400 ;  /* 0x0000040000087882 */ /* 0x000fe40000000000 */
[----:B------:R-:W-:Y:S01]  /*0240*/  UMOV UR5, 0x400 ;  /* 0x0000040000057882 */ /* 0x000fe20000000000 */
[----:B------:R-:W-:Y:S02]  /*0250*/  UP2UR UR26, UPR, URZ, 0x1 ;  /* 0x00000001ff1a7883 */ /* 0x000fe40008000000 */
[----:B------:R-:W-:Y:S01]  /*0260*/  UP2UR UR25, UPR, URZ, 0x8 ;  /* 0x00000008ff197883 */ /* 0x000fe20008000000 */
[----:B------:R-:W4:Y:S01]  /*0270*/  LDCU.64 UR28, c[0x0][0x460] ;  /* 0x00008c00ff1c77ac */ /* 0x000f220008000a00 */
[----:B--2---:R-:W-:Y:S01]  /*0280*/  UISETP.NE.U32.AND UP0, UPT, UR6, URZ, UPT ;  /* 0x000000ff0600728c */ /* 0x004fe2000bf05070 */
[----:B------:R-:W2:Y:S01]  /*0290*/  LDCU UR19, c[0x0][0x438] ;  /* 0x00008700ff1377ac */ /* 0x000ea20008000800 */
[----:B------:R-:W2:Y:S01]  /*02a0*/  @!UP4 LDCU UR22, c[0x0][0x434] ;  /* 0x00008680ff16c7ac */ /* 0x000ea20008000800 */
[----:B---3--:R-:W-:-:S02]  /*02b0*/  ULEA UR24, UR24, UR8, 0x18 ;  /* 0x0000000818187291 */ /* 0x008fc4000f8ec0ff */
[----:B-1----:R-:W-:Y:S02]  /*02c0*/  ULEA UR4, UR4, UR5, 0x18 ;  /* 0x0000000504047291 */ /* 0x002fe4000f8ec0ff */
[----:B------:R-:W-:Y:S01]  /*02d0*/  UISETP.NE.AND.EX UP3, UPT, UR7, URZ, UPT, UP0 ;  /* 0x000000ff0700728c */ /* 0x000fe2000bf65300 */
[----:B------:R-:W-:Y:S01]  /*02e0*/  UMOV UR30, 0xffffe000 ;  /* 0xffffe000001e7882 */ /* 0x000fe20000000000 */
[----:B------:R-:W-:Y:S01]  /*02f0*/  UMOV UR31, URZ ;  /* 0x000000ff001f7c82 */ /* 0x000fe20008000000 */
[----:B------:R-:W-:-:S08]  /*0300*/  UMOV UR32, URZ ;  /* 0x000000ff00207c82 */ /* 0x000fd00008000000 */
.L_x_1247:
[----:B-1----:R-:W1:Y:S01]  /*0310*/  LDCU.64 UR8, c[0x0][0x478] ;  /* 0x00008f00ff0877ac */ /* 0x002e620008000a00 */
[----:B------:R-:W-:Y:S02]  /*0320*/  PLOP3.LUT P1, PT, PT, PT, UP3, 0x80, 0x8 ;  /* 0x000000000008781c */ /* 0x000fe40003f2f038 */
[----:B------:R-:W-:Y:S01]  /*0330*/  PLOP3.LUT P4, PT, PT, PT, UP5, 0x80, 0x8 ;  /* 0x000000000008781c */ /* 0x000fe20003f8f058 */
[----:B------:R-:W-:Y:S01]  /*0340*/  @UP3 ULEA UR12, UP0, UR42, UR6, 0x2 ;  /* 0x000000062a0c3291 */ /* 0x000fe2000f8010ff */
[----:B------:R-:W-:Y:S01]  /*0350*/  PLOP3.LUT P2, PT, PT, PT, UP4, 0x80, 0x8 ;  /* 0x000000000008781c */ /* 0x000fe20003f4f048 */
[----:B------:R-:W-:Y:S02]  /*0360*/  UISETP.NE.AND UP2, UPT, UR26, URZ, UPT ;  /* 0x000000ff1a00728c */ /* 0x000fe4000bf45270 */
[----:B------:R-:W-:Y:S02]  /*0370*/  @UP3 ULEA.HI.X UR13, UR42, UR7, URZ, 0x2, UP0 ;  /* 0x000000072a0d3291 */ /* 0x000fe400080f14ff */
[----:B------:R-:W-:-:S04]  /*0380*/  IMAD.U32 R2, RZ, RZ, UR12 ;  /* 0x0000000cff027e24 */ /* 0x000fc8000f8e00ff */
[----:B------:R-:W-:Y:S01]  /*0390*/  IMAD.U32 R3, RZ, RZ, UR13 ;  /* 0x0000000dff037e24 */ /* 0x000fe2000f8e00ff */
[----:B----4-:R-:W-:Y:S02]  /*03a0*/  UIMAD.WIDE.U32 UR12, UR42, 0x4, UR28 ;  /* 0x000000042a0c78a5 */ /* 0x010fe4000f8e001c */
[----:B-1----:R-:W-:Y:S01]  /*03b0*/  UISETP.NE.U32.AND UP0, UPT, UR8, URZ, UPT ;  /* 0x000000ff0800728c */ /* 0x002fe2000bf05070 */
[----:B------:R-:W-:Y:S02]  /*03c0*/  PLOP3.LUT P3, PT, PT, PT, UP2, 0x80, 0x8 ;  /* 0x000000000008781c */ /* 0x000fe40003f6f028 */
[----:B------:R-:W3:Y:S01]  /*03d0*/  @P1 LDG.E R3, desc[UR34][R2.64] ;  /* 0x0000002202031981 */ /* 0x000ee2000c1e1900 */
[----:B------:R-:W-:-:S06]  /*03e0*/  UISETP.NE.AND.EX UP0, UPT, UR9, URZ, UPT, UP0 ;  /* 0x000000ff0900728c */ /* 0x000fcc000bf05300 */
[----:B------:R-:W-:-:S05]  /*03f0*/  PLOP3.LUT P0, PT, PT, PT, UP0, 0x80, 0x8 ;  /* 0x000000000008781c */ /* 0x000fca0003f0f008 */
[----:B------:R-:W-:Y:S01]  /*0400*/  @UP0 ULEA UR14, UP1, UR42, UR8, 0x2 ;  /* 0x000000082a0e0291 */ /* 0x000fe2000f8210ff */
[----:B------:R-:W-:Y:S01]  /*0410*/  IMAD.U32 R6, RZ, RZ, UR12 ;  /* 0x0000000cff067e24 */ /* 0x000fe2000f8e00ff */
[----:B------:R-:W1:Y:S02]  /*0420*/  @!UP0 LDCU UR5, c[0x0][0x43c] ;  /* 0x00008780ff0587ac */ /* 0x000e640008000800 */
[----:B------:R-:W-:Y:S02]  /*0430*/  @UP0 ULEA.HI.X UR15, UR42, UR9, URZ, 0x2, UP1 ;  /* 0x000000092a0f0291 */ /* 0x000fe400088f14ff */
[----:B--2---:R-:W-:Y:S01]  /*0440*/  IMAD.U32 R4, RZ, RZ, UR14 ;  /* 0x0000000eff047e24 */ /* 0x004fe2000f8e00ff */
[----:B------:R-:W4:Y:S01]  /*0450*/  @!UP0 LDCU.64 UR8, c[0x0][0x488] ;  /* 0x00009100ff0887ac */ /* 0x000f220008000a00 */
[----:B------:R-:W-:Y:S02]  /*0460*/  IMAD.U32 R7, RZ, RZ, UR13 ;  /* 0x0000000dff077e24 */ /* 0x000fe4000f8e00ff */
[----:B------:R-:W-:-:S03]  /*0470*/  IMAD.U32 R5, RZ, RZ, UR15 ;  /* 0x0000000fff057e24 */ /* 0x000fc6000f8e00ff */
[----:B-----5:R-:W5:Y:S04]  /*0480*/  @P2 LDG.E R2, desc[UR34][R6.64+0x4] ;  /* 0x0000042206022981 */ /* 0x020f68000c1e1900 */
[----:B------:R-:W2:Y:S01]  /*0490*/  @P0 LDG.E R0, desc[UR34][R4.64] ;  /* 0x0000002204000981 */ /* 0x000ea2000c1e1900 */
[----:B------:R-:W-:Y:S01]  /*04a0*/  UMOV UR36, URZ ;  /* 0x000000ff00247c82 */ /* 0x000fe20008000000 */
[----:B----4-:R-:W-:-:S04]  /*04b0*/  @!UP0 UISETP.NE.U32.AND UP1, UPT, UR8, URZ, UPT ;  /* 0x000000ff0800828c */ /* 0x010fc8000bf25070 */
[----:B------:R-:W-:Y:S01]  /*04c0*/  @!UP0 UISETP.NE.AND.EX UP1, UPT, UR9, URZ, UPT, UP1 ;  /* 0x000000ff0900828c */ /* 0x000fe2000bf25310 */
[----:B------:R-:W-:Y:S01]  /*04d0*/  UMOV UR17, 0xffffffff ;  /* 0xffffffff00117882 */ /* 0x000fe20000000000 */
[----:B------:R-:W-:Y:S02]  /*04e0*/  UMOV UR40, 0xffffffff ;  /* 0xffffffff00287882 */ /* 0x000fe40000000000 */
[----:B-1----:R-:W-:Y:S01]  /*04f0*/  @!UP0 USEL UR8, UR5, URZ, UP1 ;  /* 0x000000ff05088287 */ /* 0x002fe20008800000 */
[----:B------:R1:W4:Y:S02]  /*0500*/  @P4 LDG.E R4, desc[UR34][R6.64] ;  /* 0x0000002206044981 */ /* 0x000324000c1e1900 */
[----:B-1----:R-:W-:Y:S02]  /*0510*/  IMAD.U32 R6, RZ, RZ, UR38 ;  /* 0x00000026ff067e24 */ /* 0x002fe4000f8e00ff */
[----:B------:R-:W-:-:S05]  /*0520*/  IMAD.U32 R7, RZ, RZ, UR39 ;  /* 0x00000027ff077e24 */ /* 0x000fca000f8e00ff */
[----:B------:R-:W4:Y:S01]  /*0530*/  @!P3 LDG.E R6, desc[UR34][R6.64] ;  /* 0x000000220606b981 */ /* 0x000f22000c1e1900 */
[----:B------:R-:W-:Y:S01]  /*0540*/  USHF.L.U32 UR27, UR37, 0x7, URZ ;  /* 0x00000007251b7899 */ /* 0x000fe200080006ff */
[----:B---3--:R-:W-:Y:S02]  /*0550*/  @P1 R2UR UR36, R3 ;  /* 0x00000000032412ca */ /* 0x008fe400000e0000 */
[----:B-----5:R-:W-:Y:S02]  /*0560*/  @P2 R2UR UR5, R2 ;  /* 0x00000000020522ca */ /* 0x020fe400000e0000 */
[----:B--2---:R-:W-:-:S13]  /*0570*/  @P0 R2UR UR33, R0 ;  /* 0x00000000002102ca */ /* 0x004fda00000e0000 */
[----:B------:R-:W-:Y:S01]  /*0580*/  @UP0 UIADD3 UR33, UPT, UPT, UR33, -UR36, URZ ;  /* 0x8000002421210290 */ /* 0x000fe2000fffe0ff */
        /* <DEDUP_REMOVED lines=12> */
.L_x_1190:
        /* <DEDUP_REMOVED lines=43> */
.L_x_1192:
[----:B------:R-:W1:Y:S01]  /*0900*/  LDCU.64 UR14, c[0x0][0x3b8] ;  /* 0x00007700ff0e77ac */ /* 0x000e620008000a00 */
[----:B------:R-:W-:-:S04]  /*0910*/  UIADD3 UR5, UPT, UPT, UR36, UR40, URZ ;  /* 0x0000002824057290 */ /* 0x000fc8000fffe0ff */
[----:B-1----:R-:W-:Y:S02]  /*0920*/  UIMAD.WIDE.U32 UR8, UR5, UR14, URZ ;  /* 0x0000000e050872a5 */ /* 0x002fe4000f8e00ff */
[----:B------:R-:W-:-:S04]  /*0930*/  UIMAD UR5, UR5, UR15, URZ ;  /* 0x0000000f050572a4 */ /* 0x000fc8000f8e02ff */
[----:B------:R-:W-:Y:S01]  /*0940*/  UIADD3 UR5, UPT, UPT, UR9, UR5, URZ ;  /* 0x0000000509057290 */ /* 0x000fe2000fffe0ff */
[----:B------:R-:W-:-:S05]  /*0950*/  UMOV UR52, UR8 ;  /* 0x0000000800347c82 */ /* 0x000fca0008000000 */
[----:B------:R-:W-:-:S07]  /*0960*/  MOV R11, UR5 ;  /* 0x00000005000b7c02 */ /* 0x000fce0008000f00 */
.L_x_1193:
        /* <DEDUP_REMOVED lines=29> */
[----:B------:R-:W-:Y:S06]  /*0b40*/  BRA.U UP2, `(.L_x_1194) ;  /* 0x0000000102307547 */ /* 0x000fec000b800000 */
        /* <DEDUP_REMOVED lines=12> */
.L_x_1194:
[----:B------:R-:W1:Y:S01]  /*0c10*/  LDCU.64 UR12, c[0x0][0x3c0] ;  /* 0x00007800ff0c77ac */ /* 0x000e620008000a00 */
[----:B------:R-:W-:-:S04]  /*0c20*/  UIADD3 UR8, UPT, UPT, UR36, UR40, URZ ;  /* 0x0000002824087290 */ /* 0x000fc8000fffe0ff */
[----:B-1----:R-:W-:Y:S02]  /*0c30*/  UIMAD.WIDE.U32 UR46, UR8, UR12, URZ ;  /* 0x0000000c082e72a5 */ /* 0x002fe4000f8e00ff */
[----:B------:R-:W-:-:S04]  /*0c40*/  UIMAD UR8, UR8, UR13, URZ ;  /* 0x0000000d080872a4 */ /* 0x000fc8000f8e02ff */
[----:B------:R-:W-:-:S06]  /*0c50*/  UIADD3 UR8, UPT, UPT, UR47, UR8, URZ ;  /* 0x000000082f087290 */ /* 0x000fcc000fffe0ff */
[----:B------:R-:W-:-:S07]  /*0c60*/  MOV R5, UR8 ;  /* 0x0000000800057c02 */ /* 0x000fce0008000f00 */
.L_x_1195:
        /* <DEDUP_REMOVED lines=28> */
.L_x_1196:
[----:B------:R-:W-:Y:S02]  /*0e30*/  UIMAD.WIDE.U32 UR10, UR58, UR17, URZ ;  /* 0x000000113a0a72a5 */ /* 0x000fe4000f8e00ff */
[----:B------:R-:W-:-:S04]  /*0e40*/  UIMAD UR8, UR59, UR17, URZ ;  /* 0x000000113b0872a4 */ /* 0x000fc8000f8e02ff */
[----:B------:R-:W-:-:S12]  /*0e50*/  UIADD3 UR8, UPT, UPT, UR11, UR8, URZ ;  /* 0x000000080b087290 */ /* 0x000fd8000fffe0ff */
.L_x_1197:
        /* <DEDUP_REMOVED lines=20> */
.L_x_1198:
[----:B------:R-:W1:Y:S01]  /*0fa0*/  LDCU UR59, c[0x0][0x434] ;  /* 0x00008680ff3b77ac */ /* 0x000e620008000800 */
[----:B------:R-:W-:-:S04]  /*0fb0*/  UIMAD UR9, UR42, UR16, UR23 ;  /* 0x000000102a0972a4 */ /* 0x000fc8000f8e0217 */
[----:B-1----:R-:W-:Y:S02]  /*0fc0*/  UIMAD UR59, UR9, UR59, URZ ;  /* 0x0000003b093b72a4 */ /* 0x002fe4000f8e02ff */
.L_x_1199:
        /* <DEDUP_REMOVED lines=11> */
.L_x_1200:
[----:B------:R-:W1:Y:S01]  /*1080*/  LDCU UR58, c[0x0][0x444] ;  /* 0x00008880ff3a77ac */ /* 0x000e620008000800 */
[----:B------:R-:W-:-:S04]  /*1090*/  UIMAD UR9, UR42, UR16, UR23 ;  /* 0x000000102a0972a4 */ /* 0x000fc8000f8e0217 */
[----:B-1----:R-:W-:-:S12]  /*10a0*/  UIMAD UR58, UR9, UR58, URZ ;  /* 0x0000003a093a72a4 */ /* 0x002fd8000f8e02ff */
.L_x_1201:
[----:B------:R-:W1:Y:S01]  /*10b0*/  LDCU UR47, c[0x0][0x508] ;  /* 0x0000a100ff2f77ac */ /* 0x000e620008000800 */
[----:B------:R-:W2:Y:S01]  /*10c0*/  S2R R6, SR_TID.X ;  /* 0x0000000000067919 */ /* 0x000ea20000002100 */
[----:B------:R-:W-:Y:S01]  /*10d0*/  IMAD.MOV.U32 R9, RZ, RZ, RZ ;  /* 0x000000ffff097224 */ /* 0x000fe200078e00ff */
[----:B------:R-:W-:Y:S01]  /*10e0*/  ISETP.NE.AND P3, PT, RZ, UR60, PT ;  /* 0x0000003cff007c0c */ /* 0x000fe2000bf65270 */
[----:B------:R-:W-:Y:S01]  /*10f0*/  USHF.R.S32.HI UR9, URZ, 0x1f, UR57 ;  /* 0x0000001fff097899 */ /* 0x000fe20008011439 */
[----:B------:R-:W-:Y:S01]  /*1100*/  BSSY.RECONVERGENT B1, `(.L_x_1191) ;  /* 0x00008c3000017945 */ /* 0x000fe20003800200 */
[----:B------:R-:W-:Y:S02]  /*1110*/  UIADD3 UR57, UP1, UP0, UR64, UR10, UR57 ;  /* 0x0000000a40397290 */ /* 0x000fe4000f83e039 */
[----:B------:R-:W-:Y:S02]  /*1120*/  UIMAD UR49, UR16, UR49, URZ ;  /* 0x00000031103172a4 */ /* 0x000fe4000f8e02ff */
[----:B------:R-:W-:Y:S01]  /*1130*/  UIADD3.X UR56, UPT, UPT, UR56, UR8, UR9, UP1, UP0 ;  /* 0x0000000838387290 */ /* 0x000fe20008fe0409 */
[----:B------:R-:W3:Y:S01]  /*1140*/  LDCU.64 UR60, c[0x0][0x420] ;  /* 0x00008400ff3c77ac */ /* 0x000ee20008000a00 */
        /* <DEDUP_REMOVED lines=8> */
[----:B------:R-:W-:Y:S02]  /*11d0*/  SHF.R.U32.HI R7, RZ, 0x2, R6 ;  /* 0x00000002ff077819 */ /* 0x000fe40000011606 */
[----:B------:R-:W-:Y:S01]  /*11e0*/  LOP3.LUT R10, R6, 0x1f, RZ, 0xc0, !PT ;  /* 0x0000001f060a7812 */ /* 0x000fe200078ec0ff */
[----:B------:R-:W-:Y:S01]  /*11f0*/  UISETP.LT.AND UP0, UPT, URZ, UR44, UPT ;  /* 0x0000002cff00728c */ /* 0x000fe2000bf01270 */
[----:B------:R-:W-:Y:S02]  /*1200*/  LOP3.LUT R8, R16, 0x18, RZ, 0xc0, !PT ;  /* 0x0000001810087812 */ /* 0x000fe400078ec0ff */
[----:B------:R-:W1:Y:S02]  /*1210*/  LDCU.128 UR8, c[0x0][0x590] ;  /* 0x0000b200ff0877ac */ /* 0x000e640008000c00 */
[----:B------:R-:W-:Y:S01]  /*1220*/  IADD3 R2, P0, PT, R8, UR62, RZ ;  /* 0x0000003e08027c10 */ /* 0x000fe2000ff1e0ff */
[----:B------:R-:W-:-:S04]  /*1230*/  USEL UR44, URZ, UR44, !UP0 ;  /* 0x0000002cff2c7287 */ /* 0x000fc8000c000000 */
[----:B------:R-:W-:Y:S01]  /*1240*/  IMAD.X R3, RZ, RZ, UR50, P0 ;  /* 0x00000032ff037e24 */ /* 0x000fe200080e06ff */
[----:B------:R-:W-:Y:S02]  /*1250*/  UISETP.GT.AND UP0, UPT, UR45, UR44, UPT ;  /* 0x0000002c2d00728c */ /* 0x000fe4000bf04270 */
[----:B-1----:R-:W-:Y:S01]  /*1260*/  UIMAD UR17, UR55, UR8, URZ ;  /* 0x00000008371172a4 */ /* 0x002fe2000f8e02ff */
[----:B------:R-:W-:Y:S01]  /*1270*/  IMAD.U32 R12, RZ, RZ, UR8 ;  /* 0x00000008ff0c7e24 */ /* 0x000fe2000f8e00ff */
[----:B------:R-:W-:Y:S01]  /*1280*/  USHF.L.U64.HI UR50, UR8, 0x6, UR9 ;  /* 0x0000000608327899 */ /* 0x000fe20008010209 */
[----:B------:R-:W-:Y:S01]  /*1290*/  IMAD.U32 R14, RZ, RZ, UR10 ;  /* 0x0000000aff0e7e24 */ /* 0x000fe2000f8e00ff */
[----:B------:R-:W-:Y:S01]  /*12a0*/  UIMAD UR17, UR51, UR9, UR17 ;  /* 0x00000009331172a4 */ /* 0x000fe2000f8e0211 */
[----:B------:R-:W-:Y:S02]  /*12b0*/  IMAD.WIDE.U32 R12, R12, UR51, R2 ;  /* 0x000000330c0c7c25 */ /* 0x000fe4000f8e0002 */
[----:B------:R-:W1:Y:S02]  /*12c0*/  LDC.64 R2, c[0x0][0x3b0] ;  /* 0x0000ec00ff027b82 */ /* 0x000e640000000a00 */
[----:B------:R-:W-:Y:S01]  /*12d0*/  IMAD.U32 R18, RZ, RZ, UR11 ;  /* 0x0000000bff127e24 */ /* 0x000fe2000f8e00ff */
[----:B------:R-:W-:Y:S01]  /*12e0*/  IADD3 R13, PT, PT, R13, UR17, RZ ;  /* 0x000000110d0d7c10 */ /* 0x000fe2000fffe0ff */
[----:B------:R-:W2:Y:S02]  /*12f0*/  LDCU.64 UR10, c[0x0][0x550] ;  /* 0x0000aa00ff0a77ac */ /* 0x000ea40008000a00 */
[----:B------:R-:W-:-:S02]  /*1300*/  IMAD.WIDE.U32 R14, R14, UR23, R12 ;  /* 0x000000170e0e7c25 */ /* 0x000fc4000f8e000c */
[----:B------:R-:W4:Y:S01]  /*1310*/  LDCU.64 UR16, c[0x0][0x3c8] ;  /* 0x00007900ff1077ac */ /* 0x000f220008000a00 */
[----:B------:R-:W5:Y:S01]  /*1320*/  LDC.64 R12, c[0x0][0x5f8] ;  /* 0x00017e00ff0c7b82 */ /* 0x000f620000000a00 */
[----:B------:R-:W-:Y:S01]  /*1330*/  IMAD R19, R18, UR23, R15 ;  /* 0x0000001712137c24 */ /* 0x000fe2000f8e020f */
[----:B------:R-:W-:Y:S02]  /*1340*/  MOV R18, R14 ;  /* 0x0000000e00127202 */ /* 0x000fe40000000f00 */
[----:B------:R-:W-:-:S03]  /*1350*/  SHF.R.U32.HI R15, RZ, 0x5, R6 ;  /* 0x00000005ff0f7819 */ /* 0x000fc60000011606 */
[----:B------:R-:W-:-:S04]  /*1360*/  IMAD.WIDE.U32 R18, R7, UR8, R18 ;  /* 0x0000000807127c25 */ /* 0x000fc8000f8e0012 */
[----:B------:R-:W-:Y:S01]  /*1370*/  IMAD R10, R15, UR49, R10 ;  /* 0x000000310f0a7c24 */ /* 0x000fe2000f8e020a */
[----:B--2---:R-:W-:Y:S01]  /*1380*/  LEA R121, P2, R18, UR10, 0x1 ;  /* 0x0000000a12797c11 */ /* 0x004fe2000f8408ff */
[C---:B-1----:R-:W-:Y:S02]  /*1390*/  IMAD R14, R2.reuse, UR55, RZ ;  /* 0x00000037020e7c24 */ /* 0x042fe4000f8e02ff */
[----:B------:R-:W-:-:S04]  /*13a0*/  IMAD.WIDE.U32 R20, R2, UR51, R8 ;  /* 0x0000003302147c25 */ /* 0x000fc8000f8e0008 */
[----:B------:R-:W-:Y:S01]  /*13b0*/  IMAD R14, R3, UR51, R14 ;  /* 0x00000033030e7c24 */ /* 0x000fe2000f8e020e */
[----:B------:R-:W-:Y:S01]  /*13c0*/  IADD3 R24, P0, PT, R20, UR54, RZ ;  /* 0x0000003614187c10 */ /* 0x000fe2000ff1e0ff */
[----:B----4-:R-:W-:Y:S01]  /*13d0*/  IMAD.U32 R20, RZ, RZ, UR16 ;  /* 0x00000010ff147e24 */ /* 0x010fe2000f8e00ff */
[----:B------:R-:W-:Y:S01]  /*13e0*/  USHF.L.U32 UR51, UR8, 0x6, URZ ;  /* 0x0000000608337899 */ /* 0x000fe200080006ff */
[----:B-----5:R-:W-:Y:S01]  /*13f0*/  IMAD.WIDE.U32 R22, R12, UR21, RZ ;  /* 0x000000150c167c25 */ /* 0x020fe2000f8e00ff */
[----:B------:R-:W-:Y:S01]  /*1400*/  IADD3.X R25, PT, PT, R21, UR53, R14, P0, !PT ;  /* 0x0000003515197c10 */ /* 0x000fe200087fe40e */
[----:B------:R-:W-:Y:S01]  /*1410*/  USHF.L.U32 UR53, UR49, 0x7, URZ ;  /* 0x0000000731357899 */ /* 0x000fe200080006ff */
[----:B------:R-:W-:Y:S01]  /*1420*/  MOV R14, UR17 ;  /* 0x00000011000e7c02 */ /* 0x000fe20008000f00 */
[----:B------:R-:W1:Y:S01]  /*1430*/  LDCU.64 UR16, c[0x0][0x570] ;  /* 0x0000ae00ff1077ac */ /* 0x000e620008000a00 */
[----:B------:R-:W-:Y:S01]  /*1440*/  SEL R12, R22, RZ, P3 ;  /* 0x000000ff160c7207 */ /* 0x000fe20001800000 */
[----:B------:R-:W-:-:S02]  /*1450*/  IMAD R13, R13, UR21, R23 ;  /* 0x000000150d0d7c24 */ /* 0x000fc4000f8e0217 */
[----:B------:R-:W-:Y:S01]  /*1460*/  IMAD R120, R7, UR9, R19 ;  /* 0x0000000907787c24 */ /* 0x000fe2000f8e0213 */
[----:B------:R-:W2:Y:S01]  /*1470*/  LDCU.64 UR8, c[0x0][0x380] ;  /* 0x00007000ff0877ac */ /* 0x000ea20008000a00 */
[----:B------:R-:W-:Y:S01]  /*1480*/  IADD3 R12, P1, P0, R10, UR57, R12 ;  /* 0x000000390a0c7c10 */ /* 0x000fe2000f83e00c */
[----:B------:R-:W-:Y:S01]  /*1490*/  IMAD.WIDE.U32 R20, R20, UR23, R24 ;  /* 0x0000001714147c25 */ /* 0x000fe2000f8e0018 */
[----:B------:R-:W-:Y:S01]  /*14a0*/  SHF.R.S32.HI R10, RZ, 0x1f, R10 ;  /* 0x0000001fff0a7819 */ /* 0x000fe2000001140a */
[----:B------:R-:W4:Y:S01]  /*14b0*/  LDCU.64 UR54, c[0x0][0x5e8] ;  /* 0x0000bd00ff3677ac */ /* 0x000f220008000a00 */
[----:B------:R-:W-:Y:S01]  /*14c0*/  SEL R13, R13, RZ, P3 ;  /* 0x000000ff0d0d7207 */ /* 0x000fe20001800000 */
[----:B------:R-:W-:Y:S01]  /*14d0*/  IMAD R15, R14, UR23, R21 ;  /* 0x000000170e0f7c24 */ /* 0x000fe2000f8e0215 */
[----:B------:R-:W-:Y:S01]  /*14e0*/  LEA.HI.X R120, R18, UR11, R120, 0x1, P2 ;  /* 0x0000000b12787c11 */ /* 0x000fe200090f0c78 */
[----:B------:R-:W-:Y:S01]  /*14f0*/  IMAD.MOV.U32 R14, RZ, RZ, R20 ;  /* 0x000000ffff0e7224 */ /* 0x000fe200078e0014 */
[----:B------:R-:W-:Y:S01]  /*1500*/  IADD3.X R13, PT, PT, R10, UR56, R13, P1, P0 ;  /* 0x000000380a0d7c10 */ /* 0x000fe20008fe040d */
[----:B------:R-:W-:Y:S01]  /*1510*/  IMAD.U32 R10, RZ, RZ, UR53 ;  /* 0x00000035ff0a7e24 */ /* 0x000fe2000f8e00ff */
[----:B------:R-:W-:Y:S01]  /*1520*/  IADD3 R12, P0, PT, R12, UR53, RZ ;  /* 0x000000350c0c7c10 */ /* 0x000fe2000ff1e0ff */
[----:B------:R-:W-:-:S03]  /*1530*/  IMAD.WIDE.U32 R14, R7, R2, R14 ;  /* 0x00000002070e7225 */ /* 0x000fc600078e000e */
[----:B------:R-:W-:Y:S01]  /*1540*/  LEA.HI.X.SX32 R10, R10, R13, 0x1, P0 ;  /* 0x0000000d0a0a7211 */ /* 0x000fe200000f0eff */
[C---:B------:R-:W-:Y:S01]  /*1550*/  IMAD R118, R7.reuse, R3, R15 ;  /* 0x0000000307767224 */ /* 0x040fe200078e020f */
[----:B-1----:R-:W-:Y:S02]  /*1560*/  LEA R130, P0, R12, UR16, 0x2 ;  /* 0x000000100c827c11 */ /* 0x002fe4000f8010ff */
[----:B--2---:R-:W-:Y:S02]  /*1570*/  LEA R119, P1, R14, UR8, 0x1 ;  /* 0x000000080e777c11 */ /* 0x004fe4000f8208ff */
[----:B------:R-:W-:Y:S01]  /*1580*/  LEA.HI.X R131, R12, UR17, R10, 0x2, P0 ;  /* 0x000000110c837c11 */ /* 0x000fe200080f140a */
[----:B----4-:R-:W-:Y:S01]  /*1590*/  UIMAD.WIDE UR10, UR58, 0x4, UR54 ;  /* 0x000000043a0a78a5 */ /* 0x010fe2000f8e0236 */
[C---:B------:R-:W-:Y:S01]  /*15a0*/  IADD3 R10, P0, PT, R7.reuse, 0x40, RZ ;  /* 0x00000040070a7810 */ /* 0x040fe20007f1e0ff */
[----:B---3--:R-:W-:Y:S01]  /*15b0*/  UIMAD.WIDE UR54, UR59, 0x4, UR60 ;  /* 0x000000043b3678a5 */ /* 0x008fe2000f8e023c */
[----:B------:R-:W-:Y:S01]  /*15c0*/  LEA.HI.X R118, R14, UR9, R118, 0x1, P1 ;  /* 0x000000090e767c11 */ /* 0x000fe200088f0c76 */
[----:B------:R-:W-:Y:S01]  /*15d0*/  VIADD R14, R7, 0x40 ;  /* 0x00000040070e7836 */ /* 0x000fe20000000000 */
[----:B------:R-:W-:-:S02]  /*15e0*/  SHF.L.U64.HI R15, R2, 0x6, R3 ;  /* 0x00000006020f7819 */ /* 0x000fc40000010203 */
[----:B------:R-:W-:Y:S02]  /*15f0*/  SHF.L.U32 R2, R2, 0x6, RZ ;  /* 0x0000000602027819 */ /* 0x000fe400000006ff */
[----:B------:R-:W-:Y:S01]  /*1600*/  IADD3.X R3, PT, PT, RZ, RZ, RZ, P0, !PT ;  /* 0x000000ffff037210 */ /* 0x000fe200007fe4ff */
[----:B------:R-:W-:Y:S06]  /*1610*/  BRA.U UP0, `(.L_x_1202) ;  /* 0x0000000500987547 */ /* 0x000fec000b800000 */
        /* <DEDUP_REMOVED lines=13> */
.L_x_1203:
[----:B------:R-:W1:Y:S01]  /*16f0*/  LDCU.64 UR12, c[0x0][0x5c0] ;  /* 0x0000b800ff0c77ac */ /* 0x000e620008000a00 */
[----:B------:R-:W-:-:S04]  /*1700*/  UIADD3 UR8, UPT, UPT, UR36, UR40, URZ ;  /* 0x0000002824087290 */ /* 0x000fc8000fffe0ff */
[----:B-1----:R-:W-:Y:S02]  /*1710*/  UIMAD.WIDE.U32 UR14, UR8, UR12, URZ ;  /* 0x0000000c080e72a5 */ /* 0x002fe4000f8e00ff */
[----:B------:R-:W-:-:S04]  /*1720*/  UIMAD UR8, UR8, UR13, URZ ;  /* 0x0000000d080872a4 */ /* 0x000fc8000f8e02ff */
[----:B------:R-:W-:-:S06]  /*1730*/  UIADD3 UR8, UPT, UPT, UR15, UR8, URZ ;  /* 0x000000080f087290 */ /* 0x000fcc000fffe0ff */
[----:B------:R-:W-:Y:S02]  /*1740*/  MOV R2, UR8 ;  /* 0x0000000800027c02 */ /* 0x000fe40008000f00 */
.L_x_1204:
        /* <DEDUP_REMOVED lines=12> */
.L_x_1205:
[----:B------:R-:W1:Y:S01]  /*1810*/  LDCU.64 UR10, c[0x0][0x5c8] ;  /* 0x0000b900ff0a77ac */ /* 0x000e620008000a00 */
[----:B------:R-:W-:-:S04]  /*1820*/  UIADD3 UR36, UPT, UPT, UR36, UR40, URZ ;  /* 0x0000002824247290 */ /* 0x000fc8000fffe0ff */
[----:B-1----:R-:W-:Y:S02]  /*1830*/  UIMAD.WIDE.U32 UR16, UR36, UR10, URZ ;  /* 0x0000000a241072a5 */ /* 0x002fe4000f8e00ff */
[----:B------:R-:W-:-:S04]  /*1840*/  UIMAD UR36, UR36, UR11, URZ ;  /* 0x0000000b242472a4 */ /* 0x000fc8000f8e02ff */
[----:B------:R-:W-:-:S06]  /*1850*/  UIADD3 UR36, UPT, UPT, UR17, UR36, URZ ;  /* 0x0000002411247290 */ /* 0x000fcc000fffe0ff */
[----:B------:R-:W-:Y:S02]  /*1860*/  MOV R0, UR36 ;  /* 0x0000002400007c02 */ /* 0x000fe40008000f00 */
.L_x_1206:
[----:B------:R-:W1:Y:S01]  /*1870*/  LDCU UR8, c[0x0][0x440] ;  /* 0x00008800ff0877ac */ /* 0x000e620008000800 */
        /* <DEDUP_REMOVED lines=34> */
.L_x_1208:
[----:B------:R-:W-:Y:S05]  /*1aa0*/  BSYNC.RECONVERGENT B0 ;  /* 0x0000000000007941 */ /* 0x000fea0003800200 */
.L_x_1207:
[----:B------:R-:W3:Y:S01]  /*1ab0*/  LDCU.64 UR8, c[0x0][0x5e0] ;  /* 0x0000bc00ff0877ac */ /* 0x000ee20008000a00 */
[----:B------:R-:W-:Y:S01]  /*1ac0*/  MOV R2, UR10 ;  /* 0x0000000a00027c02 */ /* 0x000fe20008000f00 */
[----:B-1----:R-:W1:Y:S01]  /*1ad0*/  @!P1 LDC.64 R4, c[0x0][0x568] ;  /* 0x00015a00ff049b82 */ /* 0x002e620000000a00 */
[----:B------:R-:W-:-:S03]  /*1ae0*/  UIMAD UR5, UR5, UR10, URZ ;  /* 0x0000000a050572a4 */ /* 0x000fc6000f8e02ff */
[----:B------:R-:W-:Y:S01]  /*1af0*/  IMAD.WIDE.U32 R8, R2, UR27, R8 ;  /* 0x0000001b02087c25 */ /* 0x000fe2000f8e0008 */
[----:B------:R-:W-:Y:S02]  /*1b00*/  UIMAD UR5, UR27, UR11, UR5 ;  /* 0x0000000b1b0572a4 */ /* 0x000fe4000f8e0205 */
[----:B------:R-:W-:-:S04]  /*1b10*/  IADD3 R14, P2, PT, R8, UR16, RZ ;  /* 0x00000010080e7c10 */ /* 0x000fc8000ff5e0ff */
[----:B------:R-:W-:Y:S02]  /*1b20*/  IADD3.X R15, PT, PT, R0, UR5, R9, P2, !PT ;  /* 0x00000005000f7c10 */ /* 0x000fe400097fe409 */
[----:B---3--:R-:W-:Y:S02]  /*1b30*/  MOV R8, UR8 ;  /* 0x0000000800087c02 */ /* 0x008fe40008000f00 */
[----:B--2---:R-:W-:-:S03]  /*1b40*/  MOV R12, UR9 ;  /* 0x00000009000c7c02 */ /* 0x004fc60008000f00 */
        /* <DEDUP_REMOVED lines=19> */
.L_x_1202:
        /* <DEDUP_REMOVED lines=22> */
.L_x_1212:
[----:B------:R2:W-:Y:S01]  /*1de0*/  STS.128 [R13+0x4000], RZ ;  /* 0x004000ff0d007388 */ /* 0x0005e20000000c00 */
[----:B------:R-:W-:Y:S05]  /*1df0*/  BRA `(.L_x_1213) ;  /* 0x0000000000047947 */ /* 0x000fea0003800000 */
.L_x_1211:
[----:B------:R3:W-:Y:S02]  /*1e00*/  STS.128 [R13+0x4000], RZ ;  /* 0x004000ff0d007388 */ /* 0x0007e40000000c00 */
.L_x_1213:
[----:B------:R-:W-:Y:S05]  /*1e10*/  BSYNC.RECONVERGENT B0 ;  /* 0x0000000000007941 */ /* 0x000fea0003800200 */
.L_x_1210:
        /* <DEDUP_REMOVED lines=17> */
.L_x_1215:
[----:B------:R-:W-:Y:S05]  /*1f30*/  BSYNC.RECONVERGENT B0 ;  /* 0x0000000000007941 */ /* 0x000fea0003800200 */
.L_x_1214:
        /* <DEDUP_REMOVED lines=13> */
.L_x_1218:
[----:B------:R1:W-:Y:S01]  /*2010*/  STS.128 [R128], RZ ;  /* 0x000000ff80007388 */ /* 0x0003e20000000c00 */
[----:B------:R-:W-:Y:S05]  /*2020*/  BRA `(.L_x_1219) ;  /* 0x0000000000047947 */ /* 0x000fea0003800000 */
.L_x_1217:
[----:B------:R1:W-:Y:S02]  /*2030*/  STS.128 [R128], RZ ;  /* 0x000000ff80007388 */ /* 0x0003e40000000c00 */
.L_x_1219:
[----:B------:R-:W-:Y:S05]  /*2040*/  BSYNC.RECONVERGENT B0 ;  /* 0x0000000000007941 */ /* 0x000fea0003800200 */
.L_x_1216:
[----:B------:R-:W-:Y:S01]  /*2050*/  SHF.R.U32.HI R12, RZ, 0x1, R6 ;  /* 0x00000001ff0c7819 */ /* 0x000fe20000011606 */
[----:B------:R-:W-:Y:S02]  /*2060*/  IMAD.MOV.U32 R126, RZ, RZ, 0x7f800000 ;  /* 0x7f800000ff7e7424 */ /* 0x000fe400078e00ff */
[----:B------:R-:W-:Y:S01]  /*2070*/  IMAD.MOV.U32 R125, RZ, RZ, 0x7f800000 ;  /* 0x7f800000ff7d7424 */ /* 0x000fe200078e00ff */
[----:B------:R-:W-:Y:S01]  /*2080*/  LOP3.LUT R127, R12, 0x30, RZ, 0xc0, !PT ;  /* 0x000000300c7f7812 */ /* 0x000fe200078ec0ff */
[----:B------:R-:W-:Y:S02]  /*2090*/  IMAD.MOV.U32 R124, RZ, RZ, 0x7f800000 ;  /* 0x7f800000ff7c7424 */ /* 0x000fe400078e00ff */
[----:B------:R-:W-:Y:S01]  /*20a0*/  IMAD.MOV.U32 R123, RZ, RZ, 0x7f800000 ;  /* 0x7f800000ff7b7424 */ /* 0x000fe200078e00ff */
[----:B------:R-:W-:-:S04]  /*20b0*/  LOP3.LUT R127, R127, 0x7, R7, 0xf8, !PT ;  /* 0x000000077f7f7812 */ /* 0x000fc800078ef807 */
[C---:B-1----:R-:W-:Y:S01]  /*20c0*/  LOP3.LUT R17, R127.reuse, 0x40, RZ, 0xfc, !PT ;  /* 0x000000407f117812 */ /* 0x042fe200078efcff */
[C---:B------:R-:W-:Y:S01]  /*20d0*/  VIADD R18, R127.reuse, 0x8 ;  /* 0x000000087f127836 */ /* 0x040fe20000000000 */
[C---:B------:R-:W-:Y:S01]  /*20e0*/  ISETP.GE.AND P3, PT, R127.reuse, UR9, PT ;  /* 0x000000097f007c0c */ /* 0x040fe2000bf66270 */
[----:B------:R-:W-:Y:S01]  /*20f0*/  VIADD R16, R127, 0x48 ;  /* 0x000000487f107836 */ /* 0x000fe20000000000 */
[----:B------:R-:W-:Y:S02]  /*2100*/  ISETP.GE.AND P1, PT, R17, UR9, PT ;  /* 0x0000000911007c0c */ /* 0x000fe4000bf26270 */
[----:B------:R-:W-:Y:S02]  /*2110*/  ISETP.GE.AND P2, PT, R18, UR9, PT ;  /* 0x0000000912007c0c */ /* 0x000fe4000bf46270 */
[----:B------:R-:W-:Y:S01]  /*2120*/  ISETP.GE.AND P0, PT, R16, UR9, PT ;  /* 0x0000000910007c0c */ /* 0x000fe2000bf06270 */
[----:B------:R-:W-:-:S04]  /*2130*/  IMAD.MOV.U32 R16, RZ, RZ, 0x4 ;  /* 0x00000004ff107424 */ /* 0x000fc800078e00ff */
        /* <DEDUP_REMOVED lines=18> */
.L_x_1221:
[----:B------:R-:W-:Y:S05]  /*2260*/  BSYNC.RECONVERGENT B0 ;  /* 0x0000000000007941 */ /* 0x000fea0003800200 */
.L_x_1220:
[----:B------:R-:W3:Y:S01]  /*2270*/  LDCU.64 UR8, c[0x0][0x3d0] ;  /* 0x00007a00ff0877ac */ /* 0x000ee20008000a00 */
[----:B------:R-:W-:Y:S01]  /*2280*/  MOV R2, UR14 ;  /* 0x0000000e00027c02 */ /* 0x000fe20008000f00 */
[----:B------:R-:W-:Y:S01]  /*2290*/  BSSY.RECONVERGENT B0, `(.L_x_1222) ;  /* 0x000001f000007945 */ /* 0x000fe20003800200 */
[----:B------:R-:W-:Y:S02]  /*22a0*/  UIADD3 UR17, UPT, UPT, -UR27, UR33, URZ ;  /* 0x000000211b117290 */ /* 0x000fe4000fffe1ff */
[----:B------:R-:W-:Y:S01]  /*22b0*/  UIMAD UR42, UR5, UR14, URZ ;  /* 0x0000000e052a72a4 */ /* 0x000fe2000f8e02ff */
[----:B-1----:R-:W-:-:S03]  /*22c0*/  IMAD.WIDE.U32 R16, R2, UR27, R8 ;  /* 0x0000001b02107c25 */ /* 0x002fc6000f8e0008 */
[----:B------:R-:W-:Y:S01]  /*22d0*/  UIMAD UR42, UR27, UR15, UR42 ;  /* 0x0000000f1b2a72a4 */ /* 0x000fe2000f8e022a */
[----:B------:R-:W-:Y:S02]  /*22e0*/  ISETP.GE.AND P2, PT, R7, UR17, PT ;  /* 0x0000001107007c0c */ /* 0x000fe4000bf46270 */
[----:B------:R-:W-:-:S04]  /*22f0*/  IADD3 R16, P0, PT, R16, UR52, RZ ;  /* 0x0000003410107c10 */ /* 0x000fc8000ff1e0ff */
[----:B------:R-:W-:Y:S01]  /*2300*/  IADD3.X R17, PT, PT, R11, UR42, R17, P0, !PT ;  /* 0x0000002a0b117c10 */ /* 0x000fe200087fe411 */
[----:B---3--:R-:W-:-:S04]  /*2310*/  IMAD R2, R0, UR8, RZ ;  /* 0x0000000800027c24 */ /* 0x008fc8000f8e02ff */
[C---:B------:R-:W-:Y:S02]  /*2320*/  IMAD R2, R4.reuse, UR9, R2 ;  /* 0x0000000904027c24 */ /* 0x040fe4000f8e0202 */
[----:B------:R-:W-:-:S05]  /*2330*/  IMAD.WIDE.U32 R16, R4, UR8, R16 ;  /* 0x0000000804107c25 */ /* 0x000fca000f8e0010 */
        /* <DEDUP_REMOVED lines=17> */
.L_x_1224:
[----:B------:R1:W-:Y:S01]  /*2450*/  STS.128 [R13+0x6000], RZ ;  /* 0x006000ff0d007388 */ /* 0x0003e20000000c00 */
[----:B------:R-:W-:Y:S05]  /*2460*/  BRA `(.L_x_1225) ;  /* 0x0000000000047947 */ /* 0x000fea0003800000 */
.L_x_1223:
[----:B------:R1:W-:Y:S02]  /*2470*/  STS.128 [R13+0x6000], RZ ;  /* 0x006000ff0d007388 */ /* 0x0003e40000000c00 */
.L_x_1225:
[----:B------:R-:W-:Y:S05]  /*2480*/  BSYNC.RECONVERGENT B0 ;  /* 0x0000000000007941 */ /* 0x000fea0003800200 */
.L_x_1222:
[----:B------:R-:W-:Y:S01]  /*2490*/  ISETP.GE.AND P1, PT, R14, UR17, PT ;  /* 0x000000110e007c0c */ /* 0x000fe2000bf26270 */
        /* <DEDUP_REMOVED lines=20> */
.L_x_1227:
[----:B------:R-:W-:Y:S05]  /*25e0*/  BSYNC.RECONVERGENT B0 ;  /* 0x0000000000007941 */ /* 0x000fea0003800200 */
.L_x_1226:
[----:B------:R-:W3:Y:S01]  /*25f0*/  LDCU.64 UR8, c[0x0][0x3d8] ;  /* 0x00007b00ff0877ac */ /* 0x000ee20008000a00 */
[----:B------:R-:W-:Y:S01]  /*2600*/  MOV R2, UR12 ;  /* 0x0000000c00027c02 */ /* 0x000fe20008000f00 */
[----:B------:R-:W-:Y:S01]  /*2610*/  BSSY.RECONVERGENT B0, `(.L_x_1228) ;  /* 0x000001d000007945 */ /* 0x000fe20003800200 */
[----:B------:R-:W-:-:S03]  /*2620*/  UIMAD UR5, UR5, UR12, URZ ;  /* 0x0000000c050572a4 */ /* 0x000fc6000f8e02ff */
[----:B------:R-:W-:Y:S01]  /*2630*/  IMAD.WIDE.U32 R14, R2, UR27, R8 ;  /* 0x0000001b020e7c25 */ /* 0x000fe2000f8e0008 */
[----:B------:R-:W-:Y:S02]  /*2640*/  UIMAD UR5, UR27, UR13, UR5 ;  /* 0x0000000d1b0572a4 */ /* 0x000fe4000f8e0205 */
[----:B------:R-:W-:-:S04]  /*2650*/  IADD3 R14, P0, PT, R14, UR46, RZ ;  /* 0x0000002e0e0e7c10 */ /* 0x000fc8000ff1e0ff */
        /* <DEDUP_REMOVED lines=21> */
.L_x_1230:
[----:B------:R3:W-:Y:S01]  /*27b0*/  STS.128 [R13+0x8000], RZ ;  /* 0x008000ff0d007388 */ /* 0x0007e20000000c00 */
[----:B------:R-:W-:Y:S05]  /*27c0*/  BRA `(.L_x_1231) ;  /* 0x0000000000047947 */ /* 0x000fea0003800000 */
.L_x_1229:
[----:B------:R3:W-:Y:S02]  /*27d0*/  STS.128 [R13+0x8000], RZ ;  /* 0x008000ff0d007388 */ /* 0x0007e40000000c00 */
.L_x_1231:
[----:B------:R-:W-:Y:S05]  /*27e0*/  BSYNC.RECONVERGENT B0 ;  /* 0x0000000000007941 */ /* 0x000fea0003800200 */
.L_x_1228:
[----:B------:R1:W-:Y:S01]  /*27f0*/  @P1 STS.128 [R13+0x9000], RZ ;  /* 0x009000ff0d001388 */ /* 0x0003e20000000c00 */
[----:B------:R-:W1:Y:S01]  /*2800*/  LDCU UR5, c[0x0][0x440] ;  /* 0x00008800ff0577ac */ /* 0x000e620008000800 */
[----:B------:R-:W-:Y:S01]  /*2810*/  BSSY.RECONVERGENT B0, `(.L_x_1232) ;  /* 0x0000015000007945 */ /* 0x000fe20003800200 */
[----:B------:R-:W-:Y:S01]  /*2820*/  SHF.L.U32 R2, R6, 0x5, RZ ;  /* 0x0000000506027819 */ /* 0x000fe200000006ff */
[----:B------:R-:W1:Y:S02]  /*2830*/  LDCU UR14, c[0x0][0x504] ;  /* 0x0000a080ff0e77ac */ /* 0x000e640008000800 */
        /* <DEDUP_REMOVED lines=18> */
.L_x_1233:
[----:B-1----:R-:W-:Y:S05]  /*2960*/  BSYNC.RECONVERGENT B0 ;  /* 0x0000000000007941 */ /* 0x002fea0003800200 */
.L_x_1232:
[----:B------:R-:W-:Y:S01]  /*2970*/  SHF.R.U32.HI R0, RZ, 0x4, R6 ;  /* 0x00000004ff007819 */ /* 0x000fe20000011606 */
[----:B------:R-:W-:Y:S01]  /*2980*/  IMAD.SHL.U32 R3, R6, 0x10, RZ ;  /* 0x0000001006037824 */ /* 0x000fe200078e00ff */
[----:B------:R-:W-:Y:S01]  /*2990*/  LOP3.LUT R112, R2, 0x20, RZ, 0xc0, !PT ;  /* 0x0000002002707812 */ /* 0x000fe200078ec0ff */
[----:B------:R-:W-:Y:S01]  /*29a0*/  IMAD.SHL.U32 R4, R6, 0x4, RZ ;  /* 0x0000000406047824 */ /* 0x000fe200078e00ff */
[----:B------:R-:W-:Y:S01]  /*29b0*/  LOP3.LUT R0, R0, 0x8, RZ, 0xc0, !PT ;  /* 0x0000000800007812 */ /* 0x000fe200078ec0ff */
[----:B------:R-:W0:Y:S01]  /*29c0*/  LDGDEPBAR ;  /* 0x00000000000079af */ /* 0x000e220000000000 */
[----:B------:R-:W-:Y:S01]  /*29d0*/  LOP3.LUT R5, R2, 0x120, RZ, 0xc0, !PT ;  /* 0x0000012002057812 */ /* 0x000fe200078ec0ff */
[----:B------:R-:W1:Y:S01]  /*29e0*/  LDCU UR15, c[0x0][0x590] ;  /* 0x0000b200ff0f77ac */ /* 0x000e620008000800 */
[--C-:B------:R-:W-:Y:S01]  /*29f0*/  LOP3.LUT R112, R112, 0x3800, R3.reuse, 0xf8, !PT ;  /* 0x0000380070707812 */ /* 0x100fe200078ef803 */
[----:B------:R-:W-:Y:S01]  /*2a00*/  IMAD.MOV.U32 R113, RZ, RZ, 0x20 ;  /* 0x00000020ff717424 */ /* 0x000fe200078e00ff */
[----:B------:R-:W-:Y:S01]  /*2a10*/  LOP3.LUT R4, R4, 0x18, RZ, 0xc0, !PT ;  /* 0x0000001804047812 */ /* 0x000fe200078ec0ff */
[----:B------:R-:W-:Y:S01]  /*2a20*/  IMAD.MOV.U32 R122, RZ, RZ, R128 ;  /* 0x000000ffff7a7224 */ /* 0x000fe200078e0080 */
[----:B------:R-:W-:Y:S01]  /*2a30*/  LOP3.LUT R0, R0, 0x10, R6, 0xf8, !PT ;  /* 0x0000001000007812 */ /* 0x000fe200078ef806 */
[----:B------:R-:W-:Y:S01]  /*2a40*/  IMAD.MOV.U32 R117, RZ, RZ, 0x4 ;  /* 0x00000004ff757424 */ /* 0x000fe200078e00ff */
[----:B------:R-:W-:-:S02]  /*2a50*/  LOP3.LUT R5, R5, 0x600, R3, 0xf8, !PT ;  /* 0x0000060005057812 */ /* 0x000fc400078ef803 */
[----:B------:R-:W-:Y:S02]  /*2a60*/  CS2R R94, SRZ ;  /* 0x00000000005e7805 */ /* 0x000fe4000001ff00 */
[----:B------:R-:W-:Y:S02]  /*2a70*/  LOP3.LUT R112, R112, 0x100, R3, 0xf8, !PT ;  /* 0x0000010070707812 */ /* 0x000fe400078ef803 */
[----:B------:R-:W-:Y:S02]  /*2a80*/  CS2R R92, SRZ ;  /* 0x00000000005c7805 */ /* 0x000fe4000001ff00 */
[--C-:B------:R-:W-:Y:S02]  /*2a90*/  LOP3.LUT R3, R4, 0xc0, R2.reuse, 0xf8, !PT ;  /* 0x000000c004037812 */ /* 0x100fe400078ef802 */
[----:B------:R-:W-:Y:S02]  /*2aa0*/  CS2R R98, SRZ ;  /* 0x0000000000627805 */ /* 0x000fe4000001ff00 */
[----:B------:R-:W-:-:S02]  /*2ab0*/  LOP3.LUT R0, R0, 0xc0, R2, 0xf8, !PT ;  /* 0x000000c000007812 */ /* 0x000fc400078ef802 */
[----:B------:R-:W-:Y:S02]  /*2ac0*/  CS2R R96, SRZ ;  /* 0x0000000000607805 */ /* 0x000fe4000001ff00 */
[----:B------:R-:W-:Y:S02]  /*2ad0*/  LOP3.LUT P0, RZ, R6, 0x4, RZ, 0xc0, !PT ;  /* 0x0000000406ff7812 */ /* 0x000fe4000780c0ff */
[----:B------:R-:W-:Y:S02]  /*2ae0*/  CS2R R90, SRZ ;  /* 0x00000000005a7805 */ /* 0x000fe4000001ff00 */
[C---:B------:R-:W-:Y:S02]  /*2af0*/  LOP3.LUT R12, R3.reuse, 0x8, R12, 0x78, !PT ;  /* 0x00000008030c7812 */ /* 0x040fe400078e780c */
[----:B------:R-:W-:Y:S02]  /*2b00*/  CS2R R88, SRZ ;  /* 0x0000000000587805 */ /* 0x000fe4000001ff00 */
[----:B------:R-:W-:-:S02]  /*2b10*/  LOP3.LUT R6, R3, 0x8, R6, 0x78, !PT ;  /* 0x0000000803067812 */ /* 0x000fc400078e7806 */
[----:B------:R-:W-:Y:S02]  /*2b20*/  CS2R R86, SRZ ;  /* 0x0000000000567805 */ /* 0x000fe4000001ff00 */
[----:B------:R-:W-:Y:S02]  /*2b30*/  LOP3.LUT R0, R0, R4, RZ, 0x3c, !PT ;  /* 0x0000000400007212 */ /* 0x000fe400078e3cff */
[----:B------:R-:W-:Y:S02]  /*2b40*/  CS2R R84, SRZ ;  /* 0x0000000000547805 */ /* 0x000fe4000001ff00 */
[----:B------:R-:W-:Y:S02]  /*2b50*/  LOP3.LUT R3, R5, R12, RZ, 0xfc, !PT ;  /* 0x0000000c05037212 */ /* 0x000fe400078efcff */
[----:B------:R-:W-:Y:S02]  /*2b60*/  CS2R R78, SRZ ;  /* 0x00000000004e7805 */ /* 0x000fe4000001ff00 */
[----:B------:R-:W-:-:S02]  /*2b70*/  LOP3.LUT R112, R112, R6, RZ, 0xfc, !PT ;  /* 0x0000000670707212 */ /* 0x000fc400078efcff */
[----:B------:R-:W-:Y:S02]  /*2b80*/  CS2R R76, SRZ ;  /* 0x00000000004c7805 */ /* 0x000fe4000001ff00 */
[----:B------:R-:W-:Y:S01]  /*2b90*/  LOP3.LUT R2, R0, 0x120, R2, 0xf8, !PT ;  /* 0x0000012000027812 */ /* 0x000fe200078ef802 */
[----:B------:R-:W-:Y:S01]  /*2ba0*/  IMAD.MOV.U32 R0, RZ, RZ, 0x20 ;  /* 0x00000020ff007424 */ /* 0x000fe200078e00ff */
[----:B------:R-:W-:Y:S02]  /*2bb0*/  SEL R113, R113, 0xffffffe0, !P0 ;  /* 0xffffffe071717807 */ /* 0x000fe40004000000 */
[----:B------:R-:W-:Y:S02]  /*2bc0*/  CS2R R82, SRZ ;  /* 0x0000000000527805 */ /* 0x000fe4000001ff00 */
[----:B------:R-:W-:Y:S02]  /*2bd0*/  LEA R3, R3, UR24, 0x1 ;  /* 0x0000001803037c11 */ /* 0x000fe4000f8e08ff */
[----:B------:R-:W-:-:S02]  /*2be0*/  CS2R R80, SRZ ;  /* 0x0000000000507805 */ /* 0x000fc4000001ff00 */
[----:B------:R-:W-:Y:S02]  /*2bf0*/  LEA R2, R2, UR24, 0x1 ;  /* 0x0000001802027c11 */ /* 0x000fe4000f8e08ff */
[----:B------:R-:W-:Y:S02]  /*2c00*/  CS2R R74, SRZ ;  /* 0x00000000004a7805 */ /* 0x000fe4000001ff00 */
[----:B------:R-:W-:Y:S02]  /*2c10*/  LEA R112, R112, UR24, 0x1 ;  /* 0x0000001870707c11 */ /* 0x000fe4000f8e08ff */
[----:B------:R-:W-:Y:S02]  /*2c20*/  CS2R R72, SRZ ;  /* 0x0000000000487805 */ /* 0x000fe4000001ff00 */
[----:B------:R-:W-:Y:S02]  /*2c30*/  CS2R R70, SRZ ;  /* 0x0000000000467805 */ /* 0x000fe4000001ff00 */
[----:B------:R-:W-:Y:S01]  /*2c40*/  CS2R R68, SRZ ;  /* 0x0000000000447805 */ /* 0x000fe2000001ff00 */
[----:B------:R-:W-:Y:S01]  /*2c50*/  VIADD R3, R3, UR16 ;  /* 0x0000001003037c36 */ /* 0x000fe20008000000 */
[----:B------:R-:W2:Y:S01]  /*2c60*/  LDCU UR9, c[0x0][0x508] ;  /* 0x0000a100ff0977ac */ /* 0x000ea20008000800 */
[----:B------:R-:W-:-:S02]  /*2c70*/  VIADD R2, R2, UR16 ;  /* 0x0000001002027c36 */ /* 0x000fc40008000000 */
[----:B------:R-:W-:Y:S01]  /*2c80*/  IMAD.IADD R116, R113, 0x1, R112 ;  /* 0x0000000171747824 */ /* 0x000fe200078e0270 */
[----:B------:R-:W2:Y:S01]  /*2c90*/  LDCU UR8, c[0x0][0x3e0] ;  /* 0x00007c00ff0877ac */ /* 0x000ea20008000800 */
[----:B------:R-:W2:Y:S01]  /*2ca0*/  LDCU UR13, c[0x0][0x50c] ;  /* 0x0000a180ff0d77ac */ /* 0x000ea20008000800 */
[----:B------:R-:W2:Y:S01]  /*2cb0*/  LDCU UR12, c[0x0][0x45c] ;  /* 0x00008b80ff0c77ac */ /* 0x000ea20008000800 */
[----:B-1----:R-:W-:Y:S02]  /*2cc0*/  USHF.L.U32 UR15, UR15, 0x7, URZ ;  /* 0x000000070f0f7899 */ /* 0x002fe400080006ff */
[----:B------:R-:W-:Y:S02]  /*2cd0*/  UIADD3 UR41, UPT, UPT, -UR47, UR41, URZ ;  /* 0x000000292f297290 */ /* 0x000fe4000fffe1ff */
[----:B------:R-:W-:-:S12]  /*2ce0*/  USHF.L.U32 UR49, UR49, 0x3, URZ ;  /* 0x0000000331317899 */ /* 0x000fd800080006ff */
.L_x_1238:
[----:B------:R-:W0:Y:S01]  /*2cf0*/  LDGDEPBAR ;  /* 0x00000000000079af */ /* 0x000e220000000000 */
[----:B------:R-:W-:Y:S01]  /*2d00*/  IADD3 R113, PT, PT, R3, R113, RZ ;  /* 0x0000007103717210 */ /* 0x000fe20007ffe0ff */
[----:B------:R-:W-:Y:S04]  /*2d10*/  USHF.L.U32 UR17, UR48, 0x7, URZ ;  /* 0x0000000730117899 */ /* 0x000fe800080006ff */
[----:B------:R-:W-:Y:S01]  /*2d20*/  UISETP.GE.AND UP0, UPT, UR17, UR41, UPT ;  /* 0x000000291100728c */ /* 0x000fe2000bf06270 */
[----:B------:R-:W-:Y:S04]  /*2d30*/  DEPBAR.LE SB0, 0x0 ;  /* 0x000080000000791a */ /* 0x000fe80000000000 */
[----:B------:R-:W-:Y:S06]  /*2d40*/  BAR.SYNC.DEFER_BLOCKING 0x0 ;  /* 0x0000000000007b1d */ /* 0x000fec0000010000 */
[----:B------:R-:W-:Y:S08]  /*2d50*/  LDSM.16.M88.4 R64, [R3] ;  /* 0x000000000340783b */ /* 0x000ff00000000200 */
[----:B------:R-:W1:Y:S08]  /*2d60*/  LDSM.16.M88.4 R16, [R112+0x6000] ;  /* 0x006000007010783b */ /* 0x000e700000000200 */
[----:B------:R-:W3:Y:S08]  /*2d70*/  LDSM.16.M88.4 R60, [R3+0x1000] ;  /* 0x00100000033c783b */ /* 0x000ef00000000200 */
[----:B------:R-:W2:Y:S08]  /*2d80*/  LDSM.16.M88.4 R32, [R112+0x6400] ;  /* 0x006400007020783b */ /* 0x000eb00000000200 */
[----:B------:R-:W2:Y:S08]  /*2d90*/  LDSM.16.M88.4 R48, [R112+0x6800] ;  /* 0x006800007030783b */ /* 0x000eb00000000200 */
[----:B------:R-:W2:Y:S08]  /*2da0*/  LDSM.16.M88.4 R100, [R112+0x6c00] ;  /* 0x006c00007064783b */ /* 0x000eb00000000200 */
[----:B------:R-:W-:Y:S01]  /*2db0*/  LDSM.16.M88.4 R104, [R113] ;  /* 0x000000007168783b */ /* 0x000fe20000000200 */
[-C--:B-1----:R-:W-:Y:S07]  /*2dc0*/  HMMA.16816.F32 R4, R64, R16.reuse, RZ ;  /* 0x000000104004723c */ /* 0x082fee00000018ff */
[----:B------:R-:W1:Y:S01]  /*2dd0*/  LDSM.16.M88.4 R108, [R116+0x6000] ;  /* 0x00600000746c783b */ /* 0x000e620000000200 */
[C---:B---3--:R-:W-:Y:S07]  /*2de0*/  HMMA.16816.F32 R8, R60.reuse, R16, RZ ;  /* 0x000000103c08723c */ /* 0x048fee00000018ff */
[----:B------:R-:W3:Y:S01]  /*2df0*/  LDSM.16.M88.4 R112, [R113+0x1000] ;  /* 0x001000007170783b */ /* 0x000ee20000000200 */
[-C--:B--2-4-:R-:W-:Y:S08]  /*2e00*/  HMMA.16816.F32 R12, R60, R18.reuse, RZ ;  /* 0x000000123c0c723c */ /* 0x094ff000000018ff */
        /* <DEDUP_REMOVED lines=25> */
[----:B------:R-:W2:Y:S01]  /*2fa0*/  MUFU.TANH R136, R5 ;  /* 0x0000000500887308 */ /* 0x000ea20000002400 */
[----:B------:R-:W-:Y:S01]  /*2fb0*/  FMUL.FTZ R9, R9, UR13 ;  /* 0x0000000d09097c20 */ /* 0x000fe20008410000 */
[----:B------:R-:W-:Y:S01]  /*2fc0*/  FMUL.FTZ R12, R12, UR13 ;  /* 0x0000000d0c0c7c20 */ /* 0x000fe20008410000 */
[----:B------:R-:W-:Y:S01]  /*2fd0*/  FMUL.FTZ R13, R13, UR13 ;  /* 0x0000000d0d0d7c20 */ /* 0x000fe20008410000 */
[----:B------:R-:W-:Y:S01]  /*2fe0*/  FMUL.FTZ R14, R14, UR13 ;  /* 0x0000000d0e0e7c20 */ /* 0x000fe20008410000 */
[----:B------:R-:W-:Y:S05]  /*2ff0*/  FMUL.FTZ R15, R15, UR13 ;  /* 0x0000000d0f0f7c20 */ /* 0x000fea0008410000 */
[----:B------:R3:W4:Y:S01]  /*3000*/  MUFU.TANH R139, R8 ;  /* 0x00000008008b7308 */ /* 0x0007220000002400 */
[----:B------:R-:W-:Y:S01]  /*3010*/  FMUL.FTZ R16, R16, UR13 ;  /* 0x0000000d10107c20 */ /* 0x000fe20008410000 */
[----:B------:R-:W-:Y:S01]  /*3020*/  FMUL.FTZ R17, R17, UR13 ;  /* 0x0000000d11117c20 */ /* 0x000fe20008410000 */
[----:B------:R-:W-:Y:S01]  /*3030*/  FMUL.FTZ R18, R18, UR13 ;  /* 0x0000000d12127c20 */ /* 0x000fe20008410000 */
[----:B------:R-:W-:Y:S06]  /*3040*/  FMUL.FTZ R19, R19, UR13 ;  /* 0x0000000d13137c20 */ /* 0x000fec0008410000 */
[----:B------:R-:W1:Y:S10]  /*3050*/  MUFU.TANH R137, R6 ;  /* 0x0000000600897308 */ /* 0x000e740000002400 */
[----:B------:R2:W1:Y:S01]  /*3060*/  MUFU.TANH R140, R9 ;  /* 0x00000009008c7308 */ /* 0x0004620000002400 */
[----:B---3--:R-:W-:Y:S04]  /*3070*/  MOV R8, UR10 ;  /* 0x0000000a00087c02 */ /* 0x008fe80008000f00 */
[C---:B------:R-:W-:Y:S05]  /*3080*/  LEA R8, P0, R127.reuse, R8, 0x2 ;  /* 0x000000087f087211 */ /* 0x040fea00078010ff */
[----:B------:R3:W1:Y:S10]  /*3090*/  MUFU.TANH R138, R7 ;  /* 0x00000007008a7308 */ /* 0x0006740000002400 */
[----:B------:R-:W1:Y:S01]  /*30a0*/  MUFU.TANH R141, R10 ;  /* 0x0000000a008d7308 */ /* 0x000e620000002400 */
[----:B--2---:R-:W-:Y:S04]  /*30b0*/  MOV R9, UR11 ;  /* 0x0000000b00097c02 */ /* 0x004fe80008000f00 */
[----:B------:R-:W-:Y:S05]  /*30c0*/  LEA.HI.X R9, R127, R9, RZ, 0x2, P0 ;  /* 0x000000097f097211 */ /* 0x000fea00000f14ff */
[----:B------:R2:W1:Y:S01]  /*30d0*/  MUFU.TANH R142, R11 ;  /* 0x0000000b008e7308 */ /* 0x0004620000002400 */
[----:B---3--:R-:W3:Y:S09]  /*30e0*/  LDSM.16.M88.4 R4, [R116+0x6400] ;  /* 0x006400007404783b */ /* 0x008ef20000000200 */
[----:B------:R1:W1:Y:S01]  /*30f0*/  MUFU.TANH R143, R12 ;  /* 0x0000000c008f7308 */ /* 0x0002620000002400 */
[----:B-----5:R-:W5:Y:S04]  /*3100*/  LDG.E R134, desc[UR34][R8.64] ;  /* 0x0000002208867981 */ /* 0x020f68000c1e1900 */
[----:B------:R-:W5:Y:S05]  /*3110*/  LDG.E R133, desc[UR34][R8.64+0x20] ;  /* 0x0000202208857981 */ /* 0x000f6a000c1e1900 */
[----:B------:R1:W1:Y:S01]  /*3120*/  MUFU.TANH R144, R13 ;  /* 0x0000000d00907308 */ /* 0x0002620000002400 */
[----:B------:R-:W5:Y:S04]  /*3130*/  LDG.E R132, desc[UR34][R8.64+0x100] ;  /* 0x0001002208847981 */ /* 0x000f68000c1e1900 */
[----:B------:R2:W5:Y:S05]  /*3140*/  LDG.E R129, desc[UR34][R8.64+0x120] ;  /* 0x0001202208817981 */ /* 0x00056a000c1e1900 */
[----:B------:R1:W1:Y:S10]  /*3150*/  MUFU.TANH R145, R14 ;  /* 0x0000000e00917308 */ /* 0x0002740000002400 */
[----:B------:R1:W1:Y:S10]  /*3160*/  MUFU.TANH R146, R15 ;  /* 0x0000000f00927308 */ /* 0x0002740000002400 */
[----:B------:R1:W1:Y:S01]  /*3170*/  MUFU.TANH R148, R16 ;  /* 0x0000001000947308 */ /* 0x0002620000002400 */
[-C--:B---3--:R-:W-:Y:S01]  /*3180*/  HMMA.16816.F32 R20, R104, R4.reuse, R20 ;  /* 0x000000046814723c */ /* 0x088fe20000001814 */
[----:B--2---:R-:W2:Y:S08]  /*3190*/  LDSM.16.M88.4 R8, [R116+0x6800] ;  /* 0x006800007408783b */ /* 0x004eb00000000200 */
        /* <DEDUP_REMOVED lines=21> */
[----:B------:R-:W-:Y:S01]  /*32f0*/  FMUL.FTZ R32, R32, UR13 ;  /* 0x0000000d20207c20 */ /* 0x000fe20008410000 */
[----:B------:R-:W-:Y:S01]  /*3300*/  FMUL.FTZ R33, R33, UR13 ;  /* 0x0000000d21217c20 */ /* 0x000fe20008410000 */
[-C--:B--2---:R-:W-:Y:S06]  /*3310*/  HMMA.16816.F32 R36, R104, R8.reuse, R36 ;  /* 0x000000086824723c */ /* 0x084fec0000001824 */
[----:B------:R3:W2:Y:S01]  /*3320*/  MUFU.TANH R153, R22 ;  /* 0x0000001600997308 */ /* 0x0006a20000002400 */
[----:B------:R-:W-:Y:S01]  /*3330*/  FMUL.FTZ R34, R34, UR13 ;  /* 0x0000000d22227c20 */ /* 0x000fe20008410000 */
[----:B------:R-:W-:Y:S01]  /*3340*/  FMUL.FTZ R35, R35, UR13 ;  /* 0x0000000d23237c20 */ /* 0x000fe20008410000 */
[C---:B------:R-:W-:Y:S07]  /*3350*/  HMMA.16816.F32 R40, R112.reuse, R8, R40 ;  /* 0x000000087028723c */ /* 0x040fee0000001828 */
[----:B------:R3:W1:Y:S01]  /*3360*/  MUFU.TANH R154, R23 ;  /* 0x00000017009a7308 */ /* 0x0006620000002400 */
[-C--:B------:R-:W-:Y:S09]  /*3370*/  HMMA.16816.F32 R44, R112, R10.reuse, R44 ;  /* 0x0000000a702c723c */ /* 0x080ff2000000182c */
[----:B------:R3:W1:Y:S01]  /*3380*/  MUFU.TANH R155, R24 ;  /* 0x00000018009b7308 */ /* 0x0006620000002400 */
[----:B------:R-:W-:Y:S01]  /*3390*/  FMUL.FTZ R36, R36, UR13 ;  /* 0x0000000d24247c20 */ /* 0x000fe20008410000 */
[----:B------:R-:W-:Y:S01]  /*33a0*/  FMUL.FTZ R37, R37, UR13 ;  /* 0x0000000d25257c20 */ /* 0x000fe20008410000 */
[----:B------:R-:W-:Y:S01]  /*33b0*/  FMUL.FTZ R38, R38, UR13 ;  /* 0x0000000d26267c20 */ /* 0x000fe20008410000 */
[----:B------:R-:W-:Y:S01]  /*33c0*/  FMUL.FTZ R39, R39, UR13 ;  /* 0x0000000d27277c20 */ /* 0x000fe20008410000 */
[C---:B------:R-:W-:Y:S05]  /*33d0*/  HMMA.16816.F32 R48, R104.reuse, R10, R48 ;  /* 0x0000000a6830723c */ /* 0x040fea0000001830 */
[----:B------:R3:W1:Y:S01]  /*33e0*/  MUFU.TANH R156, R25 ;  /* 0x00000019009c7308 */ /* 0x0006620000002400 */
[----:B------:R-:W-:Y:S01]  /*33f0*/  FMUL.FTZ R40, R40, UR13 ;  /* 0x0000000d28287c20 */ /* 0x000fe20008410000 */
[----:B------:R-:W-:Y:S01]  /*3400*/  FMUL.FTZ R41, R41, UR13 ;  /* 0x0000000d29297c20 */ /* 0x000fe20008410000 */
[----:B------:R-:W-:Y:S01]  /*3410*/  FMUL.FTZ R42, R42, UR13 ;  /* 0x0000000d2a2a7c20 */ /* 0x000fe20008410000 */
[----:B------:R-:W-:Y:S01]  /*3420*/  FMUL.FTZ R43, R43, UR13 ;  /* 0x0000000d2b2b7c20 */ /* 0x000fe20008410000 */
[-C--:B----4-:R-:W-:Y:S05]  /*3430*/  HMMA.16816.F32 R52, R104, R4.reuse, R52 ;  /* 0x000000046834723c */ /* 0x090fea0000001834 */
[----:B------:R3:W4:Y:S01]  /*3440*/  MUFU.TANH R159, R26 ;  /* 0x0000001a009f7308 */ /* 0x0007220000002400 */
        /* <DEDUP_REMOVED lines=10> */
[-C--:B------:R-:W-:Y:S05]  /*34f0*/  HMMA.16816.F32 R60, R112, R6.reuse, R60 ;  /* 0x00000006703c723c */ /* 0x080fea000000183c */
[----:B------:R3:W1:Y:S01]  /*3500*/  MUFU.TANH R158, R28 ;  /* 0x0000001c009e7308 */ /* 0x0006620000002400 */
[----:B------:R-:W-:Y:S01]  /*3510*/  FMUL.FTZ R52, R52, UR13 ;  /* 0x0000000d34347c20 */ /* 0x000fe20008410000 */
[----:B------:R-:W-:Y:S01]  /*3520*/  FMUL.FTZ R53, R53, UR13 ;  /* 0x0000000d35357c20 */ /* 0x000fe20008410000 */
[----:B------:R-:W-:Y:S01]  /*3530*/  FMUL.FTZ R54, R54, UR13 ;  /* 0x0000000d36367c20 */ /* 0x000fe20008410000 */
[----:B------:R-:W-:Y:S01]  /*3540*/  FMUL.FTZ R55, R55, UR13 ;  /* 0x0000000d37377c20 */ /* 0x000fe20008410000 */
[----:B------:R-:W-:Y:S05]  /*3550*/  HMMA.16816.F32 R64, R104, R6, R64 ;  /* 0x000000066840723c */ /* 0x000fea0000001840 */
[----:B------:R3:W1:Y:S01]  /*3560*/  MUFU.TANH R160, R29 ;  /* 0x0000001d00a07308 */ /* 0x0006620000002400 */
[----:B------:R-:W-:Y:S01]  /*3570*/  FMUL.FTZ R56, R56, UR13 ;  /* 0x0000000d38387c20 */ /* 0x000fe20008410000 */
[----:B------:R-:W-:Y:S01]  /*3580*/  FMUL.FTZ R57, R57, UR13 ;  /* 0x0000000d39397c20 */ /* 0x000fe20008410000 */
[----:B------:R-:W-:Y:S01]  /*3590*/  FMUL.FTZ R58, R58, UR13 ;  /* 0x0000000d3a3a7c20 */ /* 0x000fe20008410000 */
[----:B------:R-:W-:Y:S06]  /*35a0*/  FMUL.FTZ R59, R59, UR13 ;  /* 0x0000000d3b3b7c20 */ /* 0x000fec0008410000 */
        /* <DEDUP_REMOVED lines=46> */
[----:B--2-4-:R-:W-:Y:S05]  /*3890*/  BRA.U !UP0, `(.L_x_1234) ;  /* 0x0000000508347547 */ /* 0x014fea000b800000 */
[----:B-1----:R-:W-:Y:S01]  /*38a0*/  MOV R4, R194 ;  /* 0x000000c200047202 */ /* 0x002fe20000000f00 */
[----:B------:R-:W-:Y:S01]  /*38b0*/  USHF.L.U32 UR16, UR37, 0x7, URZ ;  /* 0x0000000725107899 */ /* 0x000fe200080006ff */
[----:B------:R-:W-:Y:S01]  /*38c0*/  MOV R12, R192 ;  /* 0x000000c0000c7202 */ /* 0x000fe20000000f00 */
[----:B------:R-:W-:Y:S01]  /*38d0*/  IMAD.MOV.U32 R13, RZ, RZ, R191 ;  /* 0x000000ffff0d7224 */ /* 0x000fe200078e00bf */
[----:B---3--:R-:W-:Y:S01]  /*38e0*/  MOV R20, R200 ;  /* 0x000000c800147202 */ /* 0x008fe20000000f00 */
        /* <DEDUP_REMOVED lines=55> */
[----:B------:R-:W-:Y:S01]  /*3c60*/  MOV R58, R140 ;  /* 0x0000008c003a7202 */ /* 0x000fe20000000f00 */
[----:B------:R-:W-:Y:S01]  /*3c70*/  UIADD3 UR16, UPT, UPT, UR16, 0x80, URZ ;  /* 0x0000008010107890 */ /* 0x000fe2000fffe0ff */
[----:B------:R-:W-:Y:S01]  /*3c80*/  IMAD.U32 R5, RZ, RZ, UR27 ;  /* 0x0000001bff057e24 */ /* 0x000fe2000f8e00ff */
[----:B------:R-:W-:Y:S01]  /*3c90*/  UIADD3 UR27, UPT, UPT, UR17, 0x80, URZ ;  /* 0x00000080111b7890 */ /* 0x000fe2000fffe0ff */
[----:B------:R-:W-:Y:S01]  /*3ca0*/  MOV R64, R138 ;  /* 0x0000008a00407202 */ /* 0x000fe20000000f00 */
[----:B------:R-:W-:Y:S01]  /*3cb0*/  IMAD.MOV.U32 R59, RZ, RZ, R139 ;  /* 0x000000ffff3b7224 */ /* 0x000fe200078e008b */
[----:B------:R-:W-:Y:S01]  /*3cc0*/  UIADD3 UR16, UPT, UPT, UR16, UR14, -UR33 ;  /* 0x0000000e10107290 */ /* 0x000fe2000fffe821 */
[----:B------:R-:W-:Y:S01]  /*3cd0*/  ISETP.LT.AND P0, PT, R5, UR33, PT ;  /* 0x0000002105007c0c */ /* 0x000fe2000bf01270 */
[----:B------:R-:W-:Y:S01]  /*3ce0*/  IMAD.MOV.U32 R5, RZ, RZ, R193 ;  /* 0x000000ffff057224 */ /* 0x000fe200078e00c1 */
[----:B------:R-:W-:Y:S01]  /*3cf0*/  MOV R67, R136 ;  /* 0x0000008800437202 */ /* 0x000fe20000000f00 */
[----:B------:R-:W-:Y:S01]  /*3d00*/  UIADD3 UR16, UPT, UPT, UR16, -0x80, URZ ;  /* 0xffffff8010107890 */ /* 0x000fe2000fffe0ff */
[----:B------:R-:W-:Y:S02]  /*3d10*/  IMAD.MOV.U32 R65, RZ, RZ, R137 ;  /* 0x000000ffff417224 */ /* 0x000fe400078e0089 */
[----:B------:R-:W-:Y:S01]  /*3d20*/  IMAD.MOV.U32 R66, RZ, RZ, R135 ;  /* 0x000000ffff427224 */ /* 0x000fe200078e0087 */
[----:B------:R-:W-:Y:S06]  /*3d30*/  UISETP.GE.AND UP0, UPT, UR27, UR16, UPT ;  /* 0x000000101b00728c */ /* 0x000fec000bf06270 */
[----:B------:R-:W-:Y:S11]  /*3d40*/  PLOP3.LUT P1, PT, PT, PT, UP0, 0x80, 0x8 ;  /* 0x000000000008781c */ /* 0x000ff60003f2f008 */
[----:B------:R-:W-:Y:S02]  /*3d50*/  @!UPT UIADD3 URZ, UPT, UPT, URZ, URZ, URZ ;  /* 0x000000fffffff290 */ /* 0x000fe4000fffe0ff */
[----:B------:R-:W-:Y:S05]  /*3d60*/  @!P1 BRA P0, `(.L_x_1235) ;  /* 0x00000010009c9947 */ /* 0x000fea0000000000 */
.L_x_1234:
[----:B------:R-:W2:Y:S01]  /*3d70*/  S2R R5, SR_TID.X ;  /* 0x0000000000057919 */ /* 0x000ea20000002100 */
[----:B------:R-:W-:Y:S01]  /*3d80*/  UIADD3 UR16, UPT, UPT, UR33, UR9, -UR43 ;  /* 0x0000000921107290 */ /* 0x000fe2000fffe82b */
[----:B------:R-:W-:Y:S01]  /*3d90*/  IMAD.MOV.U32 R199, RZ, RZ, 0x1 ;  /* 0x00000001ffc77424 */ /* 0x000fe200078e00ff */
[----:B------:R-:W-:Y:S01]  /*3da0*/  UIADD3 UR27, UPT, UPT, UR33, -UR14, -UR43 ;  /* 0x8000000e211b7290 */ /* 0x000fe2000fffe82b */
[----:B------:R-:W-:Y:S02]  /*3db0*/  IMAD.MOV.U32 R197, RZ, RZ, 0x9 ;  /* 0x00000009ffc57424 */ /* 0x000fe400078e00ff */
[----:B------:R-:W-:Y:S02]  /*3dc0*/  IMAD.MOV.U32 R116, RZ, RZ, 0x41 ;  /* 0x00000041ff747424 */ /* 0x000fe400078e00ff */
[----:B------:R-:W-:Y:S02]  /*3dd0*/  IMAD.MOV.U32 R100, RZ, RZ, 0x49 ;  /* 0x00000049ff647424 */ /* 0x000fe400078e00ff */
[----:B------:R-:W-:Y:S02]  /*3de0*/  IMAD.U32 R101, RZ, RZ, UR37 ;  /* 0x00000025ff657e24 */ /* 0x000fe4000f8e00ff */
[----:B--2---:R-:W-:Y:S01]  /*3df0*/  IMAD.SHL.U32 R4, R5, 0x2, RZ ;  /* 0x0000000205047824 */ /* 0x004fe200078e00ff */
[----:B------:R-:W-:Y:S04]  /*3e00*/  SHF.R.U32.HI R5, RZ, 0x1, R5 ;  /* 0x00000001ff057819 */ /* 0x000fe80000011605 */
[----:B------:R-:W-:Y:S04]  /*3e10*/  LOP3.LUT R4, R4, 0x6, RZ, 0xc0, !PT ;  /* 0x0000000604047812 */ /* 0x000fe800078ec0ff */
[----:B------:R-:W-:Y:S01]  /*3e20*/  LOP3.LUT R5, R4, 0x1c0, R5, 0xf8, !PT ;  /* 0x000001c004057812 */ /* 0x000fe200078ef805 */
[----:B------:R-:W-:Y:S04]  /*3e30*/  VIADD R4, R127, UR17 ;  /* 0x000000117f047c36 */ /* 0x000fe80008000000 */
[C---:B------:R-:W-:Y:S02]  /*3e40*/  VIADD R6, R4.reuse, UR16 ;  /* 0x0000001004067c36 */ /* 0x040fe40008000000 */
[----:B------:R-:W-:Y:S02]  /*3e50*/  VIADD R4, R4, UR27 ;  /* 0x0000001b04047c36 */ /* 0x000fe40008000000 */
[----:B------:R-:W-:Y:S01]  /*3e60*/  IMAD R101, R101, 0x80, R5 ;  /* 0x0000008065657824 */ /* 0x000fe200078e0205 */
[C---:B------:R-:W-:Y:S02]  /*3e70*/  VIADDMNMX R199, R6.reuse, R199, UR33, PT ;  /* 0x0000002106c77e46 */ /* 0x040fe4000b8001c7 */
[C---:B------:R-:W-:Y:S01]  /*3e80*/  VIADDMNMX R197, R6.reuse, R197, UR33, PT ;  /* 0x0000002106c57e46 */ /* 0x040fe2000b8001c5 */
[C---:B------:R-:W-:Y:S01]  /*3e90*/  VIADD R115, R101.reuse, 0x1 ;  /* 0x0000000165737836 */ /* 0x040fe20000000000 */
[C---:B------:R-:W-:Y:S01]  /*3ea0*/  VIADDMNMX R116, R6.reuse, R116, UR33, PT ;  /* 0x0000002106747e46 */ /* 0x040fe2000b800174 */
[C---:B------:R-:W-:Y:S01]  /*3eb0*/  VIADD R114, R101.reuse, 0x8 ;  /* 0x0000000865727836 */ /* 0x040fe20000000000 */
[----:B------:R-:W-:Y:S01]  /*3ec0*/  VIADDMNMX R100, R6, R100, UR33, PT ;  /* 0x0000002106647e46 */ /* 0x000fe2000b800164 */
[C---:B------:R-:W-:Y:S01]  /*3ed0*/  VIADD R113, R101.reuse, 0x9 ;  /* 0x0000000965717836 */ /* 0x040fe20000000000 */
[----:B------:R-:W-:Y:S01]  /*3ee0*/  VIMNMX R7, PT, PT, RZ, R4, !PT ;  /* 0x00000004ff077248 */ /* 0x000fe20007fe0100 */
[C---:B------:R-:W-:Y:S01]  /*3ef0*/  VIADD R112, R101.reuse, 0x10 ;  /* 0x0000001065707836 */ /* 0x040fe20000000000 */
[C---:B------:R-:W-:Y:S01]  /*3f00*/  VIADDMNMX R6, R4.reuse, 0x8, RZ, !PT ;  /* 0x0000000804067846 */ /* 0x040fe200078001ff */
[C---:B------:R-:W-:Y:S01]  /*3f10*/  VIADD R111, R101.reuse, 0x11 ;  /* 0x00000011656f7836 */ /* 0x040fe20000000000 */
[C---:B------:R-:W-:Y:S01]  /*3f20*/  VIADDMNMX R5, R4.reuse, 0x40, RZ, !PT ;  /* 0x0000004004057846 */ /* 0x040fe200078001ff */
[C---:B------:R-:W-:Y:S01]  /*3f30*/  VIADD R110, R101.reuse, 0x18 ;  /* 0x00000018656e7836 */ /* 0x040fe20000000000 */
[----:B------:R-:W-:Y:S01]  /*3f40*/  VIADDMNMX R4, R4, 0x48, RZ, !PT ;  /* 0x0000004804047846 */ /* 0x000fe200078001ff */
        /* <DEDUP_REMOVED lines=9> */
[----:B-1-3--:R-:W-:Y:S01]  /*3fe0*/  FSEL R66, R135, -INF , P4 ;  /* 0xff80000087427808 */ /* 0x00afe20002000000 */
[----:B------:R-:W-:Y:S01]  /*3ff0*/  VIADD R104, R101, 0x30 ;  /* 0x0000003065687836 */ /* 0x000fe20000000000 */
[----:B------:R-:W-:Y:S01]  /*4000*/  FSEL R65, R137, -INF , P3 ;  /* 0xff80000089417808 */ /* 0x000fe20001800000 */
[C---:B------:R-:W-:Y:S01]  /*4010*/  VIADD R103, R101.reuse, 0x31 ;  /* 0x0000003165677836 */ /* 0x040fe20000000000 */
[C---:B------:R-:W-:Y:S01]  /*4020*/  ISETP.GE.AND P0, PT, R101.reuse, R199, PT ;  /* 0x000000c76500720c */ /* 0x040fe20003f06270 */
[C---:B------:R-:W-:Y:S01]  /*4030*/  VIADD R102, R101.reuse, 0x38 ;  /* 0x0000003865667836 */ /* 0x040fe20000000000 */
[C---:B------:R-:W-:Y:S02]  /*4040*/  ISETP.GE.AND P6, PT, R101.reuse, R197, PT ;  /* 0x000000c56500720c */ /* 0x040fe40003fc6270 */
[C---:B------:R-:W-:Y:S02]  /*4050*/  ISETP.GE.AND P5, PT, R101.reuse, R116, PT ;  /* 0x000000746500720c */ /* 0x040fe40003fa6270 */
[C---:B------:R-:W-:Y:S01]  /*4060*/  ISETP.GE.AND P4, PT, R101.reuse, R100, PT ;  /* 0x000000646500720c */ /* 0x040fe20003f86270 */
[----:B------:R-:W-:Y:S01]  /*4070*/  VIADD R101, R101, 0x39 ;  /* 0x0000003965657836 */ /* 0x000fe20000000000 */
[-C--:B------:R-:W-:Y:S02]  /*4080*/  ISETP.GE.AND P3, PT, R115, R7.reuse, PT ;  /* 0x000000077300720c */ /* 0x080fe40003f66270 */
[----:B------:R-:W-:Y:S02]  /*4090*/  FSEL R59, R139, -INF , P2 ;  /* 0xff8000008b3b7808 */ /* 0x000fe40001000000 */
[----:B------:R-:W-:Y:S02]  /*40a0*/  FSEL R57, R141, -INF , P1 ;  /* 0xff8000008d397808 */ /* 0x000fe40000800000 */
[----:B------:R-:W-:Y:S02]  /*40b0*/  FSEL R66, R66, -INF , !P0 ;  /* 0xff80000042427808 */ /* 0x000fe40004000000 */
[----:B------:R-:W-:Y:S02]  /*40c0*/  FSEL R65, R65, -INF , !P6 ;  /* 0xff80000041417808 */ /* 0x000fe40007000000 */
[----:B------:R-:W-:Y:S02]  /*40d0*/  FSEL R59, R59, -INF , !P5 ;  /* 0xff8000003b3b7808 */ /* 0x000fe40006800000 */
[----:B------:R-:W-:Y:S02]  /*40e0*/  FSEL R57, R57, -INF , !P4 ;  /* 0xff80000039397808 */ /* 0x000fe40006000000 */
        /* <DEDUP_REMOVED lines=57> */
[----:B------:R-:W-:Y:S02]  /*4480*/  ISETP.GE.AND P2, PT, R101, R6, PT ;  /* 0x000000066500720c */ /* 0x000fe40003f46270 */
        /* <DEDUP_REMOVED lines=57> */
[----:B------:R-:W-:Y:S02]  /*4820*/  ISETP.GE.AND P0, PT, R101, R4, PT ;  /* 0x000000046500720c */ /* 0x000fe40003f06270 */
[-C--:B------:R-:W-:Y:S02]  /*4830*/  ISETP.GE.AND P6, PT, R115, R199.reuse, PT ;  /* 0x000000c77300720c */ /* 0x080fe40003fc6270 */
[-C--:B------:R-:W-:Y:S02]  /*4840*/  ISETP.GE.AND P5, PT, R114, R199.reuse, PT ;  /* 0x000000c77200720c */ /* 0x080fe40003fa6270 */
[-C--:B------:R-:W-:Y:S02]  /*4850*/  ISETP.GE.AND P4, PT, R113, R199.reuse, PT ;  /* 0x000000c77100720c */ /* 0x080fe40003f86270 */
[-C--:B------:R-:W-:Y:S02]  /*4860*/  ISETP.GE.AND P3, PT, R112, R199.reuse, PT ;  /* 0x000000c77000720c */ /* 0x080fe40003f66270 */
[----:B------:R-:W-:Y:S02]  /*4870*/  FSEL R6, R190, -INF , P2 ;  /* 0xff800000be067808 */ /* 0x000fe40001000000 */
[----:B------:R-:W-:Y:S02]  /*4880*/  FSEL R5, R193, -INF , P1 ;  /* 0xff800000c1057808 */ /* 0x000fe40000800000 */
[----:B------:R-:W-:Y:S02]  /*4890*/  FSEL R4, R194, -INF , P0 ;  /* 0xff800000c2047808 */ /* 0x000fe40000000000 */
        /* <DEDUP_REMOVED lines=116> */
.L_x_1235:
[----:B------:R-:W-:Y:S01]  /*4fe0*/  STL [R1+0x38], R80 ;  /* 0x0000385001007387 */ /* 0x000fe20000100800 */
[C---:B------:R-:W-:Y:S01]  /*4ff0*/  FMUL.FTZ R219, R125.reuse, 1.4426950216293334961 ;  /* 0x3fb8aa3b7ddb7820 */ /* 0x040fe20000410000 */
[----:B------:R-:W-:Y:S01]  /*5000*/  FSETP.NEU.FTZ.AND P0, PT, R125, -INF , PT ;  /* 0xff8000007d00780b */ /* 0x000fe20003f1d000 */
[----:B------:R-:W-:Y:S01]  /*5010*/  FMUL.FTZ R211, R123, 1.4426950216293334961 ;  /* 0x3fb8aa3b7bd37820 */ /* 0x000fe20000410000 */
[----:B------:R-:W1:Y:S01]  /*5020*/  S2R R114, SR_TID.X ;  /* 0x0000000000727919 */ /* 0x000e620000002100 */
[----:B------:R-:W-:Y:S01]  /*5030*/  FMUL.FTZ R221, R126, 1.4426950216293334961 ;  /* 0x3fb8aa3b7edd7820 */ /* 0x000fe20000410000 */
[----:B------:R-:W-:Y:S01]  /*5040*/  FSEL R219, R219, RZ, P0 ;  /* 0x000000ffdbdb7208 */ /* 0x000fe20000000000 */
[----:B------:R-:W-:Y:S01]  /*5050*/  FMUL.FTZ R215, R124, 1.4426950216293334961 ;  /* 0x3fb8aa3b7cd77820 */ /* 0x000fe20000410000 */
[----:B------:R-:W-:Y:S01]  /*5060*/  STL [R1+0x34], R79 ;  /* 0x0000344f01007387 */ /* 0x000fe20000100800 */
[----:B------:R-:W-:Y:S01]  /*5070*/  FSETP.NEU.FTZ.AND P0, PT, R123, -INF , PT ;  /* 0xff8000007b00780b */ /* 0x000fe20003f1d000 */
[----:B------:R-:W-:Y:S01]  /*5080*/  FFMA.FTZ R135, -R135, R135, 1 ;  /* 0x3f80000087877423 */ /* 0x000fe20000010187 */
[--C-:B------:R-:W-:Y:S01]  /*5090*/  FFMA.FTZ R115, R65, UR12, -R219.reuse ;  /* 0x0000000c41737c23 */ /* 0x100fe200080108db */
[----:B------:R2:W-:Y:S01]  /*50a0*/  STL [R1+0x30], R78 ;  /* 0x0000304e01007387 */ /* 0x0005e20000100800 */
[----:B------:R-:W-:Y:S01]  /*50b0*/  FSEL R211, R211, RZ, P0 ;  /* 0x000000ffd3d37208 */ /* 0x000fe20000000000 */
[--C-:B------:R-:W-:Y:S01]  /*50c0*/  FFMA.FTZ R64, R64, UR12, -R219.reuse ;  /* 0x0000000c40407c23 */ /* 0x100fe200080108db */
[--C-:B------:R-:W-:Y:S01]  /*50d0*/  FFMA.FTZ R61, R61, UR12, -R219.reuse ;  /* 0x0000000c3d3d7c23 */ /* 0x100fe200080108db */
[----:B------:R-:W-:Y:S01]  /*50e0*/  STL [R1+0x2c], R77 ;  /* 0x00002c4d01007387 */ /* 0x000fe20000100800 */
[----:B------:R-:W-:Y:S01]  /*50f0*/  FFMA.FTZ R60, R60, UR12, -R219 ;  /* 0x0000000c3c3c7c23 */ /* 0x000fe200080108db */
[----:B------:R-:W-:Y:S01]  /*5100*/  FFMA.FTZ R243, R34, UR12, -R211 ;  /* 0x0000000c22f37c23 */ /* 0x000fe200080108d3 */
[--C-:B------:R-:W-:Y:S01]  /*5110*/  FFMA.FTZ R49, R49, UR12, -R219.reuse ;  /* 0x0000000c31317c23 */ /* 0x100fe200080108db */
[----:B------:R-:W-:Y:S01]  /*5120*/  STL [R1+0x28], R76 ;  /* 0x0000284c01007387 */ /* 0x000fe20000100800 */
[----:B------:R-:W-:Y:S01]  /*5130*/  FFMA.FTZ R48, R48, UR12, -R219 ;  /* 0x0000000c30307c23 */ /* 0x000fe200080108db */
[--C-:B------:R-:W-:Y:S01]  /*5140*/  FFMA.FTZ R57, R57, UR12, -R211.reuse ;  /* 0x0000000c39397c23 */ /* 0x100fe200080108d3 */
[----:B------:R-:W-:Y:S01]  /*5150*/  MUFU.EX2 R117, R49 ;  /* 0x0000003100757308 */ /* 0x000fe20000000800 */
[----:B------:R3:W-:Y:S01]  /*5160*/  STL [R1+0x24], R75 ;  /* 0x0000244b01007387 */ /* 0x0007e20000100800 */
[--C-:B------:R-:W-:Y:S01]  /*5170*/  FFMA.FTZ R56, R56, UR12, -R211.reuse ;  /* 0x0000000c38387c23 */ /* 0x100fe200080108d3 */
[--C-:B------:R-:W-:Y:S07]  /*5180*/  FFMA.FTZ R252, R53, UR12, -R211.reuse ;  /* 0x0000000c35fc7c23 */ /* 0x100fee00080108d3 */
[----:B------:R-:W-:Y:S01]  /*5190*/  MUFU.EX2 R0, R48 ;  /* 0x0000003000007308 */ /* 0x000fe20000000800 */
[----:B------:R4:W-:Y:S01]  /*51a0*/  STL [R1+0x20], R74 ;  /* 0x0000204a01007387 */ /* 0x0009e20000100800 */
[--C-:B------:R-:W-:Y:S01]  /*51b0*/  FFMA.FTZ R251, R52, UR12, -R211.reuse ;  /* 0x0000000c34fb7c23 */ /* 0x100fe200080108d3 */
[----:B------:R-:W-:Y:S07]  /*51c0*/  FMUL.FTZ R135, R135, UR13 ;  /* 0x0000000d87877c20 */ /* 0x000fee0008410000 */
[----:B------:R-:W-:Y:S01]  /*51d0*/  MUFU.EX2 R115, R115 ;  /* 0x0000007300737308 */ /* 0x000fe20000000800 */
[----:B------:R-:W-:Y:S01]  /*51e0*/  STL [R1+0x1c], R73 ;  /* 0x00001c4901007387 */ /* 0x000fe20000100800 */
[--C-:B------:R-:W-:Y:S01]  /*51f0*/  FFMA.FTZ R212, R5, UR12, -R211.reuse ;  /* 0x0000000c05d47c23 */ /* 0x100fe200080108d3 */
[--C-:B------:R-:W-:Y:S07]  /*5200*/  FFMA.FTZ R246, R41, UR12, -R211.reuse ;  /* 0x0000000c29f67c23 */ /* 0x100fee00080108d3 */
[----:B------:R-:W-:Y:S01]  /*5210*/  MUFU.EX2 R252, R252 ;  /* 0x000000fc00fc7308 */ /* 0x000fe20000000800 */
[----:B------:R-:W-:Y:S01]  /*5220*/  STL [R1+0x18], R72 ;  /* 0x0000184801007387 */ /* 0x000fe20000100800 */
[--C-:B------:R-:W-:Y:S01]  /*5230*/  FFMA.FTZ R245, R40, UR12, -R211.reuse ;  /* 0x0000000c28f57c23 */ /* 0x100fe200080108d3 */
[--C-:B------:R-:W-:Y:S07]  /*5240*/  FFMA.FTZ R244, R37, UR12, -R211.reuse ;  /* 0x0000000c25f47c23 */ /* 0x100fee00080108d3 */
[----:B--2---:R-:W2:Y:S01]  /*5250*/  MUFU.EX2 R78, R64 ;  /* 0x00000040004e7308 */ /* 0x004ea20000000800 */
[----:B------:R1:W-:Y:S01]  /*5260*/  STL [R1+0x14], R71 ;  /* 0x0000144701007387 */ /* 0x0003e20000100800 */
[--C-:B------:R-:W-:Y:S01]  /*5270*/  FFMA.FTZ R227, R11, UR12, -R211.reuse ;  /* 0x0000000c0be37c23 */ /* 0x100fe200080108d3 */
[--C-:B------:R-:W-:Y:S07]  /*5280*/  FFMA.FTZ R230, R9, UR12, -R211.reuse ;  /* 0x0000000c09e67c23 */ /* 0x100fee00080108d3 */
[----:B------:R-:W-:Y:S01]  /*5290*/  MUFU.EX2 R251, R251 ;  /* 0x000000fb00fb7308 */ /* 0x000fe20000000800 */
[----:B------:R2:W-:Y:S01]  /*52a0*/  STL [R1+0x10], R70 ;  /* 0x0000104601007387 */ /* 0x0005e20000100800 */
[--C-:B------:R-:W-:Y:S01]  /*52b0*/  FFMA.FTZ R233, R10, UR12, -R211.reuse ;  /* 0x0000000c0ae97c23 */ /* 0x100fe200080108d3 */
[--C-:B------:R-:W-:Y:S07]  /*52c0*/  FFMA.FTZ R234, R8, UR12, -R211.reuse ;  /* 0x0000000c08ea7c23 */ /* 0x100fee00080108d3 */
[----:B------:R-:W-:Y:S01]  /*52d0*/  MUFU.EX2 R246, R246 ;  /* 0x000000f600f67308 */ /* 0x000fe20000000800 */
[----:B------:R2:W-:Y:S01]  /*52e0*/  STL [R1+0xc], R69 ;  /* 0x00000c4501007387 */ /* 0x0005e20000100800 */
[--C-:B------:R-:W-:Y:S01]  /*52f0*/  FFMA.FTZ R214, R7, UR12, -R211.reuse ;  /* 0x0000000c07d67c23 */ /* 0x100fe200080108d3 */
[--C-:B------:R-:W-:Y:S07]  /*5300*/  FFMA.FTZ R213, R6, UR12, -R211.reuse ;  /* 0x0000000c06d57c23 */ /* 0x100fee00080108d3 */
[----:B---3--:R-:W-:Y:S01]  /*5310*/  MUFU.EX2 R75, R57 ;  /* 0x00000039004b7308 */ /* 0x008fe20000000800 */
[----:B------:R3:W-:Y:S01]  /*5320*/  STL [R1+0x8], R68 ;  /* 0x0000084401007387 */ /* 0x0007e20000100800 */
[----:B------:R-:W-:Y:S01]  /*5330*/  FFMA.FTZ R211, R4, UR12, -R211 ;  /* 0x0000000c04d37c23 */ /* 0x000fe200080108d3 */
[----:B------:R-:W-:Y:S07]  /*5340*/  FSETP.NEU.FTZ.AND P1, PT, R126, -INF , PT ;  /* 0xff8000007e00780b */ /* 0x000fee0003f3d000 */
[----:B----4-:R-:W-:Y:S01]  /*5350*/  MUFU.EX2 R74, R56 ;  /* 0x00000038004a7308 */ /* 0x010fe20000000800 */
[----:B------:R-:W-:Y:S01]  /*5360*/  MOV R197, 0x10 ;  /* 0x0000001000c57802 */ /* 0x000fe20000000f00 */
[----:B------:R4:W-:Y:S01]  /*5370*/  STL [R1+0x4], R3 ;  /* 0x0000040301007387 */ /* 0x0009e20000100800 */
[----:B------:R-:W-:Y:S07]  /*5380*/  FSEL R221, R221, RZ, P1 ;  /* 0x000000ffdddd7208 */ /* 0x000fee0000800000 */
[----:B------:R-:W-:Y:S01]  /*5390*/  MUFU.EX2 R245, R245 ;  /* 0x000000f500f57308 */ /* 0x000fe20000000800 */
[----:B------:R-:W-:Y:S01]  /*53a0*/  FSETP.NEU.FTZ.AND P1, PT, R124, -INF , PT ;  /* 0xff8000007c00780b */ /* 0x000fe20003f3d000 */
[----:B------:R4:W-:Y:S01]  /*53b0*/  STL [R1], R2 ;  /* 0x0000000201007387 */ /* 0x0009e20000100800 */
[----:B------:R-:W-:Y:S01]  /*53c0*/  FFMA.FTZ R238, R45, UR12, -R219 ;  /* 0x0000000c2dee7c23 */ /* 0x000fe200080108db */
[--C-:B------:R-:W-:Y:S01]  /*53d0*/  FFMA.FTZ R100, R66, UR12, -R221.reuse ;  /* 0x0000000c42647c23 */ /* 0x100fe200080108dd */
[--C-:B------:R-:W-:Y:S01]  /*53e0*/  FFMA.FTZ R66, R67, UR12, -R221.reuse ;  /* 0x0000000c43427c23 */ /* 0x100fe200080108dd */
[--C-:B------:R-:W-:Y:S01]  /*53f0*/  FFMA.FTZ R63, R63, UR12, -R221.reuse ;  /* 0x0000000c3f3f7c23 */ /* 0x100fe200080108dd */
[--C-:B------:R-:W-:Y:S03]  /*5400*/  FFMA.FTZ R62, R62, UR12, -R221.reuse ;  /* 0x0000000c3e3e7c23 */ /* 0x100fe600080108dd */
[----:B------:R-:W-:Y:S01]  /*5410*/  MUFU.EX2 R80, R100 ;  /* 0x0000006400507308 */ /* 0x000fe20000000800 */
[----:B------:R-:W-:Y:S01]  /*5420*/  FSEL R215, R215, RZ, P1 ;  /* 0x000000ffd7d77208 */ /* 0x000fe20000800000 */
[--C-:B------:R-:W-:Y:S01]  /*5430*/  FFMA.FTZ R51, R51, UR12, -R221.reuse ;  /* 0x0000000c33337c23 */ /* 0x100fe200080108dd */
[--C-:B------:R-:W-:Y:S07]  /*5440*/  FFMA.FTZ R50, R50, UR12, -R221.reuse ;  /* 0x0000000c32327c23 */ /* 0x100fee00080108dd */
[----:B------:R-:W-:Y:S01]  /*5450*/  MUFU.EX2 R79, R66 ;  /* 0x00000042004f7308 */ /* 0x000fe20000000800 */
[--C-:B------:R-:W-:Y:S01]  /*5460*/  FFMA.FTZ R240, R35, UR12, -R221.reuse ;  /* 0x0000000c23f07c23 */ /* 0x100fe200080108dd */
[--C-:B------:R-:W-:Y:S01]  /*5470*/  FFMA.FTZ R210, R33, UR12, -R221.reuse ;  /* 0x0000000c21d27c23 */ /* 0x100fe200080108dd */
[----:B------:R-:W-:Y:S07]  /*5480*/  FFMA.FTZ R209, R32, UR12, -R221 ;  /* 0x0000000c20d17c23 */ /* 0x000fee00080108dd */
[----:B-1----:R-:W-:Y:S01]  /*5490*/  MUFU.EX2 R71, R63 ;  /* 0x0000003f00477308 */ /* 0x002fe20000000800 */
[--C-:B------:R-:W-:Y:S01]  /*54a0*/  FFMA.FTZ R229, R19, UR12, -R215.reuse ;  /* 0x0000000c13e57c23 */ /* 0x100fe200080108d7 */
[--C-:B------:R-:W-:Y:S01]  /*54b0*/  FFMA.FTZ R228, R18, UR12, -R215.reuse ;  /* 0x0000000c12e47c23 */ /* 0x100fe200080108d7 */
[--C-:B------:R-:W-:Y:S07]  /*54c0*/  FFMA.FTZ R231, R17, UR12, -R215.reuse ;  /* 0x0000000c11e77c23 */ /* 0x100fee00080108d7 */
[----:B--2---:R-:W-:Y:S01]  /*54d0*/  MUFU.EX2 R70, R62 ;  /* 0x0000003e00467308 */ /* 0x004fe20000000800 */
[--C-:B------:R-:W-:Y:S01]  /*54e0*/  FFMA.FTZ R232, R16, UR12, -R215.reuse ;  /* 0x0000000c10e87c23 */ /* 0x100fe200080108d7 */
[--C-:B------:R-:W-:Y:S01]  /*54f0*/  FFMA.FTZ R59, R59, UR12, -R215.reuse ;  /* 0x0000000c3b3b7c23 */ /* 0x100fe200080108d7 */
[--C-:B------:R-:W-:Y:S07]  /*5500*/  FFMA.FTZ R58, R58, UR12, -R215.reuse ;  /* 0x0000000c3a3a7c23 */ /* 0x100fee00080108d7 */
[----:B------:R-:W-:Y:S01]  /*5510*/  MUFU.EX2 R69, R61 ;  /* 0x0000003d00457308 */ /* 0x000fe20000000800 */
[--C-:B------:R-:W-:Y:S01]  /*5520*/  FFMA.FTZ R55, R55, UR12, -R215.reuse ;  /* 0x0000000c37377c23 */ /* 0x100fe200080108d7 */
[----:B------:R-:W-:Y:S01]  /*5530*/  FFMA.FTZ R54, R54, UR12, -R215 ;  /* 0x0000000c36367c23 */ /* 0x000fe200080108d7 */
[--C-:B------:R-:W-:Y:S07]  /*5540*/  FFMA.FTZ R242, R47, UR12, -R221.reuse ;  /* 0x0000000c2ff27c23 */ /* 0x100fee00080108dd */
[----:B---3--:R-:W-:Y:S01]  /*5550*/  MUFU.EX2 R68, R60 ;  /* 0x0000003c00447308 */ /* 0x008fe20000000800 */
[----:B------:R-:W-:Y:S01]  /*5560*/  FFMA.FTZ R241, R46, UR12, -R221 ;  /* 0x0000000c2ef17c23 */ /* 0x000fe200080108dd */
[----:B------:R-:W-:Y:S01]  /*5570*/  FFMA.FTZ R237, R44, UR12, -R219 ;  /* 0x0000000c2ced7c23 */ /* 0x000fe200080108db */
[----:B------:R-:W-:Y:S07]  /*5580*/  MOV R113, 0x20 ;  /* 0x0000002000717802 */ /* 0x000fee0000000f00 */
[----:B------:R-:W-:Y:S01]  /*5590*/  MUFU.EX2 R77, R59 ;  /* 0x0000003b004d7308 */ /* 0x000fe20000000800 */
[--C-:B------:R-:W-:Y:S01]  /*55a0*/  FFMA.FTZ R250, R43, UR12, -R215.reuse ;  /* 0x0000000c2bfa7c23 */ /* 0x100fe200080108d7 */
[--C-:B------:R-:W-:Y:S01]  /*55b0*/  FFMA.FTZ R249, R42, UR12, -R215.reuse ;  /* 0x0000000c2af97c23 */ /* 0x100fe200080108d7 */
[--C-:B------:R-:W-:Y:S07]  /*55c0*/  FFMA.FTZ R248, R39, UR12, -R215.reuse ;  /* 0x0000000c27f87c23 */ /* 0x100fee00080108d7 */
[----:B------:R-:W1:Y:S01]  /*55d0*/  MUFU.EX2 R76, R58 ;  /* 0x0000003a004c7308 */ /* 0x000e620000000800 */
[----:B------:R-:W-:Y:S01]  /*55e0*/  FFMA.FTZ R247, R38, UR12, -R215 ;  /* 0x0000000c26f77c23 */ /* 0x000fe200080108d7 */
        /* <DEDUP_REMOVED lines=10> */
[----:B----4-:R-:W-:Y:S01]  /*5690*/  MUFU.EX2 R3, R51 ;  /* 0x0000003300037308 */ /* 0x010fe20000000800 */
[----:B------:R-:W-:Y:S01]  /*56a0*/  FFMA.FTZ R223, R22, UR12, -R219 ;  /* 0x0000000c16df7c23 */ /* 0x000fe200080108db */
        /* <DEDUP_REMOVED lines=11> */
[----:B------:R-:W-:Y:S01]  /*5760*/  FFMA.FTZ R136, -R136, R136, 1 ;  /* 0x3f80000088887423 */ /* 0x000fe20000010188 */
[----:B------:R-:W-:Y:S01]  /*5770*/  FFMA.FTZ R137, -R137, R137, 1 ;  /* 0x3f80000089897423 */ /* 0x000fe20000010189 */
[----:B------:R-:W-:Y:S07]  /*5780*/  FFMA.FTZ R143, -R143, R143, 1 ;  /* 0x3f8000008f8f7423 */ /* 0x000fee000001018f */
[----:B------:R-:W-:Y:S01]  /*5790*/  MUFU.EX2 R238, R238 ;  /* 0x000000ee00ee7308 */ /* 0x000fe20000000800 */
[----:B------:R-:W-:Y:S01]  /*57a0*/  FMUL.FTZ R136, R136, UR13 ;  /* 0x0000000d88887c20 */ /* 0x000fe20008410000 */
[----:B------:R-:W-:Y:S01]  /*57b0*/  FMUL.FTZ R137, R137, UR13 ;  /* 0x0000000d89897c20 */ /* 0x000fe20008410000 */
[----:B------:R-:W-:Y:S07]  /*57c0*/  FMUL.FTZ R143, R143, UR13 ;  /* 0x0000000d8f8f7c20 */ /* 0x000fee0008410000 */
        /* <DEDUP_REMOVED lines=23> */
[----:B------:R-:W-:Y:S07]  /*5940*/  FFMA.FTZ R194, -R194, R194, 1 ;  /* 0x3f800000c2c27423 */ /* 0x000fee00000101c2 */
[----:B------:R-:W-:Y:S01]  /*5950*/  MUFU.EX2 R243, R243 ;  /* 0x000000f300f37308 */ /* 0x000fe20000000800 */
[----:B------:R-:W-:Y:S01]  /*5960*/  FFMA.FTZ R155, -R155, R155, 1 ;  /* 0x3f8000009b9b7423 */ /* 0x000fe2000001019b */
[----:B------:R-:W-:Y:S01]  /*5970*/  FFMA.FTZ R171, -R171, R171, 1 ;  /* 0x3f800000abab7423 */ /* 0x000fe200000101ab */
        /* <DEDUP_REMOVED lines=14> */
[----:B------:R-:W-:Y:S01]  /*5a60*/  UISETP.GT.AND UP0, UPT, UR48, UR44, UPT ;  /* 0x0000002c3000728c */ /* 0x000fe2000bf04270 */
[----:B------:R-:W-:Y:S01]  /*5a70*/  FMUL.FTZ R193, R193, UR13 ;  /* 0x0000000dc1c17c20 */ /* 0x000fe20008410000 */
[----:B------:R-:W-:Y:S07]  /*5a80*/  FMUL.FTZ R194, R194, UR13 ;  /* 0x0000000dc2c27c20 */ /* 0x000fee0008410000 */
[----:B------:R-:W-:Y:S01]  /*5a90*/  MUFU.EX2 R210, R210 ;  /* 0x000000d200d27308 */ /* 0x000fe20000000800 */
[----:B------:R-:W-:Y:S01]  /*5aa0*/  FMUL.FTZ R155, R155, UR13 ;  /* 0x0000000d9b9b7c20 */ /* 0x000fe20008410000 */
        /* <DEDUP_REMOVED lines=19> */
[----:B------:R-:W-:Y:S01]  /*5be0*/  FFMA.FTZ R200, -R200, R200, 1 ;  /* 0x3f800000c8c87423 */ /* 0x000fe200000101c8 */
[----:B------:R-:W-:Y:S01]  /*5bf0*/  FMUL.FTZ R195, R195, UR13 ;  /* 0x0000000dc3c37c20 */ /* 0x000fe20008410000 */
[----:B------:R-:W-:Y:S07]  /*5c00*/  FMUL.FTZ R196, R196, UR13 ;  /* 0x0000000dc4c47c20 */ /* 0x000fee0008410000 */
[----:B------:R-:W-:Y:S01]  /*5c10*/  MUFU.EX2 R227, R227 ;  /* 0x000000e300e37308 */ /* 0x000fe20000000800 */
[----:B------:R-:W-:Y:S01]  /*5c20*/  FMUL.FTZ R198, R198, UR13 ;  /* 0x0000000dc6c67c20 */ /* 0x000fe20008410000 */
[----:B------:R-:W-:Y:S08]  /*5c30*/  FMUL.FTZ R200, R200, UR13 ;  /* 0x0000000dc8c87c20 */ /* 0x000ff00008410000 */
        /* <DEDUP_REMOVED lines=14> */
[----:B------:R-:W2:Y:S10]  /*5d20*/  MUFU.EX2 R217, R217 ;  /* 0x000000d900d97308 */ /* 0x000eb40000000800 */
[----:B------:R-:W-:Y:S10]  /*5d30*/  MUFU.EX2 R214, R214 ;  /* 0x000000d600d67308 */ /* 0x000ff40000000800 */
[----:B------:R-:W3:Y:S10]  /*5d40*/  MUFU.EX2 R213, R213 ;  /* 0x000000d500d57308 */ /* 0x000ef40000000800 */
[----:B------:R-:W-:Y:S10]  /*5d50*/  MUFU.EX2 R216, R216 ;  /* 0x000000d800d87308 */ /* 0x000ff40000000800 */
[----:B------:R-:W4:Y:S10]  /*5d60*/  MUFU.EX2 R215, R215 ;  /* 0x000000d700d77308 */ /* 0x000f340000000800 */
[----:B------:R-:W-:Y:S10]  /*5d70*/  MUFU.EX2 R212, R212 ;  /* 0x000000d400d47308 */ /* 0x000ff40000000800 */
[----:B------:R-:W4:Y:S01]  /*5d80*/  MUFU.EX2 R211, R211 ;  /* 0x000000d300d37308 */ /* 0x000f220000000800 */
[C---:B------:R-:W-:Y:S02]  /*5d90*/  SHF.L.U32 R5, R114.reuse, 0x5, RZ ;  /* 0x0000000572057819 */ /* 0x040fe400000006ff */
[C---:B------:R-:W-:Y:S02]  /*5da0*/  SHF.L.U32 R7, R114.reuse, 0x4, RZ ;  /* 0x0000000472077819 */ /* 0x040fe400000006ff */
[C---:B------:R-:W-:Y:S02]  /*5db0*/  SHF.L.U32 R6, R114.reuse, 0x2, RZ ;  /* 0x0000000272067819 */ /* 0x040fe400000006ff */
[----:B------:R-:W-:Y:S02]  /*5dc0*/  LOP3.LUT R4, R5, 0xc0, RZ, 0xc0, !PT ;  /* 0x000000c005047812 */ /* 0x000fe400078ec0ff */
[C---:B------:R-:W-:Y:S02]  /*5dd0*/  SHF.L.U32 R10, R114.reuse, 0x6, RZ ;  /* 0x00000006720a7819 */ /* 0x040fe400000006ff */
[----:B------:R-:W-:Y:S02]  /*5de0*/  SHF.L.U32 R8, R114, 0x1, RZ ;  /* 0x0000000172087819 */ /* 0x000fe400000006ff */
[----:B------:R-:W-:Y:S02]  /*5df0*/  LOP3.LUT R9, R7, 0x1c0, RZ, 0xc0, !PT ;  /* 0x000001c007097812 */ /* 0x000fe400078ec0ff */
[----:B------:R-:W-:Y:S02]  /*5e00*/  LOP3.LUT R6, R4, 0x18, R6, 0xf8, !PT ;  /* 0x0000001804067812 */ /* 0x000fe400078ef806 */
[----:B------:R-:W-:Y:S02]  /*5e10*/  LOP3.LUT R4, R8, 0xe006, R10, 0xc8, !PT ;  /* 0x0000e00608047812 */ /* 0x000fe400078ec80a */
[----:B------:R-:W-:Y:S02]  /*5e20*/  LOP3.LUT R112, R5, 0x20, RZ, 0xc0, !PT ;  /* 0x0000002005707812 */ /* 0x000fe400078ec0ff */
[----:B------:R-:W-:Y:S02]  /*5e30*/  LOP3.LUT R8, R9, 0x38, R8, 0xf8, !PT ;  /* 0x0000003809087812 */ /* 0x000fe400078ef808 */
[----:B------:R-:W-:Y:S02]  /*5e40*/  LOP3.LUT R9, R4, 0xc00, R5, 0xf8, !PT ;  /* 0x00000c0004097812 */ /* 0x000fe400078ef805 */
[----:B------:R-:W-:Y:S02]  /*5e50*/  SHF.R.U32.HI R4, RZ, 0x1, R114 ;  /* 0x00000001ff047819 */ /* 0x000fe40000011672 */
[--C-:B------:R-:W-:Y:S02]  /*5e60*/  LOP3.LUT R112, R112, 0x3800, R7.reuse, 0xf8, !PT ;  /* 0x0000380070707812 */ /* 0x100fe400078ef807 */
[----:B------:R-:W-:Y:S02]  /*5e70*/  LOP3.LUT R4, R6, 0x8, R4, 0x78, !PT ;  /* 0x0000000806047812 */ /* 0x000fe400078e7804 */
[--C-:B------:R-:W-:Y:S02]  /*5e80*/  LOP3.LUT R112, R112, 0x100, R7.reuse, 0xf8, !PT ;  /* 0x0000010070707812 */ /* 0x100fe400078ef807 */
[----:B------:R-:W-:Y:S02]  /*5e90*/  LOP3.LUT R6, R6, 0x8, R114, 0x78, !PT ;  /* 0x0000000806067812 */ /* 0x000fe400078e7872 */
[----:B------:R-:W-:Y:S02]  /*5ea0*/  LOP3.LUT R8, R9, R8, RZ, 0xfc, !PT ;  /* 0x0000000809087212 */ /* 0x000fe400078efcff */
[----:B------:R-:W-:Y:S02]  /*5eb0*/  LOP3.LUT R112, R112, R6, RZ, 0xfc, !PT ;  /* 0x0000000670707212 */ /* 0x000fe400078efcff */
[----:B------:R-:W-:Y:S02]  /*5ec0*/  LEA R206, R8, UR4, 0x1 ;  /* 0x0000000408ce7c11 */ /* 0x000fe4000f8e08ff */
[----:B------:R-:W-:Y:S02]  /*5ed0*/  F2FP.F16.F32.PACK_AB R6, R78, R115 ;  /* 0x000000734e06723e */ /* 0x000fe400000000ff */
[----:B-1----:R-:W-:Y:S02]  /*5ee0*/  F2FP.F16.F32.PACK_AB R8, R76, R77 ;  /* 0x0000004d4c08723e */ /* 0x002fe400000000ff */
[----:B--2---:R-:W-:Y:S01]  /*5ef0*/  F2FP.F16.F32.PACK_AB R9, R217, R218 ;  /* 0x000000dad909723e */ /* 0x004fe200000000ff */
[----:B------:R1:W-:Y:S01]  /*5f00*/  STS [R206+0x12400], R6 ;  /* 0x01240006ce007388 */ /* 0x0003e20000000800 */
[----:B------:R-:W-:Y:S02]  /*5f10*/  LOP3.LUT R5, R5, 0x120, RZ, 0xc0, !PT ;  /* 0x0000012005057812 */ /* 0x000fe400078ec0ff */
[----:B------:R-:W-:Y:S02]  /*5f20*/  LOP3.LUT P1, RZ, R114, 0x4, RZ, 0xc0, !PT ;  /* 0x0000000472ff7812 */ /* 0x000fe4000782c0ff */
[----:B------:R-:W-:Y:S02]  /*5f30*/  LOP3.LUT R5, R5, 0x600, R7, 0xf8, !PT ;  /* 0x0000060005057812 */ /* 0x000fe400078ef807 */
[----:B------:R-:W-:Y:S02]  /*5f40*/  SEL R197, R197, 0xfffffff0, !P1 ;  /* 0xfffffff0c5c57807 */ /* 0x000fe40004800000 */
[----:B------:R-:W-:Y:S02]  /*5f50*/  LOP3.LUT R4, R5, R4, RZ, 0xfc, !PT ;  /* 0x0000000405047212 */ /* 0x000fe400078efcff */
[----:B------:R-:W-:Y:S02]  /*5f60*/  F2FP.F16.F32.PACK_AB R5, R79, R80 ;  /* 0x000000504f05723e */ /* 0x000fe400000000ff */
[----:B------:R-:W-:Y:S02]  /*5f70*/  F2FP.F16.F32.PACK_AB R7, R70, R71 ;  /* 0x000000474607723e */ /* 0x000fe400000000ff */
[----:B------:R-:W-:Y:S01]  /*5f80*/  IADD3 R205, PT, PT, R197, R206, RZ ;  /* 0x000000cec5cd7210 */ /* 0x000fe20007ffe0ff */
[----:B------:R2:W-:Y:S01]  /*5f90*/  STS [R206+0x12000], R5 ;  /* 0x01200005ce007388 */ /* 0x0005e20000000800 */
[----:B------:R-:W-:Y:S02]  /*5fa0*/  LEA R104, R4, UR4, 0x1 ;  /* 0x0000000404687c11 */ /* 0x000fe4000f8e08ff */
[----:B------:R-:W-:Y:S01]  /*5fb0*/  LEA R112, R112, UR4, 0x1 ;  /* 0x0000000470707c11 */ /* 0x000fe2000f8e08ff */
[----:B------:R3:W-:Y:S01]  /*5fc0*/  STS [R205+0x12000], R7 ;  /* 0x01200007cd007388 */ /* 0x0007e20000000800 */
[----:B------:R-:W-:Y:S02]  /*5fd0*/  R2P PR, R114, 0x18 ;  /* 0x0000001872007804 */ /* 0x000fe40000000000 */
[----:B------:R-:W-:Y:S02]  /*5fe0*/  IADD3 R202, PT, PT, R206, 0x12040, RZ ;  /* 0x00012040ceca7810 */ /* 0x000fe40007ffe0ff */
[----:B-1----:R-:W-:Y:S02]  /*5ff0*/  F2FP.F16.F32.PACK_AB R6, R68, R69 ;  /* 0x000000454406723e */ /* 0x002fe400000000ff */
[C---:B------:R-:W-:Y:S02]  /*6000*/  SEL R199, R113.reuse, 0xffffffe0, !P3 ;  /* 0xffffffe071c77807 */ /* 0x040fe40005800000 */
[----:B------:R-:W-:Y:S01]  /*6010*/  SEL R113, R113, 0xffffffe0, !P1 ;  /* 0xffffffe071717807 */ /* 0x000fe20004800000 */
[----:B------:R1:W-:Y:S01]  /*6020*/  STS [R205+0x12400], R6 ;  /* 0x01240006cd007388 */ /* 0x0003e20000000800 */
[----:B------:R-:W-:Y:S02]  /*6030*/  IADD3 R204, PT, PT, R206, R199, RZ ;  /* 0x000000c7cecc7210 */ /* 0x000fe40007ffe0ff */
[----:B------:R-:W-:Y:S01]  /*6040*/  IADD3 R108, PT, PT, R104, R113, RZ ;  /* 0x00000071686c7210 */ /* 0x000fe20007ffe0ff */
[----:B------:R4:W-:Y:S01]  /*6050*/  STS [R206+0x14000], R8 ;  /* 0x01400008ce007388 */ /* 0x0009e20000000800 */
[----:B------:R-:W-:Y:S02]  /*6060*/  IADD3 R203, PT, PT, R197, R204, RZ ;  /* 0x000000ccc5cb7210 */ /* 0x000fe40007ffe0ff */
[----:B------:R-:W-:Y:S02]  /*6070*/  IADD3 R116, PT, PT, R113, R112, RZ ;  /* 0x0000007071747210 */ /* 0x000fe40007ffe0ff */
[----:B--2---:R-:W-:Y:S02]  /*6080*/  IADD3 R5, PT, PT, R206, 0x12000, RZ ;  /* 0x00012000ce057810 */ /* 0x004fe40007ffe0ff */
[----:B---3--:R-:W-:Y:S02]  /*6090*/  F2FP.F16.F32.PACK_AB R7, R74, R75 ;  /* 0x0000004b4a07723e */ /* 0x008fe400000000ff */
[----:B------:R-:W-:Y:S02]  /*60a0*/  @P4 IADD3 R202, PT, PT, R5, -0x40, RZ ;  /* 0xffffffc005ca4810 */ /* 0x000fe40007ffe0ff */
[----:B------:R-:W-:Y:S01]  /*60b0*/  F2FP.F16.F32.PACK_AB R5, R251, R252 ;  /* 0x000000fcfb05723e */ /* 0x000fe200000000ff */
[----:B------:R2:W-:Y:S01]  /*60c0*/  STS [R206+0x14400], R7 ;  /* 0x01440007ce007388 */ /* 0x0005e20000000800 */
[-C--:B------:R-:W-:Y:S02]  /*60d0*/  IADD3 R201, PT, PT, R197, R202.reuse, RZ ;  /* 0x000000cac5c97210 */ /* 0x080fe40007ffe0ff */
[----:B------:R-:W-:Y:S01]  /*60e0*/  IADD3 R199, PT, PT, R199, R202, RZ ;  /* 0x000000cac7c77210 */ /* 0x000fe20007ffe0ff */
[----:B------:R3:W-:Y:S01]  /*60f0*/  STS [R205+0x14400], R5 ;  /* 0x01440005cd007388 */ /* 0x0007e20000000800 */
[----:B-1----:R-:W-:Y:S02]  /*6100*/  F2FP.F16.F32.PACK_AB R6, R72, R73 ;  /* 0x000000494806723e */ /* 0x002fe400000000ff */
[----:B------:R-:W-:Y:S02]  /*6110*/  IADD3 R197, PT, PT, R197, R199, RZ ;  /* 0x000000c7c5c57210 */ /* 0x000fe40007ffe0ff */
[----:B----4-:R-:W-:Y:S01]  /*6120*/  F2FP.F16.F32.PACK_AB R8, R2, R3 ;  /* 0x000000030208723e */ /* 0x010fe200000000ff */
[----:B------:R1:W-:Y:S04]  /*6130*/  STS [R205+0x14000], R6 ;  /* 0x01400006cd007388 */ /* 0x0003e80000000800 */
[----:B------:R4:W-:Y:S01]  /*6140*/  STS [R204+0x12000], R8 ;  /* 0x01200008cc007388 */ /* 0x0009e20000000800 */
[----:B--2---:R-:W-:Y:S02]  /*6150*/  F2FP.F16.F32.PACK_AB R7, R0, R117 ;  /* 0x000000750007723e */ /* 0x004fe400000000ff */
[----:B---3--:R-:W-:Y:S03]  /*6160*/  F2FP.F16.F32.PACK_AB R5, R237, R238 ;  /* 0x000000eeed05723e */ /* 0x008fe600000000ff */
[----:B------:R2:W-:Y:S04]  /*6170*/  STS [R204+0x12400], R7 ;  /* 0x01240007cc007388 */ /* 0x0005e80000000800 */
[----:B------:R3:W-:Y:S01]  /*6180*/  STS [R203+0x12400], R5 ;  /* 0x01240005cb007388 */ /* 0x0007e20000000800 */
[----:B-1----:R-:W-:Y:S02]  /*6190*/  F2FP.F16.F32.PACK_AB R6, R241, R242 ;  /* 0x000000f2f106723e */ /* 0x002fe400000000ff */
[----:B----4-:R-:W-:Y:S03]  /*61a0*/  F2FP.F16.F32.PACK_AB R8, R249, R250 ;  /* 0x000000faf908723e */ /* 0x010fe600000000ff */
        /* <DEDUP_REMOVED lines=9> */
[----:B------:R4:W-:Y:S01]  /*6240*/  STS [R202], R8 ;  /* 0x00000008ca007388 */ /* 0x0009e20000000800 */
[----:B--2---:R-:W-:Y:S02]  /*6250*/  F2FP.F16.F32.PACK_AB R7, R235, R236 ;  /* 0x000000eceb07723e */ /* 0x004fe400000000ff */
[----:B---3--:R-:W-:Y:S03]  /*6260*/  F2FP.F16.F32.PACK_AB R5, R207, R208 ;  /* 0x000000d0cf05723e */ /* 0x008fe600000000ff */
[----:B------:R2:W-:Y:S04]  /*6270*/  STS [R202+0x400], R7 ;  /* 0x00040007ca007388 */ /* 0x0005e80000000800 */
[----:B------:R3:W-:Y:S01]  /*6280*/  STS [R201+0x400], R5 ;  /* 0x00040005c9007388 */ /* 0x0007e20000000800 */
[----:B-1----:R-:W-:Y:S02]  /*6290*/  F2FP.F16.F32.PACK_AB R6, R209, R210 ;  /* 0x000000d2d106723e */ /* 0x002fe400000000ff */
[----:B----4-:R-:W-:Y:S03]  /*62a0*/  F2FP.F16.F32.PACK_AB R8, R228, R229 ;  /* 0x000000e5e408723e */ /* 0x010fe600000000ff */
[----:B------:R1:W-:Y:S04]  /*62b0*/  STS [R201], R6 ;  /* 0x00000006c9007388 */ /* 0x0003e80000000800 */
[----:B------:R4:W-:Y:S01]  /*62c0*/  STS [R202+0x2000], R8 ;  /* 0x00200008ca007388 */ /* 0x0009e20000000800 */
[----:B--2---:R-:W-:Y:S02]  /*62d0*/  F2FP.F16.F32.PACK_AB R7, R230, R227 ;  /* 0x000000e3e607723e */ /* 0x004fe400000000ff */
[----:B---3--:R-:W-:Y:S03]  /*62e0*/  F2FP.F16.F32.PACK_AB R5, R234, R233 ;  /* 0x000000e9ea05723e */ /* 0x008fe600000000ff */
[----:B------:R2:W-:Y:S04]  /*62f0*/  STS [R202+0x2400], R7 ;  /* 0x00240007ca007388 */ /* 0x0005e80000000800 */
[----:B------:R3:W-:Y:S01]  /*6300*/  STS [R201+0x2400], R5 ;  /* 0x00240005c9007388 */ /* 0x0007e20000000800 */
[----:B-1----:R-:W-:Y:S02]  /*6310*/  F2FP.F16.F32.PACK_AB R6, R232, R231 ;  /* 0x000000e7e806723e */ /* 0x002fe400000000ff */
[----:B----4-:R-:W-:Y:S03]  /*6320*/  F2FP.F16.F32.PACK_AB R8, R219, R220 ;  /* 0x000000dcdb08723e */ /* 0x010fe600000000ff */
[----:B------:R1:W-:Y:S01]  /*6330*/  STS [R201+0x2000], R6 ;  /* 0x00200006c9007388 */ /* 0x0003e20000000800 */
[----:B--2---:R-:W-:Y:S02]  /*6340*/  F2FP.F16.F32.PACK_AB R7, R225, R226 ;  /* 0x000000e2e107723e */ /* 0x004fe400000000ff */
[----:B---3--:R-:W-:Y:S03]  /*6350*/  F2FP.F16.F32.PACK_AB R5, R221, R222 ;  /* 0x000000dedd05723e */ /* 0x008fe600000000ff */
[----:B------:R2:W-:Y:S01]  /*6360*/  STS [R199], R7 ;  /* 0x00000007c7007388 */ /* 0x0005e20000000800 */
[----:B-1----:R-:W-:Y:S05]  /*6370*/  F2FP.F16.F32.PACK_AB R6, R223, R224 ;  /* 0x000000e0df06723e */ /* 0x002fea00000000ff */
[----:B------:R1:W-:Y:S04]  /*6380*/  STS [R199+0x400], R6 ;  /* 0x00040006c7007388 */ /* 0x0003e80000000800 */
[----:B------:R3:W-:Y:S04]  /*6390*/  STS [R197], R5 ;  /* 0x00000005c5007388 */ /* 0x0007e80000000800 */
[----:B------:R-:W-:Y:S04]  /*63a0*/  STS [R197+0x400], R8 ;  /* 0x00040008c5007388 */ /* 0x000fe80000000800 */
[----:B------:R-:W-:Y:S01]  /*63b0*/  STS [R199+0x2000], R9 ;  /* 0x00200009c7007388 */ /* 0x000fe20000000800 */
[----:B--2---:R-:W-:Y:S05]  /*63c0*/  F2FP.F16.F32.PACK_AB R7, R213, R214 ;  /* 0x000000d6d507723e */ /* 0x004fea00000000ff */
[----:B------:R-:W-:Y:S01]  /*63d0*/  STS [R199+0x2400], R7 ;  /* 0x00240007c7007388 */ /* 0x000fe20000000800 */
[----:B-1----:R-:W-:Y:S02]  /*63e0*/  F2FP.F16.F32.PACK_AB R6, R215, R216 ;  /* 0x000000d8d706723e */ /* 0x002fe400000000ff */
[----:B---3--:R-:W-:Y:S03]  /*63f0*/  F2FP.F16.F32.PACK_AB R5, R211, R212 ;  /* 0x000000d4d305723e */ /* 0x008fe600000000ff */
        /* <DEDUP_REMOVED lines=29> */
[-C--:B------:R-:W-:Y:S08]  /*65d0*/  HMMA.16816.F32 R12, R108, R102.reuse, R12 ;  /* 0x000000666c0c723c */ /* 0x080ff0000000180c */
[C---:B------:R-:W-:Y:S01]  /*65e0*/  HMMA.16816.F32 R16, R104.reuse, R102, R16 ;  /* 0x000000666810723c */ /* 0x040fe20000001810 */
[----:B------:R-:W1:Y:S03]  /*65f0*/  LDSM.16.M88.4 R100, [R116+0x8400] ;  /* 0x008400007464783b */ /* 0x000e660000000200 */
[C---:B-----5:R-:W-:Y:S01]  /*6600*/  FADD.FTZ R8, -R132.reuse, R8 ;  /* 0x0000000884087221 */ /* 0x060fe20000010100 */
[----:B------:R-:W-:Y:S01]  /*6610*/  FADD.FTZ R9, -R132, R9 ;  /* 0x0000000984097221 */ /* 0x000fe20000010100 */
        /* <DEDUP_REMOVED lines=9> */
[----:B------:R-:W-:Y:S01]  /*66b0*/  FMUL.FTZ R9, R9, R140 ;  /* 0x0000008c09097220 */ /* 0x000fe20000410000 */
[----:B------:R-:W-:Y:S01]  /*66c0*/  FMUL.FTZ R10, R10, R141 ;  /* 0x0000008d0a0a7220 */ /* 0x000fe20000410000 */
        /* <DEDUP_REMOVED lines=11> */
[----:B------:R-:W-:Y:S03]  /*6780*/  FADD.FTZ R14, -R129, R14 ;  /* 0x0000000e810e7221 */ /* 0x000fe60000010100 */
[----:B------:R-:W-:Y:S01]  /*6790*/  FMUL.FTZ R146, R15, R146 ;  /* 0x000000920f927220 */ /* 0x000fe20000410000 */
[----:B------:R-:W-:Y:S01]  /*67a0*/  F2FP.F16.F32.PACK_AB R15, R9, R8 ;  /* 0x00000008090f723e */ /* 0x000fe200000000ff */
[----:B------:R-:W-:Y:S04]  /*67b0*/  FMUL.FTZ R14, R252, R14 ;  /* 0x0000000efc0e7220 */ /* 0x000fe80000410000 */
[----:B------:R-:W-:Y:S01]  /*67c0*/  FMUL.FTZ R145, R14, R145 ;  /* 0x000000910e917220 */ /* 0x000fe20000410000 */
[----:B------:R-:W-:Y:S01]  /*67d0*/  F2FP.F16.F32.PACK_AB R14, R11, R10 ;  /* 0x0000000a0b0e723e */ /* 0x000fe200000000ff */
[----:B------:R-:W-:Y:S01]  /*67e0*/  FFMA.FTZ R11, -R148, R148, 1 ;  /* 0x3f800000940b7423 */ /* 0x000fe20000010194 */
[-C--:B-1----:R-:W-:Y:S03]  /*67f0*/  HMMA.16816.F32 R20, R104, R100.reuse, R20 ;  /* 0x000000646814723c */ /* 0x082fe60000001814 */
[----:B------:R-:W-:Y:S04]  /*6800*/  FMUL.FTZ R11, R11, UR13 ;  /* 0x0000000d0b0b7c20 */ /* 0x000fe80008410000 */
[----:B------:R-:W-:Y:S01]  /*6810*/  FMUL.FTZ R11, R16, R11 ;  /* 0x0000000b100b7220 */ /* 0x000fe20000410000 */
[C---:B------:R-:W-:Y:S04]  /*6820*/  HMMA.16816.F32 R24, R108.reuse, R100, R24 ;  /* 0x000000646c18723c */ /* 0x040fe80000001818 */
[----:B------:R-:W-:Y:S01]  /*6830*/  FADD.FTZ R101, -R134, R5 ;  /* 0x0000000586657221 */ /* 0x000fe20000010100 */
[C---:B------:R-:W-:Y:S01]  /*6840*/  FADD.FTZ R100, -R133.reuse, R7 ;  /* 0x0000000785647221 */ /* 0x040fe20000010100 */
[----:B------:R-:W-:Y:S02]  /*6850*/  F2FP.F16.F32.PACK_AB R16, R146, R145 ;  /* 0x000000919210723e */ /* 0x000fe400000000ff */
[-C--:B------:R-:W-:Y:S03]  /*6860*/  HMMA.16816.F32 R28, R108, R102.reuse, R28 ;  /* 0x000000666c1c723c */ /* 0x080fe6000000181c */
[C---:B------:R-:W-:Y:S01]  /*6870*/  FADD.FTZ R8, -R134.reuse, R20 ;  /* 0x0000001486087221 */ /* 0x040fe20000010100 */
[----:B------:R-:W-:Y:S01]  /*6880*/  FADD.FTZ R9, -R134, R21 ;  /* 0x0000001586097221 */ /* 0x000fe20000010100 */
[----:B------:R-:W-:Y:S01]  /*6890*/  FADD.FTZ R10, -R133, R22 ;  /* 0x00000016850a7221 */ /* 0x000fe20000010100 */
[----:B------:R-:W-:Y:S01]  /*68a0*/  FFMA.FTZ R22, -R153, R153, 1 ;  /* 0x3f80000099167423 */ /* 0x000fe20000010199 */
[----:B------:R-:W-:Y:S01]  /*68b0*/  FMUL.FTZ R8, R3, R8 ;  /* 0x0000000803087220 */ /* 0x000fe20000410000 */
[C---:B------:R-:W-:Y:S04]  /*68c0*/  HMMA.16816.F32 R32, R104.reuse, R102, R32 ;  /* 0x000000666820723c */ /* 0x040fe80000001820 */
[----:B------:R-:W-:Y:S01]  /*68d0*/  FMUL.FTZ R9, R2, R9 ;  /* 0x0000000902097220 */ /* 0x000fe20000410000 */
[----:B------:R-:W-:Y:S01]  /*68e0*/  SHF.R.U32.HI R103, RZ, 0x1, R114 ;  /* 0x00000001ff677819 */ /* 0x000fe20000011672 */
[----:B------:R-:W-:Y:S01]  /*68f0*/  FADD.FTZ R102, -R134, R4 ;  /* 0x0000000486667221 */ /* 0x000fe20000010100 */
[----:B------:R-:W-:Y:S01]  /*6900*/  FADD.FTZ R4, -R133, R6 ;  /* 0x0000000685047221 */ /* 0x000fe20000010100 */
[----:B------:R-:W-:Y:S01]  /*6910*/  FMUL.FTZ R6, R79, R101 ;  /* 0x000000654f067220 */ /* 0x000fe20000410000 */
[----:B------:R-:W-:Y:S01]  /*6920*/  FMUL.FTZ R10, R117, R10 ;  /* 0x0000000a750a7220 */ /* 0x000fe20000410000 */
[----:B------:R-:W-:Y:S01]  /*6930*/  FMUL.FTZ R5, R80, R102 ;  /* 0x0000006650057220 */ /* 0x000fe20000410000 */
[----:B------:R-:W-:Y:S01]  /*6940*/  LOP3.LUT R102, R103, 0x30, RZ, 0xc0, !PT ;  /* 0x0000003067667812 */ /* 0x000fe200078ec0ff */
[----:B------:R1:W5:Y:S01]  /*6950*/  LDL.LU R80, [R1+0x38] ;  /* 0x0000380001507983 */ /* 0x0003620000300800 */
[----:B------:R-:W-:Y:S01]  /*6960*/  FMUL.FTZ R103, R78, R100 ;  /* 0x000000644e677220 */ /* 0x000fe20000410000 */
[----:B------:R-:W-:Y:S01]  /*6970*/  FMUL.FTZ R6, R6, R136 ;  /* 0x0000008806067220 */ /* 0x000fe20000410000 */
[----:B------:R-:W-:Y:S01]  /*6980*/  FMUL.FTZ R7, R115, R4 ;  /* 0x0000000473077220 */ /* 0x000fe20000410000 */
[----:B------:R1:W5:Y:S01]  /*6990*/  LDL.LU R79, [R1+0x34] ;  /* 0x00003400014f7983 */ /* 0x0003620000300800 */
[----:B------:R-:W-:Y:S01]  /*69a0*/  SHF.L.U32 R115, R114, 0x6, RZ ;  /* 0x0000000672737819 */ /* 0x000fe200000006ff */
[----:B------:R-:W-:Y:S01]  /*69b0*/  FMUL.FTZ R5, R5, R135 ;  /* 0x0000008705057220 */ /* 0x000fe20000410000 */
[----:B------:R-:W-:Y:S01]  /*69c0*/  LOP3.LUT R4, R102, 0x8, R114, 0xf8, !PT ;  /* 0x0000000866047812 */ /* 0x000fe200078ef872 */
[----:B------:R1:W5:Y:S01]  /*69d0*/  LDL.LU R78, [R1+0x30] ;  /* 0x00003000014e7983 */ /* 0x0003620000300800 */
[----:B------:R-:W-:Y:S01]  /*69e0*/  SHF.L.U32 R100, R114, 0x3, RZ ;  /* 0x0000000372647819 */ /* 0x000fe200000006ff */
[----:B------:R-:W-:Y:S01]  /*69f0*/  FMUL.FTZ R135, R72, R13 ;  /* 0x0000000d48877220 */ /* 0x000fe20000410000 */
[----:B------:R-:W-:Y:S01]  /*6a00*/  LOP3.LUT R4, R4, 0x1c0, R115, 0xf8, !PT ;  /* 0x000001c004047812 */ /* 0x000fe200078ef873 */
[----:B------:R1:W5:Y:S01]  /*6a10*/  LDL.LU R77, [R1+0x2c] ;  /* 0x00002c00014d7983 */ /* 0x0003620000300800 */
[----:B------:R-:W-:Y:S01]  /*6a20*/  LOP3.LUT R101, R115, 0x400, RZ, 0xc0, !PT ;  /* 0x0000040073657812 */ /* 0x000fe200078ec0ff */
[----:B------:R-:W-:Y:S01]  /*6a30*/  FMUL.FTZ R7, R7, R137 ;  /* 0x0000008907077220 */ /* 0x000fe20000410000 */
[----:B------:R-:W-:Y:S01]  /*6a40*/  LOP3.LUT R4, R4, 0x38, R100, 0x78, !PT ;  /* 0x0000003804047812 */ /* 0x000fe200078e7864 */
[----:B------:R1:W5:Y:S01]  /*6a50*/  LDL.LU R76, [R1+0x28] ;  /* 0x00002800014c7983 */ /* 0x0003620000300800 */
[----:B------:R-:W-:Y:S01]  /*6a60*/  F2FP.F16.F32.PACK_AB R13, R6, R5 ;  /* 0x00000005060d723e */ /* 0x000fe200000000ff */
[----:B------:R-:W-:Y:S01]  /*6a70*/  FFMA.FTZ R5, -R150, R150, 1 ;  /* 0x3f80000096057423 */ /* 0x000fe20000010196 */
[----:B------:R-:W-:Y:S01]  /*6a80*/  LEA R101, R4, R101, 0x1 ;  /* 0x0000006504657211 */ /* 0x000fe200078e08ff */
[----:B------:R1:W5:Y:S01]  /*6a90*/  LDL.LU R75, [R1+0x24] ;  /* 0x00002400014b7983 */ /* 0x0003620000300800 */
[----:B------:R-:W-:Y:S01]  /*6aa0*/  FMUL.FTZ R4, R73, R12 ;  /* 0x0000000c49047220 */ /* 0x000fe20000410000 */
[----:B------:R-:W-:Y:S01]  /*6ab0*/  FMUL.FTZ R5, R5, UR13 ;  /* 0x0000000d05057c20 */ /* 0x000fe20008410000 */
[----:B------:R-:W-:Y:S01]  /*6ac0*/  FMUL.FTZ R138, R103, R138 ;  /* 0x0000008a678a7220 */ /* 0x000fe20000410000 */
[----:B------:R1:W5:Y:S01]  /*6ad0*/  LDL.LU R74, [R1+0x20] ;  /* 0x00002000014a7983 */ /* 0x0003620000300800 */
[----:B------:R-:W-:Y:S01]  /*6ae0*/  FMUL.FTZ R4, R4, R143 ;  /* 0x0000008f04047220 */ /* 0x000fe20000410000 */
[----:B------:R-:W-:Y:S01]  /*6af0*/  FMUL.FTZ R18, R18, R5 ;  /* 0x0000000512127220 */ /* 0x000fe20000410000 */
[----:B------:R-:W-:Y:S01]  /*6b00*/  FMUL.FTZ R135, R135, R144 ;  /* 0x0000009087877220 */ /* 0x000fe20000410000 */
[----:B------:R1:W5:Y:S01]  /*6b10*/  LDL.LU R73, [R1+0x1c] ;  /* 0x00001c0001497983 */ /* 0x0003620000300800 */
[----:B------:R-:W-:Y:S01]  /*6b20*/  F2FP.F16.F32.PACK_AB R12, R138, R7 ;  /* 0x000000078a0c723e */ /* 0x000fe200000000ff */
[----:B------:R-:W-:Y:S01]  /*6b30*/  FMUL.FTZ R22, R22, UR13 ;  /* 0x0000000d16167c20 */ /* 0x000fe20008410000 */
[----:B------:R-:W-:Y:S01]  /*6b40*/  FADD.FTZ R27, -R129, R27 ;  /* 0x0000001b811b7221 */ /* 0x000fe20000010100 */
[----:B------:R1:W5:Y:S01]  /*6b50*/  LDL.LU R72, [R1+0x18] ;  /* 0x0000180001487983 */ /* 0x0003620000300800 */
[----:B------:R-:W-:Y:S01]  /*6b60*/  FADD.FTZ R32, -R134, R32 ;  /* 0x0000002086207221 */ /* 0x000fe20000010100 */
[----:B------:R-:W-:Y:S01]  /*6b70*/  FMUL.FTZ R10, R10, R22 ;  /* 0x000000160a0a7220 */ /* 0x000fe20000410000 */
[----:B------:R-:W-:Y:S01]  /*6b80*/  FMUL.FTZ R27, R245, R27 ;  /* 0x0000001bf51b7220 */ /* 0x000fe20000410000 */
[----:B------:R1:W5:Y:S01]  /*6b90*/  LDL.LU R71, [R1+0x14] ;  /* 0x0000140001477983 */ /* 0x0003620000300800 */
[----:B------:R-:W-:Y:S01]  /*6ba0*/  FMUL.FTZ R32, R242, R32 ;  /* 0x00000020f2207220 */ /* 0x000fe20000410000 */
[----:B------:R-:W-:Y:S01]  /*6bb0*/  FADD.FTZ R33, -R134, R33 ;  /* 0x0000002186217221 */ /* 0x000fe20000010100 */
[----:B------:R-:W-:Y:S01]  /*6bc0*/  FFMA.FTZ R20, -R149, R149, 1 ;  /* 0x3f80000095147423 */ /* 0x000fe20000010195 */
[----:B------:R1:W5:Y:S01]  /*6bd0*/  LDL.LU R70, [R1+0x10] ;  /* 0x0000100001467983 */ /* 0x0003620000300800 */
[----:B------:R-:W-:Y:S01]  /*6be0*/  FADD.FTZ R23, -R133, R23 ;  /* 0x0000001785177221 */ /* 0x000fe20000010100 */
[----:B------:R-:W-:Y:S01]  /*6bf0*/  FMUL.FTZ R33, R241, R33 ;  /* 0x00000021f1217220 */ /* 0x000fe20000410000 */
[----:B------:R-:W-:Y:S01]  /*6c00*/  FMUL.FTZ R20, R20, UR13 ;  /* 0x0000000d14147c20 */ /* 0x000fe20008410000 */
[----:B------:R1:W5:Y:S01]  /*6c10*/  LDL.LU R69, [R1+0xc] ;  /* 0x00000c0001457983 */ /* 0x0003620000300800 */
[----:B------:R-:W-:Y:S01]  /*6c20*/  FMUL.FTZ R23, R0, R23 ;  /* 0x0000001700177220 */ /* 0x000fe20000410000 */
[----:B------:R-:W-:Y:S01]  /*6c30*/  FADD.FTZ R26, -R129, R26 ;  /* 0x0000001a811a7221 */ /* 0x000fe20000010100 */
[----:B------:R-:W-:Y:S01]  /*6c40*/  FMUL.FTZ R20, R17, R20 ;  /* 0x0000001411147220 */ /* 0x000fe20000410000 */
[----:B------:R1:W5:Y:S01]  /*6c50*/  LDL.LU R68, [R1+0x8] ;  /* 0x0000080001447983 */ /* 0x0003620000300800 */
[----:B------:R-:W-:Y:S01]  /*6c60*/  F2FP.F16.F32.PACK_AB R17, R135, R4 ;  /* 0x000000048711723e */ /* 0x000fe200000000ff */
[----:B------:R-:W-:Y:S01]  /*6c70*/  FMUL.FTZ R26, R246, R26 ;  /* 0x0000001af61a7220 */ /* 0x000fe20000410000 */
[C---:B------:R-:W-:Y:S01]  /*6c80*/  FADD.FTZ R28, -R132.reuse, R28 ;  /* 0x0000001c841c7221 */ /* 0x040fe20000010100 */
[----:B------:R1:W5:Y:S01]  /*6c90*/  LDL.LU R3, [R1+0x4] ;  /* 0x0000040001037983 */ /* 0x0003620000300800 */
[----:B------:R-:W-:Y:S01]  /*6ca0*/  FADD.FTZ R29, -R132, R29 ;  /* 0x0000001d841d7221 */ /* 0x000fe20000010100 */
[----:B------:R-:W-:Y:S01]  /*6cb0*/  FFMA.FTZ R21, -R151, R151, 1 ;  /* 0x3f80000097157423 */ /* 0x000fe20000010197 */
[----:B------:R-:W-:Y:S01]  /*6cc0*/  FMUL.FTZ R248, R248, R28 ;  /* 0x0000001cf8f87220 */ /* 0x000fe20000410000 */
[----:B------:R1:W5:Y:S01]  /*6cd0*/  LDL.LU R2, [R1] ;  /* 0x0000000001027983 */ /* 0x0003620000300800 */
[----:B------:R-:W-:Y:S01]  /*6ce0*/  FMUL.FTZ R247, R247, R29 ;  /* 0x0000001df7f77220 */ /* 0x000fe20000410000 */
[----:B------:R-:W-:Y:S01]  /*6cf0*/  FMUL.FTZ R21, R21, UR13 ;  /* 0x0000000d15157c20 */ /* 0x000fe20008410000 */
[----:B------:R-:W-:Y:S01]  /*6d00*/  FFMA.FTZ R136, -R147, R147, 1 ;  /* 0x3f80000093887423 */ /* 0x000fe20000010193 */
[----:B------:R-:W2:Y:S01]  /*6d10*/  LDSM.16.M88.4 R4, [R116+0x8800] ;  /* 0x008800007404783b */ /* 0x000ea20000000200 */
[----:B------:R-:W-:Y:S01]  /*6d20*/  FFMA.FTZ R135, -R152, R152, 1 ;  /* 0x3f80000098877423 */ /* 0x000fe20000010198 */
[----:B------:R-:W-:Y:S01]  /*6d30*/  FMUL.FTZ R21, R19, R21 ;  /* 0x0000001513157220 */ /* 0x000fe20000410000 */
[----:B------:R-:W-:Y:S01]  /*6d40*/  FFMA.FTZ R19, -R154, R154, 1 ;  /* 0x3f8000009a137423 */ /* 0x000fe2000001019a */
[----:B------:R-:W-:Y:S01]  /*6d50*/  FMUL.FTZ R136, R136, UR13 ;  /* 0x0000000d88887c20 */ /* 0x000fe20008410000 */
[----:B------:R-:W-:Y:S01]  /*6d60*/  FMUL.FTZ R135, R135, UR13 ;  /* 0x0000000d87877c20 */ /* 0x000fe20008410000 */
[----:B------:R-:W-:Y:S01]  /*6d70*/  FADD.FTZ R25, -R132, R25 ;  /* 0x0000001984197221 */ /* 0x000fe20000010100 */
        /* <DEDUP_REMOVED lines=8> */
[----:B------:R-:W-:Y:S01]  /*6e00*/  F2FP.F16.F32.PACK_AB R18, R21, R18 ;  /* 0x000000121512723e */ /* 0x000fe200000000ff */
[----:B------:R-:W-:Y:S01]  /*6e10*/  FFMA.FTZ R21, -R156, R156, 1 ;  /* 0x3f8000009c157423 */ /* 0x000fe2000001019c */
[----:B------:R-:W-:Y:S01]  /*6e20*/  FMUL.FTZ R11, R11, UR13 ;  /* 0x0000000d0b0b7c20 */ /* 0x000fe20008410000 */
[----:B------:R-:W-:Y:S01]  /*6e30*/  FMUL.FTZ R20, R20, UR13 ;  /* 0x0000000d14147c20 */ /* 0x000fe20008410000 */
[----:B------:R-:W-:Y:S01]  /*6e40*/  FADD.FTZ R30, -R129, R30 ;  /* 0x0000001e811e7221 */ /* 0x000fe20000010100 */
[----:B------:R-:W-:Y:S01]  /*6e50*/  FMUL.FTZ R21, R21, UR13 ;  /* 0x0000000d15157c20 */ /* 0x000fe20008410000 */
[----:B------:R-:W-:Y:S01]  /*6e60*/  FMUL.FTZ R27, R27, R11 ;  /* 0x0000000b1b1b7220 */ /* 0x000fe20000410000 */
[----:B------:R-:W-:Y:S01]  /*6e70*/  FMUL.FTZ R26, R26, R20 ;  /* 0x000000141a1a7220 */ /* 0x000fe20000410000 */
[----:B------:R-:W-:Y:S01]  /*6e80*/  F2FP.F16.F32.PACK_AB R20, R23, R10 ;  /* 0x0000000a1714723e */ /* 0x000fe200000000ff */
[----:B------:R-:W-:Y:S01]  /*6e90*/  FMUL.FTZ R25, R25, R21 ;  /* 0x0000001519197220 */ /* 0x000fe20000410000 */
[----:B------:R-:W-:Y:S01]  /*6ea0*/  F2FP.F16.F32.PACK_AB R21, R9, R8 ;  /* 0x000000080915723e */ /* 0x000fe200000000ff */
[----:B------:R-:W-:Y:S01]  /*6eb0*/  FFMA.FTZ R9, -R158, R158, 1 ;  /* 0x3f8000009e097423 */ /* 0x000fe2000001019e */
[----:B------:R-:W-:Y:S01]  /*6ec0*/  FFMA.FTZ R8, -R160, R160, 1 ;  /* 0x3f800000a0087423 */ /* 0x000fe200000101a0 */
[----:B------:R-:W-:Y:S01]  /*6ed0*/  FMUL.FTZ R244, R244, R30 ;  /* 0x0000001ef4f47220 */ /* 0x000fe20000410000 */
[----:B------:R-:W-:Y:S01]  /*6ee0*/  SHF.R.U32.HI R103, RZ, 0x1, R114 ;  /* 0x00000001ff677819 */ /* 0x000fe20000011672 */
[----:B------:R-:W-:Y:S01]  /*6ef0*/  FMUL.FTZ R9, R9, UR13 ;  /* 0x0000000d09097c20 */ /* 0x000fe20008410000 */
[----:B------:R-:W-:Y:S01]  /*6f00*/  FMUL.FTZ R8, R8, UR13 ;  /* 0x0000000d08087c20 */ /* 0x000fe20008410000 */
[----:B------:R-:W-:Y:S01]  /*6f10*/  FADD.FTZ R31, -R129, R31 ;  /* 0x0000001f811f7221 */ /* 0x000fe20000010100 */
[----:B------:R-:W-:Y:S01]  /*6f20*/  FADD.FTZ R34, -R133, R34 ;  /* 0x0000002285227221 */ /* 0x000fe20000010100 */
[----:B------:R-:W-:Y:S01]  /*6f30*/  FMUL.FTZ R248, R248, R9 ;  /* 0x00000009f8f87220 */ /* 0x000fe20000410000 */
[----:B------:R-:W-:Y:S01]  /*6f40*/  FFMA.FTZ R9, -R166, R166, 1 ;  /* 0x3f800000a6097423 */ /* 0x000fe200000101a6 */
[----:B------:R-:W-:Y:S01]  /*6f50*/  FMUL.FTZ R247, R247, R8 ;  /* 0x00000008f7f77220 */ /* 0x000fe20000410000 */
[----:B------:R-:W-:Y:S01]  /*6f60*/  FFMA.FTZ R8, -R168, R168, 1 ;  /* 0x3f800000a8087423 */ /* 0x000fe200000101a8 */
[----:B------:R-:W-:Y:S01]  /*6f70*/  FMUL.FTZ R243, R243, R31 ;  /* 0x0000001ff3f37220 */ /* 0x000fe20000410000 */
[----:B------:R-:W-:Y:S01]  /*6f80*/  FMUL.FTZ R9, R9, UR13 ;  /* 0x0000000d09097c20 */ /* 0x000fe20008410000 */
[-C--:B--2---:R-:W-:Y:S01]  /*6f90*/  HMMA.16816.F32 R36, R104, R4.reuse, R36 ;  /* 0x000000046824723c */ /* 0x084fe20000001824 */
[----:B------:R-:W-:Y:S02]  /*6fa0*/  MOV R117, 0x4 ;  /* 0x0000000400757802 */ /* 0x000fe40000000f00 */
[----:B------:R-:W-:Y:S01]  /*6fb0*/  FMUL.FTZ R8, R8, UR13 ;  /* 0x0000000d08087c20 */ /* 0x000fe20008410000 */
[----:B------:R-:W-:Y:S01]  /*6fc0*/  FMUL.FTZ R32, R32, R9 ;  /* 0x0000000920207220 */ /* 0x000fe20000410000 */
[----:B------:R-:W-:Y:S01]  /*6fd0*/  FMUL.FTZ R34, R238, R34 ;  /* 0x00000022ee227220 */ /* 0x000fe20000410000 */
[----:B------:R-:W-:Y:S01]  /*6fe0*/  FADD.FTZ R35, -R133, R35 ;  /* 0x0000002385237221 */ /* 0x000fe20000010100 */
[----:B------:R-:W-:Y:S01]  /*6ff0*/  FMUL.FTZ R33, R33, R8 ;  /* 0x0000000821217220 */ /* 0x000fe20000410000 */
[----:B------:R-:W-:Y:S01]  /*7000*/  FADD.FTZ R24, -R132, R24 ;  /* 0x0000001884187221 */ /* 0x000fe20000010100 */
[----:B------:R-:W2:Y:S01]  /*7010*/  LDSM.16.M88.4 R8, [R116+0x8c00] ;  /* 0x008c00007408783b */ /* 0x000ea20000000200 */
[C---:B------:R-:W-:Y:S01]  /*7020*/  HMMA.16816.F32 R40, R108.reuse, R4, R40 ;  /* 0x000000046c28723c */ /* 0x040fe20000001828 */
[----:B------:R-:W-:Y:S03]  /*7030*/  MOV R0, 0x20 ;  /* 0x0000002000007802 */ /* 0x000fe60000000f00 */
[----:B------:R-:W-:Y:S01]  /*7040*/  FFMA.FTZ R5, -R162, R162, 1 ;  /* 0x3f800000a2057423 */ /* 0x000fe200000101a2 */
[----:B------:R-:W-:Y:S01]  /*7050*/  FFMA.FTZ R4, -R163, R163, 1 ;  /* 0x3f800000a3047423 */ /* 0x000fe200000101a3 */
[----:B------:R-:W-:Y:S01]  /*7060*/  FMUL.FTZ R35, R237, R35 ;  /* 0x00000023ed237220 */ /* 0x000fe20000410000 */
[----:B------:R-:W-:Y:S01]  /*7070*/  FFMA.FTZ R22, -R179, R179, 1 ;  /* 0x3f800000b3167423 */ /* 0x000fe200000101b3 */
[-C--:B------:R-:W-:Y:S03]  /*7080*/  HMMA.16816.F32 R44, R108, R6.reuse, R44 ;  /* 0x000000066c2c723c */ /* 0x080fe6000000182c */
[C---:B------:R-:W-:Y:S01]  /*7090*/  FADD.FTZ R36, -R134.reuse, R36 ;  /* 0x0000002486247221 */ /* 0x040fe20000010100 */
[----:B------:R-:W-:Y:S01]  /*70a0*/  FMUL.FTZ R5, R5, UR13 ;  /* 0x0000000d05057c20 */ /* 0x000fe20008410000 */
[----:B------:R-:W-:Y:S01]  /*70b0*/  FADD.FTZ R37, -R134, R37 ;  /* 0x0000002586257221 */ /* 0x000fe20000010100 */
[----:B------:R-:W-:Y:S01]  /*70c0*/  FMUL.FTZ R4, R4, UR13 ;  /* 0x0000000d04047c20 */ /* 0x000fe20008410000 */
[----:B------:R-:W-:Y:S01]  /*70d0*/  FMUL.FTZ R240, R240, R36 ;  /* 0x00000024f0f07220 */ /* 0x000fe20000410000 */
[C---:B------:R-:W-:Y:S04]  /*70e0*/  HMMA.16816.F32 R48, R104.reuse, R6, R48 ;  /* 0x000000066830723c */ /* 0x040fe80000001830 */
[----:B------:R-:W-:Y:S01]  /*70f0*/  FFMA.FTZ R7, -R157, R157, 1 ;  /* 0x3f8000009d077423 */ /* 0x000fe2000001019d */
[----:B------:R-:W-:Y:S01]  /*7100*/  FMUL.FTZ R244, R244, R5 ;  /* 0x00000005f4f47220 */ /* 0x000fe20000410000 */
[----:B------:R-:W-:Y:S01]  /*7110*/  FFMA.FTZ R5, -R169, R169, 1 ;  /* 0x3f800000a9057423 */ /* 0x000fe200000101a9 */
[----:B------:R-:W-:Y:S01]  /*7120*/  FADD.FTZ R41, -R132, R41 ;  /* 0x0000002984297221 */ /* 0x000fe20000010100 */
[----:B------:R-:W-:Y:S01]  /*7130*/  FMUL.FTZ R7, R7, UR13 ;  /* 0x0000000d07077c20 */ /* 0x000fe20008410000 */
[----:B------:R-:W-:Y:S01]  /*7140*/  FFMA.FTZ R6, -R164, R164, 1 ;  /* 0x3f800000a4067423 */ /* 0x000fe200000101a4 */
[----:B------:R-:W-:Y:S01]  /*7150*/  FMUL.FTZ R239, R239, R37 ;  /* 0x00000025efef7220 */ /* 0x000fe20000410000 */
[----:B------:R-:W-:Y:S01]  /*7160*/  FMUL.FTZ R5, R5, UR13 ;  /* 0x0000000d05057c20 */ /* 0x000fe20008410000 */
        /* <DEDUP_REMOVED lines=8> */
[----:B------:R-:W-:Y:S01]  /*71f0*/  FADD.FTZ R38, -R133, R38 ;  /* 0x0000002685267221 */ /* 0x000fe20000010100 */
[----:B------:R-:W-:Y:S01]  /*7200*/  FMUL.FTZ R41, R41, R7 ;  /* 0x0000000729297220 */ /* 0x000fe20000410000 */
[----:B------:R-:W-:Y:S01]  /*7210*/  FFMA.FTZ R4, -R170, R170, 1 ;  /* 0x3f800000aa047423 */ /* 0x000fe200000101aa */
[-C--:B--2---:R-:W-:Y:S03]  /*7220*/  HMMA.16816.F32 R52, R104, R8.reuse, R52 ;  /* 0x000000086834723c */ /* 0x084fe60000001834 */
[----:B------:R-:W-:Y:S01]  /*7230*/  FADD.FTZ R42, -R129, R42 ;  /* 0x0000002a812a7221 */ /* 0x000fe20000010100 */
[----:B------:R-:W-:Y:S01]  /*7240*/  FFMA.FTZ R5, -R165, R165, 1 ;  /* 0x3f800000a5057423 */ /* 0x000fe200000101a5 */
[C---:B------:R-:W-:Y:S01]  /*7250*/  FADD.FTZ R44, -R132.reuse, R44 ;  /* 0x0000002c842c7221 */ /* 0x040fe20000010100 */
[----:B------:R-:W-:Y:S01]  /*7260*/  FADD.FTZ R45, -R132, R45 ;  /* 0x0000002d842d7221 */ /* 0x000fe20000010100 */
[----:B------:R-:W-:Y:S01]  /*7270*/  FADD.FTZ R46, -R129, R46 ;  /* 0x0000002e812e7221 */ /* 0x000fe20000010100 */
[C---:B------:R-:W-:Y:S04]  /*7280*/  HMMA.16816.F32 R56, R108.reuse, R8, R56 ;  /* 0x000000086c38723c */ /* 0x040fe80000001838 */
[----:B------:R-:W-:Y:S01]  /*7290*/  FFMA.FTZ R6, -R174, R174, 1 ;  /* 0x3f800000ae067423 */ /* 0x000fe200000101ae */
[----:B------:R-:W-:Y:S01]  /*72a0*/  FFMA.FTZ R9, -R173, R173, 1 ;  /* 0x3f800000ad097423 */ /* 0x000fe200000101ad */
[----:B------:R-:W-:Y:S01]  /*72b0*/  FFMA.FTZ R8, -R175, R175, 1 ;  /* 0x3f800000af087423 */ /* 0x000fe200000101af */
[----:B------:R-:W-:Y:S01]  /*72c0*/  FFMA.FTZ R7, -R177, R177, 1 ;  /* 0x3f800000b1077423 */ /* 0x000fe200000101b1 */
[-C--:B------:R-:W-:Y:S03]  /*72d0*/  HMMA.16816.F32 R60, R108, R10.reuse, R60 ;  /* 0x0000000a6c3c723c */ /* 0x080fe6000000183c */
[----:B------:R-:W-:Y:S01]  /*72e0*/  FMUL.FTZ R236, R236, R38 ;  /* 0x00000026ecec7220 */ /* 0x000fe20000410000 */
[----:B------:R-:W-:Y:S01]  /*72f0*/  FMUL.FTZ R4, R4, UR13 ;  /* 0x0000000d04047c20 */ /* 0x000fe20008410000 */
[----:B------:R-:W-:Y:S01]  /*7300*/  FMUL.FTZ R42, R227, R42 ;  /* 0x0000002ae32a7220 */ /* 0x000fe20000410000 */
[----:B------:R-:W-:Y:S01]  /*7310*/  FMUL.FTZ R5, R5, UR13 ;  /* 0x0000000d05057c20 */ /* 0x000fe20008410000 */
[----:B------:R-:W-:Y:S01]  /*7320*/  FMUL.FTZ R231, R231, R44 ;  /* 0x0000002ce7e77220 */ /* 0x000fe20000410000 */
[----:B------:R-:W-:Y:S04]  /*7330*/  HMMA.16816.F32 R64, R104, R10, R64 ;  /* 0x0000000a6840723c */ /* 0x000fe80000001840 */
[----:B------:R-:W-:Y:S01]  /*7340*/  FMUL.FTZ R232, R232, R45 ;  /* 0x0000002de8e87220 */ /* 0x000fe20000410000 */
[----:B------:R-:W-:Y:S01]  /*7350*/  FMUL.FTZ R233, R233, R46 ;  /* 0x0000002ee9e97220 */ /* 0x000fe20000410000 */
[----:B------:R-:W-:Y:S01]  /*7360*/  FMUL.FTZ R6, R6, UR13 ;  /* 0x0000000d06067c20 */ /* 0x000fe20008410000 */
[----:B------:R-:W-:Y:S01]  /*7370*/  FMUL.FTZ R9, R9, UR13 ;  /* 0x0000000d09097c20 */ /* 0x000fe20008410000 */
[----:B------:R-:W-:Y:S01]  /*7380*/  FMUL.FTZ R8, R8, UR13 ;  /* 0x0000000d08087c20 */ /* 0x000fe20008410000 */
[----:B------:R-:W-:Y:S01]  /*7390*/  FMUL.FTZ R7, R7, UR13 ;  /* 0x0000000d07077c20 */ /* 0x000fe20008410000 */
[----:B------:R-:W-:Y:S01]  /*73a0*/  FMUL.FTZ R35, R35, R4 ;  /* 0x0000000423237220 */ /* 0x000fe20000410000 */
[----:B------:R-:W-:Y:S01]  /*73b0*/  FMUL.FTZ R236, R236, R5 ;  /* 0x00000005ecec7220 */ /* 0x000fe20000410000 */
[----:B------:R-:W-:Y:S01]  /*73c0*/  FMUL.FTZ R42, R42, R6 ;  /* 0x000000062a2a7220 */ /* 0x000fe20000410000 */
[----:B------:R-:W-:Y:S01]  /*73d0*/  FMUL.FTZ R231, R231, R9 ;  /* 0x00000009e7e77220 */ /* 0x000fe20000410000 */
[----:B------:R-:W-:Y:S01]  /*73e0*/  FMUL.FTZ R232, R232, R8 ;  /* 0x00000008e8e87220 */ /* 0x000fe20000410000 */
[----:B------:R-:W-:Y:S01]  /*73f0*/  FMUL.FTZ R233, R233, R7 ;  /* 0x00000007e9e97220 */ /* 0x000fe20000410000 */
[C---:B------:R-:W-:Y:S01]  /*7400*/  FADD.FTZ R62, -R129.reuse, R62 ;  /* 0x0000003e813e7221 */ /* 0x040fe20000010100 */
[----:B------:R-:W-:Y:S01]  /*7410*/  FADD.FTZ R63, -R129, R63 ;  /* 0x0000003f813f7221 */ /* 0x000fe20000010100 */
[----:B------:R-:W-:Y:S01]  /*7420*/  FADD.FTZ R39, -R133, R39 ;  /* 0x0000002785277221 */ /* 0x000fe20000010100 */
[----:B------:R-:W-:Y:S01]  /*7430*/  FADD.FTZ R40, -R132, R40 ;  /* 0x0000002884287221 */ /* 0x000fe20000010100 */
[----:B------:R-:W-:Y:S01]  /*7440*/  FADD.FTZ R43, -R129, R43 ;  /* 0x0000002b812b7221 */ /* 0x000fe20000010100 */
[----:B------:R-:W-:Y:S01]  /*7450*/  FFMA.FTZ R4, -R167, R167, 1 ;  /* 0x3f800000a7047423 */ /* 0x000fe200000101a7 */
[----:B------:R-:W-:Y:S01]  /*7460*/  FADD.FTZ R47, -R129, R47 ;  /* 0x0000002f812f7221 */ /* 0x000fe20000010100 */
[----:B------:R-:W-:Y:S01]  /*7470*/  FFMA.FTZ R5, -R176, R176, 1 ;  /* 0x3f800000b0057423 */ /* 0x000fe200000101b0 */
[C---:B------:R-:W-:Y:S01]  /*7480*/  FADD.FTZ R48, -R134.reuse, R48 ;  /* 0x0000003086307221 */ /* 0x040fe20000010100 */
[----:B------:R-:W-:Y:S01]  /*7490*/  FADD.FTZ R49, -R134, R49 ;  /* 0x0000003186317221 */ /* 0x000fe20000010100 */
[C---:B------:R-:W-:Y:S01]  /*74a0*/  FADD.FTZ R50, -R133.reuse, R50 ;  /* 0x0000003285327221 */ /* 0x040fe20000010100 */
[C---:B------:R-:W-:Y:S01]  /*74b0*/  FADD.FTZ R51, -R133.reuse, R51 ;  /* 0x0000003385337221 */ /* 0x040fe20000010100 */
[----:B------:R-:W-:Y:S01]  /*74c0*/  FFMA.FTZ R6, -R178, R178, 1 ;  /* 0x3f800000b2067423 */ /* 0x000fe200000101b2 */
[C---:B------:R-:W-:Y:S01]  /*74d0*/  FADD.FTZ R52, -R134.reuse, R52 ;  /* 0x0000003486347221 */ /* 0x040fe20000010100 */
[----:B------:R-:W-:Y:S01]  /*74e0*/  FADD.FTZ R53, -R134, R53 ;  /* 0x0000003586357221 */ /* 0x000fe20000010100 */
[C---:B------:R-:W-:Y:S01]  /*74f0*/  FADD.FTZ R54, -R133.reuse, R54 ;  /* 0x0000003685367221 */ /* 0x040fe20000010100 */
[----:B------:R-:W-:Y:S01]  /*7500*/  FADD.FTZ R55, -R133, R55 ;  /* 0x0000003785377221 */ /* 0x000fe20000010100 */
[----:B------:R-:W-:Y:S01]  /*7510*/  FFMA.FTZ R9, -R180, R180, 1 ;  /* 0x3f800000b4097423 */ /* 0x000fe200000101b4 */
[----:B------:R-:W-:Y:S01]  /*7520*/  FFMA.FTZ R8, -R181, R181, 1 ;  /* 0x3f800000b5087423 */ /* 0x000fe200000101b5 */
[----:B------:R-:W-:Y:S01]  /*7530*/  FFMA.FTZ R7, -R182, R182, 1 ;  /* 0x3f800000b6077423 */ /* 0x000fe200000101b6 */
[C---:B------:R-:W-:Y:S01]  /*7540*/  FADD.FTZ R56, -R132.reuse, R56 ;  /* 0x0000003884387221 */ /* 0x040fe20000010100 */
[C---:B------:R-:W-:Y:S01]  /*7550*/  FADD.FTZ R57, -R132.reuse, R57 ;  /* 0x0000003984397221 */ /* 0x040fe20000010100 */
        /* <DEDUP_REMOVED lines=17> */
[----:B------:R-:W-:Y:S01]  /*7670*/  FMUL.FTZ R6, R6, UR13 ;  /* 0x0000000d06067c20 */ /* 0x000fe20008410000 */
[----:B------:R-:W-:Y:S01]  /*7680*/  FMUL.FTZ R52, R226, R52 ;  /* 0x00000034e2347220 */ /* 0x000fe20000410000 */
[----:B------:R-:W-:Y:S01]  /*7690*/  FMUL.FTZ R53, R225, R53 ;  /* 0x00000035e1357220 */ /* 0x000fe20000410000 */
[----:B------:R-:W-:Y:S01]  /*76a0*/  FMUL.FTZ R54, R224, R54 ;  /* 0x00000036e0367220 */ /* 0x000fe20000410000 */
[----:B------:R-:W-:Y:S01]  /*76b0*/  FMUL.FTZ R55, R223, R55 ;  /* 0x00000037df377220 */ /* 0x000fe20000410000 */
[----:B------:R-:W-:Y:S01]  /*76c0*/  FMUL.FTZ R22, R22, UR13 ;  /* 0x0000000d16167c20 */ /* 0x000fe20008410000 */
[----:B------:R-:W-:Y:S01]  /*76d0*/  FMUL.FTZ R9, R9, UR13 ;  /* 0x0000000d09097c20 */ /* 0x000fe20008410000 */
[----:B------:R-:W-:Y:S01]  /*76e0*/  F2FP.F16.F32.PACK_AB R26, R27, R26 ;  /* 0x0000001a1b1a723e */ /* 0x000fe200000000ff */
[----:B------:R-:W-:Y:S01]  /*76f0*/  FMUL.FTZ R8, R8, UR13 ;  /* 0x0000000d08087c20 */ /* 0x000fe20008410000 */
[----:B------:R-:W-:Y:S01]  /*7700*/  FMUL.FTZ R7, R7, UR13 ;  /* 0x0000000d07077c20 */ /* 0x000fe20008410000 */
        /* <DEDUP_REMOVED lines=10> */
[C---:B------:R-:W-:Y:S01]  /*77b0*/  FADD.FTZ R64, -R134.reuse, R64 ;  /* 0x0000004086407221 */ /* 0x040fe20000010100 */
[----:B------:R-:W-:Y:S01]  /*77c0*/  FADD.FTZ R65, -R134, R65 ;  /* 0x0000004186417221 */ /* 0x000fe20000010100 */
[----:B------:R-:W-:Y:S01]  /*77d0*/  F2FP.F16.F32.PACK_AB R239, R239, R240 ;  /* 0x000000f0efef723e */ /* 0x000fe200000000ff */
[C---:B------:R-:W-:Y:S01]  /*77e0*/  FADD.FTZ R66, -R133.reuse, R66 ;  /* 0x0000004285427221 */ /* 0x040fe20000010100 */
[----:B------:R-:W-:Y:S01]  /*77f0*/  FADD.FTZ R67, -R133, R67 ;  /* 0x0000004385437221 */ /* 0x000fe20000010100 */
        /* <DEDUP_REMOVED lines=42> */
[----:B------:R-:W-:Y:S01]  /*7aa0*/  LOP3.LUT R63, R100, 0x18, RZ, 0xc0, !PT ;  /* 0x00000018643f7812 */ /* 0x000fe200078ec0ff */
[----:B------:R-:W-:Y:S01]  /*7ab0*/  FMUL.FTZ R67, R67, R200 ;  /* 0x000000c843437220 */ /* 0x000fe20000410000 */
[----:B-1----:R-:W-:Y:S06]  /*7ac0*/  BRA.U !UP0, `(.L_x_1236) ;  /* 0x0000000108847547 */ /* 0x002fec000b800000 */
        /* <DEDUP_REMOVED lines=9> */
[----:B-----5:R-:W-:Y:S02]  /*7b60*/  VIADD R3, R3, UR16 ;  /* 0x0000001003037c36 */ /* 0x020fe40008000000 */
        /* <DEDUP_REMOVED lines=8> */
[----:B--2---:R-:W-:Y:S01]  /*7bf0*/  @!P0 LEA.HI.X R23, R10, R118, R9, 0x7, P3 ;  /* 0x000000760a178211 */ /* 0x004fe200018f3c09 */
        /* <DEDUP_REMOVED lines=14> */
.L_x_1236:
[----:B------:R-:W-:Y:S01]  /*7ce0*/  STS [R206+0xa000], R13 ;  /* 0x00a0000dce007388 */ /* 0x000fe20000000800 */
[----:B------:R-:W-:Y:S01]  /*7cf0*/  F2FP.F16.F32.PACK_AB R64, R65, R64 ;  /* 0x000000404140723e */ /* 0x000fe200000000ff */
[C---:B------:R-:W-:Y:S01]  /*7d00*/  IMAD.SHL.U32 R36, R114.reuse, 0x20, RZ ;  /* 0x0000002072247824 */ /* 0x040fe200078e00ff */
[----:B------:R-:W-:Y:S01]  /*7d10*/  F2FP.F16.F32.PACK_AB R66, R67, R66 ;  /* 0x000000424342723e */ /* 0x000fe200000000ff */
[----:B------:R-:W-:Y:S01]  /*7d20*/  STS [R206+0xa400], R12 ;  /* 0x00a4000cce007388 */ /* 0x000fe20000000800 */
[--C-:B------:R-:W-:Y:S01]  /*7d30*/  SHF.R.U32.HI R57, RZ, 0x4, R114.reuse ;  /* 0x00000004ff397819 */ /* 0x100fe20000011672 */
[----:B------:R-:W-:Y:S01]  /*7d40*/  IMAD.SHL.U32 R56, R114, 0x4, RZ ;  /* 0x0000000472387824 */ /* 0x000fe200078e00ff */
[----:B------:R-:W2:Y:S01]  /*7d50*/  LDC R65, c[0x0][0x44c] ;  /* 0x00011300ff417b82 */ /* 0x000ea20000000800 */
[----:B------:R-:W-:Y:S01]  /*7d60*/  STS [R205+0xa000], R19 ;  /* 0x00a00013cd007388 */ /* 0x000fe20000000800 */
[----:B------:R-:W-:Y:S03]  /*7d70*/  LOP3.LUT R57, R57, 0x8, RZ, 0xc0, !PT ;  /* 0x0000000839397812 */ /* 0x000fe600078ec0ff */
[----:B------:R-:W-:Y:S01]  /*7d80*/  STS [R205+0xa400], R18 ;  /* 0x00a40012cd007388 */ /* 0x000fe20000000800 */
[----:B------:R-:W-:Y:S03]  /*7d90*/  LOP3.LUT R58, R57, 0x10, R114, 0xf8, !PT ;  /* 0x00000010393a7812 */ /* 0x000fe600078ef872 */
[----:B------:R-:W-:Y:S01]  /*7da0*/  STS [R206+0xc000], R15 ;  /* 0x00c0000fce007388 */ /* 0x000fe20000000800 */
[----:B------:R-:W-:Y:S03]  /*7db0*/  LOP3.LUT R58, R58, 0xc0, R36, 0xf8, !PT ;  /* 0x000000c03a3a7812 */ /* 0x000fe600078ef824 */
[----:B------:R-:W-:Y:S01]  /*7dc0*/  STS [R206+0xc400], R14 ;  /* 0x00c4000ece007388 */ /* 0x000fe20000000800 */
[----:B------:R-:W-:Y:S03]  /*7dd0*/  LOP3.LUT R58, R58, 0x18, R56, 0x78, !PT ;  /* 0x000000183a3a7812 */ /* 0x000fe600078e7838 */
[----:B------:R-:W-:Y:S01]  /*7de0*/  STS [R205+0xc000], R17 ;  /* 0x00c00011cd007388 */ /* 0x000fe20000000800 */
[----:B------:R-:W-:Y:S03]  /*7df0*/  LOP3.LUT R58, R58, 0x120, R36, 0xf8, !PT ;  /* 0x000001203a3a7812 */ /* 0x000fe600078ef824 */
[----:B------:R-:W-:Y:S01]  /*7e00*/  STS [R205+0xc400], R16 ;  /* 0x00c40010cd007388 */ /* 0x000fe20000000800 */
[----:B------:R-:W-:Y:S01]  /*7e10*/  LEA R58, R58, UR4, 0x1 ;  /* 0x000000043a3a7c11 */ /* 0x000fe2000f8e08ff */
[----:B--2---:R-:W-:Y:S02]  /*7e20*/  IMAD R65, R65, UR8, RZ ;  /* 0x0000000841417c24 */ /* 0x004fe4000f8e02ff */
        /* <DEDUP_REMOVED lines=24> */
[----:B------:R-:W-:Y:S01]  /*7fb0*/  BAR.SYNC.DEFER_BLOCKING 0x0 ;  /* 0x0000000000007b1d */ /* 0x000fe20000010000 */
[----:B--2---:R-:W-:Y:S04]  /*7fc0*/  LOP3.LUT R64, R100, 0xd8, RZ, 0xc0, !PT ;  /* 0x000000d864407812 */ /* 0x004fe800078ec0ff */
[----:B------:R-:W-:Y:S04]  /*7fd0*/  LOP3.LUT R64, R64, 0x18, R114, 0x78, !PT ;  /* 0x0000001840407812 */ /* 0x000fe800078e7872 */
[----:B------:R-:W-:Y:S04]  /*7fe0*/  LOP3.LUT R64, R64, 0x1f20, R100, 0xf8, !PT ;  /* 0x00001f2040407812 */ /* 0x000fe800078ef864 */
[----:B------:R-:W-:Y:S01]  /*7ff0*/  LEA R64, R64, UR4, 0x1 ;  /* 0x0000000440407c11 */ /* 0x000fe2000f8e08ff */
        /* <DEDUP_REMOVED lines=58> */
[----:B------:R-:W-:Y:S02]  /*83a0*/  LOP3.LUT R4, R115, 0x1c0, RZ, 0xc0, !PT ;  /* 0x000001c073047812 */ /* 0x000fe400078ec0ff */
[-C--:B------:R-:W-:Y:S08]  /*83b0*/  HMMA.16816.F32 R76, R28, R22.reuse, R76 ;  /* 0x000000161c4c723c */ /* 0x080ff0000000184c */
        /* <DEDUP_REMOVED lines=14> */
[----:B------:R-:W-:Y:S01]  /*84a0*/  @!P3 IMAD.MOV.U32 R7, RZ, RZ, R120 ;  /* 0x000000ffff07b224 */ /* 0x000fe200078e0078 */
[----:B------:R-:W-:Y:S01]  /*84b0*/  @!P2 LEA.HI.X R9, R6, R120, R5, 0x1, P0 ;  /* 0x000000780609a211 */ /* 0x000fe200000f0c05 */
        /* <DEDUP_REMOVED lines=12> */
.L_x_1237:
[----:B------:R-:W-:Y:S01]  /*8580*/  LOP3.LUT R115, R115, 0x200, RZ, 0xc0, !PT ;  /* 0x0000020073737812 */ /* 0x000fe200078ec0ff */
[----:B------:R-:W-:Y:S01]  /*8590*/  LDSM.16.MT88.4 R20, [R58+0x6000] ;  /* 0x006000003a14783b */ /* 0x000fe20000004200 */
[----:B------:R-:W-:Y:S01]  /*85a0*/  LOP3.LUT R4, R4, 0x38, R100, 0xf8, !PT ;  /* 0x0000003804047812 */ /* 0x000fe200078ef864 */
[----:B------:R-:W-:Y:S01]  /*85b0*/  @UP0 UIADD3 UR27, UP1, UPT, UR54, -0x200, URZ ;  /* 0xfffffe00361b0890 */ /* 0x000fe2000ff3e0ff */
[----:B------:R-:W-:Y:S01]  /*85c0*/  LOP3.LUT R115, R115, 0xc00, R36, 0xf8, !PT ;  /* 0x00000c0073737812 */ /* 0x000fe200078ef824 */
[----:B------:R-:W-:Y:S01]  /*85d0*/  LDSM.16.MT88.4 R28, [R58+0x6400] ;  /* 0x006400003a1c783b */ /* 0x000fe20000004200 */
[----:B------:R-:W-:Y:S01]  /*85e0*/  LOP3.LUT R4, R4, 0x8, R103, 0x78, !PT ;  /* 0x0000000804047812 */ /* 0x000fe200078e7867 */
[----:B------:R-:W-:Y:S01]  /*85f0*/  @UP0 UIADD3.X UR17, UPT, UPT, UR55, -0x1, URZ, UP1, !UPT ;  /* 0xffffffff37110890 */ /* 0x000fe20008ffe4ff */
[----:B------:R-:W-:Y:S01]  /*8600*/  LOP3.LUT P0, RZ, R114, 0x2, RZ, 0xc0, !PT ;  /* 0x0000000272ff7812 */ /* 0x000fe2000780c0ff */
[----:B------:R-:W-:Y:S01]  /*8610*/  LDSM.16.MT88.4 R40, [R58+0x6800] ;  /* 0x006800003a28783b */ /* 0x000fe20000004200 */
[----:B------:R-:W-:Y:S01]  /*8620*/  LOP3.LUT R4, R115, R4, RZ, 0xfc, !PT ;  /* 0x0000000473047212 */ /* 0x000fe200078efcff */
[----:B------:R-:W-:Y:S01]  /*8630*/  @UP0 UIADD3 UR10, UP1, UPT, UR10, -0x200, URZ ;  /* 0xfffffe000a0a0890 */ /* 0x000fe2000ff3e0ff */
[----:B------:R-:W-:Y:S01]  /*8640*/  SEL R59, R0, 0xffffffe0, !P0 ;  /* 0xffffffe0003b7807 */ /* 0x000fe20004000000 */
[----:B------:R-:W-:Y:S01]  /*8650*/  LDSM.16.MT88.4 R48, [R58+0x6c00] ;  /* 0x006c00003a30783b */ /* 0x000fe20000004200 */
[----:B------:R-:W-:Y:S01]  /*8660*/  LEA R62, R4, UR4, 0x1 ;  /* 0x00000004043e7c11 */ /* 0x000fe2000f8e08ff */
[----:B------:R-:W-:Y:S02]  /*8670*/  ULOP3.LUT UR16, UR48, 0x1, URZ, 0xc0, !UPT ;  /* 0x0000000130107892 */ /* 0x000fe4000f8ec0ff */
[----:B------:R-:W-:Y:S02]  /*8680*/  @UP0 UIADD3.X UR11, UPT, UPT, UR11, -0x1, URZ, UP1, !UPT ;  /* 0xffffffff0b0b0890 */ /* 0x000fe40008ffe4ff */
[----:B------:R-:W2:Y:S01]  /*8690*/  LDSM.16.M88.4 R16, [R62+0xa000] ;  /* 0x00a000003e10783b */ /* 0x000ea20000000200 */
[C---:B------:R-:W-:Y:S01]  /*86a0*/  IMAD.IADD R61, R62.reuse, 0x1, R59 ;  /* 0x000000013e3d7824 */ /* 0x040fe200078e023b */
[----:B------:R-:W-:Y:S01]  /*86b0*/  UISETP.NE.U32.AND UP1, UPT, UR16, 0x1, UPT ;  /* 0x000000011000788c */ /* 0x000fe2000bf25070 */
[C---:B-1----:R-:W-:Y:S01]  /*86c0*/  VIADD R8, R62.reuse, 0xa000 ;  /* 0x0000a0003e087836 */ /* 0x042fe20000000000 */
[----:B------:R-:W1:Y:S01]  /*86d0*/  LDSM.16.M88.4 R12, [R62+0xc000] ;  /* 0x00c000003e0c783b */ /* 0x000e620000000200 */
[----:B------:R-:W-:Y:S02]  /*86e0*/  VIADD R60, R62, 0xa040 ;  /* 0x0000a0403e3c7836 */ /* 0x000fe40000000000 */
[----:B------:R-:W-:Y:S01]  /*86f0*/  @P1 VIADD R60, R8, 0xffffffc0 ;  /* 0xffffffc0083c1836 */ /* 0x000fe20000000000 */
[----:B------:R-:W3:Y:S01]  /*8700*/  LDSM.16.M88.4 R24, [R61+0xa000] ;  /* 0x00a000003d18783b */ /* 0x000ee20000000200 */
[----:B------:R-:W-:Y:S02]  /*8710*/  PLOP3.LUT P1, PT, PT, PT, UP0, 0x80, 0x8 ;  /* 0x000000000008781c */ /* 0x000fe40003f2f008 */
[----:B------:R-:W-:Y:S01]  /*8720*/  IMAD.IADD R59, R59, 0x1, R60 ;  /* 0x000000013b3b7824 */ /* 0x000fe200078e023c */
[----:B------:R-:W4:Y:S01]  /*8730*/  LDSM.16.M88.4 R32, [R61+0xc000] ;  /* 0x00c000003d20783b */ /* 0x000f220000000200 */
[----:B------:R-:W-:Y:S03]  /*8740*/  PLOP3.LUT P2, PT, PT, PT, UP1, 0x80, 0x8 ;  /* 0x000000000008781c */ /* 0x000fe60003f4f018 */
        /* <DEDUP_REMOVED lines=42> */
[----:B------:R4:W2:Y:S04]  /*89f0*/  LDSM.16.M88.4 R24, [R60+0x6000] ;  /* 0x006000003c18783b */ /* 0x0008a80000000200 */
[----:B------:R-:W-:Y:S03]  /*8a00*/  LDSM.16.MT88.4 R28, [R58+0x7c00] ;  /* 0x007c00003a1c783b */ /* 0x000fe60000004200 */
[-C--:B---3--:R-:W-:Y:S08]  /*8a10*/  HMMA.16816.F32 R4, R36, R40.reuse, R4 ;  /* 0x000000282404723c */ /* 0x088ff00000001804 */
[C---:B-1----:R-:W-:Y:S08]  /*8a20*/  HMMA.16816.F32 R8, R20.reuse, R40, R8 ;  /* 0x000000281408723c */ /* 0x042ff00000001808 */
[-C--:B------:R-:W-:Y:S01]  /*8a30*/  HMMA.16816.F32 R12, R20, R42.reuse, R12 ;  /* 0x0000002a140c723c */ /* 0x080fe2000000180c */
[----:B------:R-:W1:Y:S02]  /*8a40*/  LDSM.16.M88.4 R20, [R59+0x4000] ;  /* 0x004000003b14783b */ /* 0x000e640000000200 */
[C---:B----4-:R-:W-:Y:S04]  /*8a50*/  LEA R60, P0, R65.reuse, R54, 0x5 ;  /* 0x00000036413c7211 */ /* 0x050fe800078028ff */
[C---:B------:R-:W-:Y:S01]  /*8a60*/  LEA.HI.X.SX32 R61, R65.reuse, R55, 0x5, P0 ;  /* 0x00000037413d7211 */ /* 0x040fe200000f2eff */
[----:B------:R-:W-:Y:S01]  /*8a70*/  HMMA.16816.F32 R16, R36, R42, R16 ;  /* 0x0000002a2410723c */ /* 0x000fe20000001810 */
[----:B------:R-:W3:Y:S03]  /*8a80*/  LDSM.16.M88.4 R36, [R59+0x6000] ;  /* 0x006000003b24783b */ /* 0x000ee60000000200 */
[C---:B------:R-:W-:Y:S04]  /*8a90*/  LEA R40, P0, R65.reuse, R60, 0x5 ;  /* 0x0000003c41287211 */ /* 0x040fe800078028ff */
[-C--:B--2---:R-:W-:Y:S05]  /*8aa0*/  HMMA.16816.F32 R4, R32, R44.reuse, R4 ;  /* 0x0000002c2004723c */ /* 0x084fea0000001804 */
        /* <DEDUP_REMOVED lines=14> */
[C---:B---3--:R-:W-:Y:S04]  /*8b90*/  HMMA.16816.F32 R8, R36.reuse, R28, R8 ;  /* 0x0000001c2408723c */ /* 0x048fe80000001808 */
[----:B------:R-:W-:Y:S02]  /*8ba0*/  @P1 SHF.R.U32.HI R28, RZ, 0x2, R114 ;  /* 0x00000002ff1c1819 */ /* 0x000fe40000011672 */
[C---:B------:R-:W-:Y:S02]  /*8bb0*/  LEA.HI.X.SX32 R27, R65.reuse, R25, 0x5, P0 ;  /* 0x00000019411b7211 */ /* 0x040fe400000f2eff */
[-C--:B------:R-:W-:Y:S03]  /*8bc0*/  HMMA.16816.F32 R12, R36, R30.reuse, R12 ;  /* 0x0000001e240c723c */ /* 0x080fe6000000180c */
[----:B------:R-:W-:Y:S02]  /*8bd0*/  @P1 LOP3.LUT R127, R102, 0x7, R28, 0xf8, !PT ;  /* 0x00000007667f1812 */ /* 0x000fe400078ef81c */
[----:B------:R-:W-:Y:S03]  /*8be0*/  LEA R32, P0, R65, R26, 0x5 ;  /* 0x0000001a41207211 */ /* 0x000fe600078028ff */
[----:B------:R-:W-:Y:S01]  /*8bf0*/  HMMA.16816.F32 R16, R20, R30, R16 ;  /* 0x0000001e1410723c */ /* 0x000fe20000001810 */
[----:B------:R-:W-:Y:S03]  /*8c00*/  LDSM.16.MT88.4 R20, [R2+0x400] ;  /* 0x000400000214783b */ /* 0x000fe60000004200 */
[----:B------:R-:W-:Y:S01]  /*8c10*/  @P1 IMAD.WIDE.U32 R28, R127, R117, UR54 ;  /* 0x000000367f1c1e25 */ /* 0x000fe2000f8e0075 */
[C---:B------:R-:W-:Y:S01]  /*8c20*/  LEA.HI.X.SX32 R33, R65.reuse, R27, 0x5, P0 ;  /* 0x0000001b41217211 */ /* 0x040fe200000f2eff */
[----:B------:R-:W-:Y:S01]  /*8c30*/  @UP0 UMOV UR54, UR27 ;  /* 0x0000001b00360c82 */ /* 0x000fe20008000000 */
[C---:B------:R-:W-:Y:S01]  /*8c40*/  LEA R34, P0, R65.reuse, R32, 0x5 ;  /* 0x0000002041227211 */ /* 0x040fe200078028ff */
[----:B------:R-:W-:Y:S01]  /*8c50*/  @UP0 UMOV UR55, UR17 ;  /* 0x0000001100370c82 */ /* 0x000fe20008000000 */
[----:B------:R-:W5:Y:S01]  /*8c60*/  @P1 LDG.E R126, desc[UR34][R28.64+-0x200] ;  /* 0xfffe00221c7e1981 */ /* 0x000f62000c1e1900 */
[----:B------:R-:W-:Y:S01]  /*8c70*/  UISETP.GT.AND UP0, UPT, UR48, UR44, UPT ;  /* 0x0000002c3000728c */ /* 0x000fe2000bf04270 */
[C---:B------:R-:W-:Y:S01]  /*8c80*/  LEA.HI.X.SX32 R35, R65.reuse, R33, 0x5, P0 ;  /* 0x0000002141237211 */ /* 0x040fe200000f2eff */
[----:B------:R-:W-:Y:S01]  /*8c90*/  UIADD3 UR48, UPT, UPT, UR48, -0x1, URZ ;  /* 0xffffffff30307890 */ /* 0x000fe2000fffe0ff */
        /* <DEDUP_REMOVED lines=26> */
[----:B------:R-:W4:Y:S04]  /*8e40*/  LDSM.16.MT88.4 R16, [R101+UR4+0xa800] ;  /* 0x00a800046510783b */ /* 0x000f280008004200 */
[----:B------:R-:W4:Y:S04]  /*8e50*/  LDSM.16.MT88.4 R24, [R101+UR4+0xe800] ;  /* 0x00e800046518783b */ /* 0x000f280008004200 */
[----:B-1----:R-:W-:Y:S04]  /*8e60*/  LDSM.16.MT88.4 R28, [R101+UR4+0xb000] ;  /* 0x00b00004651c783b */ /* 0x002fe80008004200 */
[----:B------:R-:W1:Y:S04]  /*8e70*/  LDSM.16.MT88.4 R32, [R2+0x800] ;  /* 0x000800000220783b */ /* 0x000e680000004200 */
        /* <DEDUP_REMOVED lines=18> */
[----:B------:R-:W-:Y:S01]  /*8fa0*/  HMMA.16816.F32 R96, R28, R34, R96 ;  /* 0x000000221c60723c */ /* 0x000fe20000001860 */
[----:B------:R-:W-:Y:S04]  /*8fb0*/  LDSM.16.MT88.4 R28, [R2+0x1400] ;  /* 0x00140000021c783b */ /* 0x000fe80000004200 */
[----:B------:R-:W-:Y:S03]  /*8fc0*/  LDSM.16.MT88.4 R32, [R101+UR4+0x10800] ;  /* 0x010800046520783b */ /* 0x000fe60008004200 */
[-C--:B--2---:R-:W-:Y:S08]  /*8fd0*/  HMMA.16816.F32 R84, R4, R8.reuse, R84 ;  /* 0x000000080454723c */ /* 0x084ff00000001854 */
[C---:B------:R-:W-:Y:S08]  /*8fe0*/  HMMA.16816.F32 R88, R12.reuse, R8, R88 ;  /* 0x000000080c58723c */ /* 0x040ff00000001858 */
[-C--:B------:R-:W-:Y:S01]  /*8ff0*/  HMMA.16816.F32 R92, R12, R10.reuse, R92 ;  /* 0x0000000a0c5c723c */ /* 0x080fe2000000185c */
[----:B------:R-:W1:Y:S07]  /*9000*/  LDSM.16.MT88.4 R12, [R101+UR4+0xc800] ;  /* 0x00c80004650c783b */ /* 0x000e6e0008004200 */
[----:B------:R-:W-:Y:S01]  /*9010*/  HMMA.16816.F32 R96, R4, R10, R96 ;  /* 0x0000000a0460723c */ /* 0x000fe20000001860 */
[----:B------:R-:W-:Y:S04]  /*9020*/  LDSM.16.MT88.4 R4, [R101+UR4+0xd000] ;  /* 0x00d000046504783b */ /* 0x000fe80008004200 */
[----:B------:R-:W2:Y:S03]  /*9030*/  LDSM.16.MT88.4 R8, [R2+0x1800] ;  /* 0x001800000208783b */ /* 0x000ea60000004200 */
[-C--:B---3--:R-:W-:Y:S08]  /*9040*/  HMMA.16816.F32 R84, R16, R20.reuse, R84 ;  /* 0x000000141054723c */ /* 0x088ff00000001854 */
[C---:B------:R-:W-:Y:S08]  /*9050*/  HMMA.16816.F32 R88, R24.reuse, R20, R88 ;  /* 0x000000141858723c */ /* 0x040ff00000001858 */
        /* <DEDUP_REMOVED lines=9> */
[----:B------:R-:W-:Y:S08]  /*90f0*/  HMMA.16816.F32 R96, R12, R30, R96 ;  /* 0x0000001e0c60723c */ /* 0x000ff00000001860 */
[-C--:B--2---:R-:W-:Y:S08]  /*9100*/  HMMA.16816.F32 R84, R4, R8.reuse, R84 ;  /* 0x000000080454723c */ /* 0x084ff00000001854 */
[C---:B---3--:R-:W-:Y:S08]  /*9110*/  HMMA.16816.F32 R88, R24.reuse, R8, R88 ;  /* 0x000000081858723c */ /* 0x048ff00000001858 */
[-C--:B------:R-:W-:Y:S08]  /*9120*/  HMMA.16816.F32 R92, R24, R10.reuse, R92 ;  /* 0x0000000a185c723c */ /* 0x080ff0000000185c */
[----:B------:R-:W-:Y:S04]  /*9130*/  HMMA.16816.F32 R96, R4, R10, R96 ;  /* 0x0000000a0460723c */ /* 0x000fe80000001860 */
[C---:B------:R-:W-:Y:S02]  /*9140*/  VIADD R4, R2.reuse, 0xffffe000 ;  /* 0xffffe00002047836 */ /* 0x040fe40000000000 */
[----:B------:R-:W-:Y:S02]  /*9150*/  @P2 VIADD R4, R2, 0x2000 ;  /* 0x0000200002042836 */ /* 0x000fe40000000000 */
[-C--:B----4-:R-:W-:Y:S05]  /*9160*/  HMMA.16816.F32 R84, R16, R20.reuse, R84 ;  /* 0x000000141054723c */ /* 0x090fea0000001854 */
[----:B------:R-:W-:Y:S03]  /*9170*/  IMAD.MOV.U32 R2, RZ, RZ, R4 ;  /* 0x000000ffff027224 */ /* 0x000fe600078e0004 */
[C---:B-1----:R-:W-:Y:S08]  /*9180*/  HMMA.16816.F32 R88, R32.reuse, R20, R88 ;  /* 0x000000142058723c */ /* 0x042ff00000001858 */
[-C--:B------:R-:W-:Y:S08]  /*9190*/  HMMA.16816.F32 R92, R32, R22.reuse, R92 ;  /* 0x00000016205c723c */ /* 0x080ff0000000185c */
[----:B------:R-:W-:Y:S01]  /*91a0*/  HMMA.16816.F32 R96, R16, R22, R96 ;  /* 0x000000161060723c */ /* 0x000fe20000001860 */
[----:B------:R-:W-:Y:S08]  /*91b0*/  @!UPT UIADD3 URZ, UPT, UPT, URZ, URZ, URZ ;  /* 0x000000fffffff290 */ /* 0x000ff0000fffe0ff */
[----:B------:R-:W-:Y:S11]  /*91c0*/  BRA.U UP0, `(.L_x_1238) ;  /* 0xffffff9900c87547 */ /* 0x000ff6000b83ffff */
[C---:B------:R-:W-:Y:S01]  /*91d0*/  IMAD.SHL.U32 R0, R114.reuse, 0x10, RZ ;  /* 0x0000001072007824 */ /* 0x040fe200078e00ff */
[----:B------:R-:W1:Y:S01]  /*91e0*/  LDCU UR5, c[0x0][0x500] ;  /* 0x0000a000ff0577ac */ /* 0x000e620008000800 */
[----:B------:R-:W-:Y:S01]  /*91f0*/  IMAD.SHL.U32 R2, R114, 0x2, RZ ;  /* 0x0000000272027824 */ /* 0x000fe200078e00ff */
[----:B------:R-:W-:Y:S02]  /*9200*/  LOP3.LUT R56, R56, 0x40, RZ, 0xc0, !PT ;  /* 0x0000004038387812 */ /* 0x000fe400078ec0ff */
[----:B------:R-:W-:Y:S01]  /*9210*/  LOP3.LUT R0, R0, 0x600, RZ, 0xc0, !PT ;  /* 0x0000060000007812 */ /* 0x000fe200078ec0ff */
[----:B------:R-:W-:Y:S01]  /*9220*/  UISETP.NE.AND UP0, UPT, UR40, -0x1, UPT ;  /* 0xffffffff2800788c */ /* 0x000fe2000bf05270 */
[----:B------:R-:W-:Y:S01]  /*9230*/  F2FP.F16.F32.PACK_AB R68, R69, R68 ;  /* 0x000000444544723e */ /* 0x000fe200000000ff */
[----:B------:R-:W-:Y:S01]  /*9240*/  UMOV UR42, UR18 ;  /* 0x00000012002a7c82 */ /* 0x000fe20008000000 */
[----:B------:R-:W-:Y:S02]  /*9250*/  LOP3.LUT R2, R0, 0x6, R2, 0xf8, !PT ;  /* 0x0000000600027812 */ /* 0x000fe400078ef802 */
[----:B------:R-:W-:-:S02]  /*9260*/  LOP3.LUT R0, R100, 0xc0, RZ, 0xc0, !PT ;  /* 0x000000c064007812 */ /* 0x000fc400078ec0ff */
        /* <DEDUP_REMOVED lines=65> */
.L_x_1239:
[----:B------:R-:W2:Y:S01]  /*9680*/  LDCU.64 UR10, c[0x0][0x5c0] ;  /* 0x0000b800ff0a77ac */ /* 0x000ea20008000a00 */
[----:B------:R-:W-:-:S04]  /*9690*/  UIADD3 UR5, UPT, UPT, UR36, UR40, URZ ;  /* 0x0000002824057290 */ /* 0x000fc8000fffe0ff */
[----:B--2---:R-:W-:Y:S02]  /*96a0*/  UIMAD.WIDE.U32 UR16, UR5, UR10, URZ ;  /* 0x0000000a051072a5 */ /* 0x004fe4000f8e00ff */
[----:B------:R-:W-:-:S04]  /*96b0*/  UIMAD UR5, UR5, UR11, URZ ;  /* 0x0000000b050572a4 */ /* 0x000fc8000f8e02ff */
[----:B------:R-:W-:-:S06]  /*96c0*/  UIADD3 UR5, UPT, UPT, UR17, UR5, URZ ;  /* 0x0000000511057290 */ /* 0x000fcc000fffe0ff */
[----:B------:R-:W-:Y:S02]  /*96d0*/  MOV R6, UR5 ;  /* 0x0000000500067c02 */ /* 0x000fe40008000f00 */
.L_x_1240:
        /* <DEDUP_REMOVED lines=9> */
[----:B------:R-:W-:-:S03]  /*9770*/  UIMAD UR13, UR42, UR13, UR15 ;  /* 0x0000000d2a0d72a4 */ /* 0x000fc6000f8e020f */
[----:B------:R-:W-:-:S03]  /*9780*/  UMOV UR36, UR14 ;  /* 0x0000000e00247c82 */ /* 0x000fc60008000000 */
[----:B-1----:R-:W-:Y:S01]  /*9790*/  MOV R0, UR13 ;  /* 0x0000000d00007c02 */ /* 0x002fe20008000f00 */
[----:B------:R-:W-:Y:S06]  /*97a0*/  BRA `(.L_x_1242) ;  /* 0x00000000001c7947 */ /* 0x000fec0003800000 */
.L_x_1241:
[----:B------:R-:W2:Y:S01]  /*97b0*/  LDCU.64 UR8, c[0x0][0x5c8] ;  /* 0x0000b900ff0877ac */ /* 0x000ea20008000a00 */
[----:B------:R-:W-:-:S04]  /*97c0*/  UIADD3 UR5, UPT, UPT, UR36, UR40, URZ ;  /* 0x0000002824057290 */ /* 0x000fc8000fffe0ff */
[----:B--2---:R-:W-:Y:S02]  /*97d0*/  UIMAD.WIDE.U32 UR12, UR5, UR8, URZ ;  /* 0x00000008050c72a5 */ /* 0x004fe4000f8e00ff */
[----:B------:R-:W-:-:S04]  /*97e0*/  UIMAD UR5, UR5, UR9, URZ ;  /* 0x00000009050572a4 */ /* 0x000fc8000f8e02ff */
[----:B------:R-:W-:Y:S01]  /*97f0*/  UIADD3 UR5, UPT, UPT, UR13, UR5, URZ ;  /* 0x000000050d057290 */ /* 0x000fe2000fffe0ff */
[----:B------:R-:W-:-:S05]  /*9800*/  UMOV UR36, UR12 ;  /* 0x0000000c00247c82 */ /* 0x000fca0008000000 */
[----:B-1----:R-:W-:-:S07]  /*9810*/  MOV R0, UR5 ;  /* 0x0000000500007c02 */ /* 0x002fce0008000f00 */
.L_x_1242:
[----:B------:R-:W-:Y:S01]  /*9820*/  BAR.SYNC.DEFER_BLOCKING 0x0 ;  /* 0x0000000000007b1d */ /* 0x000fe20000010000 */
[----:B------:R-:W-:Y:S01]  /*9830*/  USHF.L.U32 UR5, UR37, 0x7, URZ ;  /* 0x0000000725057899 */ /* 0x000fe200080006ff */
[----:B------:R-:W-:Y:S01]  /*9840*/  SHF.R.U32.HI R7, RZ, 0x2, R114 ;  /* 0x00000002ff077819 */ /* 0x000fe20000011672 */
[----:B------:R-:W-:Y:S01]  /*9850*/  USHF.L.U32 UR15, UR37, 0x7, URZ ;  /* 0x00000007250f7899 */ /* 0x000fe200080006ff */
[----:B------:R-:W-:Y:S01]  /*9860*/  IMAD.U32 R18, RZ, RZ, UR8 ;  /* 0x00000008ff127e24 */ /* 0x000fe2000f8e00ff */
        /* <DEDUP_REMOVED lines=17> */
[----:B------:R-:W-:Y:S01]  /*9980*/  ISETP.GE.OR P1, PT, R13, UR33, P2 ;  /* 0x000000210d007c0c */ /* 0x000fe20009726670 */
[----:B------:R-:W-:Y:S01]  /*9990*/  IMAD.MOV.U32 R13, RZ, RZ, RZ ;  /* 0x000000ffff0d7224 */ /* 0x000fe200078e00ff */
[----:B------:R-:W-:-:S02]  /*99a0*/  ISETP.GE.OR P2, PT, R7, UR33, P2 ;  /* 0x0000002107007c0c */ /* 0x000fc40009746670 */
[----:B------:R-:W-:Y:S02]  /*99b0*/  IADD3.X R21, PT, PT, R6, UR41, R12, P0, !PT ;  /* 0x0000002906157c10 */ /* 0x000fe400087fe40c */
        /* <DEDUP_REMOVED lines=15> */
.L_x_1244:
[----:B------:R-:W-:Y:S05]  /*9ab0*/  BSYNC.RECONVERGENT B0 ;  /* 0x0000000000007941 */ /* 0x000fea0003800200 */
.L_x_1243:
        /* <DEDUP_REMOVED lines=12> */
.L_x_1246:
[----:B------:R-:W-:Y:S05]  /*9b80*/  BSYNC.RECONVERGENT B0 ;  /* 0x0000000000007941 */ /* 0x000fea0003800200 */
.L_x_1245:
[----:B--23--:R-:W2:Y:S01]  /*9b90*/  LDS.128 R8, [R64+0x8000] ;  /* 0x0080000040087984 */ /* 0x00cea20000000c00 */
[----:B------:R-:W-:Y:S01]  /*9ba0*/  UIMAD UR14, UR14, UR8, URZ ;  /* 0x000000080e0e72a4 */ /* 0x000fe2000f8e02ff */
[----:B-1----:R-:W-:Y:S01]  /*9bb0*/  IADD3 R12, P0, PT, R18, UR36, RZ ;  /* 0x00000024120c7c10 */ /* 0x002fe2000ff1e0ff */
[----:B------:R-:W1:Y:S01]  /*9bc0*/  @!P2 LDC.64 R2, c[0x0][0x568] ;  /* 0x00015a00ff02ab82 */ /* 0x000e620000000a00 */
[----:B------:R-:W3:Y:S01]  /*9bd0*/  LDS.128 R64, [R64+0x9000] ;  /* 0x0090000040407984 */ /* 0x000ee20000000c00 */
[----:B------:R-:W-:-:S06]  /*9be0*/  UIMAD UR14, UR5, UR9, UR14 ;  /* 0x00000009050e72a4 */ /* 0x000fcc000f8e020e */
[----:B------:R-:W-:-:S03]  /*9bf0*/  IADD3.X R13, PT, PT, R0, UR14, R19, P0, !PT ;  /* 0x0000000e000d7c10 */ /* 0x000fc600087fe413 */
        /* <DEDUP_REMOVED lines=8> */
[----:B---3--:R-:W-:Y:S05]  /*9c80*/  @P1 BRA `(.L_x_1209) ;  /* 0x0000000000281947 */ /* 0x008fea0003800000 */
        /* <DEDUP_REMOVED lines=10> */
.L_x_1209:
[----:B------:R-:W-:Y:S05]  /*9d30*/  BSYNC.RECONVERGENT B1 ;  /* 0x0000000000017941 */ /* 0x000fea0003800200 */
.L_x_1191:
[----:B------:R-:W3:Y:S01]  /*9d40*/  LDCU UR8, c[0x0][0x438] ;  /* 0x00008700ff0877ac */ /* 0x000ee20008000800 */
[----:B------:R-:W4:Y:S01]  /*9d50*/  LDCU UR9, c[0x0][0x370] ;  /* 0x00006e00ff0977ac */ /* 0x000f220008000800 */
[----:B------:R-:W-:Y:S01]  /*9d60*/  UMOV UR10, UR19 ;  /* 0x00000013000a7c82 */ /* 0x000fe20008000000 */
        /* <DEDUP_REMOVED lines=8> */
.L_x_1248:
        /* <DEDUP_REMOVED lines=9> */
.L_x_1607:


//--------------------- .text._ZN5flash44flash_bwd_dq_dk_dv_loop_seqk_parallel_kernelI23Flash_bwd_kernel_traitsILi32ELi128ELi128ELi8ELi4ELi4ELi4ELb0ELb0EN7cutlass6half_tE19Flash_kernel_traitsILi32ELi128ELi128ELi8ES3_EELb1ELb0ELb0ELb0ELb1ELb1ELb0EEEvNS_16Flash_bwd_paramsE --------------------------
	.section	.text._ZN5flash44flash_bwd_dq_dk_dv_loop_seqk_parallel_kernelI23Flash_bwd_kernel_traitsILi32ELi128ELi128ELi8ELi4ELi4ELi4ELb0ELb0EN7cutlass6half_tE19Flash_kernel_traitsILi32ELi128ELi128ELi8ES3_EELb1ELb0ELb0ELb0ELb1ELb1ELb0EEEvNS_16Flash_bwd_paramsE,"ax",@progbits
	.align	128
        .global         _ZN5flash44flash_bwd_dq_dk_dv_loop_seqk_parallel_kernelI23Flash_bwd_kernel_traitsILi32ELi128ELi128ELi8ELi4ELi4ELi4ELb0ELb0EN7cutlass6half_tE19Flash_kernel_traitsILi32ELi128ELi128ELi8ES3_EELb1ELb0ELb0ELb0ELb1ELb1ELb0EEEvNS_16Flash_bwd_paramsE
        .type           _ZN5flash44flash_bwd_dq_dk_dv_loop_seqk_parallel_kernelI23Flash_bwd_kernel_traitsILi32ELi128ELi128ELi8ELi4ELi4ELi4ELb0ELb0EN7cutlass6half_tE19Flash_kernel_traitsILi32ELi128ELi128ELi8ES3_EELb1ELb0ELb0ELb0ELb1ELb1ELb0EEEvNS_16Flash_bwd_paramsE,@function
        .size           _ZN5flash44flash_bwd_dq_dk_dv_loop_seqk_parallel_kernelI23Flash_bwd_kernel_traitsILi32ELi128ELi128ELi8ELi4ELi4ELi4ELb0ELb0EN7cutlass6half_tE19Flash_kernel_traitsILi32ELi128ELi128ELi8ES3_EELb1ELb0ELb0ELb0ELb1ELb1ELb0EEEvNS_16Flash_bwd_paramsE,(.L_x_1608 - _ZN5flash44flash_bwd_dq_dk_dv_loop_seqk_parallel_kernelI23Flash_bwd_kernel_traitsILi32ELi128ELi128ELi8ELi4ELi4ELi4ELb0ELb0EN7cutlass6half_tE19Flash_kernel_traitsILi32ELi128ELi128ELi8ES3_EELb1ELb0ELb0ELb0ELb1ELb1ELb0EEEvNS_16Flash_bwd_paramsE)
        .other          _ZN5flash44flash_bwd_dq_dk_dv_loop_seqk_parallel_kernelI23Flash_bwd_kernel_traitsILi32ELi128ELi128ELi8ELi4ELi4ELi4ELb0ELb0EN7cutlass6half_tE19Flash_kernel_traitsILi32ELi128ELi128ELi8ES3_EELb1ELb0ELb0ELb0ELb1ELb1ELb0EEEvNS_16Flash_bwd_paramsE,@"STO_CUDA_ENTRY STV_DEFAULT"
_ZN5flash44flash_bwd_dq_dk_dv_loop_seqk_parallel_kernelI23Flash_bwd_kernel_traitsILi32ELi128ELi128ELi8ELi4ELi4ELi4ELb0ELb0EN7cutlass6half_tE19Flash_kernel_traitsILi32ELi128ELi128ELi8ES3_EELb1ELb0ELb0ELb0ELb1ELb1ELb0EEEvNS_16Flash_bwd_paramsE:
.text._ZN5flash44flash_bwd_dq_dk_dv_loop_seqk_parallel_kernelI23Flash_bwd_kernel_traitsILi32ELi128ELi128ELi8ELi4ELi4ELi4ELb0ELb0EN7cutlass6half_tE19Flash_kernel_traitsILi32ELi128ELi128ELi8ES3_EELb1ELb0ELb0ELb0ELb1ELb1ELb0EEEvNS_16Flash_bwd_paramsE:
        /* <DEDUP_REMOVED lines=13> */
[----:B------:R-:W3:Y:S01]  /*00d0*/  S2R R141, SR_CTAID.Y ;  /* 0x00000000008d7919 */ /* 0x000ee20000002600 */
[----:B------:R-:W4:Y:S01]  /*00e0*/  LDCU.64 UR14, c[0x0][0x358] ;  /* 0x00006b00ff0e77ac */ /* 0x000f220008000a00 */
[----:B------:R-:W3:Y:S01]  /*00f0*/  S2R R140, SR_CTAID.Z ;  /* 0x00000000008c7919 */ /* 0x000ee20000002700 */
[----:B------:R-:W-:Y:S01]  /*0100*/  UMOV UR13, URZ ;  /* 0x000000ff000d7c82 */ /* 0x000fe20008000000 */
[----:B--2---:R-:W-:-:S04]  /*0110*/  ULEA UR5, UR5, UR4, 0x18 ;  /* 0x0000000405057291 */ /* 0x004fc8000f8ec0ff */
[----:B------:R-:W-:Y:S02]  /*0120*/  UIADD3 UR6, UPT, UPT, UR5, 0x12000, URZ ;  /* 0x0001200005067890 */ /* 0x000fe4000fffe0ff */
[----:B------:R-:W-:Y:S01]  /*0130*/  UIADD3 UR4, UPT, UPT, UR5, 0x6000, URZ ;  /* 0x0000600005047890 */ /* 0x000fe2000fffe0ff */
[C---:B-1----:R-:W-:Y:S01]  /*0140*/  IMAD.SHL.U32 R9, R5.reuse, 0x10, RZ ;  /* 0x0000001005097824 */ /* 0x042fe200078e00ff */
[----:B------:R-:W-:Y:S01]  /*0150*/  SHF.R.U32.HI R8, RZ, 0x4, R5 ;  /* 0x00000004ff087819 */ /* 0x000fe20000011605 */
[C---:B------:R-:W-:Y:S01]  /*0160*/  IMAD.SHL.U32 R135, R5.reuse, 0x20, RZ ;  /* 0x0000002005877824 */ /* 0x040fe200078e00ff */
[C---:B------:R-:W-:Y:S01]  /*0170*/  LOP3.LUT P3, RZ, R5.reuse, 0x2, RZ, 0xc0, !PT ;  /* 0x0000000205ff7812 */ /* 0x040fe2000786c0ff */
[----:B------:R-:W-:Y:S01]  /*0180*/  IMAD.SHL.U32 R144, R5, 0x2, RZ ;  /* 0x0000000205907824 */ /* 0x000fe200078e00ff */
[----:B------:R-:W-:Y:S01]  /*0190*/  LOP3.LUT R3, R9, 0x1c0, RZ, 0xc0, !PT ;  /* 0x000001c009037812 */ /* 0x000fe200078ec0ff */
[----:B------:R-:W-:Y:S01]  /*01a0*/  IMAD.SHL.U32 R131, R5, 0x40, RZ ;  /* 0x0000004005837824 */ /* 0x000fe200078e00ff */
[----:B------:R-:W-:Y:S01]  /*01b0*/  LOP3.LUT R7, R9, 0x600, RZ, 0xc0, !PT ;  /* 0x0000060009077812 */ /* 0x000fe200078ec0ff */
[----:B------:R-:W-:Y:S01]  /*01c0*/  IMAD.SHL.U32 R139, R5, 0x8, RZ ;  /* 0x00000008058b7824 */ /* 0x000fe200078e00ff */
[----:B------:R-:W-:-:S02]  /*01d0*/  LOP3.LUT R0, R135, 0x120, RZ, 0xc0, !PT ;  /* 0x0000012087007812 */ /* 0x000fc400078ec0ff */
[----:B------:R-:W-:Y:S02]  /*01e0*/  LOP3.LUT R142, R144, 0xe006, R131, 0xc8, !PT ;  /* 0x0000e006908e7812 */ /* 0x000fe400078ec883 */
[--C-:B------:R-:W-:Y:S02]  /*01f0*/  LOP3.LUT R3, R3, 0x38, R144.reuse, 0xf8, !PT ;  /* 0x0000003803037812 */ /* 0x100fe400078ef890 */
[----:B------:R-:W-:Y:S02]  /*0200*/  LOP3.LUT R144, R7, 0x6, R144, 0xf8, !PT ;  /* 0x0000000607907812 */ /* 0x000fe400078ef890 */
[----:B------:R-:W-:Y:S01]  /*0210*/  LOP3.LUT R7, R0, 0x600, R9, 0xf8, !PT ;  /* 0x0000060000077812 */ /* 0x000fe200078ef809 */
[----:B------:R-:W-:Y:S01]  /*0220*/  IMAD.SHL.U32 R0, R5, 0x4, RZ ;  /* 0x0000000405007824 */ /* 0x000fe200078e00ff */
[----:B------:R-:W-:Y:S02]  /*0230*/  LOP3.LUT R134, R135, 0x20, RZ, 0xc0, !PT ;  /* 0x0000002087867812 */ /* 0x000fe400078ec0ff */
[----:B------:R-:W-:-:S02]  /*0240*/  LOP3.LUT R142, R142, 0xc00, R135, 0xf8, !PT ;  /* 0x00000c008e8e7812 */ /* 0x000fc400078ef887 */
[----:B------:R-:W-:Y:S02]  /*0250*/  LOP3.LUT R134, R134, 0x3800, R9, 0xf8, !PT ;  /* 0x0000380086867812 */ /* 0x000fe400078ef809 */
[----:B------:R-:W-:Y:S02]  /*0260*/  LOP3.LUT R142, R142, R3, RZ, 0xfc, !PT ;  /* 0x000000038e8e7212 */ /* 0x000fe400078efcff */
[----:B------:R-:W-:Y:S02]  /*0270*/  SHF.R.U32.HI R3, RZ, 0x1, R5 ;  /* 0x00000001ff037819 */ /* 0x000fe40000011605 */
[----:B------:R-:W-:Y:S02]  /*0280*/  LOP3.LUT R0, R0, 0x18, RZ, 0xc0, !PT ;  /* 0x0000001800007812 */ /* 0x000fe400078ec0ff */
[----:B------:R-:W-:Y:S02]  /*0290*/  LOP3.LUT R130, R131, 0x1c0, RZ, 0xc0, !PT ;  /* 0x000001c083827812 */ /* 0x000fe400078ec0ff */
[----:B------:R-:W-:-:S02]  /*02a0*/  LOP3.LUT R134, R134, 0x100, R9, 0xf8, !PT ;  /* 0x0000010086867812 */ /* 0x000fc400078ef809 */
[----:B------:R-:W-:Y:S02]  /*02b0*/  SHF.R.U32.HI R9, RZ, 0x2, R5 ;  /* 0x00000002ff097819 */ /* 0x000fe40000011605 */
[----:B------:R-:W-:Y:S02]  /*02c0*/  LOP3.LUT R4, R3, 0x30, RZ, 0xc0, !PT ;  /* 0x0000003003047812 */ /* 0x000fe400078ec0ff */
[----:B------:R-:W-:Y:S02]  /*02d0*/  LOP3.LUT R130, R130, 0x38, R139, 0xf8, !PT ;  /* 0x0000003882827812 */ /* 0x000fe400078ef88b */
[----:B------:R-:W-:Y:S02]  /*02e0*/  LOP3.LUT R6, R0, 0xc0, R135, 0xf8, !PT ;  /* 0x000000c000067812 */ /* 0x000fe400078ef887 */
[C---:B------:R-:W-:Y:S02]  /*02f0*/  LOP3.LUT R10, R139.reuse, 0xc0, RZ, 0xc0, !PT ;  /* 0x000000c08b0a7812 */ /* 0x040fe400078ec0ff */
[----:B------:R-:W-:-:S02]  /*0300*/  LOP3.LUT R2, R139, 0xd8, RZ, 0xc0, !PT ;  /* 0x000000d88b027812 */ /* 0x000fc400078ec0ff */
[----:B------:R-:W-:Y:S02]  /*0310*/  LOP3.LUT R138, R4, 0x7, R9, 0xf8, !PT ;  /* 0x00000007048a7812 */ /* 0x000fe400078ef809 */
[--C-:B------:R-:W-:Y:S02]  /*0320*/  LOP3.LUT R130, R130, 0x8, R3.reuse, 0x78, !PT ;  /* 0x0000000882827812 */ /* 0x100fe400078e7803 */
[----:B------:R-:W-:Y:S02]  /*0330*/  LOP3.LUT R136, R6, 0x8, R3, 0x78, !PT ;  /* 0x0000000806887812 */ /* 0x000fe400078e7803 */
[C---:B------:R-:W-:Y:S02]  /*0340*/  LOP3.LUT P0, RZ, R5.reuse, 0x4, RZ, 0xc0, !PT ;  /* 0x0000000405ff7812 */ /* 0x040fe4000780c0ff */
[----:B------:R-:W-:Y:S02]  /*0350*/  LOP3.LUT P2, RZ, R5, 0x8, RZ, 0xc0, !PT ;  /* 0x0000000805ff7812 */ /* 0x000fe4000784c0ff */
[----:B------:R-:W-:-:S02]  /*0360*/  LOP3.LUT R4, R4, 0x8, R5, 0xf8, !PT ;  /* 0x0000000804047812 */ /* 0x000fc400078ef805 */
[--C-:B------:R-:W-:Y:S02]  /*0370*/  LOP3.LUT R9, R10, 0x18, R5.reuse, 0xf8, !PT ;  /* 0x000000180a097812 */ /* 0x100fe400078ef805 */
[--C-:B------:R-:W-:Y:S02]  /*0380*/  LOP3.LUT R2, R2, 0x18, R5.reuse, 0x78, !PT ;  /* 0x0000001802027812 */ /* 0x100fe400078e7805 */
[----:B------:R-:W-:Y:S02]  /*0390*/  LOP3.LUT R3, R6, 0x8, R5, 0x78, !PT ;  /* 0x0000000806037812 */ /* 0x000fe400078e7805 */
[----:B------:R-:W-:Y:S02]  /*03a0*/  LOP3.LUT P1, R5, R5, 0x10, RZ, 0xc0, !PT ;  /* 0x0000001005057812 */ /* 0x000fe4000782c0ff */
[----:B------:R-:W-:Y:S02]  /*03b0*/  LOP3.LUT R8, R8, 0x8, RZ, 0xc0, !PT ;  /* 0x0000000808087812 */ /* 0x000fe400078ec0ff */
[----:B------:R-:W-:-:S02]  /*03c0*/  LOP3.LUT R10, R131, 0x200, RZ, 0xc0, !PT ;  /* 0x00000200830a7812 */ /* 0x000fc400078ec0ff */
[----:B------:R-:W-:Y:S02]  /*03d0*/  LOP3.LUT R6, R8, R5, RZ, 0xfc, !PT ;  /* 0x0000000508067212 */ /* 0x000fe400078efcff */
[--C-:B------:R-:W-:Y:S02]  /*03e0*/  LOP3.LUT R5, R10, 0xc00, R135.reuse, 0xf8, !PT ;  /* 0x00000c000a057812 */ /* 0x100fe400078ef887 */
[----:B------:R-:W-:Y:S02]  /*03f0*/  LOP3.LUT R134, R134, R3, RZ, 0xfc, !PT ;  /* 0x0000000386867212 */ /* 0x000fe400078efcff */
[----:B------:R-:W-:Y:S02]  /*0400*/  LOP3.LUT R130, R5, R130, RZ, 0xfc, !PT ;  /* 0x0000008205827212 */ /* 0x000fe400078efcff */
[----:B------:R-:W-:Y:S02]  /*0410*/  LOP3.LUT R5, R6, 0xc0, R135, 0xf8, !PT ;  /* 0x000000c006057812 */ /* 0x000fe400078ef887 */
[----:B------:R-:W-:-:S02]  /*0420*/  LEA R130, R130, UR5, 0x1 ;  /* 0x0000000582827c11 */ /* 0x000fc4000f8e08ff */
[----:B------:R-:W-:Y:S02]  /*0430*/  LOP3.LUT R6, R4, 0x1c0, R131, 0xf8, !PT ;  /* 0x000001c004067812 */ /* 0x000fe400078ef883 */
[----:B------:R-:W-:Y:S01]  /*0440*/  LEA R142, R142, UR6, 0x1 ;  /* 0x000000068e8e7c11 */ /* 0x000fe2000f8e08ff */
[C---:B------:R-:W-:Y:S01]  /*0450*/  VIADD R3, R130.reuse, 0xa000 ;  /* 0x0000a00082037836 */ /* 0x040fe20000000000 */
[----:B------:R-:W-:Y:S01]  /*0460*/  LOP3.LUT R4, R5, R0, RZ, 0x3c, !PT ;  /* 0x0000000005047212 */ /* 0x000fe200078e3cff */
[----:B------:R-:W-:Y:S01]  /*0470*/  VIADD R129, R130, 0xa040 ;  /* 0x0000a04082817836 */ /* 0x000fe20000000000 */
[----:B------:R-:W-:Y:S01]  /*0480*/  LOP3.LUT R131, R131, 0x400, RZ, 0xc0, !PT ;  /* 0x0000040083837812 */ /* 0x000fe200078ec0ff */
[----:B------:R-:W-:Y:S01]  /*0490*/  @P0 VIADD R129, R3, 0xffffffc0 ;  /* 0xffffffc003810836 */ /* 0x000fe20000000000 */
[--C-:B------:R-:W-:Y:S01]  /*04a0*/  LOP3.LUT R0, R6, 0x38, R139.reuse, 0x78, !PT ;  /* 0x0000003806007812 */ /* 0x100fe200078e788b */
[----:B------:R-:W-:Y:S01]  /*04b0*/  IMAD.MOV.U32 R3, RZ, RZ, 0x20 ;  /* 0x00000020ff037424 */ /* 0x000fe200078e00ff */
[----:B------:R-:W-:Y:S01]  /*04c0*/  LOP3.LUT R136, R7, R136, RZ, 0xfc, !PT ;  /* 0x0000008807887212 */ /* 0x000fe200078efcff */
[----:B------:R-:W-:Y:S01]  /*04d0*/  VIADD R146, R142, 0x40 ;  /* 0x000000408e927836 */ /* 0x000fe20000000000 */
[----:B------:R-:W-:Y:S01]  /*04e0*/  LOP3.LUT R144, R144, 0x20, R139, 0xf8, !PT ;  /* 0x0000002090907812 */ /* 0x000fe200078ef88b */
[----:B------:R-:W-:Y:S01]  /*04f0*/  @P1 VIADD R146, R142, 0xffffffc0 ;  /* 0xffffffc08e921836 */ /* 0x000fe20000000000 */
[C---:B------:R-:W-:Y:S01]  /*0500*/  SEL R5, R3.reuse, 0xffffffe0, !P2 ;  /* 0xffffffe003057807 */ /* 0x040fe20005000000 */
[----:B------:R-:W-:Y:S01]  /*0510*/  IMAD R131, R0, 0x2, R131 ;  /* 0x0000000200837824 */ /* 0x000fe200078e0283 */
[----:B------:R-:W-:-:S02]  /*0520*/  SEL R0, R3, 0xffffffe0, !P3 ;  /* 0xffffffe003007807 */ /* 0x000fc40005800000 */
[----:B------:R-:W-:Y:S01]  /*0530*/  SEL R3, R3, 0xffffffe0, !P0 ;  /* 0xffffffe003037807 */ /* 0x000fe20004000000 */
[----:B------:R-:W-:Y:S01]  /*0540*/  IMAD.IADD R148, R142, 0x1, R5 ;  /* 0x000000018e947824 */ /* 0x000fe200078e0205 */
[----:B------:R-:W-:Y:S01]  /*0550*/  SEL R137, R137, 0xfffffff0, !P0 ;  /* 0xfffffff089897807 */ /* 0x000fe20004000000 */
[----:B------:R-:W-:Y:S01]  /*0560*/  IMAD.IADD R150, R5, 0x1, R146 ;  /* 0x0000000105967824 */ /* 0x000fe200078e0292 */
[----:B------:R-:W-:Y:S02]  /*0570*/  LEA R136, R136, UR5, 0x1 ;  /* 0x0000000588887c11 */ /* 0x000fe4000f8e08ff */
[----:B------:R-:W-:Y:S01]  /*0580*/  LEA R134, R134, UR4, 0x1 ;  /* 0x0000000486867c11 */ /* 0x000fe2000f8e08ff */
[----:B------:R-:W-:Y:S01]  /*0590*/  IMAD.IADD R145, R137, 0x1, R142 ;  /* 0x0000000189917824 */ /* 0x000fe200078e028e */
[----:B------:R-:W-:Y:S01]  /*05a0*/  LOP3.LUT R135, R4, 0x120, R135, 0xf8, !PT ;  /* 0x0000012004877812 */ /* 0x000fe200078ef887 */
[----:B------:R-:W-:Y:S01]  /*05b0*/  IMAD.IADD R132, R136, 0x1, R3 ;  /* 0x0000000188847824 */ /* 0x000fe200078e0203 */
[----:B------:R-:W-:Y:S01]  /*05c0*/  LOP3.LUT R143, R2, 0x1f20, R139, 0xf8, !PT ;  /* 0x00001f20028f7812 */ /* 0x000fe200078ef88b */
[----:B------:R-:W-:Y:S01]  /*05d0*/  IMAD.IADD R2, R0, 0x1, R130 ;  /* 0x0000000100027824 */ /* 0x000fe200078e0282 */
[----:B------:R-:W-:Y:S01]  /*05e0*/  LOP3.LUT R144, R144, R9, R8, 0xf6, !PT ;  /* 0x0000000990907212 */ /* 0x000fe200078ef608 */
[----:B------:R-:W-:Y:S01]  /*05f0*/  IMAD.IADD R133, R134, 0x1, R3 ;  /* 0x0000000186857824 */ /* 0x000fe200078e0203 */
[----:B------:R-:W-:Y:S01]  /*0600*/  LEA R143, R143, UR5, 0x1 ;  /* 0x000000058f8f7c11 */ /* 0x000fe2000f8e08ff */
[----:B------:R-:W-:Y:S01]  /*0610*/  IMAD.IADD R149, R137, 0x1, R148 ;  /* 0x0000000189957824 */ /* 0x000fe200078e0294 */
[----:B------:R-:W-:Y:S01]  /*0620*/  LEA R135, R135, UR5, 0x1 ;  /* 0x0000000587877c11 */ /* 0x000fe2000f8e08ff */
[C---:B------:R-:W-:Y:S01]  /*0630*/  IMAD.IADD R147, R137.reuse, 0x1, R146 ;  /* 0x0000000189937824 */ /* 0x040fe200078e0292 */
[----:B------:R-:W-:Y:S01]  /*0640*/  LEA R144, R144, UR4, 0x1 ;  /* 0x0000000490907c11 */ /* 0x000fe2000f8e08ff */
[----:B------:R-:W-:Y:S01]  /*0650*/  IMAD.IADD R0, R0, 0x1, R129 ;  /* 0x0000000100007824 */ /* 0x000fe200078e0281 */
[----:B------:R-:W-:Y:S01]  /*0660*/  UMOV UR4, URZ ;  /* 0x000000ff00047c82 */ /* 0x000fe20008000000 */
[----:B---34-:R-:W-:-:S07]  /*0670*/  IMAD.IADD R152, R137, 0x1, R150 ;  /* 0x0000000189987824 */ /* 0x018fce00078e0296 */
.L_x_1256:
[----:B-1----:R-:W1:Y:S08]  /*0680*/  LDC.64 R6, c[0x0][0x470] ;  /* 0x00011c00ff067b82 */ /* 0x002e700000000a00 */
[----:B------:R-:W2:Y:S01]  /*0690*/  LDC.64 R4, c[0x0][0x478] ;  /* 0x00011e00ff047b82 */ /* 0x000ea20000000a00 */
[----:B-1----:R-:W-:-:S04]  /*06a0*/  ISETP.NE.U32.AND P2, PT, R6, RZ, PT ;  /* 0x000000ff0600720c */ /* 0x002fc80003f45070 */
[----:B------:R-:W-:Y:S02]  /*06b0*/  ISETP.NE.AND.EX P2, PT, R7, RZ, PT, P2 ;  /* 0x000000ff0700720c */ /* 0x000fe40003f45320 */
[----:B--2---:R-:W-:-:S04]  /*06c0*/  ISETP.NE.U32.AND P1, PT, R4, RZ, PT ;  /* 0x000000ff0400720c */ /* 0x004fc80003f25070 */
[----:B------:R-:W-:-:S07]  /*06d0*/  ISETP.NE.AND.EX P1, PT, R5, RZ, PT, P1 ;  /* 0x000000ff0500720c */ /* 0x000fce0003f25310 */
[----:B------:R-:W-:-:S04]  /*06e0*/  @P2 LEA R10, P0, R141, R6, 0x2 ;  /* 0x000000068d0a2211 */ /* 0x000fc800078010ff */
[C---:B------:R-:W-:Y:S02]  /*06f0*/  @P2 LEA.HI.X R11, R141.reuse, R7, RZ, 0x2, P0 ;  /* 0x000000078d0b2211 */ /* 0x040fe400000f14ff */
[----:B------:R-:W1:Y:S03]  /*0700*/  @!P1 LDC.64 R6, c[0x0][0x488] ;  /* 0x00012200ff069b82 */ /* 0x000e660000000a00 */
[----:B------:R-:W2:Y:S01]  /*0710*/  @P2 LDG.E R3, desc[UR14][R10.64] ;  /* 0x0000000e0a032981 */ /* 0x000ea2000c1e1900 */
[----:B------:R-:W-:-:S04]  /*0720*/  @P1 LEA R8, P0, R141, R4, 0x2 ;  /* 0x000000048d081211 */ /* 0x000fc800078010ff */
[----:B------:R-:W-:Y:S02]  /*0730*/  @P1 LEA.HI.X R9, R141, R5, RZ, 0x2, P0 ;  /* 0x000000058d091211 */ /* 0x000fe400000f14ff */
[----:B------:R-:W3:Y:S03]  /*0740*/  @!P1 LDC.64 R4, c[0x0][0x438] ;  /* 0x00010e00ff049b82 */ /* 0x000ee60000000a00 */
[----:B------:R-:W4:Y:S01]  /*0750*/  @P1 LDG.E R8, desc[UR14][R8.64] ;  /* 0x0000000e08081981 */ /* 0x000f22000c1e1900 */
[----:B------:R-:W-:Y:S01]  /*0760*/  UMOV UR18, URZ ;  /* 0x000000ff00127c82 */ /* 0x000fe20008000000 */
[----:B------:R-:W-:Y:S01]  /*0770*/  USHF.L.U32 UR16, UR12, 0x7, URZ ;  /* 0x000000070c107899 */ /* 0x000fe200080006ff */
[----:B-1----:R-:W-:-:S04]  /*0780*/  @!P1 ISETP.NE.U32.AND P0, PT, R6, RZ, PT ;  /* 0x000000ff0600920c */ /* 0x002fc80003f05070 */
[----:B------:R-:W-:-:S04]  /*0790*/  @!P1 ISETP.NE.AND.EX P0, PT, R7, RZ, PT, P0 ;  /* 0x000000ff0700920c */ /* 0x000fc80003f05300 */
[----:B---3--:R-:W-:Y:S02]  /*07a0*/  @!P1 SEL R5, R5, RZ, P0 ;  /* 0x000000ff05059207 */ /* 0x008fe40000000000 */
[----:B--2---:R-:W-:-:S13]  /*07b0*/  @P2 R2UR UR18, R3 ;  /* 0x00000000031222ca */ /* 0x004fda00000e0000 */
[----:B----4-:R-:W-:Y:S01]  /*07c0*/  @P1 VIADD R3, R8, -UR18 ;  /* 0x8000001208031c36 */ /* 0x010fe20008000000 */
[----:B------:R-:W-:-:S04]  /*07d0*/  @!P1 IADD3 R3, PT, PT, R5, -UR18, R4 ;  /* 0x8000001205039c10 */ /* 0x000fc8000fffe004 */
[----:B------:R-:W-:-:S13]  /*07e0*/  ISETP.LE.AND P0, PT, R3, UR16, PT ;  /* 0x0000001003007c0c */ /* 0x000fda000bf03270 */
[----:B-----5:R-:W-:Y:S05]  /*07f0*/  @P0 BRA `(.L_x_1249) ;  /* 0x0000006400600947 */ /* 0x020fea0003800000 */
[----:B------:R-:W1:Y:S01]  /*0800*/  LDC R3, c[0x0][0x3e8] ;  /* 0x0000fa00ff037b82 */ /* 0x000e620000000800 */
[----:B------:R-:W2:Y:S01]  /*0810*/  LDCU.U8 UR6, c[0x0][0x548] ;  /* 0x0000a900ff0677ac */ /* 0x000ea20008000000 */
[----:B------:R-:W3:Y:S01]  /*0820*/  LDCU.U8 UR17, c[0x0][0x5f0] ;  /* 0x0000be00ff1177ac */ /* 0x000ee20008000000 */
[----:B--2---:R-:W-:Y:S02]  /*0830*/  ISETP.NE.AND P0, PT, RZ, UR6, PT ;  /* 0x00000006ff007c0c */ /* 0x004fe4000bf05270 */
[----:B-1----:R-:W-:-:S04]  /*0840*/  IABS R6, R3 ;  /* 0x0000000300067213 */ /* 0x002fc80000000000 */
[----:B------:R-:W1:Y:S07]  /*0850*/  I2F.RP R7, R6 ;  /* 0x0000000600077306 */ /* 0x000e6e0000209400 */
[----:B------:R-:W2:Y:S01]  /*0860*/  @P0 LDC R17, c[0x0][0x454] ;  /* 0x00011500ff110b82 */ /* 0x000ea20000000800 */
[----:B-1----:R-:W1:Y:S01]  /*0870*/  MUFU.RCP R8, R7 ;  /* 0x0000000700087308 */ /* 0x002e620000001000 */
[----:B--2---:R-:W-:Y:S02]  /*0880*/  @P0 IMAD R17, R140, R17, RZ ;  /* 0x000000118c110224 */ /* 0x004fe400078e02ff */
[----:B-1----:R-:W-:-:S05]  /*0890*/  VIADD R8, R8, 0xffffffe ;  /* 0x0ffffffe08087836 */ /* 0x002fca0000000000 */
[----:B------:R-:W1:Y:S02]  /*08a0*/  F2I.FTZ.U32.TRUNC.NTZ R9, R8 ;  /* 0x0000000800097305 */ /* 0x000e64000021f000 */
[----:B-1----:R-:W-:Y:S01]  /*08b0*/  IMAD.MOV R4, RZ, RZ, -R9 ;  /* 0x000000ffff047224 */ /* 0x002fe200078e0a09 */
[----:B------:R-:W-:-:S03]  /*08c0*/  MOV R8, RZ ;  /* 0x000000ff00087202 */ /* 0x000fc60000000f00 */
[----:B------:R-:W-:Y:S01]  /*08d0*/  IMAD R5, R4, R6, RZ ;  /* 0x0000000604057224 */ /* 0x000fe200078e02ff */
[----:B------:R-:W-:-:S03]  /*08e0*/  IABS R4, R140 ;  /* 0x0000008c00047213 */ /* 0x000fc60000000000 */
[----:B------:R-:W-:-:S04]  /*08f0*/  IMAD.HI.U32 R5, R9, R5, R8 ;  /* 0x0000000509057227 */ /* 0x000fc800078e0008 */
[----:B------:R-:W-:Y:S02]  /*0900*/  IMAD.SHL.U32 R8, R141, 0x80, RZ ;  /* 0x000000808d087824 */ /* 0x000fe400078e00ff */
[----:B------:R-:W-:Y:S02]  /*0910*/  IMAD.HI.U32 R32, R5, R4, RZ ;  /* 0x0000000405207227 */ /* 0x000fe400078e00ff */
[----:B------:R-:W1:Y:S02]  /*0920*/  @!P0 LDC R5, c[0x0][0x3e0] ;  /* 0x0000f800ff058b82 */ /* 0x000e640000000800 */
[----:B------:R-:W-:-:S04]  /*0930*/  IMAD.MOV R7, RZ, RZ, -R32 ;  /* 0x000000ffff077224 */ /* 0x000fc800078e0a20 */
[C---:B------:R-:W-:Y:S02]  /*0940*/  IMAD R7, R6.reuse, R7, R4 ;  /* 0x0000000706077224 */ /* 0x040fe400078e0204 */
[----:B------:R-:W2:Y:S03]  /*0950*/  LDC R4, c[0x0][0x434] ;  /* 0x00010d00ff047b82 */ /* 0x000ea60000000800 */
[----:B------:R-:W-:-:S13]  /*0960*/  ISETP.GT.U32.AND P2, PT, R6, R7, PT ;  /* 0x000000070600720c */ /* 0x000fda0003f44070 */
[----:B------:R-:W-:Y:S01]  /*0970*/  @!P2 IMAD.IADD R7, R7, 0x1, -R6 ;  /* 0x000000010707a824 */ /* 0x000fe200078e0a06 */
[----:B------:R-:W-:Y:S01]  /*0980*/  @!P2 IADD3 R32, PT, PT, R32, 0x1, RZ ;  /* 0x000000012020a810 */ /* 0x000fe20007ffe0ff */
[----:B-1----:R-:W-:Y:S01]  /*0990*/  @!P0 IMAD R5, R141, R5, R140 ;  /* 0x000000058d058224 */ /* 0x002fe200078e028c */
[----:B------:R-:W-:Y:S02]  /*09a0*/  ISETP.NE.AND P2, PT, R3, RZ, PT ;  /* 0x000000ff0300720c */ /* 0x000fe40003f45270 */
[----:B------:R-:W-:Y:S02]  /*09b0*/  ISETP.GE.U32.AND P3, PT, R7, R6, PT ;  /* 0x000000060700720c */ /* 0x000fe40003f66070 */
[----:B------:R-:W-:Y:S01]  /*09c0*/  LOP3.LUT R6, R140, R3, RZ, 0x3c, !PT ;  /* 0x000000038c067212 */ /* 0x000fe200078e3cff */
[-C--:B--2---:R-:W-:Y:S02]  /*09d0*/  @P0 IMAD R17, R141, R4.reuse, R17 ;  /* 0x000000048d110224 */ /* 0x084fe400078e0211 */
[----:B------:R-:W-:Y:S01]  /*09e0*/  @!P0 IMAD R17, R5, R4, RZ ;  /* 0x0000000405118224 */ /* 0x000fe200078e02ff */
[----:B------:R-:W-:Y:S01]  /*09f0*/  ISETP.GE.AND P1, PT, R6, RZ, PT ;  /* 0x000000ff0600720c */ /* 0x000fe20003f26270 */
[----:B------:R-:W-:-:S05]  /*0a00*/  VIADD R6, R4, 0x7f ;  /* 0x0000007f04067836 */ /* 0x000fca0000000000 */
[----:B------:R-:W-:Y:S01]  /*0a10*/  SHF.R.S32.HI R9, RZ, 0x1f, R6 ;  /* 0x0000001fff097819 */ /* 0x000fe20000011406 */
[----:B------:R-:W-:-:S03]  /*0a20*/  @P3 VIADD R32, R32, 0x1 ;  /* 0x0000000120203836 */ /* 0x000fc60000000000 */
[----:B------:R-:W-:-:S03]  /*0a30*/  LEA.HI R9, R9, R6, RZ, 0x7 ;  /* 0x0000000609097211 */ /* 0x000fc600078f38ff */
[----:B------:R-:W-:Y:S02]  /*0a40*/  @!P1 IADD3 R32, PT, PT, -R32, RZ, RZ ;  /* 0x000000ff20209210 */ /* 0x000fe40007ffe1ff */
[----:B------:R-:W-:Y:S02]  /*0a50*/  SHF.R.S32.HI R9, RZ, 0x7, R9 ;  /* 0x00000007ff097819 */ /* 0x000fe40000011409 */
[----:B------:R-:W-:Y:S02]  /*0a60*/  @!P2 LOP3.LUT R32, RZ, R3, RZ, 0x33, !PT ;  /* 0x00000003ff20a212 */ /* 0x000fe400078e33ff */
[----:B------:R-:W-:Y:S02]  /*0a70*/  IADD3 R166, PT, PT, R9, -0x1, RZ ;  /* 0xffffffff09a67810 */ /* 0x000fe40007ffe0ff */
[----:B------:R-:W-:Y:S01]  /*0a80*/  SHF.R.S32.HI R21, RZ, 0x1f, R32 ;  /* 0x0000001fff157819 */ /* 0x000fe20000011420 */
[----:B---3--:R-:W-:Y:S06]  /*0a90*/  @!P0 BRA `(.L_x_1250) ;  /* 0x00000000001c8947 */ /* 0x008fec0003800000 */
[----:B------:R-:W1:Y:S01]  /*0aa0*/  LDC R6, c[0x0][0x444] ;  /* 0x00011100ff067b82 */ /* 0x000e620000000800 */
[----:B------:R-:W2:Y:S01]  /*0ab0*/  LDCU UR7, c[0x0][0x430] ;  /* 0x00008600ff0777ac */ /* 0x000ea20008000800 */
[----:B------:R-:W2:Y:S02]  /*0ac0*/  LDCU UR6, c[0x0][0x454] ;  /* 0x00008a80ff0677ac */ /* 0x000ea40008000800 */
[----:B--2---:R-:W-:Y:S01]  /*0ad0*/  ULEA UR6, UR7, UR6, 0x7 ;  /* 0x0000000607067291 */ /* 0x004fe2000f8e38ff */
[----:B-1----:R-:W-:-:S05]  /*0ae0*/  IMAD R15, R141, R6, R8 ;  /* 0x000000068d0f7224 */ /* 0x002fca00078e0208 */
[----:B------:R-:W-:Y:S01]  /*0af0*/  IMAD R15, R140, UR6, R15 ;  /* 0x000000068c0f7c24 */ /* 0x000fe2000f8e020f */
[----:B------:R-:W-:Y:S06]  /*0b00*/  BRA `(.L_x_1251) ;  /* 0x0000000000107947 */ /* 0x000fec0003800000 */
.L_x_1250:
[----:B------:R-:W1:Y:S01]  /*0b10*/  LDC R6, c[0x0][0x444] ;  /* 0x00011100ff067b82 */ /* 0x000e620000000800 */
[----:B------:R-:W2:Y:S02]  /*0b20*/  LDCU UR6, c[0x0][0x3e0] ;  /* 0x00007c00ff0677ac */ /* 0x000ea40008000800 */
[----:B--2---:R-:W-:-:S04]  /*0b30*/  IMAD R15, R141, UR6, R140 ;  /* 0x000000068d0f7c24 */ /* 0x004fc8000f8e028c */
[----:B-1----:R-:W-:-:S07]  /*0b40*/  IMAD R15, R15, R6, RZ ;  /* 0x000000060f0f7224 */ /* 0x002fce00078e02ff */
.L_x_1251:
[----:B------:R-:W1:Y:S01]  /*0b50*/  LDCU.64 UR8, c[0x0][0x588] ;  /* 0x0000b100ff0877ac */ /* 0x000e620008000a00 */
[----:B------:R-:W-:Y:S01]  /*0b60*/  LOP3.LUT R26, R139, 0x18, RZ, 0xc0, !PT ;  /* 0x000000188b1a7812 */ /* 0x000fe200078ec0ff */
[----:B------:R-:W-:Y:S01]  /*0b70*/  IMAD.MOV.U32 R27, RZ, RZ, RZ ;  /* 0x000000ffff1b7224 */ /* 0x000fe200078e00ff */
[----:B------:R-:W-:Y:S01]  /*0b80*/  ISETP.GE.AND P2, PT, R4, 0x1, PT ;  /* 0x000000010400780c */ /* 0x000fe20003f46270 */
[----:B------:R-:W2:Y:S01]  /*0b90*/  LDCU.64 UR10, c[0x0][0x3a0] ;  /* 0x00007400ff0a77ac */ /* 0x000ea20008000a00 */
[----:B------:R-:W-:Y:S01]  /*0ba0*/  SHF.R.S32.HI R4, RZ, 0x1f, R6 ;  /* 0x0000001fff047819 */ /* 0x000fe20000011406 */
[----:B------:R-:W-:Y:S01]  /*0bb0*/  IMAD.WIDE.U32 R6, R141, R6, RZ ;  /* 0x000000068d067225 */ /* 0x000fe200078e00ff */
[----:B------:R-:W3:Y:S01]  /*0bc0*/  LDC.64 R10, c[0x0][0x590] ;  /* 0x00016400ff0a7b82 */ /* 0x000ee20000000a00 */
[----:B------:R-:W4:Y:S01]  /*0bd0*/  LDCU.64 UR6, c[0x0][0x3a8] ;  /* 0x00007500ff0677ac */ /* 0x000f220008000a00 */
[----:B------:R-:W-:Y:S01]  /*0be0*/  LOP3.LUT R3, R166, 0x80000001, RZ, 0xc0, !PT ;  /* 0x80000001a6037812 */ /* 0x000fe200078ec0ff */
[----:B------:R-:W-:Y:S01]  /*0bf0*/  IMAD R19, R4, R141, RZ ;  /* 0x0000008d04137224 */ /* 0x000fe200078e02ff */
[----:B------:R-:W-:Y:S01]  /*0c00*/  LEA R24, R9, 0xffffff80, 0x7 ;  /* 0xffffff8009187811 */ /* 0x000fe200078e38ff */
[----:B------:R-:W5:Y:S01]  /*0c10*/  LDCU UR19, c[0x0][0x3e0] ;  /* 0x00007c00ff1377ac */ /* 0x000f620008000800 */
[----:B------:R-:W-:Y:S01]  /*0c20*/  ISETP.NE.AND P3, PT, R3, 0x1, PT ;  /* 0x000000010300780c */ /* 0x000fe20003f65270 */
[----:B------:R-:W-:Y:S01]  /*0c30*/  IMAD.IADD R19, R7, 0x1, R19 ;  /* 0x0000000107137824 */ /* 0x000fe200078e0213 */
[----:B------:R-:W3:Y:S01]  /*0c40*/  S2R R3, SR_TID.X ;  /* 0x0000000000037919 */ /* 0x000ee20000002100 */
[----:B------:R-:W5:Y:S01]  /*0c50*/  LDCU UR20, c[0x0][0x44c] ;  /* 0x00008980ff1477ac */ /* 0x000f620008000800 */
[----:B------:R-:W3:Y:S01]  /*0c60*/  LDC.64 R12, c[0x0][0x598] ;  /* 0x00016600ff0c7b82 */ /* 0x000ee20000000a00 */
[C---:B-1----:R-:W-:Y:S01]  /*0c70*/  IMAD.WIDE.U32 R30, R141.reuse, UR8, R26 ;  /* 0x000000088d1e7c25 */ /* 0x042fe2000f8e001a */
[----:B------:R-:W-:Y:S01]  /*0c80*/  SHF.R.S32.HI R23, RZ, 0x1f, R24 ;  /* 0x0000001fff177819 */ /* 0x000fe20000011418 */
[----:B------:R-:W1:Y:S01]  /*0c90*/  S2R R16, SR_CTAID.X ;  /* 0x0000000000107919 */ /* 0x000e620000002500 */
[----:B------:R-:W-:Y:S01]  /*0ca0*/  ISETP.NE.AND P4, PT, RZ, UR17, PT ;  /* 0x00000011ff007c0c */ /* 0x000fe2000bf85270 */
[C---:B------:R-:W-:Y:S01]  /*0cb0*/  IMAD R31, R141.reuse, UR9, R31 ;  /* 0x000000098d1f7c24 */ /* 0x040fe2000f8e021f */
[----:B------:R-:W3:Y:S01]  /*0cc0*/  LDCU.64 UR8, c[0x0][0x3d0] ;  /* 0x00007a00ff0877ac */ /* 0x000ee20008000a00 */
[----:B--2---:R-:W-:Y:S01]  /*0cd0*/  IMAD.WIDE.U32 R34, R141, UR10, R26 ;  /* 0x0000000a8d227c25 */ /* 0x004fe2000f8e001a */
[----:B------:R-:W2:Y:S01]  /*0ce0*/  LDC.64 R176, c[0x0][0x420] ;  /* 0x00010800ffb07b82 */ /* 0x000ea20000000a00 */
[----:B------:R-:W-:-:S02]  /*0cf0*/  LEA R15, R166, R15, 0x7 ;  /* 0x0000000fa60f7211 */ /* 0x000fc400078e38ff */
[----:B------:R-:W-:Y:S01]  /*0d00*/  CS2R R94, SRZ ;  /* 0x00000000005e7805 */ /* 0x000fe2000001ff00 */
[C---:B----4-:R-:W-:Y:S01]  /*0d10*/  IMAD.WIDE.U32 R26, R141.reuse, UR6, R26 ;  /* 0x000000068d1a7c25 */ /* 0x050fe2000f8e001a */
[----:B------:R-:W-:Y:S02]  /*0d20*/  CS2R R92, SRZ ;  /* 0x00000000005c7805 */ /* 0x000fe4000001ff00 */
[----:B------:R-:W-:Y:S02]  /*0d30*/  CS2R R98, SRZ ;  /* 0x0000000000627805 */ /* 0x000fe4000001ff00 */
[----:B------:R-:W-:Y:S01]  /*0d40*/  CS2R R96, SRZ ;  /* 0x0000000000607805 */ /* 0x000fe2000001ff00 */
[C---:B------:R-:W-:Y:S01]  /*0d50*/  IMAD R27, R141.reuse, UR7, R27 ;  /* 0x000000078d1b7c24 */ /* 0x040fe2000f8e021b */
[----:B------:R-:W4:Y:S01]  /*0d60*/  LDCU.64 UR6, c[0x0][0x3d8] ;  /* 0x00007b00ff0677ac */ /* 0x000f220008000a00 */
[----:B------:R-:W-:Y:S01]  /*0d70*/  IMAD R35, R141, UR11, R35 ;  /* 0x0000000b8d237c24 */ /* 0x000fe2000f8e0223 */
[----:B------:R-:W2:Y:S01]  /*0d80*/  LDC.64 R154, c[0x0][0x5e8] ;  /* 0x00017a00ff9a7b82 */ /* 0x000ea20000000a00 */
[----:B-----5:R-:W-:Y:S01]  /*0d90*/  IMAD R19, R19, UR19, RZ ;  /* 0x0000001313137c24 */ /* 0x020fe2000f8e02ff */
[----:B------:R-:W5:Y:S01]  /*0da0*/  LDCU.64 UR10, c[0x0][0x3c8] ;  /* 0x00007900ff0a77ac */ /* 0x000f620008000a00 */
[----:B------:R-:W-:Y:S01]  /*0db0*/  IMAD R28, R140, UR20, RZ ;  /* 0x000000148c1c7c24 */ /* 0x000fe2000f8e02ff */
[----:B------:R-:W-:Y:S01]  /*0dc0*/  CS2R R90, SRZ ;  /* 0x00000000005a7805 */ /* 0x000fe2000001ff00 */
[----:B---3--:R-:W-:Y:S01]  /*0dd0*/  IMAD R14, R23, R10, RZ ;  /* 0x0000000a170e7224 */ /* 0x008fe200078e02ff */
[----:B------:R-:W-:Y:S01]  /*0de0*/  CS2R R88, SRZ ;  /* 0x0000000000587805 */ /* 0x000fe2000001ff00 */
[----:B------:R-:W-:Y:S01]  /*0df0*/  IMAD R5, R21, UR8, RZ ;  /* 0x0000000815057c24 */ /* 0x000fe2000f8e02ff */
[----:B------:R-:W-:Y:S01]  /*0e00*/  SHF.R.S32.HI R29, RZ, 0x1f, R28 ;  /* 0x0000001fff1d7819 */ /* 0x000fe2000001141c */
[----:B------:R-:W-:Y:S01]  /*0e10*/  IMAD.WIDE.U32 R34, R32, UR8, R34 ;  /* 0x0000000820227c25 */ /* 0x000fe2000f8e0022 */
[----:B------:R-:W-:Y:S01]  /*0e20*/  USHF.R.S32.HI UR8, URZ, 0x1f, UR19 ;  /* 0x0000001fff087899 */ /* 0x000fe20008011413 */
[----:B------:R-:W-:-:S02]  /*0e30*/  CS2R R86, SRZ ;  /* 0x0000000000567805 */ /* 0x000fc4000001ff00 */
[----:B------:R-:W-:Y:S01]  /*0e40*/  CS2R R84, SRZ ;  /* 0x0000000000547805 */ /* 0x000fe2000001ff00 */
[----:B------:R-:W-:Y:S01]  /*0e50*/  IMAD R20, R32, UR9, R5 ;  /* 0x0000000920147c24 */ /* 0x000fe2000f8e0205 */
[----:B------:R-:W-:Y:S01]  /*0e60*/  CS2R R78, SRZ ;  /* 0x00000000004e7805 */ /* 0x000fe2000001ff00 */
[----:B------:R-:W3:Y:S01]  /*0e70*/  LDC.64 R4, c[0x0][0x3b0] ;  /* 0x0000ec00ff047b82 */ /* 0x000ee20000000a00 */
[----:B----4-:R-:W-:Y:S01]  /*0e80*/  IMAD R21, R21, UR6, RZ ;  /* 0x0000000615157c24 */ /* 0x010fe2000f8e02ff */
[----:B------:R-:W-:Y:S01]  /*0e90*/  CS2R R76, SRZ ;  /* 0x00000000004c7805 */ /* 0x000fe2000001ff00 */
[C---:B------:R-:W-:Y:S01]  /*0ea0*/  IMAD R19, R6.reuse, UR8, R19 ;  /* 0x0000000806137c24 */ /* 0x040fe2000f8e0213 */
[----:B------:R-:W-:Y:S01]  /*0eb0*/  USHF.R.S32.HI UR8, URZ, 0x1f, UR20 ;  /* 0x0000001fff087899 */ /* 0x000fe20008011414 */
[----:B------:R-:W-:Y:S01]  /*0ec0*/  IMAD.WIDE.U32 R6, R6, UR19, RZ ;  /* 0x0000001306067c25 */ /* 0x000fe2000f8e00ff */
[----:B------:R-:W-:Y:S02]  /*0ed0*/  CS2R R82, SRZ ;  /* 0x0000000000527805 */ /* 0x000fe4000001ff00 */
[----:B------:R-:W-:-:S02]  /*0ee0*/  CS2R R80, SRZ ;  /* 0x0000000000507805 */ /* 0x000fc4000001ff00 */
[----:B------:R-:W-:Y:S01]  /*0ef0*/  CS2R R74, SRZ ;  /* 0x00000000004a7805 */ /* 0x000fe2000001ff00 */
[C---:B------:R-:W-:Y:S01]  /*0f00*/  IMAD R18, R32.reuse, UR7, R21 ;  /* 0x0000000720127c24 */ /* 0x040fe2000f8e0215 */
[----:B------:R-:W-:Y:S01]  /*0f10*/  CS2R R72, SRZ ;  /* 0x0000000000487805 */ /* 0x000fe2000001ff00 */
[----:B------:R-:W-:Y:S01]  /*0f20*/  IMAD.WIDE.U32 R32, R32, UR6, R26 ;  /* 0x0000000620207c25 */ /* 0x000fe2000f8e001a */
[----:B------:R-:W-:Y:S01]  /*0f30*/  IADD3 R26, PT, PT, R7, R19, RZ ;  /* 0x00000013071a7210 */ /* 0x000fe20007ffe0ff */
[----:B------:R-:W4:Y:S01]  /*0f40*/  LDCU.64 UR6, c[0x0][0x550] ;  /* 0x0000aa00ff0677ac */ /* 0x000f220008000a00 */
[----:B------:R-:W-:Y:S01]  /*0f50*/  CS2R R70, SRZ ;  /* 0x0000000000467805 */ /* 0x000fe2000001ff00 */
[----:B------:R-:W-:Y:S01]  /*0f60*/  IMAD.WIDE.U32 R28, R6, UR20, R28 ;  /* 0x00000014061c7c25 */ /* 0x000fe2000f8e001c */
[----:B------:R-:W-:Y:S02]  /*0f70*/  IADD3 R19, PT, PT, R33, R18, RZ ;  /* 0x0000001221137210 */ /* 0x000fe40007ffe0ff */
[----:B------:R-:W-:Y:S01]  /*0f80*/  CS2R R68, SRZ ;  /* 0x0000000000447805 */ /* 0x000fe2000001ff00 */
[----:B------:R-:W-:-:S02]  /*0f90*/  IMAD R26, R26, UR20, RZ ;  /* 0x000000141a1a7c24 */ /* 0x000fc4000f8e02ff */
[----:B------:R-:W-:Y:S02]  /*0fa0*/  IMAD R14, R24, R11, R14 ;  /* 0x0000000b180e7224 */ /* 0x000fe400078e020e */
[----:B------:R-:W-:Y:S01]  /*0fb0*/  IMAD R26, R6, UR8, R26 ;  /* 0x00000008061a7c24 */ /* 0x000fe2000f8e021a */
[----:B------:R-:W1:Y:S01]  /*0fc0*/  LDCU.64 UR8, c[0x0][0x398] ;  /* 0x00007300ff0877ac */ /* 0x000e620008000a00 */
[----:B------:R-:W5:Y:S01]  /*0fd0*/  LDC.64 R6, c[0x0][0x460] ;  /* 0x00011800ff067b82 */ /* 0x000f620000000a00 */
[----:B------:R-:W-:-:S04]  /*0fe0*/  IMAD.WIDE.U32 R30, R24, R10, R30 ;  /* 0x0000000a181e7225 */ /* 0x000fc800078e001e */
[----:B------:R-:W-:Y:S01]  /*0ff0*/  IMAD.IADD R31, R31, 0x1, R14 ;  /* 0x000000011f1f7824 */ /* 0x000fe200078e020e */
[--C-:B------:R-:W-:Y:S01]  /*1000*/  SHF.R.U32.HI R14, RZ, 0x2, R3.reuse ;  /* 0x00000002ff0e7819 */ /* 0x100fe20000011603 */
[----:B------:R-:W-:Y:S01]  /*1010*/  IMAD.IADD R21, R35, 0x1, R20 ;  /* 0x0000000123157824 */ /* 0x000fe200078e0214 */
[----:B------:R-:W-:Y:S01]  /*1020*/  SHF.R.U32.HI R3, RZ, 0x5, R3 ;  /* 0x00000005ff037819 */ /* 0x000fe20000011603 */
[----:B------:R-:W-:-:S04]  /*1030*/  IMAD.WIDE.U32 R36, R140, R12, R30 ;  /* 0x0000000c8c247225 */ /* 0x000fc800078e001e */
[----:B------:R-:W-:Y:S02]  /*1040*/  IMAD R37, R140, R13, R37 ;  /* 0x0000000d8c257224 */ /* 0x000fe400078e0225 */
[-C--:B---3--:R-:W-:Y:S02]  /*1050*/  IMAD R12, R23, R4.reuse, RZ ;  /* 0x00000004170c7224 */ /* 0x088fe400078e02ff */
[----:B------:R-:W-:-:S04]  /*1060*/  IMAD.WIDE.U32 R30, R24, R4, RZ ;  /* 0x00000004181e7225 */ /* 0x000fc800078e00ff */
[----:B------:R-:W-:Y:S01]  /*1070*/  IMAD.MOV.U32 R20, RZ, RZ, R34 ;  /* 0x000000ffff147224 */ /* 0x000fe200078e0022 */
[----:B------:R-:W-:Y:S01]  /*1080*/  LOP3.LUT R30, R30, 0x18, R139, 0xf8, !PT ;  /* 0x000000181e1e7812 */ /* 0x000fe200078ef88b */
[----:B------:R-:W-:Y:S01]  /*1090*/  IMAD.WIDE.U32 R34, R14, R10, R36 ;  /* 0x0000000a0e227225 */ /* 0x000fe200078e0024 */
[----:B-----5:R-:W-:Y:S02]  /*10a0*/  ISETP.NE.U32.AND P1, PT, R6, RZ, PT ;  /* 0x000000ff0600720c */ /* 0x020fe40003f25070 */
[----:B------:R-:W-:Y:S01]  /*10b0*/  SEL R6, RZ, 0x2000, P3 ;  /* 0x00002000ff067807 */ /* 0x000fe20001800000 */
[----:B------:R-:W-:Y:S01]  /*10c0*/  IMAD R12, R24, R5, R12 ;  /* 0x00000005180c7224 */ /* 0x000fe200078e020c */
[----:B----4-:R-:W-:Y:S01]  /*10d0*/  LEA R158, P0, R34, UR6, 0x1 ;  /* 0x00000006229e7c11 */ /* 0x010fe2000f8008ff */
[----:B------:R-:W-:Y:S01]  /*10e0*/  IMAD R159, R14, R11, R35 ;  /* 0x0000000b0e9f7224 */ /* 0x000fe200078e0223 */
[----:B------:R-:W-:Y:S01]  /*10f0*/  ISETP.NE.AND.EX P1, PT, R7, RZ, PT, P1 ;  /* 0x000000ff0700720c */ /* 0x000fe20003f25310 */
[----:B------:R-:W-:Y:S01]  /*1100*/  IMAD.IADD R31, R31, 0x1, R12 ;  /* 0x000000011f1f7824 */ /* 0x000fe200078e020c */
[C---:B------:R-:W-:Y:S01]  /*1110*/  SHF.L.U64.HI R12, R10.reuse, 0x6, R11 ;  /* 0x000000060a0c7819 */ /* 0x040fe2000001020b */
[----:B------:R-:W-:Y:S01]  /*1120*/  IMAD.MOV.U32 R18, RZ, RZ, R32 ;  /* 0x000000ffff127224 */ /* 0x000fe200078e0020 */
[----:B------:R-:W-:Y:S01]  /*1130*/  SHF.L.U32 R11, R10, 0x6, RZ ;  /* 0x000000060a0b7819 */ /* 0x000fe200000006ff */
[----:B-1----:R-:W-:Y:S01]  /*1140*/  IMAD.WIDE.U32 R32, R141, UR8, R30 ;  /* 0x000000088d207c25 */ /* 0x002fe2000f8e001e */
[----:B------:R-:W-:Y:S01]  /*1150*/  LEA.HI.X R159, R34, UR7, R159, 0x1, P0 ;  /* 0x00000007229f7c11 */ /* 0x000fe200080f0c9f */
[----:B------:R-:W1:Y:S01]  /*1160*/  S2R R7, SR_TID.X ;  /* 0x0000000000077919 */ /* 0x000e620000002100 */
[----:B------:R-:W-:Y:S01]  /*1170*/  @P4 BAR.SYNC.DEFER_BLOCKING 0x0 ;  /* 0x0000000000004b1d */ /* 0x000fe20000010000 */
[----:B------:R-:W-:Y:S01]  /*1180*/  LEA R30, P0, R11, R158, 0x1 ;  /* 0x0000009e0b1e7211 */ /* 0x000fe200078008ff */
[----:B------:R-:W-:Y:S01]  /*1190*/  IMAD R33, R141, UR9, R33 ;  /* 0x000000098d217c24 */ /* 0x000fe2000f8e0221 */
[----:B------:R-:W-:Y:S01]  /*11a0*/  UIMAD.WIDE UR8, UR19, UR20, URZ ;  /* 0x00000014130872a5 */ /* 0x000fe2000f8e02ff */
[----:B------:R-:W-:Y:S01]  /*11b0*/  IMAD.IADD R27, R29, 0x1, R26 ;  /* 0x000000011d1b7824 */ /* 0x000fe200078e021a */
[----:B------:R-:W-:Y:S01]  /*11c0*/  LEA.HI.X R31, R11, R159, R12, 0x1, P0 ;  /* 0x0000009f0b1f7211 */ /* 0x000fe200000f0c0c */
[----:B------:R-:W3:Y:S01]  /*11d0*/  LDCU.64 UR6, c[0x0][0x380] ;  /* 0x00007000ff0677ac */ /* 0x000ee20008000a00 */
[----:B------:R-:W-:Y:S01]  /*11e0*/  SEL R11, R8, RZ, P1 ;  /* 0x000000ff080b7207 */ /* 0x000fe20000800000 */
[----:B------:R-:W-:Y:S01]  /*11f0*/  IMAD.MOV.U32 R26, RZ, RZ, R28 ;  /* 0x000000ffff1a7224 */ /* 0x000fe200078e001c */
[----:B------:R-:W4:Y:S01]  /*1200*/  LDC.64 R12, c[0x0][0x5f8] ;  /* 0x00017e00ff0c7b82 */ /* 0x000f220000000a00 */
[----:B------:R-:W-:Y:S01]  /*1210*/  IMAD.WIDE.U32 R28, R140, UR10, R32 ;  /* 0x0000000a8c1c7c25 */ /* 0x000fe2000f8e0020 */
[----:B------:R-:W-:Y:S01]  /*1220*/  IADD3 R24, P0, PT, R24, R11, RZ ;  /* 0x0000000b18187210 */ /* 0x000fe20007f1e0ff */
[----:B------:R-:W-:-:S02]  /*1230*/  UIMAD UR20, UR19, UR20, URZ ;  /* 0x00000014131472a4 */ /* 0x000fc4000f8e02ff */
[----:B------:R-:W-:Y:S01]  /*1240*/  IMAD R29, R140, UR11, R29 ;  /* 0x0000000b8c1d7c24 */ /* 0x000fe2000f8e021d */
[----:B------:R-:W-:Y:S01]  /*1250*/  IADD3.X R23, PT, PT, RZ, R23, RZ, P0, !PT ;  /* 0x00000017ff177210 */ /* 0x000fe200007fe4ff */
[----:B------:R-:W-:Y:S01]  /*1260*/  IMAD R22, R24, UR9, RZ ;  /* 0x0000000918167c24 */ /* 0x000fe2000f8e02ff */
[----:B------:R-:W5:Y:S01]  /*1270*/  LDC.64 R10, c[0x0][0x3b8] ;  /* 0x0000ee00ff0a7b82 */ /* 0x000f620000000a00 */
[----:B------:R-:W-:Y:S01]  /*1280*/  IMAD.WIDE.U32 R28, R14, R4, R28 ;  /* 0x000000040e1c7225 */ /* 0x000fe200078e001c */
[----:B------:R-:W2:Y:S03]  /*1290*/  LDCU.64 UR10, c[0x0][0x570] ;  /* 0x0000ae00ff0a77ac */ /* 0x000ea60008000a00 */
[----:B------:R-:W-:Y:S01]  /*12a0*/  IMAD R22, R23, UR8, R22 ;  /* 0x0000000817167c24 */ /* 0x000fe2000f8e0216 */
[----:B------:R-:W-:Y:S01]  /*12b0*/  SHF.L.U64.HI R23, R4, 0x6, R5 ;  /* 0x0000000604177819 */ /* 0x000fe20000010205 */
[----:B------:R-:W-:Y:S01]  /*12c0*/  IMAD R157, R14, R5, R29 ;  /* 0x000000050e9d7224 */ /* 0x000fe200078e021d */
[----:B---3--:R-:W-:Y:S01]  /*12d0*/  LEA R156, P0, R28, UR6, 0x1 ;  /* 0x000000061c9c7c11 */ /* 0x008fe2000f8008ff */
[----:B------:R-:W-:Y:S01]  /*12e0*/  IMAD.SHL.U32 R8, R4, 0x40, RZ ;  /* 0x0000004004087824 */ /* 0x000fe200078e00ff */
[----:B------:R-:W-:Y:S01]  /*12f0*/  USHF.R.S32.HI UR6, URZ, 0x1f, UR18 ;  /* 0x0000001fff067899 */ /* 0x000fe20008011412 */
[----:B------:R-:W3:Y:S01]  /*1300*/  LDC.64 R4, c[0x0][0x3c0] ;  /* 0x0000f000ff047b82 */ /* 0x000ee20000000a00 */
[----:B------:R-:W-:Y:S01]  /*1310*/  IMAD.WIDE.U32 R24, R24, UR8, R26 ;  /* 0x0000000818187c25 */ /* 0x000fe2000f8e001a */
[----:B------:R-:W-:Y:S01]  /*1320*/  LEA.HI.X R157, R28, UR7, R157, 0x1, P0 ;  /* 0x000000071c9d7c11 */ /* 0x000fe200080f0c9d */
[----:B------:R-:W-:Y:S01]  /*1330*/  UIADD3 UR18, UP0, UPT, UR16, UR18, URZ ;  /* 0x0000001210127290 */ /* 0x000fe2000ff1e0ff */
[----:B------:R-:W-:Y:S01]  /*1340*/  LEA R26, P0, R8, R156, 0x1 ;  /* 0x0000009c081a7211 */ /* 0x000fe200078008ff */
[----:B----4-:R-:W-:Y:S01]  /*1350*/  IMAD.WIDE.U32 R28, R16, R12, RZ ;  /* 0x0000000c101c7225 */ /* 0x010fe200078e00ff */
[----:B------:R-:W-:Y:S01]  /*1360*/  IADD3 R22, PT, PT, R25, R22, RZ ;  /* 0x0000001619167210 */ /* 0x000fe20007ffe0ff */
[----:B------:R-:W-:Y:S01]  /*1370*/  ULEA.HI.X.SX32 UR16, UR16, UR6, 0x1, UP0 ;  /* 0x0000000610107291 */ /* 0x000fe200080f0eff */
[----:B------:R-:W-:Y:S01]  /*1380*/  LEA.HI.X R27, R8, R157, R23, 0x1, P0 ;  /* 0x0000009d081b7211 */ /* 0x000fe200000f0c17 */
[----:B------:R-:W-:Y:S01]  /*1390*/  IMAD R13, R16, R13, R29 ;  /* 0x0000000d100d7224 */ /* 0x000fe200078e021d */
[----:B-1----:R-:W-:Y:S01]  /*13a0*/  LOP3.LUT R8, R7, 0x1f, RZ, 0xc0, !PT ;  /* 0x0000001f07087812 */ /* 0x002fe200078ec0ff */
[----:B------:R-:W1:Y:S01]  /*13b0*/  LDCU.64 UR8, c[0x0][0x388] ;  /* 0x00007100ff0877ac */ /* 0x000e620008000a00 */
[----:B------:R-:W-:Y:S01]  /*13c0*/  SEL R23, R28, RZ, P4 ;  /* 0x000000ff1c177207 */ /* 0x000fe20002000000 */
[----:B-----5:R-:W-:Y:S01]  /*13d0*/  IMAD R16, R10, UR16, RZ ;  /* 0x000000100a107c24 */ /* 0x020fe2000f8e02ff */
[----:B------:R-:W-:Y:S01]  /*13e0*/  SEL R13, R13, RZ, P4 ;  /* 0x000000ff0d0d7207 */ /* 0x000fe20002000000 */
[----:B------:R-:W-:Y:S01]  /*13f0*/  IMAD R12, R3, UR20, R8 ;  /* 0x00000014030c7c24 */ /* 0x000fe2000f8e0208 */
[----:B------:R-:W-:Y:S01]  /*1400*/  USHF.L.U32 UR17, UR20, 0x7, URZ ;  /* 0x0000000714117899 */ /* 0x000fe200080006ff */
[----:B------:R-:W-:Y:S01]  /*1410*/  IMAD R16, R11, UR18, R16 ;  /* 0x000000120b107c24 */ /* 0x000fe2000f8e0210 */
[----:B------:R-:W4:Y:S01]  /*1420*/  LDCU.64 UR6, c[0x0][0x390] ;  /* 0x00007200ff0677ac */ /* 0x000f220008000a00 */
[----:B------:R-:W-:Y:S01]  /*1430*/  IMAD.IADD R167, R143, 0x1, R6 ;  /* 0x000000018fa77824 */ /* 0x000fe200078e0206 */
[----:B------:R-:W-:Y:S01]  /*1440*/  IADD3 R23, P1, P0, R12, R24, R23 ;  /* 0x000000180c177210 */ /* 0x000fe2000783e017 */
[----:B------:R-:W-:Y:S01]  /*1450*/  IMAD.WIDE.U32 R24, R10, UR18, R20 ;  /* 0x000000120a187c25 */ /* 0x000fe2000f8e0014 */
[----:B------:R-:W-:Y:S01]  /*1460*/  SHF.R.S32.HI R21, RZ, 0x1f, R12 ;  /* 0x0000001fff157819 */ /* 0x000fe2000001140c */
[----:B------:R-:W-:Y:S01]  /*1470*/  @!PT LDS RZ, [RZ] ;  /* 0x00000000fffff984 */ /* 0x000fe20000000800 */
[----:B------:R-:W-:Y:S01]  /*1480*/  @!PT LDS RZ, [RZ] ;  /* 0x00000000fffff984 */ /* 0x000fe20000000800 */
[----:B------:R-:W-:Y:S01]  /*1490*/  @!PT LDS RZ, [RZ] ;  /* 0x00000000fffff984 */ /* 0x000fe20000000800 */
[----:B------:R4:W-:Y:S02]  /*14a0*/  LDGSTS.E.BYPASS.LTC128B.128 [R143+0x4000], desc[UR14][R158.64] ;  /* 0x040000009e8f7fae */ /* 0x0009e4000b981a0e */
[C---:B---3--:R-:W-:Y:S01]  /*14b0*/  IMAD R12, R4.reuse, UR16, RZ ;  /* 0x00000010040c7c24 */ /* 0x048fe2000f8e02ff */
[----:B------:R-:W-:Y:S01]  /*14c0*/  IADD3.X R13, PT, PT, R21, R22, R13, P1, P0 ;  /* 0x00000016150d7210 */ /* 0x000fe20000fe040d */
[----:B------:R-:W-:Y:S01]  /*14d0*/  IMAD.IADD R25, R25, 0x1, R16 ;  /* 0x0000000119197824 */ /* 0x000fe200078e0210 */
[----:B------:R-:W-:Y:S01]  /*14e0*/  IADD3 R23, P1, PT, R23, UR17, RZ ;  /* 0x0000001117177c10 */ /* 0x000fe2000ff3e0ff */
[----:B------:R-:W-:Y:S01]  /*14f0*/  IMAD R12, R5, UR18, R12 ;  /* 0x00000012050c7c24 */ /* 0x000fe2000f8e020c */
[----:B------:R3:W-:Y:S01]  /*1500*/  LDGSTS.E.BYPASS.LTC128B.128 [R143+0x5000], desc[UR14][R30.64] ;  /* 0x050000001e8f7fae */ /* 0x0007e2000b981a0e */
[----:B------:R-:W-:Y:S01]  /*1510*/  IMAD.WIDE.U32 R20, R4, UR18, R18 ;  /* 0x0000001204147c25 */ /* 0x000fe2000f8e0012 */
[----:B--2---:R-:W-:-:S02]  /*1520*/  LEA R174, P3, R23, UR10, 0x2 ;  /* 0x0000000a17ae7c11 */ /* 0x004fc4000f8610ff */
[----:B------:R3:W-:Y:S01]  /*1530*/  LDGSTS.E.BYPASS.LTC128B.128 [R167], desc[UR14][R156.64] ;  /* 0x000000009ca77fae */ /* 0x0007e2000b981a0e */
[----:B------:R-:W-:Y:S01]  /*1540*/  IMAD.WIDE.U32 R24, R14, R10, R24 ;  /* 0x0000000a0e187225 */ /* 0x000fe200078e0018 */
[----:B------:R-:W-:Y:S02]  /*1550*/  IADD3 R21, PT, PT, R21, R12, RZ ;  /* 0x0000000c15157210 */ /* 0x000fe40007ffe0ff */
[----:B------:R3:W-:Y:S01]  /*1560*/  LDGSTS.E.BYPASS.LTC128B.128 [R167+0x1000], desc[UR14][R26.64] ;  /* 0x010000001aa77fae */ /* 0x0007e2000b981a0e */
[----:B------:R-:W-:Y:S01]  /*1570*/  IMAD.U32 R16, RZ, RZ, UR17 ;  /* 0x00000011ff107e24 */ /* 0x000fe2000f8e00ff */
[----:B------:R-:W-:Y:S01]  /*1580*/  LEA R18, P0, R10, R24, 0x6 ;  /* 0x000000180a127211 */ /* 0x000fe200078030ff */
[C---:B------:R-:W-:Y:S02]  /*1590*/  IMAD R12, R14.reuse, R11, R25 ;  /* 0x0000000b0e0c7224 */ /* 0x040fe400078e0219 */
[----:B------:R-:W-:Y:S01]  /*15a0*/  IMAD.WIDE.U32 R20, R14, R4, R20 ;  /* 0x000000040e147225 */ /* 0x000fe200078e0014 */
[----:B------:R-:W-:-:S02]  /*15b0*/  LEA.HI.X.SX32 R16, R16, R13, 0x1, P1 ;  /* 0x0000000d10107211 */ /* 0x000fc400008f0eff */
[----:B------:R-:W-:Y:S01]  /*15c0*/  LEA.HI.X R11, R10, R12, R11, 0x6, P0 ;  /* 0x0000000c0a0b7211 */ /* 0x000fe200000f340b */
[----:B------:R-:W-:Y:S01]  /*15d0*/  IMAD R13, R14, R5, R21 ;  /* 0x000000050e0d7224 */ /* 0x000fe200078e0215 */
[----:B-1----:R-:W-:Y:S01]  /*15e0*/  LEA R22, P1, R24, UR8, 0x1 ;  /* 0x0000000818167c11 */ /* 0x002fe2000f8208ff */
[----:B------:R-:W-:Y:S01]  /*15f0*/  IMAD R17, R166, 0x80, R17 ;  /* 0x00000080a6117824 */ /* 0x000fe200078e0211 */
[----:B------:R-:W-:Y:S01]  /*1600*/  LEA R10, P0, R18, UR8, 0x1 ;  /* 0x00000008120a7c11 */ /* 0x000fe2000f8008ff */
[----:B------:R-:W-:Y:S01]  /*1610*/  IMAD.WIDE R154, R15, 0x4, R154 ;  /* 0x000000040f9a7825 */ /* 0x000fe200078e029a */
[----:B------:R-:W-:Y:S02]  /*1620*/  LEA.HI.X R175, R23, UR11, R16, 0x2, P3 ;  /* 0x0000000b17af7c11 */ /* 0x000fe400098f1410 */
[----:B------:R-:W-:Y:S01]  /*1630*/  LEA.HI.X R23, R24, UR9, R12, 0x1, P1 ;  /* 0x0000000918177c11 */ /* 0x000fe200088f0c0c */
[----:B------:R-:W-:Y:S01]  /*1640*/  IMAD.WIDE R176, R17, 0x4, R176 ;  /* 0x0000000411b07825 */ /* 0x000fe200078e02b0 */
[----:B------:R-:W-:-:S02]  /*1650*/  LEA.HI.X R11, R18, UR9, R11, 0x1, P0 ;  /* 0x00000009120b7c11 */ /* 0x000fc400080f0c0b */
[----:B------:R-:W-:Y:S01]  /*1660*/  LEA R12, P0, R4, R20, 0x6 ;  /* 0x00000014040c7211 */ /* 0x000fe200078030ff */
[----:B------:R3:W-:Y:S01]  /*1670*/  LDGSTS.E.BYPASS.LTC128B.128 [R143+0x6000], desc[UR14][R22.64] ;  /* 0x06000000168f7fae */ /* 0x0007e2000b981a0e */
[----:B----4-:R-:W-:Y:S02]  /*1680*/  LEA R18, P1, R20, UR6, 0x1 ;  /* 0x0000000614127c11 */ /* 0x010fe4000f8208ff */
[----:B------:R-:W-:Y:S01]  /*1690*/  LEA.HI.X R5, R4, R13, R5, 0x6, P0 ;  /* 0x0000000d04057211 */ /* 0x000fe200000f3405 */
[----:B------:R3:W-:Y:S01]  /*16a0*/  LDGSTS.E.BYPASS.LTC128B.128 [R143+0x7000], desc[UR14][R10.64] ;  /* 0x070000000a8f7fae */ /* 0x0007e2000b981a0e */
[----:B------:R-:W-:Y:S02]  /*16b0*/  LEA R4, P0, R12, UR6, 0x1 ;  /* 0x000000060c047c11 */ /* 0x000fe4000f8008ff */
[----:B------:R-:W-:Y:S02]  /*16c0*/  LEA.HI.X R19, R20, UR7, R13, 0x1, P1 ;  /* 0x0000000714137c11 */ /* 0x000fe400088f0c0d */
[----:B------:R-:W-:-:S03]  /*16d0*/  LEA.HI.X R5, R12, UR7, R5, 0x1, P0 ;  /* 0x000000070c057c11 */ /* 0x000fc600080f0c05 */
[----:B------:R3:W-:Y:S04]  /*16e0*/  LDGSTS.E.BYPASS.LTC128B.128 [R143+0x8000], desc[UR14][R18.64] ;  /* 0x08000000128f7fae */ /* 0x0007e8000b981a0e */
[----:B------:R3:W-:Y:S04]  /*16f0*/  LDGSTS.E.BYPASS.LTC128B.128 [R143+0x9000], desc[UR14][R4.64] ;  /* 0x09000000048f7fae */ /* 0x0007e8000b981a0e */
[----:B------:R-:W0:Y:S01]  /*1700*/  LDGDEPBAR ;  /* 0x00000000000079af */ /* 0x000e220000000000 */
[----:B------:R-:W-:Y:S05]  /*1710*/  @!P2 BRA `(.L_x_1252) ;  /* 0x0000004c00bca947 */ /* 0x000fea0003800000 */
[----:B------:R-:W1:Y:S01]  /*1720*/  LDC.64 R12, c[0x0][0x528] ;  /* 0x00014a00ff0c7b82 */ /* 0x000e620000000a00 */
[----:B------:R-:W-:Y:S01]  /*1730*/  IMAD.WIDE.U32 R14, R138, 0x4, R176 ;  /* 0x000000048a0e7825 */ /* 0x000fe200078e00b0 */
[----:B------:R-:W-:-:S03]  /*1740*/  SHF.R.U32.HI R7, RZ, 0x6, R7 ;  /* 0x00000006ff077819 */ /* 0x000fc60000011607 */
[----:B---3--:R-:W-:Y:S01]  /*1750*/  IMAD R10, R141, UR19, R140 ;  /* 0x000000138d0a7c24 */ /* 0x008fe2000f8e028c */
[----:B------:R-:W5:Y:S01]  /*1760*/  LDG.E R165, desc[UR14][R14.64] ;  /* 0x0000000e0ea57981 */ /* 0x000f62000c1e1900 */
[----:B------:R-:W-:Y:S01]  /*1770*/  IMAD.MOV.U32 R153, RZ, RZ, R155 ;  /* 0x000000ffff997224 */ /* 0x000fe200078e009b */
[----:B------:R-:W2:Y:S01]  /*1780*/  LDC R151, c[0x0][0x44c] ;  /* 0x00011300ff977b82 */ /* 0x000ea20000000800 */
[----:B------:R-:W-:Y:S01]  /*1790*/  USHF.L.U32 UR9, UR20, 0x3, URZ ;  /* 0x0000000314097899 */ /* 0x000fe200080006ff */
[----:B------:R-:W5:Y:S01]  /*17a0*/  LDG.E R164, desc[UR14][R14.64+0x20] ;  /* 0x0000200e0ea47981 */ /* 0x000f62000c1e1900 */
[----:B------:R-:W3:Y:S03]  /*17b0*/  LDCU UR6, c[0x0][0x3e0] ;  /* 0x00007c00ff0677ac */ /* 0x000ee60008000800 */
[----:B------:R-:W5:Y:S01]  /*17c0*/  LDG.E R163, desc[UR14][R14.64+0x100] ;  /* 0x0001000e0ea37981 */ /* 0x000f62000c1e1900 */
[----:B------:R-:W4:Y:S03]  /*17d0*/  LDCU UR8, c[0x0][0x45c] ;  /* 0x00008b80ff0877ac */ /* 0x000f260008000800 */
[----:B------:R-:W5:Y:S01]  /*17e0*/  LDG.E R162, desc[UR14][R14.64+0x120] ;  /* 0x0001200e0ea27981 */ /* 0x000f62000c1e1900 */
[----:B------:R-:W1:Y:S03]  /*17f0*/  LDCU.U8 UR7, c[0x0][0x4f8] ;  /* 0x00009f00ff0777ac */ /* 0x000e660008000000 */
[----:B-1----:R-:W3:Y:S04]  /*1800*/  LDG.E.64 R4, desc[UR14][R12.64] ;  /* 0x0000000e0c047981 */ /* 0x002ee8000c1e1b00 */
[----:B------:R1:W4:Y:S01]  /*1810*/  LDG.E.64 R160, desc[UR14][R12.64+0x8] ;  /* 0x0000080e0ca07981 */ /* 0x000322000c1e1b00 */
[----:B------:R-:W-:-:S02]  /*1820*/  IMAD.IADD R128, R136, 0x1, R6 ;  /* 0x0000000188807824 */ /* 0x000fc400078e0206 */
[----:B------:R-:W-:Y:S01]  /*1830*/  IMAD.MOV.U32 R95, RZ, RZ, RZ ;  /* 0x000000ffff5f7224 */ /* 0x000fe200078e00ff */
[----:B-1----:R-:W-:Y:S01]  /*1840*/  LOP3.LUT R12, R3, 0x3, RZ, 0xc0, !PT ;  /* 0x00000003030c7812 */ /* 0x002fe200078ec0ff */
[----:B------:R-:W-:-:S04]  /*1850*/  IMAD.U32 R3, RZ, RZ, UR12 ;  /* 0x0000000cff037e24 */ /* 0x000fc8000f8e00ff */
[----:B------:R-:W-:Y:S01]  /*1860*/  IMAD R9, R9, 0x8, R12 ;  /* 0x0000000809097824 */ /* 0x000fe200078e020c */
[----:B---3--:R-:W-:Y:S01]  /*1870*/  R2UR UR17, R5 ;  /* 0x00000000051172ca */ /* 0x008fe200000e0000 */
[----:B------:R-:W-:Y:S01]  /*1880*/  IMAD.SHL.U32 R5, R10, 0x20, RZ ;  /* 0x000000200a057824 */ /* 0x000fe200078e00ff */
[----:B------:R-:W-:-:S05]  /*1890*/  LOP3.LUT R10, R7, 0xe, RZ, 0xc0, !PT ;  /* 0x0000000e070a7812 */ /* 0x000fca00078ec0ff */
[----:B------:R-:W-:Y:S01]  /*18a0*/  IMAD R3, R3, 0x4, R10 ;  /* 0x0000000403037824 */ /* 0x000fe200078e020a */
[----:B----4-:R-:W-:Y:S02]  /*18b0*/  IADD3 R172, P1, P0, R5, R160, R8 ;  /* 0x000000a005ac7210 */ /* 0x010fe4000783e008 */
[----:B------:R-:W-:Y:S01]  /*18c0*/  SHF.R.S32.HI R160, RZ, 0x1f, R5 ;  /* 0x0000001fffa07819 */ /* 0x000fe20000011405 */
[C---:B------:R-:W-:Y:S01]  /*18d0*/  VIADD R5, R3.reuse, 0x1 ;  /* 0x0000000103057836 */ /* 0x040fe20000000000 */
[----:B------:R-:W-:Y:S01]  /*18e0*/  R2UR UR24, R4 ;  /* 0x00000000041872ca */ /* 0x000fe200000e0000 */
[----:B------:R-:W-:Y:S01]  /*18f0*/  IMAD.WIDE.U32 R172, R172, -0x2daee0ad, RZ ;  /* 0xd2511f53acac7825 */ /* 0x000fe200078e00ff */
[----:B------:R-:W-:Y:S02]  /*1900*/  LOP3.LUT R7, R3, UR17, RZ, 0x3c, !PT ;  /* 0x0000001103077c12 */ /* 0x000fe4000f8e3cff */
[----:B------:R-:W-:Y:S01]  /*1910*/  LOP3.LUT R5, R5, UR17, RZ, 0x3c, !PT ;  /* 0x0000001105057c12 */ /* 0x000fe2000f8e3cff */
[----:B------:R-:W-:Y:S01]  /*1920*/  IMAD.IADD R3, R135, 0x1, R6 ;  /* 0x0000000187037824 */ /* 0x000fe200078e0206 */
[----:B------:R-:W-:-:S02]  /*1930*/  IADD3.X R160, PT, PT, R160, R161, RZ, P1, P0 ;  /* 0x000000a1a0a07210 */ /* 0x000fc40000fe04ff */
[C---:B------:R-:W-:Y:S02]  /*1940*/  LOP3.LUT R170, R173.reuse, R7, RZ, 0x3c, !PT ;  /* 0x00000007adaa7212 */ /* 0x040fe400078e3cff */
[----:B------:R-:W-:Y:S01]  /*1950*/  LOP3.LUT R168, R173, R5, RZ, 0x3c, !PT ;  /* 0x00000005ada87212 */ /* 0x000fe200078e3cff */
[----:B------:R-:W-:Y:S02]  /*1960*/  UIADD3 UR23, UPT, UPT, UR17, -0x4498517b, URZ ;  /* 0xbb67ae8511177890 */ /* 0x000fe4000fffe0ff */
[----:B------:R-:W-:Y:S02]  /*1970*/  UIADD3 UR22, UPT, UPT, UR17, 0x76cf5d0a, URZ ;  /* 0x76cf5d0a11167890 */ /* 0x000fe4000fffe0ff */
[----:B------:R-:W-:Y:S02]  /*1980*/  UIADD3 UR21, UPT, UPT, UR17, 0x32370b8f, URZ ;  /* 0x32370b8f11157890 */ /* 0x000fe4000fffe0ff */
[----:B------:R-:W-:Y:S02]  /*1990*/  UIADD3 UR20, UPT, UPT, UR17, -0x126145ec, URZ ;  /* 0xed9eba1411147890 */ /* 0x000fe4000fffe0ff */
[----:B------:R-:W-:-:S02]  /*19a0*/  UIADD3 UR19, UPT, UPT, UR17, -0x56f99767, URZ ;  /* 0xa906689911137890 */ /* 0x000fc4000fffe0ff */
[----:B------:R-:W-:Y:S01]  /*19b0*/  UIADD3 UR17, UPT, UPT, UR17, 0x646e171e, URZ ;  /* 0x646e171e11117890 */ /* 0x000fe2000fffe0ff */
[----:B------:R-:W-:Y:S01]  /*19c0*/  IADD3 R161, PT, PT, R9, -0x8, RZ ;  /* 0xfffffff809a17810 */ /* 0x000fe20007ffe0ff */
[----:B------:R-:W-:-:S04]  /*19d0*/  IMAD.WIDE.U32 R170, R170, -0x326172a9, RZ ;  /* 0xcd9e8d57aaaa7825 */ /* 0x000fc800078e00ff */
[----:B--2---:R-:W-:-:S07]  /*19e0*/  IMAD.WIDE.U32 R168, R168, -0x326172a9, RZ ;  /* 0xcd9e8d57a8a87825 */ /* 0x004fce00078e00ff */
.L_x_1255:
[----:B------:R-:W-:Y:S01]  /*19f0*/  LEA R60, P0, R138, R154, 0x2 ;  /* 0x0000009a8a3c7211 */ /* 0x000fe200078010ff */
[----:B------:R-:W0:Y:S01]  /*1a00*/  LDGDEPBAR ;  /* 0x00000000000079af */ /* 0x000e220000000000 */
[C---:B-----5:R-:W-:Y:S01]  /*1a10*/  FSETP.NEU.FTZ.AND P2, PT, R164.reuse, -INF , PT ;  /* 0xff800000a400780b */ /* 0x060fe20003f5d000 */
[----:B------:R-:W-:Y:S01]  /*1a20*/  IMAD.MOV.U32 R155, RZ, RZ, R153 ;  /* 0x000000ffff9b7224 */ /* 0x000fe200078e0099 */
[----:B------:R-:W-:Y:S01]  /*1a30*/  FSETP.NEU.FTZ.AND P1, PT, R163, -INF , PT ;  /* 0xff800000a300780b */ /* 0x000fe20003f3d000 */
[----:B------:R-:W-:Y:S01]  /*1a40*/  FMUL.FTZ R235, R165, 1.4426950216293334961 ;  /* 0x3fb8aa3ba5eb7820 */ /* 0x000fe20000410000 */
[----:B------:R-:W-:Y:S01]  /*1a50*/  FMUL.FTZ R241, R164, 1.4426950216293334961 ;  /* 0x3fb8aa3ba4f17820 */ /* 0x000fe20000410000 */
[----:B------:R-:W-:Y:S01]  /*1a60*/  FMUL.FTZ R240, R162, 1.4426950216293334961 ;  /* 0x3fb8aa3ba2f07820 */ /* 0x000fe20000410000 */
[----:B------:R-:W-:Y:S01]  /*1a70*/  LEA.HI.X R61, R138, R155, RZ, 0x2, P0 ;  /* 0x0000009b8a3d7211 */ /* 0x000fe200000f14ff */
[----:B------:R-:W-:Y:S01]  /*1a80*/  VIADD R62, R161, 0x4 ;  /* 0x00000004a13e7836 */ /* 0x000fe20000000000 */
[----:B------:R-:W-:Y:S01]  /*1a90*/  FSETP.NEU.FTZ.AND P0, PT, R165, -INF , PT ;  /* 0xff800000a500780b */ /* 0x000fe20003f1d000 */
[----:B------:R-:W-:Y:S01]  /*1aa0*/  IMAD.WIDE.U32 R126, R161, -0x326172a9, RZ ;  /* 0xcd9e8d57a17e7825 */ /* 0x000fe200078e00ff */
[----:B------:R-:W-:Y:S01]  /*1ab0*/  FSEL R241, R241, RZ, P2 ;  /* 0x000000fff1f17208 */ /* 0x000fe20001000000 */
[----:B------:R-:W-:Y:S01]  /*1ac0*/  UIADD3 UR10, UPT, UPT, UR24, -0x61c88647, URZ ;  /* 0x9e3779b9180a7890 */ /* 0x000fe2000fffe0ff */
[----:B------:R-:W-:Y:S01]  /*1ad0*/  FSEL R235, R235, RZ, P0 ;  /* 0x000000ffebeb7208 */ /* 0x000fe20000000000 */
[----:B------:R-:W-:Y:S01]  /*1ae0*/  IMAD.WIDE.U32 R62, R62, -0x326172a9, RZ ;  /* 0xcd9e8d573e3e7825 */ /* 0x000fe200078e00ff */
[----:B------:R-:W-:Y:S01]  /*1af0*/  LOP3.LUT R52, R160, UR24, R127, 0x96, !PT ;  /* 0x00000018a0347c12 */ /* 0x000fe2000f8e967f */
[----:B------:R-:W-:Y:S01]  /*1b00*/  UIADD3 UR11, UPT, UPT, UR24, 0x3c6ef372, URZ ;  /* 0x3c6ef372180b7890 */ /* 0x000fe2000fffe0ff */
[----:B------:R-:W-:Y:S01]  /*1b10*/  FSETP.NEU.FTZ.AND P2, PT, R162, -INF , PT ;  /* 0xff800000a200780b */ /* 0x000fe20003f5d000 */
[----:B------:R-:W-:Y:S01]  /*1b20*/  FMUL.FTZ R237, R163, 1.4426950216293334961 ;  /* 0x3fb8aa3ba3ed7820 */ /* 0x000fe20000410000 */
[----:B------:R-:W-:Y:S01]  /*1b30*/  LOP3.LUT R216, R160, UR24, R63, 0x96, !PT ;  /* 0x00000018a0d87c12 */ /* 0x000fe2000f8e963f */
[----:B------:R-:W-:Y:S01]  /*1b40*/  IMAD.WIDE.U32 R52, R52, -0x2daee0ad, RZ ;  /* 0xd2511f5334347825 */ /* 0x000fe200078e00ff */
[C---:B------:R-:W-:Y:S02]  /*1b50*/  LOP3.LUT R124, R62.reuse, UR10, R171, 0x96, !PT ;  /* 0x0000000a3e7c7c12 */ /* 0x040fe4000f8e96ab */
[----:B------:R-:W-:Y:S01]  /*1b60*/  LOP3.LUT R62, R62, UR10, R169, 0x96, !PT ;  /* 0x0000000a3e3e7c12 */ /* 0x000fe2000f8e96a9 */
[----:B------:R-:W-:Y:S04]  /*1b70*/  DEPBAR.LE SB0, 0x0 ;  /* 0x000080000000791a */ /* 0x000fe80000000000 */
[----:B------:R-:W-:Y:S01]  /*1b80*/  LOP3.LUT R48, R126, UR10, R171, 0x96, !PT ;  /* 0x0000000a7e307c12 */ /* 0x000fe2000f8e96ab */
[----:B------:R-:W-:Y:S01]  /*1b90*/  BAR.SYNC.DEFER_BLOCKING 0x0 ;  /* 0x0000000000007b1d */ /* 0x000fe20000010000 */
[----:B------:R-:W-:Y:S01]  /*1ba0*/  LOP3.LUT R58, R172, UR23, R53, 0x96, !PT ;  /* 0x00000017ac3a7c12 */ /* 0x000fe2000f8e9635 */
[----:B------:R-:W-:Y:S01]  /*1bb0*/  IMAD.WIDE.U32 R216, R216, -0x2daee0ad, RZ ;  /* 0xd2511f53d8d87825 */ /* 0x000fe200078e00ff */
[----:B------:R-:W-:Y:S01]  /*1bc0*/  LOP3.LUT R126, R126, UR10, R169, 0x96, !PT ;  /* 0x0000000a7e7e7c12 */ /* 0x000fe2000f8e96a9 */
[----:B------:R-:W-:Y:S01]  /*1bd0*/  UIADD3 UR10, UPT, UPT, UR24, -0x255992d5, URZ ;  /* 0xdaa66d2b180a7890 */ /* 0x000fe2000fffe0ff */
[----:B------:R-:W-:Y:S01]  /*1be0*/  FSEL R240, R240, RZ, P2 ;  /* 0x000000fff0f07208 */ /* 0x000fe20001000000 */
[----:B------:R-:W-:Y:S01]  /*1bf0*/  IMAD.WIDE.U32 R124, R124, -0x2daee0ad, RZ ;  /* 0xd2511f537c7c7825 */ /* 0x000fe200078e00ff */
[----:B------:R-:W-:Y:S02]  /*1c00*/  LOP3.LUT R66, R172, UR23, R217, 0x96, !PT ;  /* 0x00000017ac427c12 */ /* 0x000fe4000f8e96d9 */
[----:B------:R-:W-:Y:S01]  /*1c10*/  FSEL R237, R237, RZ, P1 ;  /* 0x000000ffeded7208 */ /* 0x000fe20000800000 */
[----:B------:R-:W-:Y:S01]  /*1c20*/  IMAD.WIDE.U32 R62, R62, -0x2daee0ad, RZ ;  /* 0xd2511f533e3e7825 */ /* 0x000fe200078e00ff */
[----:B------:R-:W-:Y:S03]  /*1c30*/  LOP3.LUT R56, R216, UR22, R125, 0x96, !PT ;  /* 0x00000016d8387c12 */ /* 0x000fe6000f8e967d */
[----:B------:R-:W-:Y:S01]  /*1c40*/  IMAD.WIDE.U32 R48, R48, -0x2daee0ad, RZ ;  /* 0xd2511f5330307825 */ /* 0x000fe200078e00ff */
[----:B------:R-:W-:Y:S03]  /*1c50*/  LOP3.LUT R216, R216, UR22, R63, 0x96, !PT ;  /* 0x00000016d8d87c12 */ /* 0x000fe6000f8e963f */
[----:B------:R-:W-:Y:S01]  /*1c60*/  IMAD.WIDE.U32 R58, R58, -0x326172a9, RZ ;  /* 0xcd9e8d573a3a7825 */ /* 0x000fe200078e00ff */
[----:B------:R-:W-:Y:S03]  /*1c70*/  LOP3.LUT R64, R52, UR22, R49, 0x96, !PT ;  /* 0x0000001634407c12 */ /* 0x000fe6000f8e9631 */
[----:B------:R-:W-:Y:S01]  /*1c80*/  IMAD.WIDE.U32 R56, R56, -0x326172a9, RZ ;  /* 0xcd9e8d5738387825 */ /* 0x000fe200078e00ff */
[--C-:B------:R-:W-:Y:S01]  /*1c90*/  LOP3.LUT R184, R170, UR11, R59.reuse, 0x96, !PT ;  /* 0x0000000baab87c12 */ /* 0x100fe2000f8e963b */
[----:B------:R-:W-:Y:S01]  /*1ca0*/  LDSM.16.M88.4 R100, [R128] ;  /* 0x000000008064783b */ /* 0x000fe20000000200 */
[----:B------:R-:W-:Y:S01]  /*1cb0*/  LOP3.LUT R51, R168, UR11, R59, 0x96, !PT ;  /* 0x0000000ba8337c12 */ /* 0x000fe2000f8e963b */
[----:B------:R-:W-:Y:S04]  /*1cc0*/  IMAD.WIDE.U32 R66, R66, -0x326172a9, RZ ;  /* 0xcd9e8d5742427825 */ /* 0x000fe800078e00ff */
[----:B------:R-:W-:Y:S01]  /*1cd0*/  IMAD.WIDE.U32 R216, R216, -0x326172a9, RZ ;  /* 0xcd9e8d57d8d87825 */ /* 0x000fe200078e00ff */
[--C-:B------:R-:W-:Y:S01]  /*1ce0*/  LOP3.LUT R50, R170, UR11, R67.reuse, 0x96, !PT ;  /* 0x0000000baa327c12 */ /* 0x100fe2000f8e9643 */
[----:B------:R-:W1:Y:S01]  /*1cf0*/  LDSM.16.M88.4 R104, [R134] ;  /* 0x000000008668783b */ /* 0x000e620000000200 */
[----:B------:R-:W-:Y:S01]  /*1d00*/  LOP3.LUT R49, R168, UR11, R67, 0x96, !PT ;  /* 0x0000000ba8317c12 */ /* 0x000fe2000f8e9643 */
[----:B------:R-:W-:Y:S01]  /*1d10*/  IMAD.WIDE.U32 R126, R126, -0x2daee0ad, RZ ;  /* 0xd2511f537e7e7825 */ /* 0x000fe200078e00ff */
[----:B------:R-:W-:Y:S03]  /*1d20*/  UIADD3 UR11, UPT, UPT, UR24, 0x78dde6e4, URZ ;  /* 0x78dde6e4180b7890 */ /* 0x000fe6000fffe0ff */
        /* <DEDUP_REMOVED lines=12> */
[----:B------:R-:W4:Y:S02]  /*1df0*/  LDG.E R178, desc[UR14][R60.64] ;  /* 0x0000000e3cb27981 */ /* 0x000f24000c1e1900 */
        /* <DEDUP_REMOVED lines=10> */
[-C--:B-1----:R-:W-:Y:S01]  /*1ea0*/  HMMA.16816.F32 R4, R100, R104.reuse, RZ ;  /* 0x000000686404723c */ /* 0x082fe200000018ff */
[----:B------:R-:W-:Y:S02]  /*1eb0*/  LDSM.16.M88.4 R120, [R133] ;  /* 0x000000008578783b */ /* 0x000fe40000000200 */
[----:B------:R-:W-:Y:S01]  /*1ec0*/  LOP3.LUT R48, R64, UR11, R127, 0x96, !PT ;  /* 0x0000000b40307c12 */ /* 0x000fe2000f8e967f */
[----:B------:R-:W-:Y:S04]  /*1ed0*/  IMAD.WIDE.U32 R124, R51, -0x326172a9, RZ ;  /* 0xcd9e8d57337c7825 */ /* 0x000fe800078e00ff */
[C---:B--2---:R-:W-:Y:S01]  /*1ee0*/  HMMA.16816.F32 R8, R108.reuse, R104, RZ ;  /* 0x000000686c08723c */ /* 0x044fe200000018ff */
[----:B------:R-:W5:Y:S01]  /*1ef0*/  LDG.E R180, desc[UR14][R60.64+0x100] ;  /* 0x0001000e3cb47981 */ /* 0x000f62000c1e1900 */
[----:B------:R-:W-:Y:S01]  /*1f00*/  LOP3.LUT R52, R52, UR11, R125, 0x96, !PT ;  /* 0x0000000b34347c12 */ /* 0x000fe2000f8e967d */
[----:B------:R-:W-:Y:S02]  /*1f10*/  IMAD.WIDE.U32 R186, R50, -0x326172a9, RZ ;  /* 0xcd9e8d5732ba7825 */ /* 0x000fe400078e00ff */
[----:B------:R1:W5:Y:S02]  /*1f20*/  LDG.E R179, desc[UR14][R60.64+0x120] ;  /* 0x0001200e3cb37981 */ /* 0x000364000c1e1900 */
        /* <DEDUP_REMOVED lines=8> */
[----:B------:R-:W2:Y:S01]  /*1fb0*/  LDSM.16.M88.4 R104, [R134+0xc00] ;  /* 0x000c00008668783b */ /* 0x000ea20000000200 */
[----:B------:R-:W-:Y:S06]  /*1fc0*/  IMAD.WIDE.U32 R184, R184, -0x326172a9, RZ ;  /* 0xcd9e8d57b8b87825 */ /* 0x000fec00078e00ff */
[-C--:B---3--:R-:W-:Y:S01]  /*1fd0*/  HMMA.16816.F32 R20, R100, R112.reuse, RZ ;  /* 0x000000706414723c */ /* 0x088fe200000018ff */
[C---:B-1----:R-:W-:Y:S02]  /*1fe0*/  LOP3.LUT R60, R66.reuse, UR10, R57, 0x96, !PT ;  /* 0x0000000a423c7c12 */ /* 0x042fe4000f8e9639 */
[----:B------:R-:W-:Y:S05]  /*1ff0*/  LOP3.LUT R66, R66, UR10, R217, 0x96, !PT ;  /* 0x0000000a42427c12 */ /* 0x000fea000f8e96d9 */
[C---:B------:R-:W-:Y:S01]  /*2000*/  HMMA.16816.F32 R24, R108.reuse, R112, RZ ;  /* 0x000000706c18723c */ /* 0x040fe200000018ff */
[----:B------:R-:W-:Y:S01]  /*2010*/  UIADD3 UR10, UPT, UPT, UR24, 0x1715609d, URZ ;  /* 0x1715609d180a7890 */ /* 0x000fe2000fffe0ff */
[----:B------:R-:W-:Y:S04]  /*2020*/  IMAD.WIDE.U32 R60, R60, -0x2daee0ad, RZ ;  /* 0xd2511f533c3c7825 */ /* 0x000fe800078e00ff */
[----:B------:R-:W-:Y:S01]  /*2030*/  IMAD.WIDE.U32 R66, R66, -0x2daee0ad, RZ ;  /* 0xd2511f5342427825 */ /* 0x000fe200078e00ff */
[----:B------:R-:W-:Y:S01]  /*2040*/  LOP3.LUT R182, R182, UR20, R61, 0x96, !PT ;  /* 0x00000014b6b67c12 */ /* 0x000fe2000f8e963d */
[-C--:B------:R-:W-:Y:S01]  /*2050*/  HMMA.16816.F32 R28, R108, R114.reuse, RZ ;  /* 0x000000726c1c723c */ /* 0x080fe200000018ff */
[----:B------:R-:W-:Y:S01]  /*2060*/  LOP3.LUT R62, R126, UR10, R185, 0x96, !PT ;  /* 0x0000000a7e3e7c12 */ /* 0x000fe2000f8e96b9 */
[----:B------:R-:W-:Y:S01]  /*2070*/  IMAD.WIDE.U32 R126, R52, -0x2daee0ad, RZ ;  /* 0xd2511f53347e7825 */ /* 0x000fe200078e00ff */
[----:B------:R-:W-:Y:S02]  /*2080*/  LOP3.LUT R210, R210, UR20, R67, 0x96, !PT ;  /* 0x00000014d2d27c12 */ /* 0x000fe4000f8e9643 */
[----:B------:R-:W-:Y:S01]  /*2090*/  LOP3.LUT R124, R124, UR10, R209, 0x96, !PT ;  /* 0x0000000a7c7c7c12 */ /* 0x000fe2000f8e96d1 */
[----:B------:R-:W-:Y:S01]  /*20a0*/  IMAD.WIDE.U32 R182, R182, -0x326172a9, RZ ;  /* 0xcd9e8d57b6b67825 */ /* 0x000fe200078e00ff */
[----:B------:R-:W-:Y:S01]  /*20b0*/  LOP3.LUT R207, R58, UR19, R127, 0x96, !PT ;  /* 0x000000133acf7c12 */ /* 0x000fe2000f8e967f */
[C---:B------:R-:W-:Y:S02]  /*20c0*/  HMMA.16816.F32 R32, R100.reuse, R114, RZ ;  /* 0x000000726420723c */ /* 0x040fe400000018ff */
[----:B------:R-:W-:Y:S01]  /*20d0*/  IMAD.WIDE.U32 R210, R210, -0x326172a9, RZ ;  /* 0xcd9e8d57d2d27825 */ /* 0x000fe200078e00ff */
[----:B------:R-:W-:Y:S03]  /*20e0*/  LOP3.LUT R186, R186, UR10, R183, 0x96, !PT ;  /* 0x0000000ababa7c12 */ /* 0x000fe6000f8e96b7 */
[----:B------:R-:W-:Y:S01]  /*20f0*/  IMAD.WIDE.U32 R124, R124, -0x2daee0ad, RZ ;  /* 0xd2511f537c7c7825 */ /* 0x000fe200078e00ff */
[----:B------:R-:W-:Y:S01]  /*2100*/  LOP3.LUT R203, R50, UR10, R211, 0x96, !PT ;  /* 0x0000000a32cb7c12 */ /* 0x000fe2000f8e96d3 */
[-C--:B------:R-:W-:Y:S01]  /*2110*/  HMMA.16816.F32 R36, R100, R116.reuse, RZ ;  /* 0x000000746424723c */ /* 0x080fe200000018ff */
[----:B------:R-:W-:Y:S01]  /*2120*/  UIADD3 UR10, UPT, UPT, UR24, -0x4ab325aa, URZ ;  /* 0xb54cda56180a7890 */ /* 0x000fe2000fffe0ff */
[----:B------:R-:W-:Y:S01]  /*2130*/  IMAD.WIDE.U32 R62, R62, -0x2daee0ad, RZ ;  /* 0xd2511f533e3e7825 */ /* 0x000fe200078e00ff */
[----:B------:R-:W-:Y:S02]  /*2140*/  PRMT R213, R124, 0x7770, RZ ;  /* 0x000077707cd57816 */ /* 0x000fe400000000ff */
[----:B------:R-:W-:Y:S01]  /*2150*/  LOP3.LUT R127, R126, UR17, R125, 0x96, !PT ;  /* 0x000000117e7f7c12 */ /* 0x000fe2000f8e967d */
[----:B------:R-:W-:Y:S01]  /*2160*/  IMAD.WIDE.U32 R186, R186, -0x2daee0ad, RZ ;  /* 0xd2511f53baba7825 */ /* 0x000fe200078e00ff */
[----:B------:R-:W-:Y:S01]  /*2170*/  LOP3.LUT R197, R64, UR17, R63, 0x96, !PT ;  /* 0x0000001140c57c12 */ /* 0x000fe2000f8e963f */
[C---:B------:R-:W-:Y:S02]  /*2180*/  HMMA.16816.F32 R40, R108.reuse, R116, RZ ;  /* 0x000000746c28723c */ /* 0x040fe400000018ff */
[C---:B------:R-:W-:Y:S01]  /*2190*/  PRMT R64, R62.reuse, 0x7770, RZ ;  /* 0x000077703e407816 */ /* 0x040fe200000000ff */
[----:B------:R-:W-:Y:S01]  /*21a0*/  IMAD R116, R137, 0x2, R128 ;  /* 0x0000000289747824 */ /* 0x000fe200078e0280 */
[----:B------:R-:W-:Y:S01]  /*21b0*/  PRMT R181, R62, 0x7771, RZ ;  /* 0x000077713eb57816 */ /* 0x000fe200000000ff */
[----:B------:R-:W-:Y:S01]  /*21c0*/  IMAD.WIDE.U32 R216, R216, -0x2daee0ad, RZ ;  /* 0xd2511f53d8d87825 */ /* 0x000fe200078e00ff */
[C---:B------:R-:W-:Y:S02]  /*21d0*/  PRMT R206, R62.reuse, 0x7772, RZ ;  /* 0x000077723ece7816 */ /* 0x040fe400000000ff */
[----:B------:R-:W-:Y:S01]  /*21e0*/  PRMT R205, R62, 0x7773, RZ ;  /* 0x000077733ecd7816 */ /* 0x000fe200000000ff */
[-C--:B------:R-:W-:Y:S01]  /*21f0*/  HMMA.16816.F32 R44, R108, R118.reuse, RZ ;  /* 0x000000766c2c723c */ /* 0x080fe200000018ff */
[C---:B------:R-:W-:Y:S01]  /*2200*/  PRMT R214, R186.reuse, 0x7770, RZ ;  /* 0x00007770bad67816 */ /* 0x040fe200000000ff */
[----:B------:R-:W1:Y:S01]  /*2210*/  LDSM.16.M88.4 R112, [R116] ;  /* 0x000000007470783b */ /* 0x000e620000000200 */
[----:B------:R-:W-:Y:S01]  /*2220*/  PRMT R215, R186, 0x7771, RZ ;  /* 0x00007771bad77816 */ /* 0x000fe200000000ff */
[----:B------:R-:W-:Y:S01]  /*2230*/  IMAD.WIDE.U32 R62, R56, -0x2daee0ad, RZ ;  /* 0xd2511f53383e7825 */ /* 0x000fe200078e00ff */
[C---:B------:R-:W-:Y:S02]  /*2240*/  PRMT R212, R186.reuse, 0x7772, RZ ;  /* 0x00007772bad47816 */ /* 0x040fe400000000ff */
[----:B------:R-:W-:Y:S01]  /*2250*/  PRMT R211, R186, 0x7773, RZ ;  /* 0x00007773bad37816 */ /* 0x000fe200000000ff */
[C---:B------:R-:W-:Y:S02]  /*2260*/  HMMA.16816.F32 R48, R100.reuse, R118, RZ ;  /* 0x000000766430723c */ /* 0x040fe400000018ff */
[----:B------:R-:W-:Y:S01]  /*2270*/  LOP3.LUT R183, R60, UR19, R63, 0x96, !PT ;  /* 0x000000133cb77c12 */ /* 0x000fe2000f8e963f */
[----:B------:R-:W3:Y:S01]  /*2280*/  LDSM.16.M88.4 R116, [R116+0x1000] ;  /* 0x001000007474783b */ /* 0x000ee20000000200 */
[----:B------:R-:W-:Y:S01]  /*2290*/  LOP3.LUT R202, R62, UR17, R187, 0x96, !PT ;  /* 0x000000113eca7c12 */ /* 0x000fe2000f8e96bb */
[----:B------:R-:W-:Y:S01]  /*22a0*/  IMAD.WIDE.U32 R186, R65, -0x326172a9, RZ ;  /* 0xcd9e8d5741ba7825 */ /* 0x000fe200078e00ff */
[----:B------:R-:W-:Y:S02]  /*22b0*/  LOP3.LUT R209, R66, UR19, R217, 0x96, !PT ;  /* 0x0000001342d17c12 */ /* 0x000fe4000f8e96d9 */
[----:B------:R-:W-:Y:S01]  /*22c0*/  ISETP.LE.U32.AND P5, PT, R64, UR7, PT ;  /* 0x0000000740007c0c */ /* 0x000fe2000bfa3070 */
[-C--:B--2---:R-:W-:Y:S01]  /*22d0*/  HMMA.16816.F32 R52, R100, R104.reuse, RZ ;  /* 0x000000686434723c */ /* 0x084fe200000018ff */
[----:B------:R-:W-:Y:S01]  /*22e0*/  ISETP.GT.U32.AND P6, PT, R181, UR7, PT ;  /* 0x00000007b5007c0c */ /* 0x000fe2000bfc4070 */
[----:B------:R-:W-:Y:S01]  /*22f0*/  IMAD.WIDE.U32 R220, R203, -0x2daee0ad, RZ ;  /* 0xd2511f53cbdc7825 */ /* 0x000fe200078e00ff */
[----:B------:R-:W-:Y:S02]  /*2300*/  LOP3.LUT R181, R184, UR10, R187, 0x96, !PT ;  /* 0x0000000ab8b57c12 */ /* 0x000fe4000f8e96bb */
[C---:B------:R-:W-:Y:S01]  /*2310*/  PRMT R196, R186.reuse, 0x7771, RZ ;  /* 0x00007771bac47816 */ /* 0x040fe200000000ff */
[----:B------:R-:W-:Y:S01]  /*2320*/  IMAD.WIDE.U32 R184, R183, -0x326172a9, RZ ;  /* 0xcd9e8d57b7b87825 */ /* 0x000fe200078e00ff */
[C---:B------:R-:W-:Y:S01]  /*2330*/  PRMT R183, R186.reuse, 0x7770, RZ ;  /* 0x00007770bab77816 */ /* 0x040fe200000000ff */
[C---:B------:R-:W-:Y:S02]  /*2340*/  HMMA.16816.F32 R56, R108.reuse, R104, RZ ;  /* 0x000000686c38723c */ /* 0x040fe400000018ff */
[----:B------:R-:W-:Y:S01]  /*2350*/  PRMT R194, R186, 0x7772, RZ ;  /* 0x00007772bac27816 */ /* 0x000fe200000000ff */
[----:B------:R-:W-:Y:S01]  /*2360*/  IMAD.WIDE.U32 R226, R207, -0x326172a9, RZ ;  /* 0xcd9e8d57cfe27825 */ /* 0x000fe200078e00ff */
[----:B------:R-:W-:Y:S02]  /*2370*/  LOP3.LUT R187, R182, UR10, R185, 0x96, !PT ;  /* 0x0000000ab6bb7c12 */ /* 0x000fe4000f8e96b9 */
[----:B------:R-:W-:Y:S02]  /*2380*/  LOP3.LUT R182, R181, 0xff, RZ, 0xc0, !PT ;  /* 0x000000ffb5b67812 */ /* 0x000fe400078ec0ff */
[----:B------:R-:W-:Y:S01]  /*2390*/  PRMT R189, R184, 0x7770, RZ ;  /* 0x00007770b8bd7816 */ /* 0x000fe200000000ff */
[-C--:B------:R-:W-:Y:S01]  /*23a0*/  HMMA.16816.F32 R60, R108, R106.reuse, RZ ;  /* 0x0000006a6c3c723c */ /* 0x080fe200000018ff */
[----:B------:R-:W-:Y:S02]  /*23b0*/  ISETP.LE.U32.AND P4, PT, R182, UR7, PT ;  /* 0x00000007b6007c0c */ /* 0x000fe4000bf83070 */
[----:B------:R-:W-:Y:S02]  /*23c0*/  SHF.R.U32.HI R182, RZ, 0x18, R181 ;  /* 0x00000018ffb67819 */ /* 0x000fe400000116b5 */
[C---:B------:R-:W-:Y:S02]  /*23d0*/  PRMT R190, R184.reuse, 0x7771, RZ ;  /* 0x00007771b8be7816 */ /* 0x040fe400000000ff */
[C---:B------:R-:W-:Y:S01]  /*23e0*/  PRMT R191, R184.reuse, 0x7772, RZ ;  /* 0x00007772b8bf7816 */ /* 0x040fe200000000ff */
[----:B------:R-:W-:Y:S01]  /*23f0*/  HMMA.16816.F32 R64, R100, R106, RZ ;  /* 0x0000006a6440723c */ /* 0x000fe200000018ff */
[----:B------:R-:W2:Y:S01]  /*2400*/  LDSM.16.M88.4 R100, [R133+0x400] ;  /* 0x000400008564783b */ /* 0x000ea20000000200 */
[----:B------:R-:W-:Y:S02]  /*2410*/  PRMT R192, R184, 0x7773, RZ ;  /* 0x00007773b8c07816 */ /* 0x000fe400000000ff */
[----:B------:R-:W-:Y:S02]  /*2420*/  ISETP.LE.U32.AND P3, PT, R183, UR7, PT ;  /* 0x00000007b7007c0c */ /* 0x000fe4000bf63070 */
[----:B------:R-:W-:Y:S02]  /*2430*/  ISETP.LE.U32.AND P0, PT, R182, UR7, PT ;  /* 0x00000007b6007c0c */ /* 0x000fe4000bf03070 */
[C---:B------:R-:W-:Y:S01]  /*2440*/  PRMT R184, R181.reuse, 0x7632, R184 ;  /* 0x00007632b5b87816 */ /* 0x040fe200000000b8 */
[-C--:B-1----:R-:W-:Y:S01]  /*2450*/  HMMA.16816.F32 R4, R112, R120.reuse, R4 ;  /* 0x000000787004723c */ /* 0x082fe20000001804 */
[----:B------:R-:W1:Y:S04]  /*2460*/  LDSM.16.M88.4 R104, [R133+0x800] ;  /* 0x000800008568783b */ /* 0x000e680000000200 */
[----:B------:R-:W-:Y:S02]  /*2470*/  LOP3.LUT R182, R181, 0xffff, RZ, 0xc0, !PT ;  /* 0x0000ffffb5b67812 */ /* 0x000fe400078ec0ff */
[----:B------:R-:W-:Y:S01]  /*2480*/  LOP3.LUT R181, R187, 0xff, RZ, 0xc0, !PT ;  /* 0x000000ffbbb57812 */ /* 0x000fe200078ec0ff */
[C---:B---3--:R-:W-:Y:S04]  /*2490*/  HMMA.16816.F32 R8, R116.reuse, R120, R8 ;  /* 0x000000787408723c */ /* 0x048fe80000001808 */
[----:B------:R-:W-:Y:S02]  /*24a0*/  ISETP.LE.U32.AND P2, PT, R181, UR7, PT ;  /* 0x00000007b5007c0c */ /* 0x000fe4000bf43070 */
[----:B------:R-:W-:Y:S02]  /*24b0*/  LOP3.LUT R184, R184, 0xff, RZ, 0xc0, !PT ;  /* 0x000000ffb8b87812 */ /* 0x000fe400078ec0ff */
[----:B------:R-:W-:Y:S01]  /*24c0*/  SHF.R.U32.HI R182, RZ, 0x8, R182 ;  /* 0x00000008ffb67819 */ /* 0x000fe200000116b6 */
[-C--:B------:R-:W-:Y:S03]  /*24d0*/  HMMA.16816.F32 R12, R116, R122.reuse, R12 ;  /* 0x0000007a740c723c */ /* 0x080fe6000000180c */
[----:B------:R-:W-:Y:S01]  /*24e0*/  ISETP.LE.U32.AND P1, PT, R184, UR7, PT ;  /* 0x00000007b8007c0c */ /* 0x000fe2000bf23070 */
[----:B------:R-:W-:Y:S01]  /*24f0*/  FFMA.FTZ R183, R4, UR8, -R235 ;  /* 0x0000000804b77c23 */ /* 0x000fe200080108eb */
[----:B------:R-:W-:Y:S01]  /*2500*/  LOP3.LUT R185, R187, 0xffff, RZ, 0xc0, !PT ;  /* 0x0000ffffbbb97812 */ /* 0x000fe200078ec0ff */
[----:B------:R-:W-:Y:S01]  /*2510*/  FFMA.FTZ R181, R6, UR8, -R241 ;  /* 0x0000000806b57c23 */ /* 0x000fe200080108f1 */
[----:B------:R-:W-:Y:S01]  /*2520*/  LOP3.LUT R182, R182, 0xffff, RZ, 0xc0, !PT ;  /* 0x0000ffffb6b67812 */ /* 0x000fe200078ec0ff */
[----:B------:R-:W-:Y:S01]  /*2530*/  FFMA.FTZ R184, R5, UR8, -R235 ;  /* 0x0000000805b87c23 */ /* 0x000fe200080108eb */
[----:B------:R-:W-:Y:S01]  /*2540*/  SHF.R.U32.HI R195, RZ, 0x8, R185 ;  /* 0x00000008ffc37819 */ /* 0x000fe200000116b9 */
[----:B------:R-:W3:Y:S01]  /*2550*/  MUFU.EX2 R183, R183 ;  /* 0x000000b700b77308 */ /* 0x000ee20000000800 */
[----:B------:R-:W-:Y:S01]  /*2560*/  PRMT R193, R186, 0x7773, RZ ;  /* 0x00007773bac17816 */ /* 0x000fe200000000ff */
[C---:B------:R-:W-:Y:S08]  /*2570*/  HMMA.16816.F32 R16, R112.reuse, R122, R16 ;  /* 0x0000007a7010723c */ /* 0x040ff00000001810 */
[----:B------:R-:W2:Y:S01]  /*2580*/  MUFU.EX2 R181, R181 ;  /* 0x000000b500b57308 */ /* 0x000ea20000000800 */
[----:B------:R-:W-:Y:S01]  /*2590*/  LOP3.LUT R195, R195, 0xffff, RZ, 0xc0, !PT ;  /* 0x0000ffffc3c37812 */ /* 0x000fe200078ec0ff */
[----:B------:R-:W-:Y:S01]  /*25a0*/  FFMA.FTZ R188, R8, UR8, -R237 ;  /* 0x0000000808bc7c23 */ /* 0x000fe200080108ed */
[----:B------:R-:W-:Y:S07]  /*25b0*/  PRMT R186, R187, 0x7632, R186 ;  /* 0x00007632bbba7816 */ /* 0x000fee00000000ba */
[----:B------:R-:W1:Y:S01]  /*25c0*/  MUFU.EX2 R184, R184 ;  /* 0x000000b800b87308 */ /* 0x000e620000000800 */
[----:B------:R-:W-:Y:S01]  /*25d0*/  SHF.R.U32.HI R198, RZ, 0x18, R187 ;  /* 0x00000018ffc67819 */ /* 0x000fe200000116bb */
[--C-:B------:R-:W-:Y:S01]  /*25e0*/  FFMA.FTZ R200, R10, UR8, -R240.reuse ;  /* 0x000000080ac87c23 */ /* 0x100fe200080108f0 */
[----:B------:R-:W-:Y:S07]  /*25f0*/  LOP3.LUT R186, R186, 0xff, RZ, 0xc0, !PT ;  /* 0x000000ffbaba7812 */ /* 0x000fee00078ec0ff */
[----:B------:R-:W-:Y:S01]  /*2600*/  MUFU.EX2 R185, R188 ;  /* 0x000000bc00b97308 */ /* 0x000fe20000000800 */
[----:B------:R-:W-:Y:S01]  /*2610*/  LOP3.LUT R239, R216, UR17, R221, 0x96, !PT ;  /* 0x00000011d8ef7c12 */ /* 0x000fe2000f8e96dd */
[----:B---3--:R-:W-:Y:S01]  /*2620*/  @!P4 FADD.FTZ R183, -R183, -RZ ;  /* 0x800000ffb7b7c221 */ /* 0x008fe20000010100 */
[----:B------:R-:W-:Y:S01]  /*2630*/  ISETP.LE.U32.AND P4, PT, R182, UR7, PT ;  /* 0x00000007b6007c0c */ /* 0x000fe2000bf83070 */
[----:B------:R-:W-:Y:S01]  /*2640*/  FFMA.FTZ R182, R7, UR8, -R241 ;  /* 0x0000000807b67c23 */ /* 0x000fe200080108f1 */
[C---:B------:R-:W-:Y:S01]  /*2650*/  PRMT R244, R220.reuse, 0x7770, RZ ;  /* 0x00007770dcf47816 */ /* 0x040fe200000000ff */
[----:B--2---:R-:W-:Y:S01]  /*2660*/  @!P1 FADD.FTZ R181, -R181, -RZ ;  /* 0x800000ffb5b59221 */ /* 0x004fe20000010100 */
[----:B------:R-:W-:Y:S01]  /*2670*/  ISETP.LE.U32.AND P1, PT, R195, UR7, PT ;  /* 0x00000007c3007c0c */ /* 0x000fe2000bf23070 */
[--C-:B------:R-:W-:Y:S01]  /*2680*/  FFMA.FTZ R195, R11, UR8, -R240.reuse ;  /* 0x000000080bc37c23 */ /* 0x100fe200080108f0 */
[C---:B------:R-:W-:Y:S01]  /*2690*/  PRMT R243, R220.reuse, 0x7771, RZ ;  /* 0x00007771dcf37816 */ /* 0x040fe200000000ff */
[----:B------:R-:W2:Y:S01]  /*26a0*/  MUFU.EX2 R182, R182 ;  /* 0x000000b600b67308 */ /* 0x000ea20000000800 */
[C---:B------:R-:W-:Y:S01]  /*26b0*/  PRMT R242, R220.reuse, 0x7772, RZ ;  /* 0x00007772dcf27816 */ /* 0x040fe200000000ff */
[--C-:B------:R-:W-:Y:S01]  /*26c0*/  FFMA.FTZ R199, R9, UR8, -R237.reuse ;  /* 0x0000000809c77c23 */ /* 0x100fe200080108ed */
[----:B------:R-:W-:Y:S07]  /*26d0*/  PRMT R245, R220, 0x7773, RZ ;  /* 0x00007773dcf57816 */ /* 0x000fee00000000ff */
[----:B------:R3:W-:Y:S01]  /*26e0*/  MUFU.EX2 R188, R195 ;  /* 0x000000c300bc7308 */ /* 0x0007e20000000800 */
[----:B------:R-:W-:Y:S01]  /*26f0*/  PRMT R225, R226, 0x7770, RZ ;  /* 0x00007770e2e17816 */ /* 0x000fe200000000ff */
[----:B-1----:R-:W-:Y:S01]  /*2700*/  @!P4 FADD.FTZ R184, -R184, -RZ ;  /* 0x800000ffb8b8c221 */ /* 0x002fe20000010100 */
[----:B------:R-:W-:Y:S07]  /*2710*/  ISETP.LE.U32.AND P4, PT, R186, UR7, PT ;  /* 0x00000007ba007c0c */ /* 0x000fee000bf83070 */
[----:B------:R1:W1:Y:S01]  /*2720*/  MUFU.EX2 R187, R200 ;  /* 0x000000c800bb7308 */ /* 0x0002620000000800 */
[----:B------:R-:W-:Y:S01]  /*2730*/  PRMT R228, R226, 0x7771, RZ ;  /* 0x00007771e2e47816 */ /* 0x000fe200000000ff */
[----:B------:R-:W-:Y:S01]  /*2740*/  FFMA.FTZ R201, R12, UR8, -R237 ;  /* 0x000000080cc97c23 */ /* 0x000fe200080108ed */
[C---:B------:R-:W-:Y:S07]  /*2750*/  PRMT R126, R124.reuse, 0x7771, RZ ;  /* 0x000077717c7e7816 */ /* 0x040fee00000000ff */
[----:B------:R1:W1:Y:S01]  /*2760*/  MUFU.EX2 R186, R199 ;  /* 0x000000c700ba7308 */ /* 0x0002620000000800 */
[----:B------:R-:W-:Y:S01]  /*2770*/  PRMT R125, R124, 0x7772, RZ ;  /* 0x000077727c7d7816 */ /* 0x000fe200000000ff */
[----:B--2---:R-:W-:Y:S01]  /*2780*/  @!P0 FADD.FTZ R182, -R182, -RZ ;  /* 0x800000ffb6b68221 */ /* 0x004fe20000010100 */
[----:B------:R-:W-:Y:S01]  /*2790*/  ISETP.LE.U32.AND P0, PT, R198, UR7, PT ;  /* 0x00000007c6007c0c */ /* 0x000fe2000bf03070 */
[----:B------:R-:W-:Y:S01]  /*27a0*/  @!P2 FADD.FTZ R185, -R185, -RZ ;  /* 0x800000ffb9b9a221 */ /* 0x000fe20000010100 */
[----:B------:R-:W-:Y:S01]  /*27b0*/  ISETP.LE.U32.AND P2, PT, R189, UR7, PT ;  /* 0x00000007bd007c0c */ /* 0x000fe2000bf43070 */
[----:B---3--:R-:W-:Y:S01]  /*27c0*/  FFMA.FTZ R195, R16, UR8, -R235 ;  /* 0x0000000810c37c23 */ /* 0x008fe200080108eb */
[----:B------:R-:W-:Y:S03]  /*27d0*/  SHF.R.U32.HI R198, RZ, 0x18, R197 ;  /* 0x00000018ffc67819 */ /* 0x000fe600000116c5 */
[----:B------:R-:W2:Y:S01]  /*27e0*/  MUFU.EX2 R189, R201 ;  /* 0x000000c900bd7308 */ /* 0x000ea20000000800 */
[----:B------:R-:W-:Y:S01]  /*27f0*/  PRMT R124, R124, 0x7773, RZ ;  /* 0x000077737c7c7816 */ /* 0x000fe200000000ff */
[-C--:B------:R-:W-:Y:S08]  /*2800*/  HMMA.16816.F32 R20, R112, R100.reuse, R20 ;  /* 0x000000647014723c */ /* 0x080ff00000001814 */
[----:B------:R-:W-:Y:S01]  /*2810*/  MUFU.EX2 R195, R195 ;  /* 0x000000c300c37308 */ /* 0x000fe20000000800 */
[--C-:B-1----:R-:W-:Y:S01]  /*2820*/  FFMA.FTZ R200, R14, UR8, -R240.reuse ;  /* 0x000000080ec87c23 */ /* 0x102fe200080108f0 */
[----:B------:R-:W-:Y:S01]  /*2830*/  LOP3.LUT R199, R197, 0xff, RZ, 0xc0, !PT ;  /* 0x000000ffc5c77812 */ /* 0x000fe200078ec0ff */
[----:B------:R-:W-:Y:S01]  /*2840*/  @!P4 FADD.FTZ R187, -R187, -RZ ;  /* 0x800000ffbbbbc221 */ /* 0x000fe20000010100 */
[----:B------:R-:W-:Y:S01]  /*2850*/  ISETP.GT.U32.AND P4, PT, R191, UR7, PT ;  /* 0x00000007bf007c0c */ /* 0x000fe2000bf84070 */
[----:B------:R-:W-:Y:S05]  /*2860*/  FFMA.FTZ R204, R13, UR8, -R237 ;  /* 0x000000080dcc7c23 */ /* 0x000fea00080108ed */
[----:B------:R-:W1:Y:S01]  /*2870*/  MUFU.EX2 R191, R200 ;  /* 0x000000c800bf7308 */ /* 0x000e620000000800 */
[----:B------:R-:W-:Y:S01]  /*2880*/  @!P1 FADD.FTZ R186, -R186, -RZ ;  /* 0x800000ffbaba9221 */ /* 0x000fe20000010100 */
[----:B------:R-:W-:Y:S01]  /*2890*/  ISETP.GT.U32.AND P1, PT, R190, UR7, PT ;  /* 0x00000007be007c0c */ /* 0x000fe2000bf24070 */
[----:B------:R-:W-:Y:S07]  /*28a0*/  FFMA.FTZ R217, R15, UR8, -R240 ;  /* 0x000000080fd97c23 */ /* 0x000fee00080108f0 */
[----:B------:R3:W4:Y:S01]  /*28b0*/  MUFU.EX2 R190, R204 ;  /* 0x000000cc00be7308 */ /* 0x0007220000000800 */
[----:B------:R-:W-:Y:S01]  /*28c0*/  @!P0 FADD.FTZ R188, -R188, -RZ ;  /* 0x800000ffbcbc8221 */ /* 0x000fe20000010100 */
[----:B------:R-:W-:Y:S01]  /*28d0*/  ISETP.GT.U32.AND P0, PT, R192, UR7, PT ;  /* 0x00000007c0007c0c */ /* 0x000fe2000bf04070 */
[C---:B------:R-:W-:Y:S07]  /*28e0*/  HMMA.16816.F32 R24, R116.reuse, R100, R24 ;  /* 0x000000647418723c */ /* 0x040fee0000001818 */
[----:B------:R-:W4:Y:S01]  /*28f0*/  MUFU.EX2 R192, R217 ;  /* 0x000000d900c07308 */ /* 0x000f220000000800 */
[----:B--2---:R-:W-:Y:S01]  /*2900*/  @!P2 FADD.FTZ R189, -R189, -RZ ;  /* 0x800000ffbdbda221 */ /* 0x004fe20000010100 */
[----:B------:R-:W-:Y:S01]  /*2910*/  ISETP.LE.U32.AND P2, PT, R199, UR7, PT ;  /* 0x00000007c7007c0c */ /* 0x000fe2000bf43070 */
[----:B------:R-:W-:Y:S01]  /*2920*/  FFMA.FTZ R199, R17, UR8, -R235 ;  /* 0x0000000811c77c23 */ /* 0x000fe200080108eb */
[----:B-1----:R-:W-:Y:S01]  /*2930*/  @P4 FADD.FTZ R191, -R191, -RZ ;  /* 0x800000ffbfbf4221 */ /* 0x002fe20000010100 */
[----:B------:R-:W-:Y:S01]  /*2940*/  ISETP.GT.U32.AND P4, PT, R196, UR7, PT ;  /* 0x00000007c4007c0c */ /* 0x000fe2000bf84070 */
[--C-:B------:R-:W-:Y:S01]  /*2950*/  FFMA.FTZ R201, R19, UR8, -R241.reuse ;  /* 0x0000000813c97c23 */ /* 0x100fe200080108f1 */
[----:B------:R-:W-:Y:S01]  /*2960*/  @!P3 FADD.FTZ R195, -R195, -RZ ;  /* 0x800000ffc3c3b221 */ /* 0x000fe20000010100 */
[----:B------:R-:W-:Y:S02]  /*2970*/  ISETP.GT.U32.AND P3, PT, R193, UR7, PT ;  /* 0x00000007c1007c0c */ /* 0x000fe4000bf64070 */
[----:B------:R1:W2:Y:S01]  /*2980*/  MUFU.EX2 R196, R199 ;  /* 0x000000c700c47308 */ /* 0x0002a20000000800 */
[----:B---3--:R-:W-:Y:S01]  /*2990*/  LOP3.LUT R204, R202, 0xff, RZ, 0xc0, !PT ;  /* 0x000000ffcacc7812 */ /* 0x008fe200078ec0ff */
[-C--:B------:R-:W-:Y:S08]  /*29a0*/  HMMA.16816.F32 R28, R116, R102.reuse, R28 ;  /* 0x00000066741c723c */ /* 0x080ff0000000181c */
[----:B------:R-:W3:Y:S01]  /*29b0*/  MUFU.EX2 R193, R201 ;  /* 0x000000c900c17308 */ /* 0x000ee20000000800 */
[----:B----4-:R-:W-:Y:S01]  /*29c0*/  @P1 FADD.FTZ R190, -R190, -RZ ;  /* 0x800000ffbebe1221 */ /* 0x010fe20000010100 */
[----:B------:R-:W-:Y:S01]  /*29d0*/  ISETP.LE.U32.AND P1, PT, R198, UR7, PT ;  /* 0x00000007c6007c0c */ /* 0x000fe2000bf23070 */
[----:B------:R-:W-:Y:S01]  /*29e0*/  FFMA.FTZ R200, R18, UR8, -R241 ;  /* 0x0000000812c87c23 */ /* 0x000fe200080108f1 */
[C---:B------:R-:W-:Y:S01]  /*29f0*/  PRMT R198, R197.reuse, 0x7632, R198 ;  /* 0x00007632c5c67816 */ /* 0x040fe200000000c6 */
[----:B------:R-:W-:Y:S01]  /*2a00*/  @P0 FADD.FTZ R192, -R192, -RZ ;  /* 0x800000ffc0c00221 */ /* 0x000fe20000010100 */
[----:B------:R-:W-:Y:S01]  /*2a10*/  LOP3.LUT R197, R197, 0xffff, RZ, 0xc0, !PT ;  /* 0x0000ffffc5c57812 */ /* 0x000fe200078ec0ff */
[C---:B------:R-:W-:Y:S01]  /*2a20*/  HMMA.16816.F32 R32, R112.reuse, R102, R32 ;  /* 0x000000667020723c */ /* 0x040fe20000001820 */
[----:B------:R-:W4:Y:S03]  /*2a30*/  LDSM.16.M88.4 R100, [R133+0xc00] ;  /* 0x000c00008564783b */ /* 0x000f260000000200 */
[----:B------:R-:W-:Y:S01]  /*2a40*/  ISETP.GT.U32.AND P0, PT, R194, UR7, PT ;  /* 0x00000007c2007c0c */ /* 0x000fe2000bf04070 */
[----:B-1----:R-:W-:Y:S01]  /*2a50*/  FFMA.FTZ R199, R20, UR8, -R235 ;  /* 0x0000000814c77c23 */ /* 0x002fe200080108eb */
[----:B------:R-:W-:Y:S01]  /*2a60*/  SHF.R.U32.HI R217, RZ, 0x8, R197 ;  /* 0x00000008ffd97819 */ /* 0x000fe200000116c5 */
[----:B------:R1:W1:Y:S01]  /*2a70*/  MUFU.EX2 R194, R200 ;  /* 0x000000c800c27308 */ /* 0x0002620000000800 */
[----:B------:R-:W-:Y:S01]  /*2a80*/  LOP3.LUT R198, R198, 0xff, RZ, 0xc0, !PT ;  /* 0x000000ffc6c67812 */ /* 0x000fe200078ec0ff */
[-C--:B------:R-:W-:Y:S08]  /*2a90*/  HMMA.16816.F32 R36, R112, R104.reuse, R36 ;  /* 0x000000687024723c */ /* 0x080ff00000001824 */
[----:B------:R-:W1:Y:S01]  /*2aa0*/  MUFU.EX2 R197, R199 ;  /* 0x000000c700c57308 */ /* 0x000e620000000800 */
[----:B------:R-:W-:Y:S01]  /*2ab0*/  LOP3.LUT R217, R217, 0xffff, RZ, 0xc0, !PT ;  /* 0x0000ffffd9d97812 */ /* 0x000fe200078ec0ff */
[----:B--2---:R-:W-:Y:S01]  /*2ac0*/  @P4 FADD.FTZ R196, -R196, -RZ ;  /* 0x800000ffc4c44221 */ /* 0x004fe20000010100 */
[----:B------:R-:W-:Y:S01]  /*2ad0*/  ISETP.LE.U32.AND P4, PT, R198, UR7, PT ;  /* 0x00000007c6007c0c */ /* 0x000fe2000bf83070 */
[----:B---3--:R-:W-:Y:S01]  /*2ae0*/  @P3 FADD.FTZ R193, -R193, -RZ ;  /* 0x800000ffc1c13221 */ /* 0x008fe20000010100 */
[----:B------:R-:W-:Y:S01]  /*2af0*/  ISETP.LE.U32.AND P3, PT, R217, UR7, PT ;  /* 0x00000007d9007c0c */ /* 0x000fe2000bf63070 */
[----:B------:R-:W-:Y:S01]  /*2b00*/  FFMA.FTZ R198, R21, UR8, -R235 ;  /* 0x0000000815c67c23 */ /* 0x000fe200080108eb */
[----:B------:R-:W-:Y:S01]  /*2b10*/  LOP3.LUT R201, R202, 0xffff, RZ, 0xc0, !PT ;  /* 0x0000ffffcac97812 */ /* 0x000fe200078ec0ff */
[----:B------:R-:W-:Y:S01]  /*2b20*/  FFMA.FTZ R217, R22, UR8, -R241 ;  /* 0x0000000816d97c23 */ /* 0x000fe200080108f1 */
[C---:B------:R-:W-:Y:S03]  /*2b30*/  HMMA.16816.F32 R40, R116.reuse, R104, R40 ;  /* 0x000000687428723c */ /* 0x040fe60000001828 */
[----:B------:R2:W-:Y:S01]  /*2b40*/  MUFU.EX2 R199, R217 ;  /* 0x000000d900c77308 */ /* 0x0005e20000000800 */
[----:B------:R-:W-:Y:S01]  /*2b50*/  SHF.R.U32.HI R201, RZ, 0x8, R201 ;  /* 0x00000008ffc97819 */ /* 0x000fe200000116c9 */
[----:B-1----:R-:W-:Y:S01]  /*2b60*/  FFMA.FTZ R200, R23, UR8, -R241 ;  /* 0x0000000817c87c23 */ /* 0x002fe200080108f1 */
[----:B------:R-:W-:Y:S01]  /*2b70*/  @P0 FADD.FTZ R194, -R194, -RZ ;  /* 0x800000ffc2c20221 */ /* 0x000fe20000010100 */
[----:B------:R-:W-:Y:S06]  /*2b80*/  ISETP.LE.U32.AND P0, PT, R204, UR7, PT ;  /* 0x00000007cc007c0c */ /* 0x000fec000bf03070 */
[----:B------:R-:W1:Y:S01]  /*2b90*/  MUFU.EX2 R198, R198 ;  /* 0x000000c600c67308 */ /* 0x000e620000000800 */
[----:B------:R-:W-:Y:S01]  /*2ba0*/  SHF.R.U32.HI R204, RZ, 0x18, R202 ;  /* 0x00000018ffcc7819 */ /* 0x000fe200000116ca */
[----:B------:R-:W-:Y:S01]  /*2bb0*/  @!P2 FADD.FTZ R197, -R197, -RZ ;  /* 0x800000ffc5c5a221 */ /* 0x000fe20000010100 */
[-C--:B------:R-:W-:Y:S07]  /*2bc0*/  HMMA.16816.F32 R44, R116, R106.reuse, R44 ;  /* 0x0000006a742c723c */ /* 0x080fee000000182c */
[----:B------:R-:W3:Y:S01]  /*2bd0*/  MUFU.EX2 R200, R200 ;  /* 0x000000c800c87308 */ /* 0x000ee20000000800 */
[----:B------:R-:W-:Y:S01]  /*2be0*/  ISETP.LE.U32.AND P2, PT, R204, UR7, PT ;  /* 0x00000007cc007c0c */ /* 0x000fe2000bf43070 */
[--C-:B------:R-:W-:Y:S01]  /*2bf0*/  FFMA.FTZ R222, R25, UR8, -R237.reuse ;  /* 0x0000000819de7c23 */ /* 0x100fe200080108ed */
[----:B------:R-:W-:Y:S01]  /*2c00*/  LOP3.LUT R204, R201, 0xffff, RZ, 0xc0, !PT ;  /* 0x0000ffffc9cc7812 */ /* 0x000fe200078ec0ff */
[----:B------:R-:W-:Y:S01]  /*2c10*/  FFMA.FTZ R219, R24, UR8, -R237 ;  /* 0x0000000818db7c23 */ /* 0x000fe200080108ed */
[----:B--2---:R-:W-:Y:S01]  /*2c20*/  PRMT R217, R202, 0x7632, R217 ;  /* 0x00007632cad97816 */ /* 0x004fe200000000d9 */
[--C-:B------:R-:W-:Y:S04]  /*2c30*/  FFMA.FTZ R218, R27, UR8, -R240.reuse ;  /* 0x000000081bda7c23 */ /* 0x100fe800080108f0 */
[----:B------:R-:W2:Y:S01]  /*2c40*/  MUFU.EX2 R202, R222 ;  /* 0x000000de00ca7308 */ /* 0x000ea20000000800 */
[C---:B------:R-:W-:Y:S09]  /*2c50*/  HMMA.16816.F32 R48, R112.reuse, R106, R48 ;  /* 0x0000006a7030723c */ /* 0x040ff20000001830 */
[----:B------:R-:W2:Y:S01]  /*2c60*/  MUFU.EX2 R201, R219 ;  /* 0x000000db00c97308 */ /* 0x000ea20000000800 */
[----:B------:R-:W-:Y:S01]  /*2c70*/  LOP3.LUT R217, R217, 0xff, RZ, 0xc0, !PT ;  /* 0x000000ffd9d97812 */ /* 0x000fe200078ec0ff */
[----:B-1----:R-:W-:Y:S01]  /*2c80*/  @!P3 FADD.FTZ R198, -R198, -RZ ;  /* 0x800000ffc6c6b221 */ /* 0x002fe20000010100 */
[----:B------:R-:W-:Y:S01]  /*2c90*/  ISETP.LE.U32.AND P3, PT, R204, UR7, PT ;  /* 0x00000007cc007c0c */ /* 0x000fe2000bf63070 */
[----:B------:R-:W-:Y:S01]  /*2ca0*/  FFMA.FTZ R204, R26, UR8, -R240 ;  /* 0x000000081acc7c23 */ /* 0x000fe200080108f0 */
[----:B---3--:R-:W-:Y:S01]  /*2cb0*/  @!P1 FADD.FTZ R200, -R200, -RZ ;  /* 0x800000ffc8c89221 */ /* 0x008fe20000010100 */
[----:B------:R-:W-:Y:S04]  /*2cc0*/  ISETP.GT.U32.AND P1, PT, R206, UR7, PT ;  /* 0x00000007ce007c0c */ /* 0x000fe8000bf24070 */
[----:B------:R-:W1:Y:S01]  /*2cd0*/  MUFU.EX2 R203, R218 ;  /* 0x000000da00cb7308 */ /* 0x000e620000000800 */
[----:B------:R-:W-:Y:S01]  /*2ce0*/  FFMA.FTZ R206, R28, UR8, -R237 ;  /* 0x000000081cce7c23 */ /* 0x000fe200080108ed */
[----:B------:R-:W-:Y:S01]  /*2cf0*/  @!P4 FADD.FTZ R199, -R199, -RZ ;  /* 0x800000ffc7c7c221 */ /* 0x000fe20000010100 */
[----:B------:R-:W-:Y:S07]  /*2d00*/  ISETP.LE.U32.AND P4, PT, R217, UR7, PT ;  /* 0x00000007d9007c0c */ /* 0x000fee000bf83070 */
[----:B------:R-:W3:Y:S01]  /*2d10*/  MUFU.EX2 R204, R204 ;  /* 0x000000cc00cc7308 */ /* 0x000ee20000000800 */
[----:B------:R-:W-:Y:S04]  /*2d20*/  IMAD.WIDE.U32 R216, R209, -0x326172a9, RZ ;  /* 0xcd9e8d57d1d87825 */ /* 0x000fe800078e00ff */
[----:B------:R-:W-:Y:S01]  /*2d30*/  FFMA.FTZ R209, R32, UR8, -R235 ;  /* 0x0000000820d17c23 */ /* 0x000fe200080108eb */
[-C--:B----4-:R-:W-:Y:S04]  /*2d40*/  HMMA.16816.F32 R52, R112, R100.reuse, R52 ;  /* 0x000000647034723c */ /* 0x090fe80000001834 */
[----:B------:R-:W4:Y:S01]  /*2d50*/  MUFU.EX2 R206, R206 ;  /* 0x000000ce00ce7308 */ /* 0x000f220000000800 */
[----:B------:R-:W-:Y:S01]  /*2d60*/  LOP3.LUT R221, R210, UR10, R217, 0x96, !PT ;  /* 0x0000000ad2dd7c12 */ /* 0x000fe2000f8e96d9 */
[----:B--2---:R-:W-:Y:S01]  /*2d70*/  @!P3 FADD.FTZ R202, -R202, -RZ ;  /* 0x800000ffcacab221 */ /* 0x004fe20000010100 */
[----:B------:R-:W-:Y:S01]  /*2d80*/  ISETP.LE.U32.AND P3, PT, R214, UR7, PT ;  /* 0x00000007d6007c0c */ /* 0x000fe2000bf63070 */
[----:B------:R-:W-:Y:S01]  /*2d90*/  @!P0 FADD.FTZ R201, -R201, -RZ ;  /* 0x800000ffc9c98221 */ /* 0x000fe20000010100 */
[----:B------:R-:W-:Y:S01]  /*2da0*/  ISETP.GT.U32.AND P0, PT, R205, UR7, PT ;  /* 0x00000007cd007c0c */ /* 0x000fe2000bf04070 */
[----:B------:R-:W-:Y:S01]  /*2db0*/  FFMA.FTZ R205, R29, UR8, -R237 ;  /* 0x000000081dcd7c23 */ /* 0x000fe200080108ed */
[----:B------:R-:W-:Y:S01]  /*2dc0*/  LOP3.LUT R214, R208, UR10, R227, 0x96, !PT ;  /* 0x0000000ad0d67c12 */ /* 0x000fe2000f8e96e3 */
[----:B-1----:R-:W-:Y:S01]  /*2dd0*/  @!P2 FADD.FTZ R203, -R203, -RZ ;  /* 0x800000ffcbcba221 */ /* 0x002fe20000010100 */
[----:B------:R-:W-:Y:S01]  /*2de0*/  ISETP.LE.U32.AND P2, PT, R213, UR7, PT ;  /* 0x00000007d5007c0c */ /* 0x000fe2000bf43070 */
[----:B---3--:R-:W-:Y:S01]  /*2df0*/  @!P4 FADD.FTZ R204, -R204, -RZ ;  /* 0x800000ffccccc221 */ /* 0x008fe20000010100 */
[----:B------:R-:W-:Y:S01]  /*2e00*/  ISETP.GT.U32.AND P4, PT, R215, UR7, PT ;  /* 0x00000007d7007c0c */ /* 0x000fe2000bf84070 */
[----:B------:R-:W1:Y:S01]  /*2e10*/  MUFU.EX2 R205, R205 ;  /* 0x000000cd00cd7308 */ /* 0x000e620000000800 */
[----:B------:R-:W-:Y:S01]  /*2e20*/  SHF.R.U32.HI R217, RZ, 0x18, R214 ;  /* 0x00000018ffd97819 */ /* 0x000fe200000116d6 */
[--C-:B------:R-:W-:Y:S01]  /*2e30*/  FFMA.FTZ R213, R30, UR8, -R240.reuse ;  /* 0x000000081ed57c23 */ /* 0x100fe200080108f0 */
[C---:B------:R-:W-:Y:S01]  /*2e40*/  PRMT R215, R216.reuse, 0x7770, RZ ;  /* 0x00007770d8d77816 */ /* 0x040fe200000000ff */
[C---:B------:R-:W-:Y:S06]  /*2e50*/  HMMA.16816.F32 R56, R116.reuse, R100, R56 ;  /* 0x000000647438723c */ /* 0x040fec0000001838 */
[----:B------:R-:W-:Y:S01]  /*2e60*/  MUFU.EX2 R209, R209 ;  /* 0x000000d100d17308 */ /* 0x000fe20000000800 */
[----:B------:R-:W-:Y:S01]  /*2e70*/  PRMT R224, R216, 0x7771, RZ ;  /* 0x00007771d8e07816 */ /* 0x000fe200000000ff */
[----:B----4-:R-:W-:Y:S01]  /*2e80*/  @!P3 FADD.FTZ R206, -R206, -RZ ;  /* 0x800000ffceceb221 */ /* 0x010fe20000010100 */
[----:B------:R-:W-:Y:S07]  /*2e90*/  ISETP.GT.U32.AND P3, PT, R212, UR7, PT ;  /* 0x00000007d4007c0c */ /* 0x000fee000bf64070 */
[----:B------:R2:W3:Y:S01]  /*2ea0*/  MUFU.EX2 R207, R213 ;  /* 0x000000d500cf7308 */ /* 0x0004e20000000800 */
[C---:B------:R-:W-:Y:S01]  /*2eb0*/  PRMT R223, R216.reuse, 0x7772, RZ ;  /* 0x00007772d8df7816 */ /* 0x040fe200000000ff */
[----:B------:R-:W-:Y:S01]  /*2ec0*/  FFMA.FTZ R208, R31, UR8, -R240 ;  /* 0x000000081fd07c23 */ /* 0x000fe200080108f0 */
[----:B------:R-:W-:Y:S01]  /*2ed0*/  PRMT R229, R216, 0x7773, RZ ;  /* 0x00007773d8e57816 */ /* 0x000fe200000000ff */
[-C--:B------:R-:W-:Y:S03]  /*2ee0*/  HMMA.16816.F32 R60, R116, R102.reuse, R60 ;  /* 0x00000066743c723c */ /* 0x080fe6000000183c */
[C---:B------:R-:W-:Y:S01]  /*2ef0*/  LOP3.LUT R210, R214.reuse, 0xff, RZ, 0xc0, !PT ;  /* 0x000000ffd6d27812 */ /* 0x040fe200078ec0ff */
[----:B-1----:R-:W-:Y:S01]  /*2f00*/  @P4 FADD.FTZ R205, -R205, -RZ ;  /* 0x800000ffcdcd4221 */ /* 0x002fe20000010100 */
[----:B------:R-:W-:Y:S01]  /*2f10*/  ISETP.GT.U32.AND P4, PT, R211, UR7, PT ;  /* 0x00000007d3007c0c */ /* 0x000fe2000bf84070 */
[----:B------:R-:W-:Y:S01]  /*2f20*/  FFMA.FTZ R212, R33, UR8, -R235 ;  /* 0x0000000821d47c23 */ /* 0x000fe200080108eb */
[----:B------:R-:W-:Y:S01]  /*2f30*/  LOP3.LUT R211, R127, 0xff, RZ, 0xc0, !PT ;  /* 0x000000ff7fd37812 */ /* 0x000fe200078ec0ff */
[----:B------:R-:W1:Y:S01]  /*2f40*/  MUFU.EX2 R208, R208 ;  /* 0x000000d000d07308 */ /* 0x000e620000000800 */
[----:B------:R-:W-:Y:S01]  /*2f50*/  PRMT R219, R221, 0x7632, R219 ;  /* 0x00007632dddb7816 */ /* 0x000fe200000000db */
[----:B------:R-:W-:Y:S08]  /*2f60*/  HMMA.16816.F32 R64, R112, R102, R64 ;  /* 0x000000667040723c */ /* 0x000ff00000001840 */
[----:B------:R-:W4:Y:S01]  /*2f70*/  MUFU.EX2 R212, R212 ;  /* 0x000000d400d47308 */ /* 0x000f220000000800 */
[C---:B--2---:R-:W-:Y:S01]  /*2f80*/  PRMT R213, R214.reuse, 0x7632, R213 ;  /* 0x00007632d6d57816 */ /* 0x044fe200000000d5 */
[----:B---3--:R-:W-:Y:S01]  /*2f90*/  @P3 FADD.FTZ R207, -R207, -RZ ;  /* 0x800000ffcfcf3221 */ /* 0x008fe20000010100 */
[----:B------:R-:W-:Y:S01]  /*2fa0*/  ISETP.LE.U32.AND P3, PT, R211, UR7, PT ;  /* 0x00000007d3007c0c */ /* 0x000fe2000bf63070 */
[----:B------:R-:W-:Y:S01]  /*2fb0*/  FFMA.FTZ R211, R35, UR8, -R241 ;  /* 0x0000000823d37c23 */ /* 0x000fe200080108f1 */
[----:B------:R-:W-:Y:S01]  /*2fc0*/  LOP3.LUT R214, R214, 0xffff, RZ, 0xc0, !PT ;  /* 0x0000ffffd6d67812 */ /* 0x000fe200078ec0ff */
[----:B------:R-:W-:Y:S01]  /*2fd0*/  FFMA.FTZ R216, R36, UR8, -R235 ;  /* 0x0000000824d87c23 */ /* 0x000fe200080108eb */
[----:B------:R-:W-:Y:S01]  /*2fe0*/  LOP3.LUT R219, R219, 0xff, RZ, 0xc0, !PT ;  /* 0x000000ffdbdb7812 */ /* 0x000fe200078ec0ff */
[----:B------:R-:W-:Y:S01]  /*2ff0*/  @!P5 FADD.FTZ R209, -R209, -RZ ;  /* 0x800000ffd1d1d221 */ /* 0x000fe20000010100 */
[----:B------:R-:W-:Y:S01]  /*3000*/  ISETP.LE.U32.AND P5, PT, R217, UR7, PT ;  /* 0x00000007d9007c0c */ /* 0x000fe2000bfa3070 */
[----:B------:R-:W2:Y:S01]  /*3010*/  MUFU.EX2 R211, R211 ;  /* 0x000000d300d37308 */ /* 0x000ea20000000800 */
[----:B------:R-:W-:Y:S01]  /*3020*/  LOP3.LUT R217, R213, 0xff, RZ, 0xc0, !PT ;  /* 0x000000ffd5d97812 */ /* 0x000fe200078ec0ff */
[----:B------:R-:W-:Y:S01]  /*3030*/  FFMA.FTZ R218, R34, UR8, -R241 ;  /* 0x0000000822da7c23 */ /* 0x000fe200080108f1 */
[----:B-1----:R-:W-:Y:S07]  /*3040*/  @P4 FADD.FTZ R208, -R208, -RZ ;  /* 0x800000ffd0d04221 */ /* 0x002fee0000010100 */
[----:B------:R1:W3:Y:S01]  /*3050*/  MUFU.EX2 R213, R216 ;  /* 0x000000d800d57308 */ /* 0x0002e20000000800 */
[----:B----4-:R-:W-:Y:S01]  /*3060*/  @P6 FADD.FTZ R212, -R212, -RZ ;  /* 0x800000ffd4d46221 */ /* 0x010fe20000010100 */
[----:B------:R-:W-:Y:S01]  /*3070*/  ISETP.LE.U32.AND P4, PT, R210, UR7, PT ;  /* 0x00000007d2007c0c */ /* 0x000fe2000bf83070 */
[----:B------:R-:W-:Y:S01]  /*3080*/  FFMA.FTZ R220, R37, UR8, -R235 ;  /* 0x0000000825dc7c23 */ /* 0x000fe200080108eb */
[----:B------:R-:W-:Y:S06]  /*3090*/  ISETP.LE.U32.AND P6, PT, R215, UR7, PT ;  /* 0x00000007d7007c0c */ /* 0x000fec000bfc3070 */
[----:B------:R-:W4:Y:S01]  /*30a0*/  MUFU.EX2 R210, R218 ;  /* 0x000000da00d27308 */ /* 0x000f220000000800 */
[----:B------:R-:W-:Y:S01]  /*30b0*/  LOP3.LUT R215, R221, 0xff, RZ, 0xc0, !PT ;  /* 0x000000ffddd77812 */ /* 0x000fe200078ec0ff */
[----:B------:R-:W-:Y:S01]  /*30c0*/  FFMA.FTZ R230, R38, UR8, -R241 ;  /* 0x0000000826e67c23 */ /* 0x000fe200080108f1 */
[----:B------:R-:W-:Y:S01]  /*30d0*/  SHF.R.U32.HI R214, RZ, 0x8, R214 ;  /* 0x00000008ffd67819 */ /* 0x000fe200000116d6 */
[----:B------:R-:W-:Y:S01]  /*30e0*/  FFMA.FTZ R222, R41, UR8, -R237 ;  /* 0x0000000829de7c23 */ /* 0x000fe200080108ed */
[----:B--2---:R-:W-:Y:S01]  /*30f0*/  @P0 FADD.FTZ R211, -R211, -RZ ;  /* 0x800000ffd3d30221 */ /* 0x004fe20000010100 */
[----:B------:R-:W-:Y:S01]  /*3100*/  ISETP.LE.U32.AND P0, PT, R215, UR7, PT ;  /* 0x00000007d7007c0c */ /* 0x000fe2000bf03070 */
[--C-:B------:R-:W-:Y:S01]  /*3110*/  FFMA.FTZ R232, R43, UR8, -R240.reuse ;  /* 0x000000082be87c23 */ /* 0x100fe200080108f0 */
[----:B------:R-:W-:Y:S01]  /*3120*/  LOP3.LUT R215, R214, 0xffff, RZ, 0xc0, !PT ;  /* 0x0000ffffd6d77812 */ /* 0x000fe200078ec0ff */
[----:B-1----:R-:W-:Y:S01]  /*3130*/  FFMA.FTZ R216, R39, UR8, -R241 ;  /* 0x0000000827d87c23 */ /* 0x002fe200080108f1 */
[----:B------:R1:W2:Y:S01]  /*3140*/  MUFU.EX2 R214, R220 ;  /* 0x000000dc00d67308 */ /* 0x0002a20000000800 */
[----:B---3--:R-:W-:Y:S01]  /*3150*/  @!P4 FADD.FTZ R213, -R213, -RZ ;  /* 0x800000ffd5d5c221 */ /* 0x008fe20000010100 */
[----:B------:R-:W-:Y:S01]  /*3160*/  ISETP.LE.U32.AND P4, PT, R215, UR7, PT ;  /* 0x00000007d7007c0c */ /* 0x000fe2000bf83070 */
[----:B------:R-:W-:Y:S01]  /*3170*/  FFMA.FTZ R231, R42, UR8, -R240 ;  /* 0x000000082ae77c23 */ /* 0x000fe200080108f0 */
[----:B----4-:R-:W-:Y:S06]  /*3180*/  @P1 FADD.FTZ R210, -R210, -RZ ;  /* 0x800000ffd2d21221 */ /* 0x010fec0000010100 */
[----:B------:R-:W3:Y:S01]  /*3190*/  MUFU.EX2 R215, R230 ;  /* 0x000000e600d77308 */ /* 0x000ee20000000800 */
[----:B------:R-:W-:Y:S01]  /*31a0*/  ISETP.LE.U32.AND P1, PT, R217, UR7, PT ;  /* 0x00000007d9007c0c */ /* 0x000fe2000bf23070 */
[--C-:B------:R-:W-:Y:S01]  /*31b0*/  FFMA.FTZ R217, R40, UR8, -R237.reuse ;  /* 0x0000000828d97c23 */ /* 0x100fe200080108ed */
[----:B------:R-:W-:Y:S07]  /*31c0*/  LOP3.LUT R218, R221, 0xffff, RZ, 0xc0, !PT ;  /* 0x0000ffffddda7812 */ /* 0x000fee00078ec0ff */
[----:B------:R-:W4:Y:S01]  /*31d0*/  MUFU.EX2 R216, R216 ;  /* 0x000000d800d87308 */ /* 0x000f220000000800 */
[----:B------:R-:W-:Y:S01]  /*31e0*/  FFMA.FTZ R233, R45, UR8, -R237 ;  /* 0x000000082de97c23 */ /* 0x000fe200080108ed */
[----:B------:R-:W-:Y:S01]  /*31f0*/  FFMA.FTZ R48, R48, UR8, -R235 ;  /* 0x0000000830307c23 */ /* 0x000fe200080108eb */
[----:B------:R-:W-:Y:S07]  /*3200*/  PRMT R227, R226, 0x7772, RZ ;  /* 0x00007772e2e37816 */ /* 0x000fee00000000ff */
[----:B------:R-:W4:Y:S01]  /*3210*/  MUFU.EX2 R217, R217 ;  /* 0x000000d900d97308 */ /* 0x000f220000000800 */
[----:B-1----:R-:W-:Y:S01]  /*3220*/  SHF.R.U32.HI R220, RZ, 0x8, R218 ;  /* 0x00000008ffdc7819 */ /* 0x002fe200000116da */
[----:B--2---:R-:W-:Y:S01]  /*3230*/  @!P4 FADD.FTZ R214, -R214, -RZ ;  /* 0x800000ffd6d6c221 */ /* 0x004fe20000010100 */
[----:B------:R-:W-:Y:S07]  /*3240*/  ISETP.LE.U32.AND P4, PT, R219, UR7, PT ;  /* 0x00000007db007c0c */ /* 0x000fee000bf83070 */
[----:B------:R1:W2:Y:S01]  /*3250*/  MUFU.EX2 R218, R222 ;  /* 0x000000de00da7308 */ /* 0x0002a20000000800 */
[----:B------:R-:W-:Y:S01]  /*3260*/  LOP3.LUT R220, R220, 0xffff, RZ, 0xc0, !PT ;  /* 0x0000ffffdcdc7812 */ /* 0x000fe200078ec0ff */
[----:B---3--:R-:W-:Y:S01]  /*3270*/  @!P1 FADD.FTZ R215, -R215, -RZ ;  /* 0x800000ffd7d79221 */ /* 0x008fe20000010100 */
[----:B------:R-:W-:Y:S07]  /*3280*/  FFMA.FTZ R230, R44, UR8, -R237 ;  /* 0x000000082ce67c23 */ /* 0x000fee00080108ed */
[----:B------:R-:W3:Y:S01]  /*3290*/  MUFU.EX2 R219, R231 ;  /* 0x000000e700db7308 */ /* 0x000ee20000000800 */
[----:B------:R-:W-:Y:S01]  /*32a0*/  ISETP.LE.U32.AND P1, PT, R220, UR7, PT ;  /* 0x00000007dc007c0c */ /* 0x000fe2000bf23070 */
[----:B----4-:R-:W-:Y:S01]  /*32b0*/  @!P5 FADD.FTZ R216, -R216, -RZ ;  /* 0x800000ffd8d8d221 */ /* 0x010fe20000010100 */
[----:B------:R-:W-:Y:S07]  /*32c0*/  FFMA.FTZ R53, R53, UR8, -R235 ;  /* 0x0000000835357c23 */ /* 0x000fee00080108eb */
[----:B------:R4:W-:Y:S01]  /*32d0*/  MUFU.EX2 R220, R232 ;  /* 0x000000e800dc7308 */ /* 0x0009e20000000800 */
[----:B------:R-:W-:Y:S01]  /*32e0*/  PRMT R226, R226, 0x7773, RZ ;  /* 0x00007773e2e27816 */ /* 0x000fe200000000ff */
[----:B------:R-:W-:Y:S01]  /*32f0*/  @!P0 FADD.FTZ R217, -R217, -RZ ;  /* 0x800000ffd9d98221 */ /* 0x000fe20000010100 */
[----:B------:R-:W-:Y:S01]  /*3300*/  ISETP.GT.U32.AND P0, PT, R224, UR7, PT ;  /* 0x00000007e0007c0c */ /* 0x000fe2000bf04070 */
[----:B------:R-:W-:Y:S01]  /*3310*/  FFMA.FTZ R57, R57, UR8, -R237 ;  /* 0x0000000839397c23 */ /* 0x000fe200080108ed */
[----:B------:R-:W-:Y:S01]  /*3320*/  FFMA.FTZ R50, R50, UR8, -R241 ;  /* 0x0000000832327c23 */ /* 0x000fe200080108f1 */
[----:B-1----:R-:W-:Y:S01]  /*3330*/  SHF.R.U32.HI R222, RZ, 0x18, R221 ;  /* 0x00000018ffde7819 */ /* 0x002fe200000116dd */
[----:B------:R-:W-:Y:S03]  /*3340*/  FFMA.FTZ R52, R52, UR8, -R235 ;  /* 0x0000000834347c23 */ /* 0x000fe600080108eb */
[----:B------:R1:W1:Y:S01]  /*3350*/  MUFU.EX2 R221, R230 ;  /* 0x000000e600dd7308 */ /* 0x0002620000000800 */
[----:B------:R-:W-:Y:S01]  /*3360*/  FFMA.FTZ R51, R51, UR8, -R241 ;  /* 0x0000000833337c23 */ /* 0x000fe200080108f1 */
[----:B--2---:R-:W-:Y:S01]  /*3370*/  @!P1 FADD.FTZ R218, -R218, -RZ ;  /* 0x800000ffdada9221 */ /* 0x004fe20000010100 */
[----:B------:R-:W-:Y:S01]  /*3380*/  ISETP.GT.U32.AND P1, PT, R223, UR7, PT ;  /* 0x00000007df007c0c */ /* 0x000fe2000bf24070 */
[----:B---3--:R-:W-:Y:S01]  /*3390*/  @!P4 FADD.FTZ R219, -R219, -RZ ;  /* 0x800000ffdbdbc221 */ /* 0x008fe20000010100 */
[----:B------:R-:W-:Y:S01]  /*33a0*/  ISETP.LE.U32.AND P5, PT, R222, UR7, PT ;  /* 0x00000007de007c0c */ /* 0x000fe2000bfa3070 */
[--C-:B----4-:R-:W-:Y:S01]  /*33b0*/  FFMA.FTZ R232, R47, UR8, -R240.reuse ;  /* 0x000000082fe87c23 */ /* 0x110fe200080108f0 */
[----:B------:R-:W-:Y:S03]  /*33c0*/  ISETP.GT.U32.AND P4, PT, R229, UR7, PT ;  /* 0x00000007e5007c0c */ /* 0x000fe6000bf84070 */
[----:B------:R-:W2:Y:S01]  /*33d0*/  MUFU.EX2 R222, R233 ;  /* 0x000000e900de7308 */ /* 0x000ea20000000800 */
[--C-:B------:R-:W-:Y:S01]  /*33e0*/  FFMA.FTZ R231, R46, UR8, -R240.reuse ;  /* 0x000000082ee77c23 */ /* 0x100fe200080108f0 */
[----:B------:R-:W-:Y:S01]  /*33f0*/  FFMA.FTZ R229, R49, UR8, -R235 ;  /* 0x0000000831e57c23 */ /* 0x000fe200080108eb */
[----:B------:R-:W-:Y:S07]  /*3400*/  PRMT R49, R127, 0x7632, R49 ;  /* 0x000076327f317816 */ /* 0x000fee0000000031 */
[----:B------:R-:W3:Y:S01]  /*3410*/  MUFU.EX2 R223, R232 ;  /* 0x000000e800df7308 */ /* 0x000ee20000000800 */
[----:B------:R-:W-:Y:S01]  /*3420*/  FFMA.FTZ R56, R56, UR8, -R237 ;  /* 0x0000000838387c23 */ /* 0x000fe200080108ed */
[----:B-1----:R-:W-:Y:S01]  /*3430*/  SHF.R.U32.HI R230, RZ, 0x18, R127 ;  /* 0x00000018ffe67819 */ /* 0x002fe2000001167f */
[----:B------:R-:W-:Y:S01]  /*3440*/  @!P6 FADD.FTZ R221, -R221, -RZ ;  /* 0x800000ffdddde221 */ /* 0x000fe20000010100 */
[----:B------:R-:W-:Y:S06]  /*3450*/  ISETP.LE.U32.AND P6, PT, R225, UR7, PT ;  /* 0x00000007e1007c0c */ /* 0x000fec000bfc3070 */
[----:B------:R-:W1:Y:S01]  /*3460*/  MUFU.EX2 R224, R231 ;  /* 0x000000e700e07308 */ /* 0x000e620000000800 */
[----:B------:R-:W-:Y:S01]  /*3470*/  @!P5 FADD.FTZ R220, -R220, -RZ ;  /* 0x800000ffdcdcd221 */ /* 0x000fe20000010100 */
[----:B------:R-:W-:Y:S01]  /*3480*/  ISETP.LE.U32.AND P5, PT, R230, UR7, PT ;  /* 0x00000007e6007c0c */ /* 0x000fe2000bfa3070 */
[--C-:B------:R-:W-:Y:S07]  /*3490*/  FFMA.FTZ R55, R55, UR8, -R241.reuse ;  /* 0x0000000837377c23 */ /* 0x100fee00080108f1 */
[----:B------:R4:W4:Y:S01]  /*34a0*/  MUFU.EX2 R225, R48 ;  /* 0x0000003000e17308 */ /* 0x0009220000000800 */
[----:B--2---:R-:W-:Y:S01]  /*34b0*/  @P0 FADD.FTZ R222, -R222, -RZ ;  /* 0x800000ffdede0221 */ /* 0x004fe20000010100 */
[----:B------:R-:W-:Y:S01]  /*34c0*/  ISETP.GT.U32.AND P0, PT, R228, UR7, PT ;  /* 0x00000007e4007c0c */ /* 0x000fe2000bf04070 */
[----:B------:R-:W-:Y:S07]  /*34d0*/  FFMA.FTZ R54, R54, UR8, -R241 ;  /* 0x0000000836367c23 */ /* 0x000fee00080108f1 */
[----:B------:R2:W-:Y:S01]  /*34e0*/  MUFU.EX2 R230, R53 ;  /* 0x0000003500e67308 */ /* 0x0005e20000000800 */
[----:B---3--:R-:W-:Y:S01]  /*34f0*/  @P4 FADD.FTZ R223, -R223, -RZ ;  /* 0x800000ffdfdf4221 */ /* 0x008fe20000010100 */
[----:B------:R-:W-:Y:S01]  /*3500*/  ISETP.GT.U32.AND P4, PT, R226, UR7, PT ;  /* 0x00000007e2007c0c */ /* 0x000fe2000bf84070 */
[--C-:B------:R-:W-:Y:S07]  /*3510*/  FFMA.FTZ R64, R64, UR8, -R235.reuse ;  /* 0x0000000840407c23 */ /* 0x100fee00080108eb */
[----:B------:R-:W3:Y:S01]  /*3520*/  MUFU.EX2 R226, R229 ;  /* 0x000000e500e27308 */ /* 0x000ee20000000800 */
[----:B------:R-:W-:Y:S01]  /*3530*/  LOP3.LUT R49, R49, 0xff, RZ, 0xc0, !PT ;  /* 0x000000ff31317812 */ /* 0x000fe200078ec0ff */
[----:B-1----:R-:W-:Y:S01]  /*3540*/  @P1 FADD.FTZ R224, -R224, -RZ ;  /* 0x800000ffe0e01221 */ /* 0x002fe20000010100 */
[----:B------:R-:W-:Y:S07]  /*3550*/  ISETP.GT.U32.AND P1, PT, R227, UR7, PT ;  /* 0x00000007e3007c0c */ /* 0x000fee000bf24070 */
[----:B------:R1:W-:Y:S01]  /*3560*/  MUFU.EX2 R236, R57 ;  /* 0x0000003900ec7308 */ /* 0x0003e20000000800 */
[----:B------:R-:W-:Y:S01]  /*3570*/  FFMA.FTZ R235, R65, UR8, -R235 ;  /* 0x0000000841eb7c23 */ /* 0x000fe200080108eb */
[----:B----4-:R-:W-:Y:S01]  /*3580*/  LOP3.LUT R48, R239, 0xff, RZ, 0xc0, !PT ;  /* 0x000000ffef307812 */ /* 0x010fe200078ec0ff */
[----:B------:R-:W-:Y:S07]  /*3590*/  @!P6 FADD.FTZ R225, -R225, -RZ ;  /* 0x800000ffe1e1e221 */ /* 0x000fee0000010100 */
[----:B------:R-:W4:Y:S01]  /*35a0*/  MUFU.EX2 R227, R50 ;  /* 0x0000003200e37308 */ /* 0x000f220000000800 */
[----:B------:R-:W-:Y:S01]  /*35b0*/  ISETP.LE.U32.AND P6, PT, R49, UR7, PT ;  /* 0x0000000731007c0c */ /* 0x000fe2000bfc3070 */
[--C-:B------:R-:W-:Y:S01]  /*35c0*/  FFMA.FTZ R58, R58, UR8, -R240.reuse ;  /* 0x000000083a3a7c23 */ /* 0x100fe200080108f0 */
[----:B--2---:R-:W-:Y:S07]  /*35d0*/  F2FP.RELU.F16.F32.PACK_AB R53, R184, R183 ;  /* 0x000000b7b835723e */ /* 0x004fee00000008ff */
[----:B------:R-:W2:Y:S01]  /*35e0*/  MUFU.EX2 R229, R52 ;  /* 0x0000003400e57308 */ /* 0x000ea20000000800 */
[----:B------:R-:W-:Y:S01]  /*35f0*/  LOP3.LUT R49, R239, 0xffff, RZ, 0xc0, !PT ;  /* 0x0000ffffef317812 */ /* 0x000fe200078ec0ff */
[----:B---3--:R-:W-:Y:S01]  /*3600*/  @P0 FADD.FTZ R226, -R226, -RZ ;  /* 0x800000ffe2e20221 */ /* 0x008fe20000010100 */
[----:B------:R-:W-:Y:S01]  /*3610*/  ISETP.LE.U32.AND P0, PT, R48, UR7, PT ;  /* 0x0000000730007c0c */ /* 0x000fe2000bf03070 */
[----:B------:R3:W-:Y:S01]  /*3620*/  STS [R142], R53 ;  /* 0x000000358e007388 */ /* 0x0007e20000000800 */
[----:B------:R-:W-:Y:S05]  /*3630*/  LOP3.LUT R48, R127, 0xffff, RZ, 0xc0, !PT ;  /* 0x0000ffff7f307812 */ /* 0x000fea00078ec0ff */
[----:B------:R-:W3:Y:S01]  /*3640*/  MUFU.EX2 R228, R51 ;  /* 0x0000003300e47308 */ /* 0x000ee20000000800 */
[----:B------:R-:W-:Y:S01]  /*3650*/  SHF.R.U32.HI R49, RZ, 0x8, R49 ;  /* 0x00000008ff317819 */ /* 0x000fe20000011631 */
[----:B------:R-:W-:Y:S01]  /*3660*/  FFMA.FTZ R59, R59, UR8, -R240 ;  /* 0x000000083b3b7c23 */ /* 0x000fe200080108f0 */
[----:B------:R-:W-:Y:S07]  /*3670*/  SHF.R.U32.HI R48, RZ, 0x8, R48 ;  /* 0x00000008ff307819 */ /* 0x000fee0000011630 */
[----:B------:R3:W3:Y:S01]  /*3680*/  MUFU.EX2 R233, R56 ;  /* 0x0000003800e97308 */ /* 0x0006e20000000800 */
[----:B-1----:R-:W-:Y:S01]  /*3690*/  F2FP.RELU.F16.F32.PACK_AB R57, R182, R181 ;  /* 0x000000b5b639723e */ /* 0x002fe200000008ff */
[----:B----4-:R-:W-:Y:S01]  /*36a0*/  @P1 FADD.FTZ R227, -R227, -RZ ;  /* 0x800000ffe3e31221 */ /* 0x010fe20000010100 */
[----:B------:R-:W-:Y:S01]  /*36b0*/  LOP3.LUT R48, R48, 0xffff, RZ, 0xc0, !PT ;  /* 0x0000ffff30307812 */ /* 0x000fe200078ec0ff */
[----:B--2---:R-:W-:Y:S01]  /*36c0*/  @!P3 FADD.FTZ R229, -R229, -RZ ;  /* 0x800000ffe5e5b221 */ /* 0x004fe20000010100 */
[----:B------:R-:W-:Y:S01]  /*36d0*/  LOP3.LUT R49, R49, 0xffff, RZ, 0xc0, !PT ;  /* 0x0000ffff31317812 */ /* 0x000fe200078ec0ff */
[----:B------:R-:W-:Y:S01]  /*36e0*/  STS [R142+0x400], R57 ;  /* 0x000400398e007388 */ /* 0x000fe20000000800 */
[----:B------:R-:W-:Y:S03]  /*36f0*/  ISETP.LE.U32.AND P1, PT, R48, UR7, PT ;  /* 0x0000000730007c0c */ /* 0x000fe6000bf23070 */
[----:B------:R1:W-:Y:S01]  /*3700*/  MUFU.EX2 R232, R55 ;  /* 0x0000003700e87308 */ /* 0x0003e20000000800 */
[----:B------:R-:W-:Y:S01]  /*3710*/  PRMT R48, R239, 0x7632, R48 ;  /* 0x00007632ef307816 */ /* 0x000fe20000000030 */
[----:B---3--:R-:W-:Y:S01]  /*3720*/  @P4 FADD.FTZ R228, -R228, -RZ ;  /* 0x800000ffe4e44221 */ /* 0x008fe20000010100 */
[----:B------:R-:W-:Y:S07]  /*3730*/  F2FP.RELU.F16.F32.PACK_AB R52, R196, R195 ;  /* 0x000000c3c434723e */ /* 0x000fee00000008ff */
[----:B------:R2:W3:Y:S01]  /*3740*/  MUFU.EX2 R231, R54 ;  /* 0x0000003600e77308 */ /* 0x0004e20000000800 */
[----:B------:R-:W-:Y:S01]  /*3750*/  F2FP.RELU.F16.F32.PACK_AB R50, R193, R194 ;  /* 0x000000c2c132723e */ /* 0x000fe200000008ff */
[--C-:B------:R-:W-:Y:S01]  /*3760*/  FFMA.FTZ R60, R60, UR8, -R237.reuse ;  /* 0x000000083c3c7c23 */ /* 0x100fe200080108ed */
[----:B------:R-:W-:Y:S01]  /*3770*/  ISETP.LE.U32.AND P4, PT, R49, UR7, PT ;  /* 0x0000000731007c0c */ /* 0x000fe2000bf83070 */
[----:B------:R4:W-:Y:S01]  /*3780*/  STS [R145], R52 ;  /* 0x0000003491007388 */ /* 0x0009e20000000800 */
[----:B------:R-:W-:Y:S05]  /*3790*/  LOP3.LUT R48, R48, 0xff, RZ, 0xc0, !PT ;  /* 0x000000ff30307812 */ /* 0x000fea00078ec0ff */
[----:B------:R-:W3:Y:S01]  /*37a0*/  MUFU.EX2 R235, R235 ;  /* 0x000000eb00eb7308 */ /* 0x000ee20000000800 */
[----:B------:R-:W-:Y:S01]  /*37b0*/  F2FP.RELU.F16.F32.PACK_AB R51, R186, R185 ;  /* 0x000000b9ba33723e */ /* 0x000fe200000008ff */
[----:B------:R3:W-:Y:S01]  /*37c0*/  STS [R145+0x400], R50 ;  /* 0x0004003291007388 */ /* 0x0007e20000000800 */
[----:B------:R-:W-:Y:S01]  /*37d0*/  F2FP.RELU.F16.F32.PACK_AB R49, R188, R187 ;  /* 0x000000bbbc31723e */ /* 0x000fe200000008ff */
[----:B------:R-:W-:Y:S01]  /*37e0*/  @!P1 FADD.FTZ R230, -R230, -RZ ;  /* 0x800000ffe6e69221 */ /* 0x000fe20000010100 */
[----:B------:R-:W-:Y:S01]  /*37f0*/  ISETP.LE.U32.AND P3, PT, R48, UR7, PT ;  /* 0x0000000730007c0c */ /* 0x000fe2000bf63070 */
[----:B------:R3:W-:Y:S01]  /*3800*/  STS [R142+0x2000], R51 ;  /* 0x002000338e007388 */ /* 0x0007e20000000800 */
[----:B------:R-:W-:Y:S03]  /*3810*/  F2FP.RELU.F16.F32.PACK_AB R48, R190, R189 ;  /* 0x000000bdbe30723e */ /* 0x000fe600000008ff */
[----:B------:R-:W3:Y:S01]  /*3820*/  MUFU.EX2 R234, R58 ;  /* 0x0000003a00ea7308 */ /* 0x000ee20000000800 */
[----:B------:R-:W-:Y:S01]  /*3830*/  F2FP.RELU.F16.F32.PACK_AB R56, R192, R191 ;  /* 0x000000bfc038723e */ /* 0x000fe200000008ff */
[----:B------:R3:W-:Y:S01]  /*3840*/  STS [R142+0x2400], R49 ;  /* 0x002400318e007388 */ /* 0x0007e20000000800 */
[----:B------:R-:W-:Y:S01]  /*3850*/  F2FP.RELU.F16.F32.PACK_AB R53, R200, R199 ;  /* 0x000000c7c835723e */ /* 0x000fe200000008ff */
[----:B------:R-:W-:Y:S01]  /*3860*/  FFMA.FTZ R61, R61, UR8, -R237 ;  /* 0x000000083d3d7c23 */ /* 0x000fe200080108ed */
[----:B-1----:R-:W-:Y:S01]  /*3870*/  F2FP.RELU.F16.F32.PACK_AB R55, R198, R197 ;  /* 0x000000c5c637723e */ /* 0x002fe200000008ff */
[----:B------:R1:W-:Y:S01]  /*3880*/  STS [R145+0x2000], R48 ;  /* 0x0020003091007388 */ /* 0x0003e20000000800 */
[----:B--2---:R-:W-:Y:S03]  /*3890*/  F2FP.RELU.F16.F32.PACK_AB R54, R212, R209 ;  /* 0x000000d1d436723e */ /* 0x004fe600000008ff */
[----:B------:R2:W-:Y:S01]  /*38a0*/  MUFU.EX2 R237, R59 ;  /* 0x0000003b00ed7308 */ /* 0x0005e20000000800 */
[----:B------:R-:W-:Y:S01]  /*38b0*/  ISETP.GT.U32.AND P1, PT, R126, UR7, PT ;  /* 0x000000077e007c0c */ /* 0x000fe2000bf24070 */
[----:B------:R-:W-:Y:S01]  /*38c0*/  STS [R145+0x2400], R56 ;  /* 0x0024003891007388 */ /* 0x000fe20000000800 */
[--C-:B------:R-:W-:Y:S07]  /*38d0*/  FFMA.FTZ R66, R66, UR8, -R241.reuse ;  /* 0x0000000842427c23 */ /* 0x100fee00080108f1 */
[----:B------:R-:W2:Y:S01]  /*38e0*/  MUFU.EX2 R238, R64 ;  /* 0x0000004000ee7308 */ /* 0x000ea20000000800 */
[----:B------:R-:W-:Y:S01]  /*38f0*/  FFMA.FTZ R67, R67, UR8, -R241 ;  /* 0x0000000843437c23 */ /* 0x000fe200080108f1 */
[----:B------:R2:W-:Y:S01]  /*3900*/  STS [R148+0x400], R53 ;  /* 0x0004003594007388 */ /* 0x0005e20000000800 */
[----:B----4-:R-:W-:Y:S01]  /*3910*/  F2FP.RELU.F16.F32.PACK_AB R52, R211, R210 ;  /* 0x000000d2d334723e */ /* 0x010fe200000008ff */
[----:B------:R-:W-:Y:S01]  /*3920*/  @!P0 FADD.FTZ R233, -R233, -RZ ;  /* 0x800000ffe9e98221 */ /* 0x000fe20000010100 */
[----:B------:R-:W-:Y:S01]  /*3930*/  @!P4 FADD.FTZ R236, -R236, -RZ ;  /* 0x800000ffececc221 */ /* 0x000fe20000010100 */
[----:B------:R4:W-:Y:S01]  /*3940*/  STS [R148], R55 ;  /* 0x0000003794007388 */ /* 0x0009e20000000800 */
[----:B---3--:R-:W-:Y:S01]  /*3950*/  F2FP.RELU.F16.F32.PACK_AB R50, R205, R206 ;  /* 0x000000cecd32723e */ /* 0x008fe200000008ff */
[----:B------:R-:W-:Y:S01]  /*3960*/  @!P6 FADD.FTZ R231, -R231, -RZ ;  /* 0x800000ffe7e7e221 */ /* 0x000fe20000010100 */
[----:B------:R-:W-:Y:S01]  /*3970*/  ISETP.LE.U32.AND P0, PT, R244, UR7, PT ;  /* 0x00000007f4007c0c */ /* 0x000fe2000bf03070 */
[----:B------:R3:W-:Y:S01]  /*3980*/  STS [R149], R54 ;  /* 0x0000003695007388 */ /* 0x0007e20000000800 */
[----:B------:R-:W-:Y:S01]  /*3990*/  F2FP.RELU.F16.F32.PACK_AB R51, R202, R201 ;  /* 0x000000c9ca33723e */ /* 0x000fe200000008ff */
[----:B------:R-:W-:Y:S01]  /*39a0*/  MUFU.EX2 R244, R67 ;  /* 0x0000004300f47308 */ /* 0x000fe20000000800 */
[----:B------:R-:W-:Y:S01]  /*39b0*/  ISETP.GT.U32.AND P4, PT, R243, UR7, PT ;  /* 0x00000007f3007c0c */ /* 0x000fe2000bf84070 */
[----:B------:R3:W-:Y:S01]  /*39c0*/  STS [R149+0x400], R52 ;  /* 0x0004003495007388 */ /* 0x0007e20000000800 */
[----:B------:R-:W-:Y:S07]  /*39d0*/  F2FP.RELU.F16.F32.PACK_AB R49, R203, R204 ;  /* 0x000000cccb31723e */ /* 0x000fee00000008ff */
[----:B------:R-:W3:Y:S01]  /*39e0*/  MUFU.EX2 R243, R66 ;  /* 0x0000004200f37308 */ /* 0x000ee20000000800 */
[----:B------:R-:W-:Y:S01]  /*39f0*/  @!P5 FADD.FTZ R232, -R232, -RZ ;  /* 0x800000ffe8e8d221 */ /* 0x000fe20000010100 */
[----:B------:R-:W-:Y:S01]  /*3a00*/  STS [R148+0x2000], R51 ;  /* 0x0020003394007388 */ /* 0x000fe20000000800 */
[----:B-1----:R-:W-:Y:S01]  /*3a10*/  F2FP.RELU.F16.F32.PACK_AB R48, R208, R207 ;  /* 0x000000cfd030723e */ /* 0x002fe200000008ff */
[--C-:B------:R-:W-:Y:S01]  /*3a20*/  FFMA.FTZ R62, R62, UR8, -R240.reuse ;  /* 0x000000083e3e7c23 */ /* 0x100fe200080108f0 */
[----:B------:R-:W-:Y:S01]  /*3a30*/  ISETP.GT.U32.AND P5, PT, R124, UR7, PT ;  /* 0x000000077c007c0c */ /* 0x000fe2000bfa4070 */
[----:B------:R-:W-:Y:S01]  /*3a40*/  STS [R148+0x2400], R49 ;  /* 0x0024003194007388 */ /* 0x000fe20000000800 */
[----:B------:R-:W-:Y:S01]  /*3a50*/  ISETP.GT.U32.AND P6, PT, R125, UR7, PT ;  /* 0x000000077d007c0c */ /* 0x000fe2000bfc4070 */
[----:B------:R-:W-:Y:S01]  /*3a60*/  FFMA.FTZ R63, R63, UR8, -R240 ;  /* 0x000000083f3f7c23 */ /* 0x000fe200080108f0 */
[----:B------:R-:W-:Y:S01]  /*3a70*/  SHF.R.U32.HI R239, RZ, 0x18, R239 ;  /* 0x00000018ffef7819 */ /* 0x000fe200000116ef */
[----:B------:R1:W-:Y:S01]  /*3a80*/  STS [R149+0x2000], R50 ;  /* 0x0020003295007388 */ /* 0x0003e20000000800 */
[----:B--2---:R-:W-:Y:S01]  /*3a90*/  F2FP.RELU.F16.F32.PACK_AB R53, R216, R215 ;  /* 0x000000d7d835723e */ /* 0x004fe200000008ff */
[----:B------:R-:W-:Y:S01]  /*3aa0*/  @P1 FADD.FTZ R235, -R235, -RZ ;  /* 0x800000ffebeb1221 */ /* 0x000fe20000010100 */
[----:B------:R-:W-:Y:S01]  /*3ab0*/  @!P3 FADD.FTZ R234, -R234, -RZ ;  /* 0x800000ffeaeab221 */ /* 0x000fe20000010100 */
[----:B------:R2:W-:Y:S01]  /*3ac0*/  STS [R149+0x2400], R48 ;  /* 0x0024003095007388 */ /* 0x0005e20000000800 */
[----:B----4-:R-:W-:Y:S01]  /*3ad0*/  F2FP.RELU.F16.F32.PACK_AB R55, R214, R213 ;  /* 0x000000d5d637723e */ /* 0x010fe200000008ff */
[----:B------:R-:W-:Y:S01]  /*3ae0*/  MUFU.EX2 R240, R61 ;  /* 0x0000003d00f07308 */ /* 0x000fe20000000800 */
[----:B------:R-:W-:Y:S01]  /*3af0*/  ISETP.LE.U32.AND P1, PT, R239, UR7, PT ;  /* 0x00000007ef007c0c */ /* 0x000fe2000bf23070 */
[----:B------:R4:W-:Y:S01]  /*3b00*/  STS [R146+0x400], R53 ;  /* 0x0004003592007388 */ /* 0x0009e20000000800 */
[----:B---3--:R-:W-:Y:S07]  /*3b10*/  F2FP.RELU.F16.F32.PACK_AB R54, R228, R227 ;  /* 0x000000e3e436723e */ /* 0x008fee00000008ff */
[----:B------:R-:W3:Y:S01]  /*3b20*/  MUFU.EX2 R239, R60 ;  /* 0x0000003c00ef7308 */ /* 0x000ee20000000800 */
[----:B------:R-:W-:Y:S01]  /*3b30*/  ISETP.GT.U32.AND P3, PT, R242, UR7, PT ;  /* 0x00000007f2007c0c */ /* 0x000fe2000bf64070 */
[----:B------:R-:W-:Y:S01]  /*3b40*/  STS [R146], R55 ;  /* 0x0000003792007388 */ /* 0x000fe20000000800 */
[----:B------:R-:W-:Y:S07]  /*3b50*/  F2FP.RELU.F16.F32.PACK_AB R52, R226, R225 ;  /* 0x000000e1e234723e */ /* 0x000fee00000008ff */
[----:B------:R-:W4:Y:S01]  /*3b60*/  MUFU.EX2 R241, R62 ;  /* 0x0000003e00f17308 */ /* 0x000f220000000800 */
[----:B------:R-:W-:Y:S01]  /*3b70*/  F2FP.RELU.F16.F32.PACK_AB R59, R218, R217 ;  /* 0x000000d9da3b723e */ /* 0x000fe200000008ff */
[----:B------:R-:W-:Y:S01]  /*3b80*/  STS [R147+0x400], R54 ;  /* 0x0004003693007388 */ /* 0x000fe20000000800 */
[----:B------:R-:W-:Y:S07]  /*3b90*/  F2FP.RELU.F16.F32.PACK_AB R57, R220, R219 ;  /* 0x000000dbdc39723e */ /* 0x000fee00000008ff */
[----:B------:R-:W4:Y:S01]  /*3ba0*/  MUFU.EX2 R242, R63 ;  /* 0x0000003f00f27308 */ /* 0x000f220000000800 */
[----:B------:R-:W-:Y:S01]  /*3bb0*/  @!P2 FADD.FTZ R238, -R238, -RZ ;  /* 0x800000ffeeeea221 */ /* 0x000fe20000010100 */
[----:B------:R-:W-:Y:S01]  /*3bc0*/  STS [R147], R52 ;  /* 0x0000003493007388 */ /* 0x000fe20000000800 */
[----:B------:R-:W-:Y:S01]  /*3bd0*/  ISETP.GT.U32.AND P2, PT, R245, UR7, PT ;  /* 0x00000007f5007c0c */ /* 0x000fe2000bf44070 */
[----:B------:R-:W-:Y:S01]  /*3be0*/  @P6 FADD.FTZ R243, -R243, -RZ ;  /* 0x800000fff3f36221 */ /* 0x000fe20000010100 */
[----:B------:R-:W-:Y:S01]  /*3bf0*/  @P5 FADD.FTZ R244, -R244, -RZ ;  /* 0x800000fff4f45221 */ /* 0x000fe20000010100 */
[----:B------:R-:W-:Y:S01]  /*3c00*/  STS [R146+0x2000], R59 ;  /* 0x0020003b92007388 */ /* 0x000fe20000000800 */
[----:B-1----:R-:W-:Y:S01]  /*3c10*/  F2FP.RELU.F16.F32.PACK_AB R50, R222, R221 ;  /* 0x000000ddde32723e */ /* 0x002fe200000008ff */
[----:B------:R-:W-:Y:S01]  /*3c20*/  @!P1 FADD.FTZ R237, -R237, -RZ ;  /* 0x800000ffeded9221 */ /* 0x000fe20000010100 */
[----:B------:R-:W-:Y:S01]  /*3c30*/  F2FP.RELU.F16.F32.PACK_AB R51, R232, R231 ;  /* 0x000000e7e833723e */ /* 0x000fe200000008ff */
[----:B------:R-:W-:Y:S01]  /*3c40*/  STS [R146+0x2400], R57 ;  /* 0x0024003992007388 */ /* 0x000fe20000000800 */
[----:B--2---:R-:W-:Y:S01]  /*3c50*/  F2FP.RELU.F16.F32.PACK_AB R48, R223, R224 ;  /* 0x000000e0df30723e */ /* 0x004fe200000008ff */
[----:B---3--:R-:W-:Y:S01]  /*3c60*/  @!P0 FADD.FTZ R239, -R239, -RZ ;  /* 0x800000ffefef8221 */ /* 0x008fe20000010100 */
[----:B------:R-:W-:Y:S01]  /*3c70*/  F2FP.RELU.F16.F32.PACK_AB R49, R235, R238 ;  /* 0x000000eeeb31723e */ /* 0x000fe200000008ff */
[----:B------:R-:W-:Y:S01]  /*3c80*/  STS [R147+0x2000], R50 ;  /* 0x0020003293007388 */ /* 0x000fe20000000800 */
[----:B----4-:R-:W-:Y:S01]  /*3c90*/  F2FP.RELU.F16.F32.PACK_AB R53, R230, R229 ;  /* 0x000000e5e635723e */ /* 0x010fe200000008ff */
[----:B------:R-:W-:Y:S01]  /*3ca0*/  @P4 FADD.FTZ R240, -R240, -RZ ;  /* 0x800000fff0f04221 */ /* 0x000fe20000010100 */
[----:B------:R-:W-:Y:S01]  /*3cb0*/  F2FP.RELU.F16.F32.PACK_AB R245, R244, R243 ;  /* 0x000000f3f4f5723e */ /* 0x000fe200000008ff */
[----:B------:R-:W-:Y:S01]  /*3cc0*/  STS [R147+0x2400], R48 ;  /* 0x0024003093007388 */ /* 0x000fe20000000800 */
[----:B------:R-:W-:Y:S01]  /*3cd0*/  @P3 FADD.FTZ R241, -R241, -RZ ;  /* 0x800000fff1f13221 */ /* 0x000fe20000010100 */
[----:B------:R-:W-:Y:S01]  /*3ce0*/  @P2 FADD.FTZ R242, -R242, -RZ ;  /* 0x800000fff2f22221 */ /* 0x000fe20000010100 */
[----:B------:R-:W-:Y:S01]  /*3cf0*/  F2FP.RELU.F16.F32.PACK_AB R249, R236, R233 ;  /* 0x000000e9ecf9723e */ /* 0x000fe200000008ff */
[----:B------:R-:W-:Y:S01]  /*3d00*/  STS [R150], R53 ;  /* 0x0000003596007388 */ /* 0x000fe20000000800 */
[----:B------:R-:W-:Y:S02]  /*3d10*/  F2FP.RELU.F16.F32.PACK_AB R247, R237, R234 ;  /* 0x000000eaedf7723e */ /* 0x000fe400000008ff */
[----:B------:R-:W-:Y:S01]  /*3d20*/  F2FP.RELU.F16.F32.PACK_AB R127, R240, R239 ;  /* 0x000000eff07f723e */ /* 0x000fe200000008ff */
[----:B------:R-:W-:Y:S01]  /*3d30*/  STS [R150+0x400], R51 ;  /* 0x0004003396007388 */ /* 0x000fe20000000800 */
[----:B------:R-:W-:Y:S02]  /*3d40*/  F2FP.RELU.F16.F32.PACK_AB R125, R242, R241 ;  /* 0x000000f1f27d723e */ /* 0x000fe400000008ff */
[----:B------:R-:W-:Y:S01]  /*3d50*/  FSETP.GE.FTZ.AND P0, PT, R183, RZ, PT ;  /* 0x000000ffb700720b */ /* 0x000fe20003f16000 */
[----:B------:R-:W-:Y:S01]  /*3d60*/  STS [R152], R49 ;  /* 0x0000003198007388 */ /* 0x000fe20000000800 */
[----:B------:R-:W-:Y:S02]  /*3d70*/  FSETP.GE.FTZ.AND P5, PT, R184, RZ, PT ;  /* 0x000000ffb800720b */ /* 0x000fe40003fb6000 */
[----:B------:R-:W-:Y:S01]  /*3d80*/  FSETP.GE.FTZ.AND P4, PT, R195, RZ, PT ;  /* 0x000000ffc300720b */ /* 0x000fe20003f96000 */
[----:B------:R-:W-:Y:S01]  /*3d90*/  STS [R152+0x400], R245 ;  /* 0x000400f598007388 */ /* 0x000fe20000000800 */
[----:B------:R-:W-:Y:S02]  /*3da0*/  FSETP.GE.FTZ.AND P3, PT, R196, RZ, PT ;  /* 0x000000ffc400720b */ /* 0x000fe40003f76000 */
[----:B------:R-:W-:Y:S01]  /*3db0*/  FSETP.GE.FTZ.AND P2, PT, R197, RZ, PT ;  /* 0x000000ffc500720b */ /* 0x000fe20003f56000 */
[----:B------:R-:W-:Y:S01]  /*3dc0*/  STS [R150+0x2000], R249 ;  /* 0x002000f996007388 */ /* 0x000fe20000000800 */
[----:B------:R-:W-:Y:S03]  /*3dd0*/  FSETP.GE.FTZ.AND P1, PT, R198, RZ, PT ;  /* 0x000000ffc600720b */ /* 0x000fe60003f36000 */
        /* <DEDUP_REMOVED lines=34> */
[C---:B------:R-:W-:Y:S05]  /*4000*/  FADD.FTZ R245, -R178.reuse, R4 ;  /* 0x00000004b2f57221 */ /* 0x040fea0000010100 */
[C---:B------:R-:W-:Y:S08]  /*4010*/  HMMA.16816.F32 R16, R104.reuse, R110, R16 ;  /* 0x0000006e6810723c */ /* 0x040ff00000001810 */
[-C--:B------:R-:W-:Y:S08]  /*4020*/  HMMA.16816.F32 R20, R104, R116.reuse, R20 ;  /* 0x000000746814723c */ /* 0x080ff00000001814 */
[C---:B------:R-:W-:Y:S08]  /*4030*/  HMMA.16816.F32 R24, R112.reuse, R116, R24 ;  /* 0x000000747018723c */ /* 0x040ff00000001818 */
[-C--:B------:R-:W-:Y:S03]  /*4040*/  HMMA.16816.F32 R28, R112, R118.reuse, R28 ;  /* 0x00000076701c723c */ /* 0x080fe6000000181c */
[----:B------:R-:W-:Y:S05]  /*4050*/  FADD.FTZ R247, -R178, R20 ;  /* 0x00000014b2f77221 */ /* 0x000fea0000010100 */
[C---:B------:R-:W-:Y:S08]  /*4060*/  HMMA.16816.F32 R32, R104.reuse, R118, R32 ;  /* 0x000000766820723c */ /* 0x040ff00000001820 */
[-C--:B---3--:R-:W-:Y:S08]  /*4070*/  HMMA.16816.F32 R36, R104, R120.reuse, R36 ;  /* 0x000000786824723c */ /* 0x088ff00000001824 */
[C---:B------:R-:W-:Y:S08]  /*4080*/  HMMA.16816.F32 R40, R112.reuse, R120, R40 ;  /* 0x000000787028723c */ /* 0x040ff00000001828 */
[-C--:B------:R-:W-:Y:S08]  /*4090*/  HMMA.16816.F32 R44, R112, R122.reuse, R44 ;  /* 0x0000007a702c723c */ /* 0x080ff0000000182c */
[C---:B------:R-:W-:Y:S08]  /*40a0*/  HMMA.16816.F32 R48, R104.reuse, R122, R48 ;  /* 0x0000007a6830723c */ /* 0x040ff00000001830 */
[-C--:B------:R-:W-:Y:S08]  /*40b0*/  HMMA.16816.F32 R52, R104, R124.reuse, R52 ;  /* 0x0000007c6834723c */ /* 0x080ff00000001834 */
[C---:B------:R-:W-:Y:S04]  /*40c0*/  HMMA.16816.F32 R56, R112.reuse, R124, R56 ;  /* 0x0000007c7038723c */ /* 0x040fe80000001838 */
[-C--:B------:R-:W-:Y:S01]  /*40d0*/  FSEL R124, R245, R178.reuse, P0 ;  /* 0x000000b2f57c7208 */ /* 0x080fe20000000000 */
[----:B------:R-:W-:Y:S02]  /*40e0*/  VIADD R125, R166, 0x1 ;  /* 0x00000001a67d7836 */ /* 0x000fe40000000000 */
[C---:B------:R-:W-:Y:S01]  /*40f0*/  FADD.FTZ R245, -R178.reuse, R17 ;  /* 0x00000011b2f57221 */ /* 0x040fe20000010100 */
[C---:B------:R-:W-:Y:S01]  /*4100*/  FADD.FTZ R49, -R178.reuse, R49 ;  /* 0x00000031b2317221 */ /* 0x040fe20000010100 */
[-C--:B------:R-:W-:Y:S03]  /*4110*/  HMMA.16816.F32 R60, R112, R126.reuse, R60 ;  /* 0x0000007e703c723c */ /* 0x080fe6000000183c */
[----:B------:R-:W-:Y:S01]  /*4120*/  ISETP.NE.AND P0, PT, R125, 0x1, PT ;  /* 0x000000017d00780c */ /* 0x000fe20003f05270 */
[----:B------:R-:W-:Y:S01]  /*4130*/  FADD.FTZ R125, -R178, R5 ;  /* 0x00000005b27d7221 */ /* 0x000fe20000010100 */
[----:B------:R-:W-:Y:S01]  /*4140*/  FSEL R245, R245, R178, P3 ;  /* 0x000000b2f5f57208 */ /* 0x000fe20001800000 */
[----:B------:R-:W-:Y:S01]  /*4150*/  FMUL.FTZ R124, R183, R124 ;  /* 0x0000007cb77c7220 */ /* 0x000fe20000410000 */
[----:B------:R-:W-:Y:S01]  /*4160*/  FSETP.GE.FTZ.AND P3, PT, R212, RZ, PT ;  /* 0x000000ffd400720b */ /* 0x000fe20003f76000 */
[----:B------:R-:W-:Y:S01]  /*4170*/  FADD.FTZ R183, -R178, R16 ;  /* 0x00000010b2b77221 */ /* 0x000fe20000010100 */
[-C--:B------:R-:W-:Y:S01]  /*4180*/  FSEL R125, R125, R178.reuse, P5 ;  /* 0x000000b27d7d7208 */ /* 0x080fe20002800000 */
[----:B------:R-:W-:Y:S01]  /*4190*/  FMUL.FTZ R196, R196, R245 ;  /* 0x000000f5c4c47220 */ /* 0x000fe20000410000 */
[----:B------:R-:W-:Y:S01]  /*41a0*/  FSETP.GE.FTZ.AND P5, PT, R225, RZ, PT ;  /* 0x000000ffe100720b */ /* 0x000fe20003fb6000 */
[----:B------:R-:W-:Y:S04]  /*41b0*/  HMMA.16816.F32 R64, R104, R126, R64 ;  /* 0x0000007e6840723c */ /* 0x000fe80000001840 */
[-C--:B------:R-:W-:Y:S01]  /*41c0*/  FSEL R246, R183, R178.reuse, P4 ;  /* 0x000000b2b7f67208 */ /* 0x080fe20002000000 */
[----:B------:R-:W-:Y:S01]  /*41d0*/  FMUL.FTZ R125, R184, R125 ;  /* 0x0000007db87d7220 */ /* 0x000fe20000410000 */
[----:B------:R-:W-:Y:S01]  /*41e0*/  FSEL R184, R247, R178, P2 ;  /* 0x000000b2f7b87208 */ /* 0x000fe20001000000 */
[C---:B------:R-:W-:Y:S01]  /*41f0*/  FADD.FTZ R183, -R178.reuse, R21 ;  /* 0x00000015b2b77221 */ /* 0x040fe20000010100 */
[----:B------:R-:W-:Y:S01]  /*4200*/  FSETP.GE.FTZ.AND P2, PT, R213, RZ, PT ;  /* 0x000000ffd500720b */ /* 0x000fe20003f56000 */
[----:B------:R-:W-:Y:S01]  /*4210*/  FMUL.FTZ R195, R195, R246 ;  /* 0x000000f6c3c37220 */ /* 0x000fe20000410000 */
[----:B------:R-:W-:Y:S01]  /*4220*/  FSETP.GE.FTZ.AND P4, PT, R209, RZ, PT ;  /* 0x000000ffd100720b */ /* 0x000fe20003f96000 */
[----:B------:R-:W-:Y:S01]  /*4230*/  FMUL.FTZ R184, R197, R184 ;  /* 0x000000b8c5b87220 */ /* 0x000fe20000410000 */
[-C--:B------:R-:W-:Y:S01]  /*4240*/  FSEL R183, R183, R178.reuse, P1 ;  /* 0x000000b2b7b77208 */ /* 0x080fe20000800000 */
[----:B------:R-:W-:Y:S01]  /*4250*/  FADD.FTZ R197, -R178, R36 ;  /* 0x00000024b2c57221 */ /* 0x000fe20000010100 */
[----:B------:R-:W-:Y:S01]  /*4260*/  F2FP.F16.F32.PACK_AB R196, R196, R195 ;  /* 0x000000c3c4c4723e */ /* 0x000fe200000000ff */
[----:B------:R-:W-:Y:S01]  /*4270*/  FADD.FTZ R195, -R178, R33 ;  /* 0x00000021b2c37221 */ /* 0x000fe20000010100 */
[----:B------:R-:W-:Y:S01]  /*4280*/  FSETP.GE.FTZ.AND P1, PT, R214, RZ, PT ;  /* 0x000000ffd600720b */ /* 0x000fe20003f36000 */
[C---:B------:R-:W-:Y:S01]  /*4290*/  FADD.FTZ R245, -R178.reuse, R37 ;  /* 0x00000025b2f57221 */ /* 0x040fe20000010100 */
[-C--:B------:R-:W-:Y:S01]  /*42a0*/  FSEL R126, R197, R178.reuse, P2 ;  /* 0x000000b2c57e7208 */ /* 0x080fe20001000000 */
[C---:B------:R-:W-:Y:S01]  /*42b0*/  FADD.FTZ R127, -R178.reuse, R32 ;  /* 0x00000020b27f7221 */ /* 0x040fe20000010100 */
[----:B------:R-:W-:Y:S01]  /*42c0*/  FSEL R195, R195, R178, P3 ;  /* 0x000000b2c3c37208 */ /* 0x000fe20001800000 */
[C---:B------:R-:W-:Y:S01]  /*42d0*/  FADD.FTZ R197, -R178.reuse, R52 ;  /* 0x00000034b2c57221 */ /* 0x040fe20000010100 */
[----:B------:R-:W-:Y:S01]  /*42e0*/  FSETP.GE.FTZ.AND P3, PT, R229, RZ, PT ;  /* 0x000000ffe500720b */ /* 0x000fe20003f76000 */
[----:B------:R-:W-:Y:S01]  /*42f0*/  FADD.FTZ R53, -R178, R53 ;  /* 0x00000035b2357221 */ /* 0x000fe20000010100 */
[----:B------:R-:W-:Y:S01]  /*4300*/  FSETP.GE.FTZ.AND P2, PT, R230, RZ, PT ;  /* 0x000000ffe600720b */ /* 0x000fe20003f56000 */
[----:B------:R-:W-:Y:S01]  /*4310*/  FMUL.FTZ R183, R198, R183 ;  /* 0x000000b7c6b77220 */ /* 0x000fe20000410000 */
[----:B------:R-:W-:Y:S01]  /*4320*/  F2FP.F16.F32.PACK_AB R125, R125, R124 ;  /* 0x0000007c7d7d723e */ /* 0x000fe200000000ff */
[----:B------:R-:W-:Y:S01]  /*4330*/  FMUL.FTZ R195, R212, R195 ;  /* 0x000000c3d4c37220 */ /* 0x000fe20000410000 */
[----:B------:R-:W-:Y:S01]  /*4340*/  FSEL R245, R245, R178, P1 ;  /* 0x000000b2f5f57208 */ /* 0x000fe20000800000 */
[----:B------:R-:W-:Y:S01]  /*4350*/  FMUL.FTZ R126, R213, R126 ;  /* 0x0000007ed57e7220 */ /* 0x000fe20000410000 */
[-C--:B------:R-:W-:Y:S01]  /*4360*/  FSEL R124, R127, R178.reuse, P4 ;  /* 0x000000b27f7c7208 */ /* 0x080fe20002000000 */
[----:B------:R-:W-:Y:S01]  /*4370*/  FADD.FTZ R127, -R178, R48 ;  /* 0x00000030b27f7221 */ /* 0x000fe20000010100 */
[----:B------:R-:W-:Y:S01]  /*4380*/  FSETP.GE.FTZ.AND P1, PT, R235, RZ, PT ;  /* 0x000000ffeb00720b */ /* 0x000fe20003f36000 */
[----:B------:R-:W-:Y:S01]  /*4390*/  FMUL.FTZ R245, R214, R245 ;  /* 0x000000f5d6f57220 */ /* 0x000fe20000410000 */
[----:B------:R-:W-:Y:S01]  /*43a0*/  FSEL R52, R197, R178, P3 ;  /* 0x000000b2c5347208 */ /* 0x000fe20001800000 */
[----:B------:R-:W-:Y:S01]  /*43b0*/  FMUL.FTZ R124, R209, R124 ;  /* 0x0000007cd17c7220 */ /* 0x000fe20000410000 */
[----:B------:R-:W-:Y:S02]  /*43c0*/  FSEL R53, R53, R178, P2 ;  /* 0x000000b235357208 */ /* 0x000fe40001000000 */
        /* <DEDUP_REMOVED lines=13> */
[C---:B------:R-:W-:Y:S01]  /*44a0*/  FADD.FTZ R52, -R155.reuse, R6 ;  /* 0x000000069b347221 */ /* 0x040fe20000010100 */
[----:B------:R-:W-:Y:S01]  /*44b0*/  FSETP.GE.FTZ.AND P1, PT, R182, RZ, PT ;  /* 0x000000ffb600720b */ /* 0x000fe20003f36000 */
[----:B------:R-:W-:Y:S01]  /*44c0*/  FADD.FTZ R64, -R155, R7 ;  /* 0x000000079b407221 */ /* 0x000fe20000010100 */
[----:B------:R-:W-:Y:S01]  /*44d0*/  F2FP.F16.F32.PACK_AB R48, R49, R48 ;  /* 0x000000303130723e */ /* 0x000fe200000000ff */
[----:B------:R-:W-:Y:S01]  /*44e0*/  FMUL.FTZ R238, R238, R127 ;  /* 0x0000007feeee7220 */ /* 0x000fe20000410000 */
[----:B------:R-:W-:Y:S01]  /*44f0*/  F2FP.F16.F32.PACK_AB R183, R183, R184 ;  /* 0x000000b8b7b7723e */ /* 0x000fe200000000ff */
[----:B------:R-:W-:Y:S01]  /*4500*/  FMUL.FTZ R235, R235, R178 ;  /* 0x000000b2ebeb7220 */ /* 0x000fe20000410000 */
[----:B------:R-:W-:Y:S02]  /*4510*/  F2FP.F16.F32.PACK_AB R124, R195, R124 ;  /* 0x0000007cc37c723e */ /* 0x000fe400000000ff */
[----:B------:R-:W-:Y:S02]  /*4520*/  F2FP.F16.F32.PACK_AB R245, R245, R126 ;  /* 0x0000007ef5f5723e */ /* 0x000fe400000000ff */
        /* <DEDUP_REMOVED lines=25> */
.L_x_1253:
[----:B------:R-:W-:Y:S01]  /*46c0*/  FADD.FTZ R22, -R155, R22 ;  /* 0x000000169b167221 */ /* 0x000fe20000010100 */
[----:B------:R-:W-:Y:S01]  /*46d0*/  FSETP.GE.FTZ.AND P1, PT, R199, RZ, PT ;  /* 0x000000ffc700720b */ /* 0x000fe20003f36000 */
[C---:B------:R-:W-:Y:S01]  /*46e0*/  FADD.FTZ R18, -R155.reuse, R18 ;  /* 0x000000129b127221 */ /* 0x040fe20000010100 */
[C---:B------:R-:W-:Y:S01]  /*46f0*/  FADD.FTZ R4, -R155.reuse, R19 ;  /* 0x000000139b047221 */ /* 0x040fe20000010100 */
[----:B------:R-:W-:Y:S01]  /*4700*/  FSETP.GE.FTZ.AND P3, PT, R194, RZ, PT ;  /* 0x000000ffc200720b */ /* 0x000fe20003f76000 */
[----:B------:R-:W-:Y:S01]  /*4710*/  FADD.FTZ R34, -R155, R34 ;  /* 0x000000229b227221 */ /* 0x000fe20000010100 */
[----:B------:R-:W-:Y:S01]  /*4720*/  FSETP.GE.FTZ.AND P2, PT, R193, RZ, PT ;  /* 0x000000ffc100720b */ /* 0x000fe20003f56000 */
[C---:B------:R-:W-:Y:S01]  /*4730*/  FADD.FTZ R6, -R155.reuse, R23 ;  /* 0x000000179b067221 */ /* 0x040fe20000010100 */
[-C--:B------:R-:W-:Y:S01]  /*4740*/  FSEL R22, R22, R155.reuse, P1 ;  /* 0x0000009b16167208 */ /* 0x080fe20000800000 */
[C---:B-1----:R-:W-:Y:S01]  /*4750*/  FADD.FTZ R16, -R155.reuse, R35 ;  /* 0x000000239b107221 */ /* 0x042fe20000010100 */
        /* <DEDUP_REMOVED lines=8> */
[-C--:B------:R-:W-:Y:S01]  /*47e0*/  FSEL R17, R34, R155.reuse, P1 ;  /* 0x0000009b22117208 */ /* 0x080fe20000800000 */
[----:B------:R-:W-:Y:S01]  /*47f0*/  FMUL.FTZ R4, R193, R4 ;  /* 0x00000004c1047220 */ /* 0x000fe20000410000 */
[----:B------:R-:W-:Y:S01]  /*4800*/  FSETP.GE.FTZ.AND P1, PT, R216, RZ, PT ;  /* 0x000000ffd800720b */ /* 0x000fe20003f36000 */
[C---:B------:R-:W-:Y:S01]  /*4810*/  FADD.FTZ R54, -R155.reuse, R54 ;  /* 0x000000369b367221 */ /* 0x040fe20000010100 */
[----:B------:R-:W-:Y:S01]  /*4820*/  FSEL R7, R6, R155, P2 ;  /* 0x0000009b06077208 */ /* 0x000fe20001000000 */
[----:B------:R-:W-:Y:S01]  /*4830*/  FADD.FTZ R6, -R155, R51 ;  /* 0x000000339b067221 */ /* 0x000fe20000010100 */
[----:B------:R-:W-:Y:S01]  /*4840*/  FSETP.GE.FTZ.AND P3, PT, R211, RZ, PT ;  /* 0x000000ffd300720b */ /* 0x000fe20003f76000 */
[----:B------:R-:W-:Y:S01]  /*4850*/  FMUL.FTZ R17, R210, R17 ;  /* 0x00000011d2117220 */ /* 0x000fe20000410000 */
[----:B------:R-:W-:Y:S01]  /*4860*/  FSETP.GE.FTZ.AND P6, PT, R227, RZ, PT ;  /* 0x000000ffe300720b */ /* 0x000fe20003fd6000 */
[----:B------:R-:W-:Y:S01]  /*4870*/  FADD.FTZ R66, -R155, R66 ;  /* 0x000000429b427221 */ /* 0x000fe20000010100 */
[----:B------:R-:W-:Y:S01]  /*4880*/  FSETP.GE.FTZ.AND P5, PT, R228, RZ, PT ;  /* 0x000000ffe400720b */ /* 0x000fe20003fb6000 */
[----:B------:R-:W-:Y:S01]  /*4890*/  FMUL.FTZ R52, R181, R52 ;  /* 0x00000034b5347220 */ /* 0x000fe20000410000 */
[----:B------:R-:W-:Y:S01]  /*48a0*/  FSEL R19, R18, R155, P1 ;  /* 0x0000009b12137208 */ /* 0x000fe20000800000 */
[----:B------:R-:W-:Y:S01]  /*48b0*/  FADD.FTZ R18, -R155, R55 ;  /* 0x000000379b127221 */ /* 0x000fe20000010100 */
[----:B------:R-:W-:Y:S01]  /*48c0*/  FSETP.GE.FTZ.AND P1, PT, R244, RZ, PT ;  /* 0x000000fff400720b */ /* 0x000fe20003f36000 */
[----:B------:R-:W-:Y:S01]  /*48d0*/  FMUL.FTZ R49, R182, R49 ;  /* 0x00000031b6317220 */ /* 0x000fe20000410000 */
[----:B------:R-:W-:Y:S01]  /*48e0*/  F2FP.F16.F32.PACK_AB R4, R4, R5 ;  /* 0x000000050404723e */ /* 0x000fe200000000ff */
[----:B------:R-:W-:Y:S01]  /*48f0*/  STS [R142+-0x8000], R125 ;  /* 0xff80007d8e007388 */ /* 0x000fe20000000800 */
[-C--:B------:R-:W-:Y:S01]  /*4900*/  FSEL R16, R16, R155.reuse, P3 ;  /* 0x0000009b10107208 */ /* 0x080fe20001800000 */
[----:B-----5:R-:W-:Y:S01]  /*4910*/  FADD.FTZ R13, -R180, R13 ;  /* 0x0000000db40d7221 */ /* 0x020fe20000010100 */
        /* <DEDUP_REMOVED lines=10> */
[----:B------:R-:W-:Y:S01]  /*49c0*/  FSETP.GE.FTZ.AND P3, PT, R232, RZ, PT ;  /* 0x000000ffe800720b */ /* 0x000fe20003f76000 */
[C---:B------:R-:W-:Y:S01]  /*49d0*/  FADD.FTZ R29, -R180.reuse, R29 ;  /* 0x0000001db41d7221 */ /* 0x040fe20000010100 */
[----:B------:R-:W-:Y:S01]  /*49e0*/  FSETP.GE.FTZ.AND P2, PT, R243, RZ, PT ;  /* 0x000000fff300720b */ /* 0x000fe20003f56000 */
[----:B------:R-:W-:Y:S01]  /*49f0*/  FADD.FTZ R41, -R180, R41 ;  /* 0x00000029b4297221 */ /* 0x000fe20000010100 */
[----:B------:R-:W-:Y:S01]  /*4a00*/  F2FP.F16.F32.PACK_AB R16, R16, R17 ;  /* 0x000000111010723e */ /* 0x000fe200000000ff */
[C---:B------:R-:W-:Y:S01]  /*4a10*/  FADD.FTZ R57, -R180.reuse, R57 ;  /* 0x00000039b4397221 */ /* 0x040fe20000010100 */
[----:B------:R-:W-:Y:S01]  /*4a20*/  F2FP.F16.F32.PACK_AB R50, R5, R50 ;  /* 0x000000320532723e */ /* 0x000fe200000000ff */
[----:B------:R-:W-:Y:S01]  /*4a30*/  FADD.FTZ R5, -R180, R8 ;  /* 0x00000008b4057221 */ /* 0x000fe20000010100 */
[-C--:B------:R-:W-:Y:S01]  /*4a40*/  FSEL R54, R54, R155.reuse, P4 ;  /* 0x0000009b36367208 */ /* 0x080fe20002000000 */
[----:B------:R-:W-:Y:S01]  /*4a50*/  FADD.FTZ R21, -R180, R60 ;  /* 0x0000003cb4157221 */ /* 0x000fe20000010100 */
[-C--:B------:R-:W-:Y:S01]  /*4a60*/  FSEL R17, R18, R155.reuse, P3 ;  /* 0x0000009b12117208 */ /* 0x080fe20001800000 */
[----:B------:R-:W-:Y:S01]  /*4a70*/  FADD.FTZ R45, -R180, R45 ;  /* 0x0000002db42d7221 */ /* 0x000fe20000010100 */
[----:B------:R-:W-:Y:S01]  /*4a80*/  FSEL R66, R66, R155, P2 ;  /* 0x0000009b42427208 */ /* 0x000fe20001000000 */
[----:B------:R-:W-:Y:S01]  /*4a90*/  @P1 FADD.FTZ R155, -R155, R67 ;  /* 0x000000439b9b1221 */ /* 0x000fe20000010100 */
[----:B------:R-:W-:Y:S01]  /*4aa0*/  F2FP.F16.F32.PACK_AB R49, R49, R52 ;  /* 0x000000343131723e */ /* 0x000fe200000000ff */
[----:B------:R-:W-:Y:S01]  /*4ab0*/  FADD.FTZ R10, -R179, R10 ;  /* 0x0000000ab30a7221 */ /* 0x000fe20000010100 */
[----:B------:R-:W-:Y:S01]  /*4ac0*/  FSETP.GE.FTZ.AND P1, PT, R185, RZ, PT ;  /* 0x000000ffb900720b */ /* 0x000fe20003f36000 */
[----:B------:R-:W-:Y:S01]  /*4ad0*/  FADD.FTZ R14, -R179, R14 ;  /* 0x0000000eb30e7221 */ /* 0x000fe20000010100 */
[----:B------:R-:W-:Y:S01]  /*4ae0*/  FSETP.GE.FTZ.AND P2, PT, R189, RZ, PT ;  /* 0x000000ffbd00720b */ /* 0x000fe20003f56000 */
[----:B------:R-:W-:Y:S01]  /*4af0*/  STS [R142+-0x7c00], R49 ;  /* 0xff8400318e007388 */ /* 0x000fe20000000800 */
[----:B------:R-:W-:Y:S01]  /*4b00*/  FSEL R6, R5, R180, P1 ;  /* 0x000000b405067208 */ /* 0x000fe20000800000 */
[----:B------:R-:W-:Y:S01]  /*4b10*/  FADD.FTZ R5, -R180, R12 ;  /* 0x0000000cb4057221 */ /* 0x000fe20000010100 */
[----:B------:R-:W-:Y:S01]  /*4b20*/  FSETP.GE.FTZ.AND P1, PT, R190, RZ, PT ;  /* 0x000000ffbe00720b */ /* 0x000fe20003f36000 */
[----:B------:R1:W-:Y:S01]  /*4b30*/  STS [R145+-0x7c00], R4 ;  /* 0xff84000491007388 */ /* 0x0003e20000000800 */
[----:B------:R-:W-:Y:S01]  /*4b40*/  FSETP.GE.FTZ.AND P3, PT, R186, RZ, PT ;  /* 0x000000ffba00720b */ /* 0x000fe20003f76000 */
[----:B------:R-:W-:Y:S01]  /*4b50*/  FMUL.FTZ R6, R185, R6 ;  /* 0x00000006b9067220 */ /* 0x000fe20000410000 */
        /* <DEDUP_REMOVED lines=10> */
[----:B------:R-:W-:Y:S01]  /*4c00*/  FSEL R12, R5, R180, P1 ;  /* 0x000000b4050c7208 */ /* 0x000fe20000800000 */
[C---:B------:R-:W-:Y:S01]  /*4c10*/  FADD.FTZ R5, -R180.reuse, R28 ;  /* 0x0000001cb4057221 */ /* 0x040fe20000010100 */
[----:B------:R-:W-:Y:S01]  /*4c20*/  F2FP.F16.F32.PACK_AB R8, R13, R8 ;  /* 0x000000080d08723e */ /* 0x000fe200000000ff */
[----:B------:R-:W-:Y:S01]  /*4c30*/  FADD.FTZ R13, -R180, R40 ;  /* 0x00000028b40d7221 */ /* 0x000fe20000010100 */
[----:B------:R-:W-:Y:S01]  /*4c40*/  FSEL R25, R25, R180, P5 ;  /* 0x000000b419197208 */ /* 0x000fe20002800000 */
[----:B------:R-:W-:Y:S01]  /*4c50*/  FMUL.FTZ R12, R201, R12 ;  /* 0x0000000cc90c7220 */ /* 0x000fe20000410000 */
[----:B------:R-:W-:Y:S01]  /*4c60*/  FSETP.GE.FTZ.AND P2, PT, R217, RZ, PT ;  /* 0x000000ffd900720b */ /* 0x000fe20003f56000 */
[----:B------:R-:W-:Y:S01]  /*4c70*/  FADD.FTZ R26, -R179, R26 ;  /* 0x0000001ab31a7221 */ /* 0x000fe20000010100 */
[----:B------:R-:W-:Y:S01]  /*4c80*/  F2FP.F16.F32.PACK_AB R9, R9, R6 ;  /* 0x000000060909723e */ /* 0x000fe200000000ff */
[----:B------:R-:W-:Y:S01]  /*4c90*/  FMUL.FTZ R25, R202, R25 ;  /* 0x00000019ca197220 */ /* 0x000fe20000410000 */
[----:B------:R-:W-:Y:S01]  /*4ca0*/  FSEL R6, R13, R180, P2 ;  /* 0x000000b40d067208 */ /* 0x000fe20001000000 */
[----:B------:R-:W-:Y:S01]  /*4cb0*/  FADD.FTZ R13, -R180, R44 ;  /* 0x0000002cb40d7221 */ /* 0x000fe20000010100 */
[----:B------:R-:W-:Y:S01]  /*4cc0*/  FSETP.GE.FTZ.AND P6, PT, R221, RZ, PT ;  /* 0x000000ffdd00720b */ /* 0x000fe20003fd6000 */
[----:B------:R2:W-:Y:S01]  /*4cd0*/  STS [R142+-0x6000], R9 ;  /* 0xffa000098e007388 */ /* 0x0005e20000000800 */
        /* <DEDUP_REMOVED lines=10> */
[-C--:B-1----:R-:W-:Y:S01]  /*4d80*/  FSEL R4, R29, R180.reuse, P3 ;  /* 0x000000b41d047208 */ /* 0x082fe20001800000 */
        /* <DEDUP_REMOVED lines=20> */
[C---:B------:R-:W-:Y:S01]  /*4ed0*/  FADD.FTZ R6, -R179.reuse, R11 ;  /* 0x0000000bb3067221 */ /* 0x040fe20000010100 */
[----:B------:R-:W-:Y:S01]  /*4ee0*/  FSETP.GE.FTZ.AND P3, PT, R188, RZ, PT ;  /* 0x000000ffbc00720b */ /* 0x000fe20003f76000 */
[----:B------:R-:W-:Y:S01]  /*4ef0*/  FADD.FTZ R58, -R179, R58 ;  /* 0x0000003ab33a7221 */ /* 0x000fe20000010100 */
[----:B------:R-:W-:Y:S01]  /*4f00*/  FSETP.GE.FTZ.AND P4, PT, R187, RZ, PT ;  /* 0x000000ffbb00720b */ /* 0x000fe20003f96000 */
[----:B------:R-:W-:Y:S01]  /*4f10*/  FMUL.FTZ R54, R231, R54 ;  /* 0x00000036e7367220 */ /* 0x000fe20000410000 */
[----:B------:R-:W-:Y:S01]  /*4f20*/  F2FP.F16.F32.PACK_AB R57, R57, R18 ;  /* 0x000000123939723e */ /* 0x000fe200000000ff */
[----:B------:R-:W-:Y:S01]  /*4f30*/  FADD.FTZ R18, -R179, R15 ;  /* 0x0000000fb3127221 */ /* 0x000fe20000010100 */
[-C--:B------:R-:W-:Y:S01]  /*4f40*/  FSEL R20, R21, R180.reuse, P2 ;  /* 0x000000b415147208 */ /* 0x080fe20001000000 */
[----:B------:R-:W-:Y:S01]  /*4f50*/  FMUL.FTZ R17, R232, R17 ;  /* 0x00000011e8117220 */ /* 0x000fe20000410000 */
[----:B------:R-:W-:Y:S01]  /*4f60*/  FSEL R45, R45, R180, P5 ;  /* 0x000000b42d2d7208 */ /* 0x000fe20002800000 */
[----:B------:R-:W-:Y:S01]  /*4f70*/  @P1 FADD.FTZ R180, -R180, R61 ;  /* 0x0000003db4b41221 */ /* 0x000fe20000010100 */
[----:B------:R-:W-:Y:S01]  /*4f80*/  F2FP.F16.F32.PACK_AB R4, R4, R5 ;  /* 0x000000050404723e */ /* 0x000fe200000000ff */
[----:B------:R-:W-:Y:S01]  /*4f90*/  FMUL.FTZ R20, R239, R20 ;  /* 0x00000014ef147220 */ /* 0x000fe20000410000 */
[----:B------:R-:W-:Y:S01]  /*4fa0*/  FSEL R5, R6, R179, P3 ;  /* 0x000000b306057208 */ /* 0x000fe20001800000 */
        /* <DEDUP_REMOVED lines=17> */
[-C--:B--2---:R-:W-:Y:S01]  /*50c0*/  FSEL R9, R26, R179.reuse, P2 ;  /* 0x000000b31a097208 */ /* 0x084fe20001000000 */
[----:B------:R-:W-:Y:S01]  /*50d0*/  FMUL.FTZ R66, R243, R66 ;  /* 0x00000042f3427220 */ /* 0x000fe20000410000 */
        /* <DEDUP_REMOVED lines=17> */
[----:B------:R-:W-:Y:S01]  /*51f0*/  STS [R148+-0x7c00], R7 ;  /* 0xff84000794007388 */ /* 0x000fe20000000800 */
[----:B------:R-:W-:Y:S01]  /*5200*/  FMUL.FTZ R30, R207, R30 ;  /* 0x0000001ecf1e7220 */ /* 0x000fe20000410000 */
[----:B------:R-:W-:Y:S01]  /*5210*/  FSETP.GE.FTZ.AND P1, PT, R220, RZ, PT ;  /* 0x000000ffdc00720b */ /* 0x000fe20003f36000 */
[----:B------:R-:W-:Y:S01]  /*5220*/  FADD.FTZ R6, -R179, R47 ;  /* 0x0000002fb3067221 */ /* 0x000fe20000010100 */
[----:B------:R-:W-:Y:S01]  /*5230*/  STS [R149+-0x8000], R124 ;  /* 0xff80007c95007388 */ /* 0x000fe20000000800 */
[----:B------:R-:W-:Y:S01]  /*5240*/  F2FP.F16.F32.PACK_AB R29, R13, R20 ;  /* 0x000000140d1d723e */ /* 0x000fe200000000ff */
[----:B------:R-:W-:Y:S01]  /*5250*/  FMUL.FTZ R155, R244, R155 ;  /* 0x0000009bf49b7220 */ /* 0x000fe20000410000 */
[----:B------:R-:W-:Y:S01]  /*5260*/  F2FP.F16.F32.PACK_AB R30, R11, R30 ;  /* 0x0000001e0b1e723e */ /* 0x000fe200000000ff */
[----:B------:R-:W-:Y:S01]  /*5270*/  STS [R149+-0x7c00], R16 ;  /* 0xff84001095007388 */ /* 0x000fe20000000800 */
        /* <DEDUP_REMOVED lines=14> */
[----:B------:R-:W-:Y:S01]  /*5360*/  FSETP.GE.FTZ.AND P1, PT, R242, RZ, PT ;  /* 0x000000fff200720b */ /* 0x000fe20003f36000 */
[----:B------:R-:W-:Y:S01]  /*5370*/  STS [R149+-0x5c00], R30 ;  /* 0xffa4001e95007388 */ /* 0x000fe20000000800 */
[----:B------:R-:W-:Y:S01]  /*5380*/  FMUL.FTZ R15, R224, R15 ;  /* 0x0000000fe00f7220 */ /* 0x000fe20000410000 */
[----:B------:R-:W-:Y:S01]  /*5390*/  FMUL.FTZ R6, R223, R6 ;  /* 0x00000006df067220 */ /* 0x000fe20000410000 */
[----:B------:R-:W-:Y:S01]  /*53a0*/  F2FP.F16.F32.PACK_AB R13, R13, R42 ;  /* 0x0000002a0d0d723e */ /* 0x000fe200000000ff */
        /* <DEDUP_REMOVED lines=23> */
[----:B------:R-:W-:Y:S02]  /*5520*/  F2FP.F16.F32.PACK_AB R31, R10, R21 ;  /* 0x000000150a1f723e */ /* 0x000fe400000000ff */
[----:B------:R-:W-:Y:S02]  /*5530*/  STS [R147+-0x5c00], R18 ;  /* 0xffa4001293007388 */ /* 0x000fe40000000800 */
[----:B------:R-:W-:Y:S02]  /*5540*/  F2FP.F16.F32.PACK_AB R179, R179, R62 ;  /* 0x0000003eb3b3723e */ /* 0x000fe400000000ff */
        /* <DEDUP_REMOVED lines=87> */
.L_x_1254:
        /* <DEDUP_REMOVED lines=181> */
.L_x_1252:
[----:B------:R-:W1:Y:S01]  /*6610*/  S2R R3, SR_TID.X ;  /* 0x0000000000037919 */ /* 0x000e620000002100 */
[----:B------:R-:W2:Y:S01]  /*6620*/  LDCU UR6, c[0x0][0x500] ;  /* 0x0000a000ff0677ac */ /* 0x000ea20008000800 */
[----:B---3--:R-:W-:Y:S01]  /*6630*/  LOP3.LUT R4, R139, 0x18, RZ, 0xc0, !PT ;  /* 0x000000188b047812 */ /* 0x008fe200078ec0ff */
[----:B------:R-:W3:Y:S01]  /*6640*/  LDC.64 R6, c[0x0][0x5c0] ;  /* 0x00017000ff067b82 */ /* 0x000ee20000000a00 */
[----:B------:R-:W-:Y:S01]  /*6650*/  MOV R5, RZ ;  /* 0x000000ff00057202 */ /* 0x000fe20000000f00 */
[----:B------:R-:W4:Y:S01]  /*6660*/  LDCU UR7, c[0x0][0x4fc] ;  /* 0x00009f80ff0777ac */ /* 0x000f220008000800 */
[----:B------:R-:W1:Y:S01]  /*6670*/  LDCU.64 UR8, c[0x0][0x5a8] ;  /* 0x0000b500ff0877ac */ /* 0x000e620008000a00 */
        /* <DEDUP_REMOVED lines=8> */
[----:B----4-:R-:W-:Y:S01]  /*6700*/  FMUL.FTZ R68, R68, UR7 ;  /* 0x0000000744447c20 */ /* 0x010fe20008410000 */
        /* <DEDUP_REMOVED lines=25> */
[----:B------:R-:W1:Y:S01]  /*68a0*/  LDCU.64 UR6, c[0x0][0x5b0] ;  /* 0x0000b600ff0677ac */ /* 0x000e620008000a00 */
[----:B------:R-:W-:Y:S01]  /*68b0*/  F2FP.F16.F32.PACK_AB R85, R85, R84 ;  /* 0x000000545555723e */ /* 0x000fe200000000ff */
[----:B------:R-:W-:Y:S01]  /*68c0*/  BAR.SYNC.DEFER_BLOCKING 0x0 ;  /* 0x0000000000007b1d */ /* 0x000fe20000010000 */
[----:B------:R-:W-:Y:S01]  /*68d0*/  F2FP.F16.F32.PACK_AB R87, R87, R86 ;  /* 0x000000565757723e */ /* 0x000fe200000000ff */
[----:B------:R-:W-:Y:S01]  /*68e0*/  IMAD.WIDE.U32 R8, R141, UR8, R4 ;  /* 0x000000088d087c25 */ /* 0x000fe2000f8e0004 */
[----:B------:R-:W-:-:S02]  /*68f0*/  F2FP.F16.F32.PACK_AB R96, R97, R96 ;  /* 0x000000606160723e */ /* 0x000fc400000000ff */
[----:B------:R-:W-:Y:S01]  /*6900*/  F2FP.F16.F32.PACK_AB R98, R99, R98 ;  /* 0x000000626362723e */ /* 0x000fe200000000ff */
[----:B------:R-:W-:Y:S01]  /*6910*/  IMAD R9, R141, UR9, R9 ;  /* 0x000000098d097c24 */ /* 0x000fe2000f8e0209 */
[----:B------:R-:W-:Y:S01]  /*6920*/  IADD3 R25, PT, PT, R144, -R3, RZ ;  /* 0x8000000390197210 */ /* 0x000fe20007ffe0ff */
[----:B------:R-:W2:Y:S01]  /*6930*/  LDCU.64 UR8, c[0x0][0x5d8] ;  /* 0x0000bb00ff0877ac */ /* 0x000ea20008000a00 */
[----:B------:R-:W-:Y:S01]  /*6940*/  F2FP.F16.F32.PACK_AB R89, R89, R88 ;  /* 0x000000585959723e */ /* 0x000fe200000000ff */
[----:B------:R-:W4:Y:S01]  /*6950*/  S2R R3, SR_TID.X ;  /* 0x0000000000037919 */ /* 0x000f220000002100 */
[----:B------:R-:W-:Y:S01]  /*6960*/  F2FP.F16.F32.PACK_AB R91, R91, R90 ;  /* 0x0000005a5b5b723e */ /* 0x000fe200000000ff */
[----:B---3--:R-:W-:Y:S01]  /*6970*/  IMAD R26, R6, UR16, RZ ;  /* 0x00000010061a7c24 */ /* 0x008fe2000f8e02ff */
[----:B------:R-:W-:Y:S02]  /*6980*/  F2FP.F16.F32.PACK_AB R92, R93, R92 ;  /* 0x0000005c5d5c723e */ /* 0x000fe400000000ff */
[----:B------:R-:W-:Y:S01]  /*6990*/  F2FP.F16.F32.PACK_AB R94, R95, R94 ;  /* 0x0000005e5f5e723e */ /* 0x000fe200000000ff */
[----:B-1----:R-:W-:Y:S01]  /*69a0*/  IMAD.WIDE.U32 R10, R141, UR6, R4 ;  /* 0x000000068d0a7c25 */ /* 0x002fe2000f8e0004 */
[----:B------:R-:W-:Y:S01]  /*69b0*/  F2FP.F16.F32.PACK_AB R69, R69, R68 ;  /* 0x000000444545723e */ /* 0x000fe200000000ff */
[----:B------:R-:W1:Y:S01]  /*69c0*/  LDC.64 R4, c[0x0][0x5c8] ;  /* 0x00017200ff047b82 */ /* 0x000e620000000a00 */
[----:B------:R-:W-:Y:S01]  /*69d0*/  F2FP.F16.F32.PACK_AB R71, R71, R70 ;  /* 0x000000464747723e */ /* 0x000fe200000000ff */
[----:B------:R-:W-:Y:S01]  /*69e0*/  IMAD R11, R141, UR7, R11 ;  /* 0x000000078d0b7c24 */ /* 0x000fe2000f8e020b */
[----:B------:R-:W-:Y:S01]  /*69f0*/  F2FP.F16.F32.PACK_AB R80, R81, R80 ;  /* 0x000000505150723e */ /* 0x000fe200000000ff */
[----:B------:R-:W3:Y:S01]  /*6a00*/  LDCU.64 UR6, c[0x0][0x5e0] ;  /* 0x0000bc00ff0677ac */ /* 0x000ee20008000a00 */
[----:B------:R-:W-:Y:S01]  /*6a10*/  F2FP.F16.F32.PACK_AB R82, R83, R82 ;  /* 0x000000525352723e */ /* 0x000fe200000000ff */
[----:B------:R-:W-:Y:S01]  /*6a20*/  STS [R144], R85 ;  /* 0x0000005590007388 */ /* 0x000fe20000000800 */
[----:B------:R-:W-:Y:S01]  /*6a30*/  F2FP.F16.F32.PACK_AB R73, R73, R72 ;  /* 0x000000484949723e */ /* 0x000fe200000000ff */
[C---:B--2---:R-:W-:Y:S01]  /*6a40*/  IMAD.WIDE.U32 R30, R140.reuse, UR8, R8 ;  /* 0x000000088c1e7c25 */ /* 0x044fe2000f8e0008 */
[----:B------:R-:W-:Y:S01]  /*6a50*/  F2FP.F16.F32.PACK_AB R75, R75, R74 ;  /* 0x0000004a4b4b723e */ /* 0x000fe200000000ff */
[----:B------:R-:W-:Y:S01]  /*6a60*/  STS [R144+0x200], R87 ;  /* 0x0002005790007388 */ /* 0x000fe20000000800 */
[----:B------:R-:W-:Y:S01]  /*6a70*/  F2FP.F16.F32.PACK_AB R76, R77, R76 ;  /* 0x0000004c4d4c723e */ /* 0x000fe200000000ff */
[C---:B------:R-:W-:Y:S01]  /*6a80*/  IMAD R31, R140.reuse, UR9, R31 ;  /* 0x000000098c1f7c24 */ /* 0x040fe2000f8e021f */
[----:B------:R-:W-:Y:S01]  /*6a90*/  F2FP.F16.F32.PACK_AB R78, R79, R78 ;  /* 0x0000004e4f4e723e */ /* 0x000fe200000000ff */
[----:B------:R-:W-:Y:S01]  /*6aa0*/  STS [R25+0x20], R96 ;  /* 0x0000206019007388 */ /* 0x000fe20000000800 */
[----:B------:R-:W2:Y:S03]  /*6ab0*/  LDCU.128 UR8, c[0x0][0x560] ;  /* 0x0000ac00ff0877ac */ /* 0x000ea60008000c00 */
[----:B------:R-:W-:Y:S04]  /*6ac0*/  STS [R25+0x220], R98 ;  /* 0x0002206219007388 */ /* 0x000fe80000000800 */
[----:B------:R-:W-:Y:S01]  /*6ad0*/  STS [R144+0x1000], R89 ;  /* 0x0010005990007388 */ /* 0x000fe20000000800 */
[----:B---3--:R-:W-:Y:S01]  /*6ae0*/  IMAD.WIDE.U32 R28, R140, UR6, R10 ;  /* 0x000000068c1c7c25 */ /* 0x008fe2000f8e000a */
[----:B----4-:R-:W-:-:S02]  /*6af0*/  SHF.R.U32.HI R3, RZ, 0x2, R3 ;  /* 0x00000002ff037819 */ /* 0x010fc40000011603 */
[----:B------:R-:W-:Y:S01]  /*6b00*/  STS [R144+0x1200], R91 ;  /* 0x0012005b90007388 */ /* 0x000fe20000000800 */
[----:B------:R-:W-:Y:S02]  /*6b10*/  IMAD R29, R140, UR7, R29 ;  /* 0x000000078c1d7c24 */ /* 0x000fe4000f8e021d */
[C---:B-1----:R-:W-:Y:S01]  /*6b20*/  IMAD R24, R4.reuse, UR16, RZ ;  /* 0x0000001004187c24 */ /* 0x042fe2000f8e02ff */
[----:B------:R-:W-:Y:S01]  /*6b30*/  STS [R25+0x1020], R92 ;  /* 0x0010205c19007388 */ /* 0x000fe20000000800 */
[----:B------:R-:W-:-:S03]  /*6b40*/  IMAD.WIDE.U32 R28, R4, UR18, R28 ;  /* 0x00000012041c7c25 */ /* 0x000fc6000f8e001c */
[----:B------:R-:W-:Y:S01]  /*6b50*/  STS [R25+0x1220], R94 ;  /* 0x0012205e19007388 */ /* 0x000fe20000000800 */
[----:B------:R-:W-:-:S03]  /*6b60*/  IMAD R24, R5, UR18, R24 ;  /* 0x0000001205187c24 */ /* 0x000fc6000f8e0218 */
[----:B------:R-:W-:Y:S02]  /*6b70*/  STS [R144+0x2000], R69 ;  /* 0x0020004590007388 */ /* 0x000fe40000000800 */
[----:B------:R-:W-:Y:S02]  /*6b80*/  IADD3 R29, PT, PT, R29, R24, RZ ;  /* 0x000000181d1d7210 */ /* 0x000fe40007ffe0ff */
[----:B------:R-:W-:Y:S01]  /*6b90*/  STS [R144+0x2200], R71 ;  /* 0x0022004790007388 */ /* 0x000fe20000000800 */
[----:B------:R-:W-:-:S03]  /*6ba0*/  IMAD.WIDE.U32 R28, R3, R4, R28 ;  /* 0x00000004031c7225 */ /* 0x000fc600078e001c */
[----:B------:R-:W-:Y:S04]  /*6bb0*/  STS [R25+0x2020], R80 ;  /* 0x0020205019007388 */ /* 0x000fe80000000800 */
[----:B------:R-:W-:Y:S01]  /*6bc0*/  STS [R25+0x2220], R82 ;  /* 0x0022205219007388 */ /* 0x000fe20000000800 */
[----:B--2---:R-:W-:-:S03]  /*6bd0*/  LEA R32, P0, R28, UR10, 0x1 ;  /* 0x0000000a1c207c11 */ /* 0x004fc6000f8008ff */
[----:B------:R-:W-:Y:S04]  /*6be0*/  STS [R144+0x3000], R73 ;  /* 0x0030004990007388 */ /* 0x000fe80000000800 */
[----:B------:R-:W-:Y:S04]  /*6bf0*/  STS [R144+0x3200], R75 ;  /* 0x0032004b90007388 */ /* 0x000fe80000000800 */
[----:B------:R-:W-:Y:S04]  /*6c00*/  STS [R25+0x3020], R76 ;  /* 0x0030204c19007388 */ /* 0x000fe80000000800 */
[----:B------:R1:W-:Y:S01]  /*6c10*/  STS [R25+0x3220], R78 ;  /* 0x0032204e19007388 */ /* 0x0003e20000000800 */
[----:B------:R-:W-:Y:S01]  /*6c20*/  BAR.SYNC.DEFER_BLOCKING 0x0 ;  /* 0x0000000000007b1d */ /* 0x000fe20000010000 */
[----:B-1----:R-:W-:-:S02]  /*6c30*/  IMAD R25, R7, UR18, R26 ;  /* 0x0000001207197c24 */ /* 0x002fc4000f8e021a */
[----:B------:R-:W-:-:S03]  /*6c40*/  IMAD.WIDE.U32 R26, R6, UR18, R30 ;  /* 0x00000012061a7c25 */ /* 0x000fc6000f8e001e */
[----:B------:R-:W1:Y:S04]  /*6c50*/  LDS.128 R20, [R143+0x6000] ;  /* 0x006000008f147984 */ /* 0x000e680000000c00 */
[----:B------:R-:W2:Y:S01]  /*6c60*/  LDS.128 R16, [R143+0x7000] ;  /* 0x007000008f107984 */ /* 0x000ea20000000c00 */
[----:B------:R-:W-:-:S03]  /*6c70*/  IADD3 R27, PT, PT, R27, R25, RZ ;  /* 0x000000191b1b7210 */ /* 0x000fc60007ffe0ff */
[----:B------:R-:W3:Y:S01]  /*6c80*/  LDS.128 R12, [R143+0x8000] ;  /* 0x008000008f0c7984 */ /* 0x000ee20000000c00 */
[----:B------:R-:W-:-:S03]  /*6c90*/  IMAD.WIDE.U32 R26, R3, R6, R26 ;  /* 0x00000006031a7225 */ /* 0x000fc600078e001a */
[----:B------:R-:W4:Y:S01]  /*6ca0*/  LDS.128 R8, [R143+0x9000] ;  /* 0x009000008f087984 */ /* 0x000f220000000c00 */
[C---:B------:R-:W-:Y:S01]  /*6cb0*/  IMAD R24, R3.reuse, R7, R27 ;  /* 0x0000000703187224 */ /* 0x040fe200078e021b */
[----:B------:R-:W-:Y:S01]  /*6cc0*/  LEA R30, P1, R26, UR8, 0x1 ;  /* 0x000000081a1e7c11 */ /* 0x000fe2000f8208ff */
[----:B------:R-:W-:-:S03]  /*6cd0*/  IMAD R3, R3, R5, R29 ;  /* 0x0000000503037224 */ /* 0x000fc600078e021d */
[----:B------:R-:W-:Y:S02]  /*6ce0*/  LEA.HI.X R31, R26, UR9, R24, 0x1, P1 ;  /* 0x000000091a1f7c11 */ /* 0x000fe400088f0c18 */
[----:B------:R-:W-:Y:S02]  /*6cf0*/  LEA R24, P1, R6, R30, 0x7 ;  /* 0x0000001e06187211 */ /* 0x000fe400078238ff */
[----:B------:R-:W-:Y:S02]  /*6d00*/  LEA.HI.X R33, R28, UR11, R3, 0x1, P0 ;  /* 0x0000000b1c217c11 */ /* 0x000fe400080f0c03 */
[----:B------:R-:W-:Y:S02]  /*6d10*/  LEA R26, P0, R4, R32, 0x7 ;  /* 0x00000020041a7211 */ /* 0x000fe400078038ff */
[----:B------:R-:W-:Y:S02]  /*6d20*/  LEA.HI.X R25, R6, R31, R7, 0x7, P1 ;  /* 0x0000001f06197211 */ /* 0x000fe400008f3c07 */
[----:B------:R-:W-:Y:S01]  /*6d30*/  LEA.HI.X R27, R4, R33, R5, 0x7, P0 ;  /* 0x00000021041b7211 */ /* 0x000fe200000f3c05 */
[----:B-1----:R1:W-:Y:S04]  /*6d40*/  STG.E.128 desc[UR14][R30.64], R20 ;  /* 0x000000141e007986 */ /* 0x0023e8000c101d0e */
[----:B--2---:R1:W-:Y:S04]  /*6d50*/  STG.E.128 desc[UR14][R24.64], R16 ;  /* 0x0000001018007986 */ /* 0x0043e8000c101d0e */
[----:B---3--:R1:W-:Y:S04]  /*6d60*/  STG.E.128 desc[UR14][R32.64], R12 ;  /* 0x0000000c20007986 */ /* 0x0083e8000c101d0e */
[----:B----4-:R1:W-:Y:S02]  /*6d70*/  STG.E.128 desc[UR14][R26.64], R8 ;  /* 0x000000081a007986 */ /* 0x0103e4000c101d0e */
.L_x_1249:
        /* <DEDUP_REMOVED lines=10> */
.L_x_1257:
        /* <DEDUP_REMOVED lines=14> */
.L_x_1608:


//--------------------- .text._ZN5flash44flash_bwd_dq_dk_dv_loop_seqk_parallel_kernelI23Flash_bwd_kernel_traitsILi32ELi128ELi128ELi8ELi4ELi4ELi4ELb0ELb0EN7cutlass6half_tE19Flash_kernel_traitsILi32ELi128ELi128ELi8ES3_EELb0ELb0ELb0ELb0ELb1ELb1ELb1EEEvNS_16Flash_bwd_paramsE --------------------------
	.section	.text._ZN5flash44flash_bwd_dq_dk_dv_loop_seqk_parallel_kernelI23Flash_bwd_kernel_traitsILi32ELi128ELi128ELi8ELi4ELi4ELi4ELb0ELb0EN7cutlass6half_tE19Flash_kernel_traitsILi32ELi128ELi128ELi8ES3_EELb0ELb0ELb0ELb0ELb1ELb1ELb1EEEvNS_16Flash_bwd_paramsE,"ax",@progbits
	.align	128
        .global         _ZN5flash44flash_bwd_dq_dk_dv_loop_seqk_parallel_kernelI23Flash_bwd_kernel_traitsILi32ELi128ELi128ELi8ELi4ELi4ELi4ELb0ELb0EN7cutlass6half_tE19Flash_kernel_traitsILi32ELi128ELi128ELi8ES3_EELb0ELb0ELb0ELb0ELb1ELb1ELb1EEEvNS_16Flash_bwd_paramsE
        .type           _ZN5flash44flash_bwd_dq_dk_dv_loop_seqk_parallel_kernelI23Flash_bwd_kernel_traitsILi32ELi128ELi128ELi8ELi4ELi4ELi4ELb0ELb0EN7cutlass6half_tE19Flash_kernel_traitsILi32ELi128ELi128ELi8ES3_EELb0ELb0ELb0ELb0ELb1ELb1ELb1EEEvNS_16Flash_bwd_paramsE,@function
        .size           _ZN5flash44flash_bwd_dq_dk_dv_loop_seqk_parallel_kernelI23Flash_bwd_kernel_traitsILi32ELi128ELi128ELi8ELi4ELi4ELi4ELb0ELb0EN7cutlass6half_tE19Flash_kernel_traitsILi32ELi128ELi128ELi8ES3_EELb0ELb0ELb0ELb0ELb1ELb1ELb1EEEvNS_16Flash_bwd_paramsE,(.L_x_1609 - _ZN5flash44flash_bwd_dq_dk_dv_loop_seqk_parallel_kernelI23Flash_bwd_kernel_traitsILi32ELi128ELi128ELi8ELi4ELi4ELi4ELb0ELb0EN7cutlass6half_tE19Flash_kernel_traitsILi32ELi128ELi128ELi8ES3_EELb0ELb0ELb0ELb0ELb1ELb1ELb1EEEvNS_16Flash_bwd_paramsE)
        .other          _ZN5flash44flash_bwd_dq_dk_dv_loop_seqk_parallel_kernelI23Flash_bwd_kernel_traitsILi32ELi128ELi128ELi8ELi4ELi4ELi4ELb0ELb0EN7cutlass6half_tE19Flash_kernel_traitsILi32ELi128ELi128ELi8ES3_EELb0ELb0ELb0ELb0ELb1ELb1ELb1EEEvNS_16Flash_bwd_paramsE,@"STO_CUDA_ENTRY STV_DEFAULT"
_ZN5flash44flash_bwd_dq_dk_dv_loop_seqk_parallel_kernelI23Flash_bwd_kernel_traitsILi32ELi128ELi128ELi8ELi4ELi4ELi4ELb0ELb0EN7cutlass6half_tE19Flash_kernel_traitsILi32ELi128ELi128ELi8ES3_EELb0ELb0ELb0ELb0ELb1ELb1ELb1EEEvNS_16Flash_bwd_paramsE:
.text._ZN5flash44flash_bwd_dq_dk_dv_loop_seqk_parallel_kernelI23Flash_bwd_kernel_traitsILi32ELi128ELi128ELi8ELi4ELi4ELi4ELb0ELb0EN7cutlass6half_tE19Flash_kernel_traitsILi32ELi128ELi128ELi8ES3_EELb0ELb0ELb0ELb0ELb1ELb1ELb1EEEvNS_16Flash_bwd_paramsE:
        /* <DEDUP_REMOVED lines=35> */
.L_x_1265:
        /* <DEDUP_REMOVED lines=72> */
.L_x_1259:
[----:B------:R-:W1:Y:S01]  /*06b0*/  LDCU UR35, c[0x0][0x3e0] ;  /* 0x00007c00ff2377ac */ /* 0x000e620008000800 */
[----:B------:R-:W2:Y:S01]  /*06c0*/  LDCU UR44, c[0x0][0x444] ;  /* 0x00008880ff2c77ac */ /* 0x000ea20008000800 */
[----:B-1----:R-:W-:-:S04]  /*06d0*/  UIMAD UR35, UR33, UR35, UR26 ;  /* 0x00000023212372a4 */ /* 0x002fc8000f8e021a */
[----:B--2---:R-:W-:-:S12]  /*06e0*/  UIMAD UR35, UR35, UR44, URZ ;  /* 0x0000002c232372a4 */ /* 0x004fd8000f8e02ff */
.L_x_1260:
[----:B------:R-:W1:Y:S01]  /*06f0*/  S2R R125, SR_TID.X ;  /* 0x00000000007d7919 */ /* 0x000e620000002100 */
[----:B------:R-:W2:Y:S01]  /*0700*/  LDCU.64 UR4, c[0x0][0x3a8] ;  /* 0x00007500ff0477ac */ /* 0x000ea20008000a00 */
[----:B------:R-:W3:Y:S01]  /*0710*/  LDC.64 R14, c[0x0][0x3b0] ;  /* 0x0000ec00ff0e7b82 */ /* 0x000ee20000000a00 */
[----:B------:R-:W-:Y:S01]  /*0720*/  IMAD.MOV.U32 R3, RZ, RZ, RZ ;  /* 0x000000ffff037224 */ /* 0x000fe200078e00ff */
[----:B------:R-:W-:Y:S01]  /*0730*/  ISETP.NE.AND P2, PT, RZ, UR40, PT ;  /* 0x00000028ff007c0c */ /* 0x000fe2000bf45270 */
[----:B------:R-:W4:Y:S01]  /*0740*/  LDCU.64 UR14, c[0x0][0x588] ;  /* 0x0000b100ff0e77ac */ /* 0x000f220008000a00 */
[----:B------:R-:W-:Y:S02]  /*0750*/  CS2R R94, SRZ ;  /* 0x00000000005e7805 */ /* 0x000fe4000001ff00 */
[----:B------:R-:W-:Y:S02]  /*0760*/  CS2R R92, SRZ ;  /* 0x00000000005c7805 */ /* 0x000fe4000001ff00 */
[----:B------:R-:W-:Y:S01]  /*0770*/  CS2R R98, SRZ ;  /* 0x0000000000627805 */ /* 0x000fe2000001ff00 */
[----:B------:R-:W5:Y:S01]  /*0780*/  LDCU.64 UR12, c[0x0][0x3a0] ;  /* 0x00007400ff0c77ac */ /* 0x000f620008000a00 */
[----:B------:R-:W3:Y:S01]  /*0790*/  LDC.64 R20, c[0x0][0x590] ;  /* 0x00016400ff147b82 */ /* 0x000ee20000000a00 */
[----:B------:R-:W-:-:S02]  /*07a0*/  CS2R R96, SRZ ;  /* 0x0000000000607805 */ /* 0x000fc4000001ff00 */
[----:B------:R-:W-:Y:S01]  /*07b0*/  CS2R R90, SRZ ;  /* 0x00000000005a7805 */ /* 0x000fe2000001ff00 */
[----:B------:R-:W3:Y:S01]  /*07c0*/  LDCU.64 UR6, c[0x0][0x3d0] ;  /* 0x00007a00ff0677ac */ /* 0x000ee20008000a00 */
[----:B------:R-:W-:Y:S02]  /*07d0*/  CS2R R88, SRZ ;  /* 0x0000000000587805 */ /* 0x000fe4000001ff00 */
[----:B------:R-:W-:Y:S02]  /*07e0*/  CS2R R86, SRZ ;  /* 0x0000000000567805 */ /* 0x000fe4000001ff00 */
[----:B------:R-:W-:Y:S01]  /*07f0*/  CS2R R84, SRZ ;  /* 0x0000000000547805 */ /* 0x000fe2000001ff00 */
[----:B------:R-:W3:Y:S01]  /*0800*/  LDCU.64 UR20, c[0x0][0x3d8] ;  /* 0x00007b00ff1477ac */ /* 0x000ee20008000a00 */
[----:B------:R-:W3:Y:S01]  /*0810*/  LDC.64 R22, c[0x0][0x598] ;  /* 0x00016600ff167b82 */ /* 0x000ee20000000a00 */
[----:B--2---:R-:W-:Y:S02]  /*0820*/  MOV R8, UR4 ;  /* 0x0000000400087c02 */ /* 0x004fe40008000f00 */
[----:B------:R-:W-:Y:S01]  /*0830*/  CS2R R78, SRZ ;  /* 0x00000000004e7805 */ /* 0x000fe2000001ff00 */
[----:B------:R-:W2:Y:S01]  /*0840*/  LDCU.64 UR16, c[0x0][0x398] ;  /* 0x00007300ff1077ac */ /* 0x000ea20008000a00 */
[----:B------:R-:W-:Y:S01]  /*0850*/  MOV R13, UR5 ;  /* 0x00000005000d7c02 */ /* 0x000fe20008000f00 */
[----:B----4-:R-:W-:Y:S01]  /*0860*/  IMAD.U32 R4, RZ, RZ, UR14 ;  /* 0x0000000eff047e24 */ /* 0x010fe2000f8e00ff */
[----:B------:R-:W-:Y:S01]  /*0870*/  CS2R R76, SRZ ;  /* 0x00000000004c7805 */ /* 0x000fe2000001ff00 */
[----:B------:R-:W-:Y:S01]  /*0880*/  ULEA UR41, UR41, 0xffffff80, 0x7 ;  /* 0xffffff8029297891 */ /* 0x000fe2000f8e38ff */
[----:B------:R-:W-:Y:S01]  /*0890*/  IMAD.U32 R10, RZ, RZ, UR15 ;  /* 0x0000000fff0a7e24 */ /* 0x000fe2000f8e00ff */
[----:B------:R-:W4:Y:S01]  /*08a0*/  LDCU.64 UR4, c[0x0][0x460] ;  /* 0x00008c00ff0477ac */ /* 0x000f220008000a00 */
[----:B-----5:R-:W-:Y:S01]  /*08b0*/  IMAD.U32 R6, RZ, RZ, UR12 ;  /* 0x0000000cff067e24 */ /* 0x020fe2000f8e00ff */
[----:B------:R-:W-:-:S02]  /*08c0*/  CS2R R82, SRZ ;  /* 0x0000000000527805 */ /* 0x000fc4000001ff00 */
[----:B------:R-:W-:Y:S01]  /*08d0*/  CS2R R80, SRZ ;  /* 0x0000000000507805 */ /* 0x000fe2000001ff00 */
[----:B------:R-:W-:Y:S01]  /*08e0*/  USHF.R.S32.HI UR43, URZ, 0x1f, UR41 ;  /* 0x0000001fff2b7899 */ /* 0x000fe20008011429 */
[----:B-1----:R-:W-:Y:S01]  /*08f0*/  IMAD.SHL.U32 R105, R125, 0x8, RZ ;  /* 0x000000087d697824 */ /* 0x002fe200078e00ff */
[----:B------:R-:W-:Y:S01]  /*0900*/  SHF.R.U32.HI R24, RZ, 0x2, R125 ;  /* 0x00000002ff187819 */ /* 0x000fe2000001167d */
[C---:B---3--:R-:W-:Y:S01]  /*0910*/  IMAD.WIDE.U32 R16, R14.reuse, UR41, RZ ;  /* 0x000000290e107c25 */ /* 0x048fe2000f8e00ff */
[----:B------:R-:W-:Y:S01]  /*0920*/  UIMAD.WIDE.U32 UR46, UR33, UR44, URZ ;  /* 0x0000002c212e72a5 */ /* 0x000fe2000f8e00ff */
[----:B------:R-:W-:Y:S02]  /*0930*/  CS2R R74, SRZ ;  /* 0x00000000004a7805 */ /* 0x000fe4000001ff00 */
[----:B------:R-:W-:Y:S01]  /*0940*/  LOP3.LUT R2, R105, 0x18, RZ, 0xc0, !PT ;  /* 0x0000001869027812 */ /* 0x000fe200078ec0ff */
[----:B------:R-:W-:Y:S01]  /*0950*/  IMAD R18, R14, UR43, RZ ;  /* 0x0000002b0e127c24 */ /* 0x000fe2000f8e02ff */
[----:B------:R-:W-:Y:S01]  /*0960*/  ULOP3.LUT UR45, UR36, 0x80000001, URZ, 0xc0, !UPT ;  /* 0x80000001242d7892 */ /* 0x000fe2000f8ec0ff */
[----:B------:R1:W-:Y:S01]  /*0970*/  STL [R1+0x24], R24 ;  /* 0x0000241801007387 */ /* 0x0003e20000100800 */
[----:B------:R-:W3:Y:S01]  /*0980*/  LDCU.64 UR14, c[0x0][0x570] ;  /* 0x0000ae00ff0e77ac */ /* 0x000ee20008000a00 */
[----:B------:R-:W-:Y:S01]  /*0990*/  IMAD.WIDE.U32 R4, R4, UR33, R2 ;  /* 0x0000002104047c25 */ /* 0x000fe2000f8e0002 */
[----:B------:R-:W-:-:S02]  /*09a0*/  CS2R R72, SRZ ;  /* 0x0000000000487805 */ /* 0x000fc4000001ff00 */
[----:B------:R-:W-:Y:S01]  /*09b0*/  CS2R R70, SRZ ;  /* 0x0000000000467805 */ /* 0x000fe2000001ff00 */
[----:B----4-:R-:W-:Y:S01]  /*09c0*/  UISETP.NE.U32.AND UP1, UPT, UR4, URZ, UPT ;  /* 0x000000ff0400728c */ /* 0x010fe2000bf25070 */
[--C-:B------:R-:W-:Y:S01]  /*09d0*/  IMAD.WIDE.U32 R6, R6, UR33, R2.reuse ;  /* 0x0000002106067c25 */ /* 0x100fe2000f8e0002 */
[----:B------:R-:W-:Y:S01]  /*09e0*/  UISETP.NE.AND UP2, UPT, UR45, 0x1, UPT ;  /* 0x000000012d00788c */ /* 0x000fe2000bf45270 */
[----:B------:R-:W-:Y:S01]  /*09f0*/  CS2R R68, SRZ ;  /* 0x0000000000447805 */ /* 0x000fe2000001ff00 */
[----:B------:R-:W-:Y:S01]  /*0a00*/  UISETP.NE.AND.EX UP1, UPT, UR5, URZ, UPT, UP1 ;  /* 0x000000ff0500728c */ /* 0x000fe2000bf25310 */
[----:B------:R-:W-:Y:S01]  /*0a10*/  IMAD.WIDE.U32 R8, R8, UR33, R2 ;  /* 0x0000002108087c25 */ /* 0x000fe2000f8e0002 */
[----:B------:R-:W-:Y:S01]  /*0a20*/  LOP3.LUT R2, R16, R2, RZ, 0xfc, !PT ;  /* 0x0000000210027212 */ /* 0x000fe200078efcff */
[----:B------:R-:W4:Y:S02]  /*0a30*/  LDCU UR5, c[0x0][0x3e0] ;  /* 0x00007c00ff0577ac */ /* 0x000f240008000800 */
[----:B------:R-:W-:Y:S01]  /*0a40*/  IMAD.U32 R3, RZ, RZ, UR13 ;  /* 0x0000000dff037e24 */ /* 0x000fe2000f8e00ff */
[----:B------:R-:W5:Y:S01]  /*0a50*/  LDCU.64 UR12, c[0x0][0x3c8] ;  /* 0x00007900ff0c77ac */ /* 0x000f620008000a00 */
[----:B------:R-:W-:-:S02]  /*0a60*/  IMAD R11, R10, UR33, R5 ;  /* 0x000000210a0b7c24 */ /* 0x000fc4000f8e0205 */
[----:B------:R-:W-:Y:S01]  /*0a70*/  IMAD R7, R3, UR33, R7 ;  /* 0x0000002103077c24 */ /* 0x000fe2000f8e0207 */
[----:B------:R-:W-:Y:S01]  /*0a80*/  UMOV UR4, UR24 ;  /* 0x0000001800047c82 */ /* 0x000fe20008000000 */
[----:B------:R-:W-:Y:S01]  /*0a90*/  IMAD R3, R15, UR41, R18 ;  /* 0x000000290f037c24 */ /* 0x000fe2000f8e0212 */
[----:B------:R-:W-:Y:S01]  /*0aa0*/  USEL UR42, UR42, URZ, UP1 ;  /* 0x000000ff2a2a7287 */ /* 0x000fe20008800000 */
[----:B------:R-:W-:Y:S01]  /*0ab0*/  IMAD.MOV.U32 R10, RZ, RZ, R4 ;  /* 0x000000ffff0a7224 */ /* 0x000fe200078e0004 */
[----:B------:R-:W-:Y:S01]  /*0ac0*/  ULEA UR37, UR36, UR37, 0x7 ;  /* 0x0000002524257291 */ /* 0x000fe2000f8e38ff */
[----:B------:R-:W-:Y:S01]  /*0ad0*/  IMAD R5, R13, UR33, R9 ;  /* 0x000000210d057c24 */ /* 0x000fe2000f8e0209 */
[----:B------:R-:W-:Y:S01]  /*0ae0*/  UIADD3 UR42, UP1, UPT, UR41, UR42, URZ ;  /* 0x0000002a292a7290 */ /* 0x000fe2000ff3e0ff */
[----:B------:R-:W-:Y:S02]  /*0af0*/  IMAD.MOV.U32 R4, RZ, RZ, R8 ;  /* 0x000000ffff047224 */ /* 0x000fe400078e0008 */
[C---:B------:R-:W-:Y:S01]  /*0b00*/  IMAD R8, R12.reuse, UR6, RZ ;  /* 0x000000060c087c24 */ /* 0x040fe2000f8e02ff */
[----:B----4-:R-:W-:Y:S01]  /*0b10*/  UIMAD.WIDE.U32 UR50, UR46, UR5, URZ ;  /* 0x000000052e3272a5 */ /* 0x010fe2000f8e00ff */
[----:B------:R-:W-:Y:S01]  /*0b20*/  IMAD R9, R12, UR20, RZ ;  /* 0x000000140c097c24 */ /* 0x000fe2000f8e02ff */
[----:B--2---:R-:W-:Y:S01]  /*0b30*/  MOV R12, UR16 ;  /* 0x00000010000c7c02 */ /* 0x004fe20008000f00 */
[----:B------:R-:W-:Y:S01]  /*0b40*/  IMAD.IADD R3, R17, 0x1, R3 ;  /* 0x0000000111037824 */ /* 0x000fe200078e0203 */
[----:B------:R-:W2:Y:S01]  /*0b50*/  LDCU UR16, c[0x0][0x44c] ;  /* 0x00008980ff1077ac */ /* 0x000ea20008000800 */
[----:B------:R-:W-:-:S02]  /*0b60*/  IMAD R13, R0, UR7, R8 ;  /* 0x00000007000d7c24 */ /* 0x000fc4000f8e0208 */
[C---:B------:R-:W-:Y:S02]  /*0b70*/  IMAD R16, R0.reuse, UR21, R9 ;  /* 0x0000001500107c24 */ /* 0x040fe4000f8e0209 */
[C---:B------:R-:W-:Y:S01]  /*0b80*/  IMAD.WIDE.U32 R6, R0.reuse, UR6, R6 ;  /* 0x0000000600067c25 */ /* 0x040fe2000f8e0006 */
[----:B------:R-:W4:Y:S03]  /*0b90*/  LDCU.64 UR6, c[0x0][0x550] ;  /* 0x0000aa00ff0677ac */ /* 0x000f260008000a00 */
[----:B------:R-:W-:Y:S01]  /*0ba0*/  IMAD.WIDE.U32 R8, R0, UR20, R4 ;  /* 0x0000001400087c25 */ /* 0x000fe2000f8e0004 */
[----:B------:R-:W-:Y:S01]  /*0bb0*/  MOV R18, R6 ;  /* 0x0000000600127202 */ /* 0x000fe20000000f00 */
[----:B------:R-:W-:Y:S02]  /*0bc0*/  USHF.R.S32.HI UR20, URZ, 0x1f, UR44 ;  /* 0x0000001fff147899 */ /* 0x000fe4000801142c */
[----:B------:R-:W-:Y:S01]  /*0bd0*/  IMAD.WIDE.U32 R4, R12, UR33, R2 ;  /* 0x000000210c047c25 */ /* 0x000fe2000f8e0002 */
[----:B------:R-:W-:-:S02]  /*0be0*/  USHF.R.S32.HI UR44, URZ, 0x1f, UR38 ;  /* 0x0000001fff2c7899 */ /* 0x000fc40008011426 */
[----:B------:R-:W-:Y:S01]  /*0bf0*/  UIMAD UR20, UR20, UR33, URZ ;  /* 0x00000021141472a4 */ /* 0x000fe2000f8e02ff */
[----:B------:R-:W-:Y:S01]  /*0c00*/  IMAD.U32 R0, RZ, RZ, UR17 ;  /* 0x00000011ff007e24 */ /* 0x000fe2000f8e00ff */
[----:B--2---:R-:W-:Y:S01]  /*0c10*/  UIMAD UR48, UR26, UR16, URZ ;  /* 0x000000101a3072a4 */ /* 0x004fe2000f8e02ff */
[----:B------:R-:W-:Y:S01]  /*0c20*/  IMAD R2, R20, UR43, RZ ;  /* 0x0000002b14027c24 */ /* 0x000fe2000f8e02ff */
[----:B------:R-:W-:Y:S01]  /*0c30*/  UIADD3 UR20, UPT, UPT, UR47, UR20, URZ ;  /* 0x000000142f147290 */ /* 0x000fe2000fffe0ff */
[----:B------:R-:W-:Y:S01]  /*0c40*/  IMAD R5, R0, UR33, R5 ;  /* 0x0000002100057c24 */ /* 0x000fe2000f8e0205 */
[----:B------:R-:W-:Y:S01]  /*0c50*/  USHF.R.S32.HI UR49, URZ, 0x1f, UR48 ;  /* 0x0000001fff317899 */ /* 0x000fe20008011430 */
[----:B-----5:R-:W-:Y:S01]  /*0c60*/  IMAD.U32 R0, RZ, RZ, UR12 ;  /* 0x0000000cff007e24 */ /* 0x020fe2000f8e00ff */
[----:B------:R-:W-:Y:S01]  /*0c70*/  UIMAD UR20, UR20, UR5, URZ ;  /* 0x00000005141472a4 */ /* 0x000fe2000f8e02ff */
[----:B------:R-:W-:Y:S01]  /*0c80*/  IMAD.IADD R19, R7, 0x1, R13 ;  /* 0x0000000107137824 */ /* 0x000fe200078e020d */
[----:B------:R-:W-:Y:S01]  /*0c90*/  UIMAD.WIDE.U32 UR48, UR50, UR16, UR48 ;  /* 0x00000010323072a5 */ /* 0x000fe2000f8e0030 */
[----:B------:R-:W-:Y:S01]  /*0ca0*/  IMAD.WIDE.U32 R4, R0, UR26, R4 ;  /* 0x0000001a00047c25 */ /* 0x000fe2000f8e0004 */
[----:B------:R-:W-:-:S02]  /*0cb0*/  UIMAD.WIDE UR52, UR5, UR16, URZ ;  /* 0x00000010053472a5 */ /* 0x000fc4000f8e02ff */
[----:B------:R-:W-:Y:S01]  /*0cc0*/  UIMAD UR21, UR5, UR16, URZ ;  /* 0x00000010051572a4 */ /* 0x000fe2000f8e02ff */
[----:B------:R-:W-:Y:S01]  /*0cd0*/  IMAD.U32 R0, RZ, RZ, UR13 ;  /* 0x0000000dff007e24 */ /* 0x000fe2000f8e00ff */
[----:B------:R-:W2:Y:S01]  /*0ce0*/  LDCU.64 UR12, c[0x0][0x380] ;  /* 0x00007000ff0c77ac */ /* 0x000ea20008000a00 */
[----:B------:R-:W-:Y:S02]  /*0cf0*/  IMAD R7, R21, UR41, R2 ;  /* 0x0000002915077c24 */ /* 0x000fe4000f8e0202 */
[----:B------:R-:W-:Y:S01]  /*0d00*/  IMAD.WIDE.U32 R2, R20, UR41, R10 ;  /* 0x0000002914027c25 */ /* 0x000fe2000f8e000a */
[----:B------:R-:W-:Y:S01]  /*0d10*/  UIADD3.X UR43, UPT, UPT, URZ, UR43, URZ, UP1, !UPT ;  /* 0x0000002bff2b7290 */ /* 0x000fe20008ffe4ff */
[----:B------:R-:W5:Y:S01]  /*0d20*/  LDC.64 R10, c[0x0][0x3b8] ;  /* 0x0000ee00ff0a7b82 */ /* 0x000f620000000a00 */
[----:B------:R-:W-:Y:S01]  /*0d30*/  UIADD3 UR17, UP0, UPT, UR39, UR38, URZ ;  /* 0x0000002627117290 */ /* 0x000fe2000ff1e0ff */
[----:B------:R-:W-:Y:S01]  /*0d40*/  IMAD.IADD R3, R3, 0x1, R7 ;  /* 0x0000000103037824 */ /* 0x000fe200078e0207 */
[----:B------:R-:W-:Y:S01]  /*0d50*/  SHF.L.U64.HI R7, R14, 0x6, R15 ;  /* 0x000000060e077819 */ /* 0x000fe2000001020f */
[----:B------:R-:W-:Y:S01]  /*0d60*/  IMAD R5, R0, UR26, R5 ;  /* 0x0000001a00057c24 */ /* 0x000fe2000f8e0205 */
[----:B------:R-:W-:Y:S01]  /*0d70*/  ULEA.HI.X.SX32 UR44, UR39, UR44, 0x1, UP0 ;  /* 0x0000002c272c7291 */ /* 0x000fe200080f0eff */
[----:B------:R-:W-:Y:S01]  /*0d80*/  IMAD.WIDE.U32 R2, R22, UR26, R2 ;  /* 0x0000001a16027c25 */ /* 0x000fe2000f8e0002 */
[----:B------:R-:W-:-:S03]  /*0d90*/  UISETP.GE.AND UP0, UPT, UR34, 0x1, UPT ;  /* 0x000000012200788c */ /* 0x000fc6000bf06270 */
[C---:B------:R-:W-:Y:S02]  /*0da0*/  IMAD R0, R24.reuse, R15, RZ ;  /* 0x0000000f18007224 */ /* 0x040fe400078e02ff */
[----:B------:R-:W-:-:S04]  /*0db0*/  IMAD.WIDE.U32 R4, R24, R14, R4 ;  /* 0x0000000e18047225 */ /* 0x000fc800078e0004 */
[----:B------:R-:W-:Y:S01]  /*0dc0*/  IMAD R3, R23, UR26, R3 ;  /* 0x0000001a17037c24 */ /* 0x000fe2000f8e0203 */
[----:B------:R-:W-:Y:S01]  /*0dd0*/  @P2 BAR.SYNC.DEFER_BLOCKING 0x0 ;  /* 0x0000000000002b1d */ /* 0x000fe20000010000 */
[----:B------:R-:W-:Y:S01]  /*0de0*/  IMAD.IADD R5, R5, 0x1, R0 ;  /* 0x0000000105057824 */ /* 0x000fe200078e0200 */
[----:B--2---:R-:W-:Y:S01]  /*0df0*/  LEA R25, P0, R4, UR12, 0x1 ;  /* 0x0000000c04197c11 */ /* 0x004fe2000f8008ff */
[----:B------:R-:W-:Y:S01]  /*0e00*/  IMAD.SHL.U32 R6, R14, 0x40, RZ ;  /* 0x000000400e067824 */ /* 0x000fe200078e00ff */
[----:B------:R-:W-:Y:S01]  /*0e10*/  USHF.R.S32.HI UR12, URZ, 0x1f, UR5 ;  /* 0x0000001fff0c7899 */ /* 0x000fe20008011405 */
[----:B------:R-:W-:Y:S01]  /*0e20*/  IMAD R0, R24, R21, RZ ;  /* 0x0000001518007224 */ /* 0x000fe200078e02ff */
[----:B------:R-:W-:Y:S01]  /*0e30*/  LEA.HI.X R26, R4, UR13, R5, 0x1, P0 ;  /* 0x0000000d041a7c11 */ /* 0x000fe200080f0c05 */
[----:B------:R-:W-:Y:S01]  /*0e40*/  IMAD.WIDE.U32 R2, R24, R20, R2 ;  /* 0x0000001418027225 */ /* 0x000fe200078e0002 */
[----:B------:R-:W-:Y:S01]  /*0e50*/  LEA R22, P0, R6, R25, 0x1 ;  /* 0x0000001906167211 */ /* 0x000fe200078008ff */
[----:B------:R-:W-:Y:S01]  /*0e60*/  UIMAD UR12, UR12, UR46, UR20 ;  /* 0x0000002e0c0c72a4 */ /* 0x000fe2000f8e0214 */
[----:B------:R-:W2:Y:S01]  /*0e70*/  LDC.64 R14, c[0x0][0x3c0] ;  /* 0x0000f000ff0e7b82 */ /* 0x000ea20000000a00 */
[----:B------:R-:W-:Y:S01]  /*0e80*/  IMAD.IADD R17, R9, 0x1, R16 ;  /* 0x0000000109117824 */ /* 0x000fe200078e0210 */
[----:B------:R-:W-:Y:S01]  /*0e90*/  IADD3 R0, PT, PT, R3, R0, RZ ;  /* 0x0000000003007210 */ /* 0x000fe20007ffe0ff */
[----:B------:R-:W3:Y:S01]  /*0ea0*/  S2R R9, SR_CTAID.X ;  /* 0x0000000000097919 */ /* 0x000ee20000002500 */
[----:B----4-:R-:W-:Y:S01]  /*0eb0*/  LEA R27, P1, R2, UR6, 0x1 ;  /* 0x00000006021b7c11 */ /* 0x010fe2000f8208ff */
[----:B------:R-:W-:Y:S01]  /*0ec0*/  UIADD3 UR12, UPT, UPT, UR51, UR12, URZ ;  /* 0x0000000c330c7290 */ /* 0x000fe2000fffe0ff */
[----:B------:R-:W-:Y:S01]  /*0ed0*/  LEA.HI.X R23, R6, R26, R7, 0x1, P0 ;  /* 0x0000001a06177211 */ /* 0x000fe200000f0c07 */
[----:B------:R-:W-:Y:S01]  /*0ee0*/  USHF.R.S32.HI UR6, URZ, 0x1f, UR16 ;  /* 0x0000001fff067899 */ /* 0x000fe20008011410 */
[----:B------:R-:W-:Y:S01]  /*0ef0*/  LEA.HI.X R28, R2, UR7, R0, 0x1, P1 ;  /* 0x00000007021c7c11 */ /* 0x000fe200088f0c00 */
[C---:B------:R-:W-:Y:S01]  /*0f00*/  IMAD.SHL.U32 R0, R20.reuse, 0x40, RZ ;  /* 0x0000004014007824 */ /* 0x040fe200078e00ff */
[----:B------:R-:W3:Y:S01]  /*0f10*/  LDC.64 R6, c[0x0][0x5f8] ;  /* 0x00017e00ff067b82 */ /* 0x000ee20000000a00 */
[----:B------:R-:W-:Y:S01]  /*0f20*/  SHF.L.U64.HI R2, R20, 0x6, R21 ;  /* 0x0000000614027819 */ /* 0x000fe20000010215 */
[----:B------:R-:W-:Y:S01]  /*0f30*/  UIMAD UR12, UR12, UR16, URZ ;  /* 0x000000100c0c72a4 */ /* 0x000fe2000f8e02ff */
[----:B------:R-:W-:Y:S01]  /*0f40*/  LOP3.LUT R3, R105, 0xd8, RZ, 0xc0, !PT ;  /* 0x000000d869037812 */ /* 0x000fe200078ec0ff */
[----:B------:R-:W-:Y:S01]  /*0f50*/  UIMAD UR5, UR53, UR42, URZ ;  /* 0x0000002a350572a4 */ /* 0x000fe2000f8e02ff */
[C---:B------:R-:W-:Y:S01]  /*0f60*/  LEA R4, P0, R0.reuse, R27, 0x1 ;  /* 0x0000001b00047211 */ /* 0x040fe200078008ff */
[----:B------:R-:W-:Y:S01]  /*0f70*/  UIMAD UR6, UR6, UR50, UR12 ;  /* 0x00000032060672a4 */ /* 0x000fe2000f8e020c */
[----:B------:R-:W-:Y:S01]  /*0f80*/  MOV R16, R8 ;  /* 0x0000000800107202 */ /* 0x000fe20000000f00 */
[----:B------:R-:W-:Y:S01]  /*0f90*/  UIMAD UR5, UR52, UR43, UR5 ;  /* 0x0000002b340572a4 */ /* 0x000fe2000f8e0205 */
[-C--:B------:R-:W-:Y:S01]  /*0fa0*/  LEA.HI.X R5, R0, R28.reuse, R2, 0x1, P0 ;  /* 0x0000001c00057211 */ /* 0x080fe200000f0c02 */
[----:B------:R-:W-:Y:S01]  /*0fb0*/  IMAD.MOV.U32 R2, RZ, RZ, R27 ;  /* 0x000000ffff027224 */ /* 0x000fe200078e001b */
[----:B------:R-:W-:Y:S01]  /*0fc0*/  LOP3.LUT R0, R3, 0x18, R125, 0x78, !PT ;  /* 0x0000001803007812 */ /* 0x000fe200078e787d */
[----:B------:R-:W-:Y:S01]  /*0fd0*/  UIADD3 UR7, UPT, UPT, UR49, UR6, URZ ;  /* 0x0000000631077290 */ /* 0x000fe2000fffe0ff */
[----:B------:R-:W-:Y:S01]  /*0fe0*/  MOV R3, R28 ;  /* 0x0000001c00037202 */ /* 0x000fe20000000f00 */
[----:B------:R-:W4:Y:S01]  /*0ff0*/  LDCU.64 UR12, c[0x0][0x388] ;  /* 0x00007100ff0c77ac */ /* 0x000f220008000a00 */
[----:B------:R-:W-:Y:S01]  /*1000*/  LOP3.LUT R0, R0, 0x1f20, R105, 0xf8, !PT ;  /* 0x00001f2000007812 */ /* 0x000fe200078ef869 */
[----:B------:R1:W-:Y:S01]  /*1010*/  STL [R1+0x10], R25 ;  /* 0x0000101901007387 */ /* 0x0003e20000100800 */
[----:B------:R-:W-:Y:S01]  /*1020*/  SHF.R.U32.HI R20, RZ, 0x5, R125 ;  /* 0x00000005ff147819 */ /* 0x000fe2000001167d */
[----:B------:R-:W-:Y:S01]  /*1030*/  UMOV UR6, UR48 ;  /* 0x0000003000067c82 */ /* 0x000fe20008000000 */
[----:B------:R-:W-:Y:S01]  /*1040*/  LEA R12, R0, UR4, 0x1 ;  /* 0x00000004000c7c11 */ /* 0x000fe2000f8e08ff */
[----:B------:R-:W-:Y:S01]  /*1050*/  UIMAD.WIDE.U32 UR6, UR52, UR42, UR6 ;  /* 0x0000002a340672a5 */ /* 0x000fe2000f8e0006 */
[----:B------:R-:W-:Y:S01]  /*1060*/  LOP3.LUT R8, R125, 0x1f, RZ, 0xc0, !PT ;  /* 0x0000001f7d087812 */ /* 0x000fe200078ec0ff */
[----:B------:R1:W-:Y:S02]  /*1070*/  STL [R1+0xc], R26 ;  /* 0x00000c1a01007387 */ /* 0x0003e40000100800 */
[----:B------:R-:W-:-:S02]  /*1080*/  UIADD3 UR5, UPT, UPT, UR7, UR5, URZ ;  /* 0x0000000507057290 */ /* 0x000fc4000fffe0ff */
[----:B------:R-:W-:Y:S01]  /*1090*/  @!PT LDS RZ, [RZ] ;  /* 0x00000000fffff984 */ /* 0x000fe20000000800 */
[----:B------:R-:W-:Y:S01]  /*10a0*/  @!PT LDS RZ, [RZ] ;  /* 0x00000000fffff984 */ /* 0x000fe20000000800 */
[----:B------:R-:W-:Y:S01]  /*10b0*/  @!PT LDS RZ, [RZ] ;  /* 0x00000000fffff984 */ /* 0x000fe20000000800 */
[----:B------:R3:W-:Y:S01]  /*10c0*/  LDGSTS.E.BYPASS.LTC128B.128 [R12+0x4000], desc[UR30][R2.64] ;  /* 0x04000000020c7fae */ /* 0x0007e2000b981a1e */
[----:B------:R-:W-:-:S03]  /*10d0*/  IMAD R8, R20, UR21, R8 ;  /* 0x0000001514087c24 */ /* 0x000fc6000f8e0208 */
[----:B------:R2:W-:Y:S04]  /*10e0*/  LDGSTS.E.BYPASS.LTC128B.128 [R12+0x5000], desc[UR30][R4.64] ;  /* 0x05000000040c7fae */ /* 0x0005e8000b981a1e */
[----:B------:R1:W-:Y:S04]  /*10f0*/  STL [R1+0x8], R27 ;  /* 0x0000081b01007387 */ /* 0x0003e80000100800 */
[----:B------:R1:W-:Y:S01]  /*1100*/  STL [R1+0x4], R28 ;  /* 0x0000041c01007387 */ /* 0x0003e20000100800 */
[----:B---3--:R-:W-:-:S04]  /*1110*/  IMAD.WIDE.U32 R2, R9, R6, RZ ;  /* 0x0000000609027225 */ /* 0x008fc800078e00ff */
[----:B--2---:R-:W-:Y:S01]  /*1120*/  IMAD R4, R14, UR44, RZ ;  /* 0x0000002c0e047c24 */ /* 0x004fe2000f8e02ff */
[----:B------:R-:W-:Y:S01]  /*1130*/  SEL R0, R2, RZ, P2 ;  /* 0x000000ff02007207 */ /* 0x000fe20001000000 */
[----:B------:R-:W-:Y:S01]  /*1140*/  IMAD R2, R9, R7, R3 ;  /* 0x0000000709027224 */ /* 0x000fe200078e0203 */
[----:B------:R-:W-:Y:S01]  /*1150*/  SHF.R.S32.HI R3, RZ, 0x1f, R8 ;  /* 0x0000001fff037819 */ /* 0x000fe20000011408 */
[----:B------:R-:W-:Y:S01]  /*1160*/  IMAD.MOV.U32 R5, RZ, RZ, R26 ;  /* 0x000000ffff057224 */ /* 0x000fe200078e001a */
[----:B------:R-:W-:Y:S01]  /*1170*/  IADD3 R6, P1, P0, R8, UR6, R0 ;  /* 0x0000000608067c10 */ /* 0x000fe2000f83e000 */
[----:B-----5:R-:W-:Y:S01]  /*1180*/  IMAD R0, R10, UR44, RZ ;  /* 0x0000002c0a007c24 */ /* 0x020fe2000f8e02ff */
[----:B------:R-:W-:Y:S01]  /*1190*/  SEL R2, R2, RZ, P2 ;  /* 0x000000ff02027207 */ /* 0x000fe20001000000 */
[----:B------:R-:W-:Y:S01]  /*11a0*/  USHF.L.U32 UR6, UR21, 0x7, URZ ;  /* 0x0000000715067899 */ /* 0x000fe200080006ff */
[----:B------:R-:W-:Y:S02]  /*11b0*/  IMAD R8, R15, UR17, R4 ;  /* 0x000000110f087c24 */ /* 0x000fe4000f8e0204 */
[----:B------:R-:W-:Y:S01]  /*11c0*/  IADD3.X R13, PT, PT, R3, UR5, R2, P1, P0 ;  /* 0x00000005030d7c10 */ /* 0x000fe20008fe0402 */
[----:B------:R-:W-:Y:S01]  /*11d0*/  USEL UR5, URZ, 0x2000, UP2 ;  /* 0x00002000ff057887 */ /* 0x000fe20009000000 */
[----:B------:R-:W-:-:S02]  /*11e0*/  IMAD R0, R11, UR17, R0 ;  /* 0x000000110b007c24 */ /* 0x000fc4000f8e0200 */
[----:B------:R-:W-:-:S04]  /*11f0*/  IMAD.WIDE.U32 R2, R10, UR17, R18 ;  /* 0x000000110a027c25 */ /* 0x000fc8000f8e0012 */
[----:B------:R-:W-:Y:S01]  /*1200*/  VIADD R18, R12, UR5 ;  /* 0x000000050c127c36 */ /* 0x000fe20008000000 */
[----:B------:R-:W-:Y:S01]  /*1210*/  IADD3 R3, PT, PT, R3, R0, RZ ;  /* 0x0000000003037210 */ /* 0x000fe20007ffe0ff */
[----:B------:R-:W-:Y:S01]  /*1220*/  IMAD.MOV.U32 R4, RZ, RZ, R25 ;  /* 0x000000ffff047224 */ /* 0x000fe200078e0019 */
[----:B------:R-:W-:Y:S01]  /*1230*/  IADD3 R0, P0, PT, R6, UR6, RZ ;  /* 0x0000000606007c10 */ /* 0x000fe2000ff1e0ff */
[----:B------:R-:W-:Y:S01]  /*1240*/  IMAD.U32 R9, RZ, RZ, UR6 ;  /* 0x00000006ff097e24 */ /* 0x000fe2000f8e00ff */
[----:B------:R-:W2:Y:S01]  /*1250*/  LDCU.64 UR6, c[0x0][0x390] ;  /* 0x00007200ff0677ac */ /* 0x000ea20008000a00 */
[----:B------:R-:W-:Y:S01]  /*1260*/  IMAD.WIDE.U32 R6, R14, UR17, R16 ;  /* 0x000000110e067c25 */ /* 0x000fe2000f8e0010 */
[----:B------:R3:W-:Y:S01]  /*1270*/  LDGSTS.E.BYPASS.LTC128B.128 [R18], desc[UR30][R4.64] ;  /* 0x0000000004127fae */ /* 0x0007e2000b981a1e */
[----:B------:R-:W-:Y:S01]  /*1280*/  LEA R242, P1, R0, UR14, 0x2 ;  /* 0x0000000e00f27c11 */ /* 0x000fe2000f8210ff */
[----:B------:R-:W-:Y:S01]  /*1290*/  ULEA UR14, UR36, UR35, 0x7 ;  /* 0x00000023240e7291 */ /* 0x000fe2000f8e38ff */
[----:B------:R-:W-:Y:S01]  /*12a0*/  LEA.HI.X.SX32 R13, R9, R13, 0x1, P0 ;  /* 0x0000000d090d7211 */ /* 0x000fe200000f0eff */
[----:B------:R1:W-:Y:S01]  /*12b0*/  LDGSTS.E.BYPASS.LTC128B.128 [R18+0x1000], desc[UR30][R22.64] ;  /* 0x0100000016127fae */ /* 0x0003e2000b981a1e */
[----:B------:R-:W-:-:S02]  /*12c0*/  IADD3 R7, PT, PT, R7, R8, RZ ;  /* 0x0000000807077210 */ /* 0x000fc40007ffe0ff */
[----:B------:R-:W-:Y:S01]  /*12d0*/  LEA.HI.X R243, R0, UR15, R13, 0x2, P1 ;  /* 0x0000000f00f37c11 */ /* 0x000fe200088f140d */
[----:B---3--:R-:W-:-:S04]  /*12e0*/  IMAD.WIDE.U32 R4, R24, R10, R2 ;  /* 0x0000000a18047225 */ /* 0x008fc800078e0002 */
[----:B------:R-:W-:Y:S01]  /*12f0*/  IMAD R5, R24, R11, R5 ;  /* 0x0000000b18057224 */ /* 0x000fe200078e0205 */
[----:B------:R-:W-:Y:S01]  /*1300*/  LEA R9, P0, R10, R4, 0x6 ;  /* 0x000000040a097211 */ /* 0x000fe200078030ff */
[----:B------:R-:W-:-:S03]  /*1310*/  IMAD.WIDE.U32 R2, R24, R14, R6 ;  /* 0x0000000e18027225 */ /* 0x000fc600078e0006 */
[----:B------:R-:W-:Y:S01]  /*1320*/  LEA.HI.X R6, R10, R5, R11, 0x6, P0 ;  /* 0x000000050a067211 */ /* 0x000fe200000f340b */
[----:B------:R-:W-:Y:S01]  /*1330*/  IMAD R0, R24, R15, R3 ;  /* 0x0000000f18007224 */ /* 0x000fe200078e0203 */
[----:B----4-:R-:W-:Y:S02]  /*1340*/  LEA R10, P2, R4, UR12, 0x1 ;  /* 0x0000000c040a7c11 */ /* 0x010fe4000f8408ff */
[C---:B------:R-:W-:Y:S02]  /*1350*/  LEA R8, P1, R9.reuse, UR12, 0x1 ;  /* 0x0000000c09087c11 */ /* 0x040fe4000f8208ff */
[----:B------:R-:W-:Y:S02]  /*1360*/  LEA R3, P0, R14, R2, 0x6 ;  /* 0x000000020e037211 */ /* 0x000fe400078030ff */
[----:B------:R-:W-:Y:S02]  /*1370*/  LEA.HI.X R11, R4, UR13, R5, 0x1, P2 ;  /* 0x0000000d040b7c11 */ /* 0x000fe400090f0c05 */
[----:B------:R-:W-:Y:S01]  /*1380*/  LEA.HI.X R9, R9, UR13, R6, 0x1, P1 ;  /* 0x0000000d09097c11 */ /* 0x000fe200088f0c06 */
[----:B------:R-:W3:Y:S01]  /*1390*/  LDCU.64 UR12, c[0x0][0x420] ;  /* 0x00008400ff0c77ac */ /* 0x000ee20008000a00 */
[----:B------:R-:W-:Y:S01]  /*13a0*/  LEA.HI.X R5, R14, R0, R15, 0x6, P0 ;  /* 0x000000000e057211 */ /* 0x000fe200000f340f */
[----:B------:R1:W-:Y:S01]  /*13b0*/  LDGSTS.E.BYPASS.LTC128B.128 [R12+0x6000], desc[UR30][R10.64] ;  /* 0x060000000a0c7fae */ /* 0x0003e2000b981a1e */
[----:B--2---:R-:W-:-:S02]  /*13c0*/  LEA R6, P1, R2, UR6, 0x1 ;  /* 0x0000000602067c11 */ /* 0x004fc4000f8208ff */
[C---:B------:R-:W-:Y:S01]  /*13d0*/  LEA R4, P0, R3.reuse, UR6, 0x1 ;  /* 0x0000000603047c11 */ /* 0x040fe2000f8008ff */
[----:B------:R1:W-:Y:S01]  /*13e0*/  LDGSTS.E.BYPASS.LTC128B.128 [R12+0x7000], desc[UR30][R8.64] ;  /* 0x07000000080c7fae */ /* 0x0003e2000b981a1e */
[----:B------:R-:W-:Y:S01]  /*13f0*/  LEA.HI.X R7, R2, UR7, R0, 0x1, P1 ;  /* 0x0000000702077c11 */ /* 0x000fe200088f0c00 */
[----:B------:R-:W-:Y:S01]  /*1400*/  IMAD.SHL.U32 R2, R20, 0x10, RZ ;  /* 0x0000001014027824 */ /* 0x000fe200078e00ff */
[----:B------:R-:W-:Y:S01]  /*1410*/  LEA.HI.X R5, R3, UR7, R5, 0x1, P0 ;  /* 0x0000000703057c11 */ /* 0x000fe200080f0c05 */
[----:B------:R-:W2:Y:S02]  /*1420*/  LDCU.64 UR6, c[0x0][0x5e8] ;  /* 0x0000bd00ff0677ac */ /* 0x000ea40008000a00 */
[----:B------:R1:W-:Y:S01]  /*1430*/  LDGSTS.E.BYPASS.LTC128B.128 [R12+0x8000], desc[UR30][R6.64] ;  /* 0x08000000060c7fae */ /* 0x0003e2000b981a1e */
[----:B------:R-:W-:-:S03]  /*1440*/  LOP3.LUT R2, R2, 0x30, RZ, 0xc0, !PT ;  /* 0x0000003002027812 */ /* 0x000fc600078ec0ff */
[----:B------:R1:W-:Y:S01]  /*1450*/  LDGSTS.E.BYPASS.LTC128B.128 [R12+0x9000], desc[UR30][R4.64] ;  /* 0x09000000040c7fae */ /* 0x0003e2000b981a1e */
[----:B------:R-:W-:Y:S01]  /*1460*/  LOP3.LUT R2, R2, 0x7, R24, 0xf8, !PT ;  /* 0x0000000702027812 */ /* 0x000fe200078ef818 */
[----:B---3--:R-:W-:Y:S02]  /*1470*/  UIMAD.WIDE UR34, UR37, 0x4, UR12 ;  /* 0x00000004252278a5 */ /* 0x008fe4000f8e020c */
[----:B------:R-:W0:Y:S01]  /*1480*/  LDGDEPBAR ;  /* 0x00000000000079af */ /* 0x000e220000000000 */
[----:B--2---:R-:W-:Y:S01]  /*1490*/  UIMAD.WIDE UR14, UR14, 0x4, UR6 ;  /* 0x000000040e0e78a5 */ /* 0x004fe2000f8e0206 */
[----:B------:R-:W-:Y:S11]  /*14a0*/  BRA.U !UP0, `(.L_x_1261) ;  /* 0x0000005108507547 */ /* 0x000ff6000b800000 */
[----:B------:R-:W-:Y:S01]  /*14b0*/  IMAD.MOV.U32 R3, RZ, RZ, 0x4 ;  /* 0x00000004ff037424 */ /* 0x000fe200078e00ff */
[--C-:B------:R-:W-:Y:S01]  /*14c0*/  SHF.R.U32.HI R0, RZ, 0x4, R125.reuse ;  /* 0x00000004ff007819 */ /* 0x100fe2000001167d */
[----:B------:R-:W-:Y:S01]  /*14d0*/  IMAD.SHL.U32 R116, R125, 0x20, RZ ;  /* 0x000000207d747824 */ /* 0x000fe200078e00ff */
[----:B-1----:R-:W-:Y:S01]  /*14e0*/  SHF.R.U32.HI R5, RZ, 0x1, R125 ;  /* 0x00000001ff057819 */ /* 0x002fe2000001167d */
[----:B------:R-:W-:-:S04]  /*14f0*/  IMAD.WIDE.U32 R2, R2, R3, UR34 ;  /* 0x0000002202027e25 */ /* 0x000fc8000f8e0003 */
[C---:B------:R-:W-:Y:S01]  /*1500*/  IMAD.SHL.U32 R6, R125.reuse, 0x10, RZ ;  /* 0x000000107d067824 */ /* 0x040fe200078e00ff */
[----:B------:R-:W2:Y:S01]  /*1510*/  LDG.E R10, desc[UR30][R2.64] ;  /* 0x0000001e020a7981 */ /* 0x000ea2000c1e1900 */
[----:B------:R-:W-:Y:S01]  /*1520*/  IMAD.SHL.U32 R4, R125, 0x4, RZ ;  /* 0x000000047d047824 */ /* 0x000fe200078e00ff */
[----:B------:R-:W-:Y:S02]  /*1530*/  USHF.L.U32 UR21, UR21, 0x3, URZ ;  /* 0x0000000315157899 */ /* 0x000fe400080006ff */
[----:B------:R-:W3:Y:S01]  /*1540*/  LDG.E R9, desc[UR30][R2.64+0x20] ;  /* 0x0000201e02097981 */ /* 0x000ee2000c1e1900 */
[----:B------:R-:W1:Y:S03]  /*1550*/  LDCU UR6, c[0x0][0x3e0] ;  /* 0x00007c00ff0677ac */ /* 0x000e660008000800 */
[----:B------:R-:W4:Y:S01]  /*1560*/  LDG.E R8, desc[UR30][R2.64+0x100] ;  /* 0x0001001e02087981 */ /* 0x000f22000c1e1900 */
[----:B------:R-:W1:Y:S03]  /*1570*/  LDCU UR12, c[0x0][0x50c] ;  /* 0x0000a180ff0c77ac */ /* 0x000e660008000800 */
[----:B------:R5:W4:Y:S01]  /*1580*/  LDG.E R7, desc[UR30][R2.64+0x120] ;  /* 0x0001201e02077981 */ /* 0x000b22000c1e1900 */
[----:B------:R-:W-:Y:S01]  /*1590*/  LOP3.LUT R0, R0, 0x8, RZ, 0xc0, !PT ;  /* 0x0000000800007812 */ /* 0x000fe200078ec0ff */
[----:B------:R-:W-:Y:S01]  /*15a0*/  IMAD.MOV.U32 R118, RZ, RZ, 0x20 ;  /* 0x00000020ff767424 */ /* 0x000fe200078e00ff */
[----:B------:R-:W-:Y:S01]  /*15b0*/  LOP3.LUT R4, R4, 0x18, RZ, 0xc0, !PT ;  /* 0x0000001804047812 */ /* 0x000fe200078ec0ff */
[----:B------:R-:W1:Y:S01]  /*15c0*/  LDCU UR7, c[0x0][0x45c] ;  /* 0x00008b80ff0777ac */ /* 0x000e620008000800 */
[----:B------:R-:W-:-:S02]  /*15d0*/  LOP3.LUT R0, R0, 0x10, R125, 0xf8, !PT ;  /* 0x0000001000007812 */ /* 0x000fc400078ef87d */
[----:B------:R-:W1:Y:S02]  /*15e0*/  S2R R125, SR_TID.X ;  /* 0x00000000007d7919 */ /* 0x000e640000002100 */
[----:B------:R-:W-:-:S04]  /*15f0*/  LOP3.LUT R0, R0, 0xc0, R116, 0xf8, !PT ;  /* 0x000000c000007812 */ /* 0x000fc800078ef874 */
[----:B------:R-:W-:Y:S02]  /*1600*/  LOP3.LUT R0, R0, R4, RZ, 0x3c, !PT ;  /* 0x0000000400007212 */ /* 0x000fe400078e3cff */
[----:B-----5:R-:W-:Y:S02]  /*1610*/  LOP3.LUT R3, R116, 0x120, RZ, 0xc0, !PT ;  /* 0x0000012074037812 */ /* 0x020fe400078ec0ff */
[----:B------:R-:W-:Y:S02]  /*1620*/  LOP3.LUT R2, R4, 0xc0, R116, 0xf8, !PT ;  /* 0x000000c004027812 */ /* 0x000fe400078ef874 */
[----:B------:R-:W-:Y:S02]  /*1630*/  LOP3.LUT R3, R3, 0x600, R6, 0xf8, !PT ;  /* 0x0000060003037812 */ /* 0x000fe400078ef806 */
[----:B------:R-:W-:Y:S02]  /*1640*/  LOP3.LUT R2, R2, 0x8, R5, 0x78, !PT ;  /* 0x0000000802027812 */ /* 0x000fe400078e7805 */
[----:B------:R-:W-:-:S02]  /*1650*/  LOP3.LUT R116, R0, 0x120, R116, 0xf8, !PT ;  /* 0x0000012000747812 */ /* 0x000fc400078ef874 */
[----:B------:R-:W-:Y:S01]  /*1660*/  LOP3.LUT R117, R3, R2, RZ, 0xfc, !PT ;  /* 0x0000000203757212 */ /* 0x000fe200078efcff */
[C---:B-1----:R-:W-:Y:S01]  /*1670*/  IMAD.SHL.U32 R127, R125.reuse, 0x20, RZ ;  /* 0x000000207d7f7824 */ /* 0x042fe200078e00ff */
[----:B------:R-:W-:Y:S01]  /*1680*/  SHF.R.U32.HI R122, RZ, 0x1, R125 ;  /* 0x00000001ff7a7819 */ /* 0x000fe2000001167d */
[C---:B------:R-:W-:Y:S01]  /*1690*/  IMAD.SHL.U32 R2, R125.reuse, 0x10, RZ ;  /* 0x000000107d027824 */ /* 0x040fe200078e00ff */
[C---:B------:R-:W-:Y:S01]  /*16a0*/  LOP3.LUT R124, R125.reuse, 0x8, RZ, 0xc0, !PT ;  /* 0x000000087d7c7812 */ /* 0x040fe200078ec0ff */
[----:B------:R-:W-:Y:S01]  /*16b0*/  IMAD.SHL.U32 R5, R125, 0x2, RZ ;  /* 0x000000027d057824 */ /* 0x000fe200078e00ff */
[----:B------:R-:W-:Y:S01]  /*16c0*/  LOP3.LUT R4, R127, 0x20, RZ, 0xc0, !PT ;  /* 0x000000207f047812 */ /* 0x000fe200078ec0ff */
[----:B------:R-:W-:Y:S01]  /*16d0*/  IMAD.SHL.U32 R126, R125, 0x40, RZ ;  /* 0x000000407d7e7824 */ /* 0x000fe200078e00ff */
[----:B------:R-:W-:Y:S01]  /*16e0*/  LOP3.LUT R3, R127, 0x120, RZ, 0xc0, !PT ;  /* 0x000001207f037812 */ /* 0x000fe200078ec0ff */
[----:B------:R-:W-:Y:S01]  /*16f0*/  IMAD.SHL.U32 R0, R125, 0x4, RZ ;  /* 0x000000047d007824 */ /* 0x000fe200078e00ff */
[----:B------:R-:W-:-:S02]  /*1700*/  LOP3.LUT R4, R4, 0x3800, R2, 0xf8, !PT ;  /* 0x0000380004047812 */ /* 0x000fc400078ef802 */
[----:B------:R-:W-:Y:S02]  /*1710*/  LOP3.LUT R6, R2, 0x1c0, RZ, 0xc0, !PT ;  /* 0x000001c002067812 */ /* 0x000fe400078ec0ff */
[--C-:B------:R-:W-:Y:S02]  /*1720*/  LOP3.LUT R3, R3, 0x600, R2.reuse, 0xf8, !PT ;  /* 0x0000060003037812 */ /* 0x100fe400078ef802 */
[----:B------:R-:W-:Y:S02]  /*1730*/  LOP3.LUT R4, R4, 0x100, R2, 0xf8, !PT ;  /* 0x0000010004047812 */ /* 0x000fe400078ef802 */
[----:B------:R-:W-:Y:S02]  /*1740*/  LOP3.LUT R2, R5, 0xe006, R126, 0xc8, !PT ;  /* 0x0000e00605027812 */ /* 0x000fe400078ec87e */
[----:B------:R-:W-:Y:S02]  /*1750*/  LOP3.LUT R6, R6, 0x38, R5, 0xf8, !PT ;  /* 0x0000003806067812 */ /* 0x000fe400078ef805 */
[----:B------:R-:W-:-:S02]  /*1760*/  LOP3.LUT R5, R2, 0xc00, R127, 0xf8, !PT ;  /* 0x00000c0002057812 */ /* 0x000fc400078ef87f */
[----:B------:R-:W-:Y:S02]  /*1770*/  LOP3.LUT R128, R0, 0x18, RZ, 0xc0, !PT ;  /* 0x0000001800807812 */ /* 0x000fe400078ec0ff */
[----:B------:R-:W-:Y:S02]  /*1780*/  LOP3.LUT R5, R5, R6, RZ, 0xfc, !PT ;  /* 0x0000000605057212 */ /* 0x000fe400078efcff */
[----:B------:R-:W-:-:S04]  /*1790*/  LOP3.LUT R0, R128, 0xc0, R127, 0xf8, !PT ;  /* 0x000000c080007812 */ /* 0x000fc800078ef87f */
[----:B------:R-:W-:Y:S02]  /*17a0*/  LOP3.LUT R2, R0, 0x8, R122, 0x78, !PT ;  /* 0x0000000800027812 */ /* 0x000fe400078e787a */
[----:B------:R-:W-:Y:S01]  /*17b0*/  LOP3.LUT R121, R4, R0, R124, 0xf6, !PT ;  /* 0x0000000004797212 */ /* 0x000fe200078ef67c */
[----:B------:R-:W-:Y:S01]  /*17c0*/  IMAD.MOV.U32 R0, RZ, RZ, 0x20 ;  /* 0x00000020ff007424 */ /* 0x000fe200078e00ff */
[----:B------:R-:W-:Y:S01]  /*17d0*/  LOP3.LUT R119, R3, R2, RZ, 0xfc, !PT ;  /* 0x0000000203777212 */ /* 0x000fe200078efcff */
[----:B------:R-:W-:Y:S01]  /*17e0*/  IMAD.MOV.U32 R2, RZ, RZ, 0x10 ;  /* 0x00000010ff027424 */ /* 0x000fe200078e00ff */
[----:B--2---:R1:W-:Y:S04]  /*17f0*/  STL [R1+0x20], R10 ;  /* 0x0000200a01007387 */ /* 0x0043e80000100800 */
[----:B---3--:R1:W-:Y:S04]  /*1800*/  STL [R1+0x1c], R9 ;  /* 0x00001c0901007387 */ /* 0x0083e80000100800 */
[----:B----4-:R1:W-:Y:S04]  /*1810*/  STL [R1+0x18], R8 ;  /* 0x0000180801007387 */ /* 0x0103e80000100800 */
[----:B------:R1:W-:Y:S04]  /*1820*/  STL [R1+0x14], R7 ;  /* 0x0000140701007387 */ /* 0x0003e80000100800 */
[----:B------:R1:W-:Y:S04]  /*1830*/  STL [R1+0x2c], R5 ;  /* 0x00002c0501007387 */ /* 0x0003e80000100800 */
[----:B------:R1:W-:Y:S01]  /*1840*/  STL [R1], R18 ;  /* 0x0000001201007387 */ /* 0x0003e20000100800 */
[----:B------:R-:W-:Y:S01]  /*1850*/  LOP3.LUT P1, RZ, R125, 0x4, RZ, 0xc0, !PT ;  /* 0x000000047dff7812 */ /* 0x000fe2000782c0ff */
[----:B------:R-:W-:Y:S01]  /*1860*/  IMAD.MOV.U32 R95, RZ, RZ, RZ ;  /* 0x000000ffff5f7224 */ /* 0x000fe200078e00ff */
[----:B------:R-:W-:-:S02]  /*1870*/  LOP3.LUT R120, R126, 0x200, RZ, 0xc0, !PT ;  /* 0x000002007e787812 */ /* 0x000fc400078ec0ff */
[C---:B------:R-:W-:Y:S02]  /*1880*/  R2P PR, R125.reuse, 0x18 ;  /* 0x000000187d007804 */ /* 0x040fe40000000000 */
[----:B------:R-:W-:Y:S02]  /*1890*/  LOP3.LUT P0, RZ, R125, 0x2, RZ, 0xc0, !PT ;  /* 0x000000027dff7812 */ /* 0x000fe4000780c0ff */
[----:B------:R-:W-:Y:S02]  /*18a0*/  LEA R117, R117, UR4, 0x1 ;  /* 0x0000000475757c11 */ /* 0x000fe4000f8e08ff */
[----:B------:R-:W-:Y:S02]  /*18b0*/  SEL R3, R0, 0xffffffe0, !P3 ;  /* 0xffffffe000037807 */ /* 0x000fe40005800000 */
[----:B------:R-:W-:Y:S01]  /*18c0*/  LEA R116, R116, UR4, 0x1 ;  /* 0x0000000474747c11 */ /* 0x000fe2000f8e08ff */
[----:B------:R-:W-:Y:S01]  /*18d0*/  VIADD R117, R117, UR5 ;  /* 0x0000000575757c36 */ /* 0x000fe20008000000 */
[----:B------:R-:W-:Y:S01]  /*18e0*/  SEL R123, R0, 0xffffffe0, !P1 ;  /* 0xffffffe0007b7807 */ /* 0x000fe20004800000 */
[----:B------:R1:W-:Y:S01]  /*18f0*/  STL [R1+0x28], R3 ;  /* 0x0000280301007387 */ /* 0x0003e20000100800 */
[----:B------:R-:W-:Y:S01]  /*1900*/  SEL R0, R2, 0xfffffff0, !P1 ;  /* 0xfffffff002007807 */ /* 0x000fe20004800000 */
[----:B------:R-:W-:Y:S01]  /*1910*/  VIADD R116, R116, UR5 ;  /* 0x0000000574747c36 */ /* 0x000fe20008000000 */
[----:B------:R-:W-:Y:S01]  /*1920*/  SEL R118, R118, 0xffffffe0, !P0 ;  /* 0xffffffe076767807 */ /* 0x000fe20004000000 */
[----:B------:R-:W-:Y:S01]  /*1930*/  UMOV UR5, UR15 ;  /* 0x0000000f00057c82 */ /* 0x000fe20008000000 */
[----:B------:R-:W-:-:S07]  /*1940*/  LOP3.LUT R120, R120, 0xc00, R127, 0xf8, !PT ;  /* 0x00000c0078787812 */ /* 0x000fce00078ef87f */
.L_x_1264:
[----:B------:R-:W2:Y:S01]  /*1950*/  LDL R134, [R1+0x20] ;  /* 0x0000200001867983 */ /* 0x000ea20000100800 */
[----:B------:R-:W-:Y:S01]  /*1960*/  UMOV UR4, UR23 ;  /* 0x0000001700047c82 */ /* 0x000fe20008000000 */
[----:B------:R-:W-:Y:S01]  /*1970*/  IADD3 R112, PT, PT, R117, R123, RZ ;  /* 0x0000007b75707210 */ /* 0x000fe20007ffe0ff */
[----:B------:R-:W-:Y:S01]  /*1980*/  UIADD3 UR13, UPT, UPT, UR36, 0x1, URZ ;  /* 0x00000001240d7890 */ /* 0x000fe2000fffe0ff */
[----:B------:R-:W3:Y:S01]  /*1990*/  LDL R133, [R1+0x1c] ;  /* 0x00001c0001857983 */ /* 0x000ee20000100800 */
[----:B------:R-:W-:Y:S02]  /*19a0*/  LEA R0, R121, UR4, 0x1 ;  /* 0x0000000479007c11 */ /* 0x000fe4000f8e08ff */
[----:B------:R-:W-:Y:S01]  /*19b0*/  UISETP.NE.AND UP0, UPT, UR13, 0x1, UPT ;  /* 0x000000010d00788c */ /* 0x000fe2000bf05270 */
[----:B------:R-:W4:Y:S01]  /*19c0*/  LDL R132, [R1+0x18] ;  /* 0x0000180001847983 */ /* 0x000f220000100800 */
[----:B-1----:R-:W-:Y:S03]  /*19d0*/  IADD3 R3, PT, PT, R123, R0, RZ ;  /* 0x000000007b037210 */ /* 0x002fe60007ffe0ff */
[----:B------:R-:W0:Y:S08]  /*19e0*/  LDGDEPBAR ;  /* 0x00000000000079af */ /* 0x000e300000000000 */
[----:B------:R-:W4:Y:S04]  /*19f0*/  LDL R131, [R1+0x14] ;  /* 0x0000140001837983 */ /* 0x000f280000100800 */
        /* <DEDUP_REMOVED lines=51> */
[----:B------:R-:W1:Y:S01]  /*1d30*/  MUFU.TANH R128, R6 ;  /* 0x0000000600807308 */ /* 0x000e620000002400 */
[----:B--2---:R-:W-:Y:S01]  /*1d40*/  FSETP.NEU.FTZ.AND P2, PT, R134, -INF , PT ;  /* 0xff8000008600780b */ /* 0x004fe20003f5d000 */
[----:B------:R-:W-:Y:S01]  /*1d50*/  FMUL.FTZ R10, R10, UR12 ;  /* 0x0000000c0a0a7c20 */ /* 0x000fe20008410000 */
[----:B------:R-:W-:Y:S01]  /*1d60*/  FMUL.FTZ R2, R14, UR12 ;  /* 0x0000000c0e027c20 */ /* 0x000fe20008410000 */
[----:B------:R-:W-:Y:S01]  /*1d70*/  FMUL.FTZ R13, R13, UR12 ;  /* 0x0000000c0d0d7c20 */ /* 0x000fe20008410000 */
[----:B------:R-:W-:Y:S01]  /*1d80*/  FMUL.FTZ R15, R15, UR12 ;  /* 0x0000000c0f0f7c20 */ /* 0x000fe20008410000 */
[----:B------:R-:W-:Y:S04]  /*1d90*/  FMUL.FTZ R12, R12, UR12 ;  /* 0x0000000c0c0c7c20 */ /* 0x000fe80008410000 */
[----:B------:R1:W-:Y:S01]  /*1da0*/  MUFU.TANH R249, R2 ;  /* 0x0000000200f97308 */ /* 0x0003e20000002400 */
[----:B---3--:R-:W-:Y:S01]  /*1db0*/  FSETP.NEU.FTZ.AND P0, PT, R133, -INF , PT ;  /* 0xff8000008500780b */ /* 0x008fe20003f1d000 */
[----:B------:R-:W-:Y:S01]  /*1dc0*/  FMUL.FTZ R14, R134, 1.4426950216293334961 ;  /* 0x3fb8aa3b860e7820 */ /* 0x000fe20000410000 */
[----:B------:R-:W-:Y:S01]  /*1dd0*/  FMUL.FTZ R17, R17, UR12 ;  /* 0x0000000c11117c20 */ /* 0x000fe20008410000 */
[----:B------:R-:W-:Y:S01]  /*1de0*/  FMUL.FTZ R16, R16, UR12 ;  /* 0x0000000c10107c20 */ /* 0x000fe20008410000 */
[----:B------:R-:W-:Y:S01]  /*1df0*/  FMUL.FTZ R19, R19, UR12 ;  /* 0x0000000c13137c20 */ /* 0x000fe20008410000 */
[----:B------:R-:W-:Y:S04]  /*1e00*/  FMUL.FTZ R18, R18, UR12 ;  /* 0x0000000c12127c20 */ /* 0x000fe80008410000 */
[----:B------:R2:W-:Y:S01]  /*1e10*/  MUFU.TANH R230, R13 ;  /* 0x0000000d00e67308 */ /* 0x0005e20000002400 */
[----:B------:R-:W-:Y:S02]  /*1e20*/  FSEL R14, R14, RZ, P2 ;  /* 0x000000ff0e0e7208 */ /* 0x000fe40001000000 */
[----:B----4-:R-:W-:Y:S07]  /*1e30*/  FSETP.NEU.FTZ.AND P2, PT, R132, -INF , PT ;  /* 0xff8000008400780b */ /* 0x010fee0003f5d000 */
[----:B------:R3:W-:Y:S01]  /*1e40*/  MUFU.TANH R231, R12 ;  /* 0x0000000c00e77308 */ /* 0x0007e20000002400 */
[----:B-1----:R-:W-:Y:S09]  /*1e50*/  FFMA.FTZ R2, R130, UR7, -R14 ;  /* 0x0000000782027c23 */ /* 0x002ff2000801080e */
[----:B------:R1:W-:Y:S01]  /*1e60*/  MUFU.TANH R235, R8 ;  /* 0x0000000800eb7308 */ /* 0x0003e20000002400 */
[----:B--2---:R-:W-:Y:S05]  /*1e70*/  FMUL.FTZ R13, R133, 1.4426950216293334961 ;  /* 0x3fb8aa3b850d7820 */ /* 0x004fea0000410000 */
[----:B------:R-:W-:Y:S04]  /*1e80*/  FSEL R13, R13, RZ, P0 ;  /* 0x000000ff0d0d7208 */ /* 0x000fe80000000000 */
[----:B------:R2:W-:Y:S01]  /*1e90*/  MUFU.EX2 R167, R2 ;  /* 0x0000000200a77308 */ /* 0x0005e20000000800 */
[----:B------:R-:W-:Y:S01]  /*1ea0*/  FSETP.NEU.FTZ.AND P0, PT, R131, -INF , PT ;  /* 0xff8000008300780b */ /* 0x000fe20003f1d000 */
[----:B---3--:R-:W-:Y:S08]  /*1eb0*/  FMUL.FTZ R12, R132, 1.4426950216293334961 ;  /* 0x3fb8aa3b840c7820 */ /* 0x008ff00000410000 */
[----:B------:R-:W2:Y:S01]  /*1ec0*/  MUFU.TANH R127, R7 ;  /* 0x00000007007f7308 */ /* 0x000ea20000002400 */
[----:B------:R-:W-:Y:S01]  /*1ed0*/  FSEL R12, R12, RZ, P2 ;  /* 0x000000ff0c0c7208 */ /* 0x000fe20001000000 */
[--C-:B-1----:R-:W-:Y:S08]  /*1ee0*/  FFMA.FTZ R8, R128, UR7, -R13.reuse ;  /* 0x0000000780087c23 */ /* 0x102ff0000801080d */
[----:B------:R1:W3:Y:S10]  /*1ef0*/  MUFU.TANH R129, R5 ;  /* 0x0000000500817308 */ /* 0x0002f40000002400 */
[----:B------:R4:W-:Y:S01]  /*1f00*/  MUFU.EX2 R198, R8 ;  /* 0x0000000800c67308 */ /* 0x0009e20000000800 */
[--C-:B--2---:R-:W-:Y:S09]  /*1f10*/  FFMA.FTZ R2, R127, UR7, -R13.reuse ;  /* 0x000000077f027c23 */ /* 0x104ff2000801080d */
[----:B------:R3:W-:Y:S01]  /*1f20*/  MUFU.TANH R234, R9 ;  /* 0x0000000900ea7308 */ /* 0x0007e20000002400 */
[----:B-1----:R-:W1:Y:S09]  /*1f30*/  LDSM.16.M88.4 R4, [R3+0x6400] ;  /* 0x006400000304783b */ /* 0x002e720000000200 */
[----:B------:R-:W2:Y:S01]  /*1f40*/  MUFU.TANH R250, R11 ;  /* 0x0000000b00fa7308 */ /* 0x000ea20000002400 */
[----:B----4-:R-:W-:Y:S09]  /*1f50*/  FFMA.FTZ R8, R235, UR7, -R12 ;  /* 0x00000007eb087c23 */ /* 0x010ff2000801080c */
[----:B------:R4:W-:Y:S01]  /*1f60*/  MUFU.EX2 R197, R2 ;  /* 0x0000000200c57308 */ /* 0x0009e20000000800 */
[----:B---3--:R-:W-:Y:S09]  /*1f70*/  FFMA.FTZ R9, R129, UR7, -R14 ;  /* 0x0000000781097c23 */ /* 0x008ff2000801080e */
[----:B------:R2:W-:Y:S10]  /*1f80*/  MUFU.EX2 R225, R8 ;  /* 0x0000000800e17308 */ /* 0x0005f40000000800 */
[----:B------:R3:W1:Y:S01]  /*1f90*/  MUFU.TANH R251, R10 ;  /* 0x0000000a00fb7308 */ /* 0x0006620000002400 */
[----:B----4-:R-:W-:Y:S09]  /*1fa0*/  FMUL.FTZ R2, R131, 1.4426950216293334961 ;  /* 0x3fb8aa3b83027820 */ /* 0x010ff20000410000 */
[----:B------:R-:W-:Y:S01]  /*1fb0*/  MUFU.TANH R108, R17 ;  /* 0x00000011006c7308 */ /* 0x000fe20000002400 */
[----:B------:R-:W-:Y:S09]  /*1fc0*/  FSEL R2, R2, RZ, P0 ;  /* 0x000000ff02027208 */ /* 0x000ff20000000000 */
[----:B------:R4:W4:Y:S01]  /*1fd0*/  MUFU.EX2 R170, R9 ;  /* 0x0000000900aa7308 */ /* 0x0009220000000800 */
[----:B--2---:R-:W-:Y:S01]  /*1fe0*/  FFMA.FTZ R8, R250, UR7, -R2 ;  /* 0x00000007fa087c23 */ /* 0x004fe20008010802 */
[----:B---3--:R-:W-:Y:S08]  /*1ff0*/  FFMA.FTZ R10, R234, UR7, -R12 ;  /* 0x00000007ea0a7c23 */ /* 0x008ff0000801080c */
[----:B------:R2:W3:Y:S01]  /*2000*/  MUFU.TANH R248, R15 ;  /* 0x0000000f00f87308 */ /* 0x0004e20000002400 */
[-C--:B-1----:R-:W-:Y:S09]  /*2010*/  HMMA.16816.F32 R20, R104, R4.reuse, R20 ;  /* 0x000000046814723c */ /* 0x082ff20000001814 */
[----:B------:R1:W-:Y:S01]  /*2020*/  MUFU.EX2 R246, R8 ;  /* 0x0000000800f67308 */ /* 0x0003e20000000800 */
[----:B----4-:R-:W-:Y:S01]  /*2030*/  FFMA.FTZ R9, R251, UR7, -R2 ;  /* 0x00000007fb097c23 */ /* 0x010fe20008010802 */
[C---:B------:R-:W-:Y:S08]  /*2040*/  HMMA.16816.F32 R24, R112.reuse, R4, R24 ;  /* 0x000000047018723c */ /* 0x040ff00000001818 */
[----:B------:R-:W-:Y:S01]  /*2050*/  MUFU.EX2 R224, R10 ;  /* 0x0000000a00e07308 */ /* 0x000fe20000000800 */
[----:B------:R-:W-:Y:S09]  /*2060*/  FFMA.FTZ R4, R231, UR7, -R12 ;  /* 0x00000007e7047c23 */ /* 0x000ff2000801080c */
[----:B------:R-:W-:Y:S01]  /*2070*/  MUFU.EX2 R247, R9 ;  /* 0x0000000900f77308 */ /* 0x000fe20000000800 */
[----:B------:R-:W-:Y:S01]  /*2080*/  FFMA.FTZ R5, R249, UR7, -R2 ;  /* 0x00000007f9057c23 */ /* 0x000fe20008010802 */
[----:B--2---:R-:W2:Y:S01]  /*2090*/  LDL R15, [R1+0x2c] ;  /* 0x00002c00010f7983 */ /* 0x004ea20000100800 */
[-C--:B------:R-:W-:Y:S07]  /*20a0*/  HMMA.16816.F32 R28, R112, R6.reuse, R28 ;  /* 0x00000006701c723c */ /* 0x080fee000000181c */
[----:B------:R3:W-:Y:S01]  /*20b0*/  MUFU.EX2 R220, R4 ;  /* 0x0000000400dc7308 */ /* 0x0007e20000000800 */
[----:B-1----:R-:W-:Y:S01]  /*20c0*/  FFMA.FTZ R8, R230, UR7, -R12 ;  /* 0x00000007e6087c23 */ /* 0x002fe2000801080c */
[----:B------:R-:W-:Y:S08]  /*20d0*/  FMUL.FTZ R20, R20, UR12 ;  /* 0x0000000c14147c20 */ /* 0x000ff00008410000 */
[----:B------:R-:W1:Y:S01]  /*20e0*/  MUFU.TANH R109, R16 ;  /* 0x00000010006d7308 */ /* 0x000e620000002400 */
[----:B------:R-:W-:Y:S01]  /*20f0*/  FMUL.FTZ R21, R21, UR12 ;  /* 0x0000000c15157c20 */ /* 0x000fe20008410000 */
[----:B------:R-:W-:Y:S01]  /*2100*/  FMUL.FTZ R23, R23, UR12 ;  /* 0x0000000c17177c20 */ /* 0x000fe20008410000 */
[C---:B------:R-:W-:Y:S04]  /*2110*/  HMMA.16816.F32 R32, R104.reuse, R6, R32 ;  /* 0x000000066820723c */ /* 0x040fe80000001820 */
[----:B------:R-:W-:Y:S03]  /*2120*/  FMUL.FTZ R24, R24, UR12 ;  /* 0x0000000c18187c20 */ /* 0x000fe60008410000 */
[----:B------:R4:W-:Y:S01]  /*2130*/  MUFU.EX2 R219, R8 ;  /* 0x0000000800db7308 */ /* 0x0009e20000000800 */
[----:B------:R-:W-:Y:S01]  /*2140*/  FMUL.FTZ R27, R27, UR12 ;  /* 0x0000000c1b1b7c20 */ /* 0x000fe20008410000 */
[----:B---3--:R-:W-:Y:S01]  /*2150*/  FFMA.FTZ R4, R248, UR7, -R2 ;  /* 0x00000007f8047c23 */ /* 0x008fe20008010802 */
[----:B------:R-:W-:Y:S07]  /*2160*/  FMUL.FTZ R22, R22, UR12 ;  /* 0x0000000c16167c20 */ /* 0x000fee0008410000 */
[----:B------:R-:W3:Y:S01]  /*2170*/  MUFU.TANH R196, R19 ;  /* 0x0000001300c47308 */ /* 0x000ee20000002400 */
[----:B------:R-:W-:Y:S01]  /*2180*/  FMUL.FTZ R25, R25, UR12 ;  /* 0x0000000c19197c20 */ /* 0x000fe20008410000 */
[----:B------:R-:W-:Y:S01]  /*2190*/  FMUL.FTZ R28, R28, UR12 ;  /* 0x0000000c1c1c7c20 */ /* 0x000fe20008410000 */
[----:B------:R-:W-:Y:S01]  /*21a0*/  FMUL.FTZ R26, R26, UR12 ;  /* 0x0000000c1a1a7c20 */ /* 0x000fe20008410000 */
[----:B------:R-:W-:Y:S01]  /*21b0*/  FMUL.FTZ R31, R31, UR12 ;  /* 0x0000000c1f1f7c20 */ /* 0x000fe20008410000 */
[----:B------:R-:W-:Y:S01]  /*21c0*/  FMUL.FTZ R29, R29, UR12 ;  /* 0x0000000c1d1d7c20 */ /* 0x000fe20008410000 */
[----:B------:R-:W-:Y:S04]  /*21d0*/  FMUL.FTZ R30, R30, UR12 ;  /* 0x0000000c1e1e7c20 */ /* 0x000fe80008410000 */
[----:B------:R1:W-:Y:S01]  /*21e0*/  MUFU.EX2 R244, R4 ;  /* 0x0000000400f47308 */ /* 0x0003e20000000800 */
[--C-:B----4-:R-:W-:Y:S01]  /*21f0*/  FFMA.FTZ R8, R108, UR7, -R14.reuse ;  /* 0x000000076c087c23 */ /* 0x110fe2000801080e */
[----:B------:R-:W-:Y:S08]  /*2200*/  FMUL.FTZ R32, R32, UR12 ;  /* 0x0000000c20207c20 */ /* 0x000ff00008410000 */
[----:B------:R-:W4:Y:S01]  /*2210*/  MUFU.TANH R79, R20 ;  /* 0x00000014004f7308 */ /* 0x000f220000002400 */
[----:B------:R-:W-:Y:S01]  /*2220*/  FMUL.FTZ R33, R33, UR12 ;  /* 0x0000000c21217c20 */ /* 0x000fe20008410000 */
[----:B------:R-:W-:Y:S01]  /*2230*/  FMUL.FTZ R34, R34, UR12 ;  /* 0x0000000c22227c20 */ /* 0x000fe20008410000 */
[----:B------:R-:W-:Y:S07]  /*2240*/  FMUL.FTZ R35, R35, UR12 ;  /* 0x0000000c23237c20 */ /* 0x000fee0008410000 */
[----:B------:R3:W-:Y:S01]  /*2250*/  MUFU.EX2 R160, R8 ;  /* 0x0000000800a07308 */ /* 0x0007e20000000800 */
[--C-:B-1----:R-:W-:Y:S09]  /*2260*/  FFMA.FTZ R4, R109, UR7, -R14.reuse ;  /* 0x000000076d047c23 */ /* 0x102ff2000801080e */
[----:B------:R-:W-:Y:S10]  /*2270*/  MUFU.TANH R190, R23 ;  /* 0x0000001700be7308 */ /* 0x000ff40000002400 */
[----:B------:R1:W2:Y:S01]  /*2280*/  MUFU.EX2 R161, R4 ;  /* 0x0000000400a17308 */ /* 0x0002a20000000800 */
[----:B---3--:R-:W3:Y:S09]  /*2290*/  LDSM.16.M88.4 R8, [R3+0x6800] ;  /* 0x006800000308783b */ /* 0x008ef20000000200 */
[----:B------:R-:W-:Y:S10]  /*22a0*/  MUFU.TANH R221, R24 ;  /* 0x0000001800dd7308 */ /* 0x000ff40000002400 */
[----:B------:R-:W3:Y:S01]  /*22b0*/  MUFU.TANH R199, R18 ;  /* 0x0000001200c77308 */ /* 0x000ee20000002400 */
[--C-:B-1----:R-:W-:Y:S09]  /*22c0*/  FFMA.FTZ R4, R196, UR7, -R13.reuse ;  /* 0x00000007c4047c23 */ /* 0x102ff2000801080d */
[----:B------:R4:W-:Y:S10]  /*22d0*/  MUFU.EX2 R183, R4 ;  /* 0x0000000400b77308 */ /* 0x0009f40000000800 */
[----:B------:R-:W-:Y:S10]  /*22e0*/  MUFU.TANH R240, R27 ;  /* 0x0000001b00f07308 */ /* 0x000ff40000002400 */
[----:B------:R1:W-:Y:S01]  /*22f0*/  MUFU.EX2 R245, R5 ;  /* 0x0000000500f57308 */ /* 0x0003e20000000800 */
[--C-:B----4-:R-:W-:Y:S09]  /*2300*/  FFMA.FTZ R4, R79, UR7, -R14.reuse ;  /* 0x000000074f047c23 */ /* 0x110ff2000801080e */
[----:B------:R-:W4:Y:S01]  /*2310*/  MUFU.TANH R78, R21 ;  /* 0x00000015004e7308 */ /* 0x000f220000002400 */
[-C--:B---3--:R-:W-:Y:S09]  /*2320*/  HMMA.16816.F32 R36, R104, R8.reuse, R36 ;  /* 0x000000086824723c */ /* 0x088ff20000001824 */
[----:B------:R3:W-:Y:S01]  /*2330*/  MUFU.EX2 R157, R4 ;  /* 0x00000004009d7308 */ /* 0x0007e20000000800 */
[--C-:B-1----:R-:W-:Y:S09]  /*2340*/  FFMA.FTZ R5, R199, UR7, -R13.reuse ;  /* 0x00000007c7057c23 */ /* 0x102ff2000801080d */
[----:B------:R-:W1:Y:S01]  /*2350*/  MUFU.TANH R191, R22 ;  /* 0x0000001600bf7308 */ /* 0x000e620000002400 */
[C---:B------:R-:W-:Y:S04]  /*2360*/  HMMA.16816.F32 R40, R112.reuse, R8, R40 ;  /* 0x000000087028723c */ /* 0x040fe80000001828 */
[--C-:B----4-:R-:W-:Y:S05]  /*2370*/  FFMA.FTZ R6, R78, UR7, -R14.reuse ;  /* 0x000000074e067c23 */ /* 0x110fea000801080e */
[----:B------:R-:W-:Y:S01]  /*2380*/  MUFU.TANH R213, R28 ;  /* 0x0000001c00d57308 */ /* 0x000fe20000002400 */
[-C--:B------:R-:W-:Y:S03]  /*2390*/  HMMA.16816.F32 R44, R112, R10.reuse, R44 ;  /* 0x0000000a702c723c */ /* 0x080fe6000000182c */
[----:B------:R-:W-:Y:S01]  /*23a0*/  FMUL.FTZ R36, R36, UR12 ;  /* 0x0000000c24247c20 */ /* 0x000fe20008410000 */
[----:B------:R-:W-:Y:S01]  /*23b0*/  FMUL.FTZ R37, R37, UR12 ;  /* 0x0000000c25257c20 */ /* 0x000fe20008410000 */
[----:B------:R-:W-:Y:S04]  /*23c0*/  FMUL.FTZ R39, R39, UR12 ;  /* 0x0000000c27277c20 */ /* 0x000fe80008410000 */
[----:B------:R1:W4:Y:S01]  /*23d0*/  MUFU.EX2 R184, R5 ;  /* 0x0000000500b87308 */ /* 0x0003220000000800 */
[--C-:B---3--:R-:W-:Y:S01]  /*23e0*/  FFMA.FTZ R4, R190, UR7, -R13.reuse ;  /* 0x00000007be047c23 */ /* 0x108fe2000801080d */
[C---:B------:R-:W-:Y:S08]  /*23f0*/  HMMA.16816.F32 R48, R104.reuse, R10, R48 ;  /* 0x0000000a6830723c */ /* 0x040ff00000001830 */
        /* <DEDUP_REMOVED lines=8> */
[--C-:B-1----:R-:W-:Y:S01]  /*2480*/  FFMA.FTZ R5, R191, UR7, -R13.reuse ;  /* 0x00000007bf057c23 */ /* 0x102fe2000801080d */
[----:B------:R-:W-:Y:S01]  /*2490*/  FMUL.FTZ R44, R44, UR12 ;  /* 0x0000000c2c2c7c20 */ /* 0x000fe20008410000 */
[----:B------:R-:W-:Y:S01]  /*24a0*/  FMUL.FTZ R47, R47, UR12 ;  /* 0x0000000c2f2f7c20 */ /* 0x000fe20008410000 */
[----:B------:R-:W-:Y:S05]  /*24b0*/  FMUL.FTZ R46, R46, UR12 ;  /* 0x0000000c2e2e7c20 */ /* 0x000fea0008410000 */
[----:B------:R-:W1:Y:S01]  /*24c0*/  MUFU.TANH R207, R40 ;  /* 0x0000002800cf7308 */ /* 0x000e620000002400 */
[----:B------:R-:W-:Y:S01]  /*24d0*/  FMUL.FTZ R49, R49, UR12 ;  /* 0x0000000c31317c20 */ /* 0x000fe20008410000 */
[----:B---3--:R-:W-:Y:S01]  /*24e0*/  FFMA.FTZ R8, R75, UR7, -R14 ;  /* 0x000000074b087c23 */ /* 0x008fe2000801080e */
[----:B------:R-:W-:Y:S01]  /*24f0*/  FMUL.FTZ R48, R48, UR12 ;  /* 0x0000000c30307c20 */ /* 0x000fe20008410000 */
[----:B------:R-:W-:Y:S01]  /*2500*/  FMUL.FTZ R51, R51, UR12 ;  /* 0x0000000c33337c20 */ /* 0x000fe20008410000 */
[----:B------:R-:W-:Y:S05]  /*2510*/  FMUL.FTZ R50, R50, UR12 ;  /* 0x0000000c32327c20 */ /* 0x000fea0008410000 */
[----:B------:R4:W-:Y:S10]  /*2520*/  MUFU.EX2 R147, R8 ;  /* 0x0000000800937308 */ /* 0x0009f40000000800 */
[----:B------:R-:W-:Y:S10]  /*2530*/  MUFU.TANH R228, R43 ;  /* 0x0000002b00e47308 */ /* 0x000ff40000002400 */
[----:B------:R-:W-:Y:S01]  /*2540*/  MUFU.TANH R202, R45 ;  /* 0x0000002d00ca7308 */ /* 0x000fe20000002400 */
[----:B----4-:R-:W-:Y:S09]  /*2550*/  FFMA.FTZ R8, R176, UR7, -R13 ;  /* 0x00000007b0087c23 */ /* 0x010ff2000801080d */
[----:B------:R1:W-:Y:S10]  /*2560*/  MUFU.EX2 R165, R8 ;  /* 0x0000000800a57308 */ /* 0x0003f40000000800 */
[----:B------:R-:W3:Y:S10]  /*2570*/  MUFU.TANH R74, R37 ;  /* 0x00000025004a7308 */ /* 0x000ef40000002400 */
[----:B------:R4:W-:Y:S01]  /*2580*/  MUFU.EX2 R180, R4 ;  /* 0x0000000400b47308 */ /* 0x0009e20000000800 */
[----:B-1----:R-:W-:Y:S09]  /*2590*/  FFMA.FTZ R8, R207, UR7, -R12 ;  /* 0x00000007cf087c23 */ /* 0x002ff2000801080c */
[----:B------:R-:W-:Y:S01]  /*25a0*/  MUFU.TANH R72, R49 ;  /* 0x0000003100487308 */ /* 0x000fe20000002400 */
[----:B---3--:R-:W-:Y:S09]  /*25b0*/  FFMA.FTZ R10, R74, UR7, -R14 ;  /* 0x000000074a0a7c23 */ /* 0x008ff2000801080e */
[----:B------:R1:W-:Y:S01]  /*25c0*/  MUFU.EX2 R195, R8 ;  /* 0x0000000800c37308 */ /* 0x0003e20000000800 */
[----:B----4-:R-:W-:Y:S09]  /*25d0*/  FFMA.FTZ R4, R221, UR7, -R12 ;  /* 0x00000007dd047c23 */ /* 0x010ff2000801080c */
[----:B------:R-:W3:Y:S10]  /*25e0*/  MUFU.TANH R206, R41 ;  /* 0x0000002900ce7308 */ /* 0x000ef40000002400 */
[----:B------:R3:W-:Y:S01]  /*25f0*/  MUFU.EX2 R146, R10 ;  /* 0x0000000a00927308 */ /* 0x0007e20000000800 */
[----:B-1----:R-:W-:Y:S09]  /*2600*/  FFMA.FTZ R8, R228, UR7, -R2 ;  /* 0x00000007e4087c23 */ /* 0x002ff20008010802 */
[----:B------:R1:W-:Y:S10]  /*2610*/  MUFU.EX2 R209, R4 ;  /* 0x0000000400d17308 */ /* 0x0003f40000000800 */
[----:B------:R4:W-:Y:S10]  /*2620*/  MUFU.EX2 R222, R8 ;  /* 0x0000000800de7308 */ /* 0x0009f40000000800 */
[----:B------:R-:W2:Y:S01]  /*2630*/  MUFU.TANH R218, R25 ;  /* 0x0000001900da7308 */ /* 0x000ea20000002400 */
[----:B---3--:R-:W-:Y:S01]  /*2640*/  FFMA.FTZ R10, R206, UR7, -R12 ;  /* 0x00000007ce0a7c23 */ /* 0x008fe2000801080c */
[----:B-1----:R-:W-:Y:S08]  /*2650*/  FFMA.FTZ R4, R240, UR7, -R2 ;  /* 0x00000007f0047c23 */ /* 0x002ff00008010802 */
[----:B------:R-:W-:Y:S01]  /*2660*/  MUFU.EX2 R194, R10 ;  /* 0x0000000a00c27308 */ /* 0x000fe20000000800 */
[--C-:B----4-:R-:W-:Y:S09]  /*2670*/  FFMA.FTZ R8, R202, UR7, -R12.reuse ;  /* 0x00000007ca087c23 */ /* 0x110ff2000801080c */
[----:B------:R1:W-:Y:S10]  /*2680*/  MUFU.EX2 R236, R4 ;  /* 0x0000000400ec7308 */ /* 0x0003f40000000800 */
[----:B------:R3:W-:Y:S10]  /*2690*/  MUFU.EX2 R186, R8 ;  /* 0x0000000800ba7308 */ /* 0x0007f40000000800 */
[----:B------:R-:W4:Y:S01]  /*26a0*/  MUFU.TANH R241, R26 ;  /* 0x0000001a00f17308 */ /* 0x000f220000002400 */
[----:B-1----:R-:W-:Y:S09]  /*26b0*/  FFMA.FTZ R4, R213, UR7, -R12 ;  /* 0x00000007d5047c23 */ /* 0x002ff2000801080c */
[----:B------:R-:W1:Y:S01]  /*26c0*/  MUFU.TANH R238, R31 ;  /* 0x0000001f00ee7308 */ /* 0x000e620000002400 */
[----:B---3--:R-:W-:Y:S09]  /*26d0*/  FFMA.FTZ R8, R72, UR7, -R14 ;  /* 0x0000000748087c23 */ /* 0x008ff2000801080e */
[----:B------:R3:W-:Y:S10]  /*26e0*/  MUFU.EX2 R144, R8 ;  /* 0x0000000800907308 */ /* 0x0007f40000000800 */
[----:B------:R2:W1:Y:S10]  /*26f0*/  MUFU.EX2 R156, R6 ;  /* 0x00000006009c7308 */ /* 0x0004740000000800 */
[----:B------:R4:W-:Y:S10]  /*2700*/  MUFU.EX2 R181, R5 ;  /* 0x0000000500b57308 */ /* 0x0009f40000000800 */
[----:B------:R1:W-:Y:S01]  /*2710*/  MUFU.EX2 R205, R4 ;  /* 0x0000000400cd7308 */ /* 0x0003e20000000800 */
[----:B---3--:R-:W-:Y:S09]  /*2720*/  SHF.R.U32.HI R8, RZ, 0x2, R125 ;  /* 0x00000002ff087819 */ /* 0x008ff2000001167d */
[----:B------:R-:W3:Y:S01]  /*2730*/  MUFU.TANH R212, R29 ;  /* 0x0000001d00d47308 */ /* 0x000ee20000002400 */
[----:B--2---:R-:W-:Y:S01]  /*2740*/  FFMA.FTZ R6, R218, UR7, -R12 ;  /* 0x00000007da067c23 */ /* 0x004fe2000801080c */
[----:B------:R2:W-:Y:S01]  /*2750*/  STL [R1+0x24], R8 ;  /* 0x0000240801007387 */ /* 0x0005e20000100800 */
[--C-:B----4-:R-:W-:Y:S03]  /*2760*/  FFMA.FTZ R5, R241, UR7, -R2.reuse ;  /* 0x00000007f1057c23 */ /* 0x110fe60008010802 */
[----:B------:R-:W4:Y:S04]  /*2770*/  LDL R10, [R1+0x28] ;  /* 0x00002800010a7983 */ /* 0x000f280000100800 */
[----:B------:R-:W3:Y:S01]  /*2780*/  MUFU.TANH R239, R30 ;  /* 0x0000001e00ef7308 */ /* 0x000ee20000002400 */
[----:B-1----:R-:W-:Y:S09]  /*2790*/  FFMA.FTZ R4, R238, UR7, -R2 ;  /* 0x00000007ee047c23 */ /* 0x002ff20008010802 */
[----:B------:R-:W1:Y:S10]  /*27a0*/  MUFU.TANH R77, R32 ;  /* 0x00000020004d7308 */ /* 0x000e740000002400 */
[----:B------:R3:W-:Y:S10]  /*27b0*/  MUFU.EX2 R208, R6 ;  /* 0x0000000600d07308 */ /* 0x0007f40000000800 */
[----:B------:R1:W-:Y:S01]  /*27c0*/  MUFU.EX2 R237, R5 ;  /* 0x0000000500ed7308 */ /* 0x0003e20000000800 */
[----:B--2---:R-:W-:Y:S09]  /*27d0*/  LOP3.LUT R8, R8, 0x7, RZ, 0xc0, !PT ;  /* 0x0000000708087812 */ /* 0x004ff200078ec0ff */
[----:B------:R2:W-:Y:S01]  /*27e0*/  MUFU.EX2 R232, R4 ;  /* 0x0000000400e87308 */ /* 0x0005e20000000800 */
[----:B------:R-:W-:Y:S09]  /*27f0*/  LOP3.LUT R252, R8, 0x30, R122, 0xf8, !PT ;  /* 0x0000003008fc7812 */ /* 0x000ff200078ef87a */
[----:B------:R-:W2:Y:S01]  /*2800*/  MUFU.TANH R76, R33 ;  /* 0x00000021004c7308 */ /* 0x000ea20000002400 */
[----:B------:R-:W-:Y:S01]  /*2810*/  LEA R133, R15, UR4, 0x1 ;  /* 0x000000040f857c11 */ /* 0x000fe2000f8e08ff */
[----:B---3--:R-:W-:Y:S01]  /*2820*/  FFMA.FTZ R6, R212, UR7, -R12 ;  /* 0x00000007d4067c23 */ /* 0x008fe2000801080c */
[----:B------:R-:W-:Y:S01]  /*2830*/  MOV R15, 0x10 ;  /* 0x00000010000f7802 */ /* 0x000fe20000000f00 */
[----:B-1----:R-:W-:Y:S01]  /*2840*/  FFMA.FTZ R5, R239, UR7, -R2 ;  /* 0x00000007ef057c23 */ /* 0x002fe20008010802 */
[----:B------:R-:W-:Y:S05]  /*2850*/  IADD3 R134, PT, PT, R133, 0x12040, RZ ;  /* 0x0001204085867810 */ /* 0x000fea0007ffe0ff */
[----:B------:R-:W1:Y:S01]  /*2860*/  MUFU.TANH R179, R34 ;  /* 0x0000002200b37308 */ /* 0x000e620000002400 */
[----:B------:R-:W-:Y:S01]  /*2870*/  SEL R15, R15, 0xfffffff0, !P1 ;  /* 0xfffffff00f0f7807 */ /* 0x000fe20004800000 */
[--C-:B--2---:R-:W-:Y:S08]  /*2880*/  FFMA.FTZ R4, R77, UR7, -R14.reuse ;  /* 0x000000074d047c23 */ /* 0x104ff0000801080e */
[----:B------:R-:W2:Y:S10]  /*2890*/  MUFU.TANH R178, R35 ;  /* 0x0000002300b27308 */ /* 0x000eb40000002400 */
[----:B------:R3:W-:Y:S10]  /*28a0*/  MUFU.EX2 R204, R6 ;  /* 0x0000000600cc7308 */ /* 0x0007f40000000800 */
[----:B------:R1:W-:Y:S10]  /*28b0*/  MUFU.EX2 R233, R5 ;  /* 0x0000000500e97308 */ /* 0x0003f40000000800 */
[----:B------:R2:W-:Y:S10]  /*28c0*/  MUFU.EX2 R151, R4 ;  /* 0x0000000400977308 */ /* 0x0005f40000000800 */
[----:B------:R-:W2:Y:S01]  /*28d0*/  MUFU.TANH R203, R44 ;  /* 0x0000002c00cb7308 */ /* 0x000ea20000002400 */
[----:B---3--:R-:W-:Y:S01]  /*28e0*/  FFMA.FTZ R6, R76, UR7, -R14 ;  /* 0x000000074c067c23 */ /* 0x008fe2000801080e */
[--C-:B-1----:R-:W-:Y:S08]  /*28f0*/  FFMA.FTZ R5, R179, UR7, -R13.reuse ;  /* 0x00000007b3057c23 */ /* 0x102ff0000801080d */
[----:B------:R-:W1:Y:S01]  /*2900*/  MUFU.EX2 R150, R6 ;  /* 0x0000000600967308 */ /* 0x000e620000000800 */
[--C-:B--2---:R-:W-:Y:S09]  /*2910*/  FFMA.FTZ R4, R178, UR7, -R13.reuse ;  /* 0x00000007b2047c23 */ /* 0x104ff2000801080d */
[----:B------:R-:W-:Y:S10]  /*2920*/  MUFU.EX2 R173, R5 ;  /* 0x0000000500ad7308 */ /* 0x000ff40000000800 */
[----:B------:R2:W3:Y:S10]  /*2930*/  MUFU.EX2 R172, R4 ;  /* 0x0000000400ac7308 */ /* 0x0004f40000000800 */
[----:B------:R-:W-:Y:S10]  /*2940*/  MUFU.TANH R73, R48 ;  /* 0x0000003000497308 */ /* 0x000ff40000002400 */
[----:B------:R-:W-:Y:S01]  /*2950*/  MUFU.TANH R169, R51 ;  /* 0x0000003300a97308 */ /* 0x000fe20000002400 */
[----:B--2---:R-:W2:Y:S09]  /*2960*/  LDSM.16.M88.4 R4, [R3+0x6c00] ;  /* 0x006c00000304783b */ /* 0x004eb20000000200 */
[----:B------:R-:W-:Y:S10]  /*2970*/  MUFU.TANH R164, R50 ;  /* 0x0000003200a47308 */ /* 0x000ff40000002400 */
[----:B------:R-:W-:Y:S10]  /*2980*/  MUFU.TANH R226, R47 ;  /* 0x0000002f00e27308 */ /* 0x000ff40000002400 */
[----:B------:R-:W1:Y:S10]  /*2990*/  MUFU.TANH R227, R46 ;  /* 0x0000002e00e37308 */ /* 0x000e740000002400 */
[----:B------:R-:W3:Y:S10]  /*29a0*/  MUFU.TANH R177, R38 ;  /* 0x0000002600b17308 */ /* 0x000ef40000002400 */
[----:B------:R-:W-:Y:S01]  /*29b0*/  MUFU.TANH R229, R42 ;  /* 0x0000002a00e57308 */ /* 0x000fe20000002400 */
[-C--:B--2---:R-:W-:Y:S08]  /*29c0*/  HMMA.16816.F32 R52, R104, R4.reuse, R52 ;  /* 0x000000046834723c */ /* 0x084ff00000001834 */
[C---:B------:R-:W-:Y:S04]  /*29d0*/  HMMA.16816.F32 R56, R112.reuse, R4, R56 ;  /* 0x000000047038723c */ /* 0x040fe80000001838 */
[----:B------:R-:W-:Y:S01]  /*29e0*/  FFMA.FTZ R4, R203, UR7, -R12 ;  /* 0x00000007cb047c23 */ /* 0x000fe2000801080c */
[--C-:B-1----:R-:W-:Y:S01]  /*29f0*/  FFMA.FTZ R5, R227, UR7, -R2.reuse ;  /* 0x00000007e3057c23 */ /* 0x102fe20008010802 */
[--C-:B---3--:R-:W-:Y:S02]  /*2a00*/  FFMA.FTZ R9, R177, UR7, -R13.reuse ;  /* 0x00000007b1097c23 */ /* 0x108fe4000801080d */
[----:B------:R1:W-:Y:S01]  /*2a10*/  MUFU.EX2 R187, R4 ;  /* 0x0000000400bb7308 */ /* 0x0003e20000000800 */
[-C--:B------:R-:W-:Y:S03]  /*2a20*/  HMMA.16816.F32 R60, R112, R6.reuse, R60 ;  /* 0x00000006703c723c */ /* 0x080fe6000000183c */
[----:B------:R-:W-:Y:S01]  /*2a30*/  FMUL.FTZ R53, R53, UR12 ;  /* 0x0000000c35357c20 */ /* 0x000fe20008410000 */
[----:B------:R-:W-:Y:S01]  /*2a40*/  FMUL.FTZ R54, R54, UR12 ;  /* 0x0000000c36367c20 */ /* 0x000fe20008410000 */
[----:B------:R-:W-:Y:S04]  /*2a50*/  FMUL.FTZ R55, R55, UR12 ;  /* 0x0000000c37377c20 */ /* 0x000fe80008410000 */
[----:B------:R2:W-:Y:S01]  /*2a60*/  MUFU.EX2 R217, R5 ;  /* 0x0000000500d97308 */ /* 0x0005e20000000800 */
[----:B------:R-:W-:Y:S01]  /*2a70*/  FMUL.FTZ R52, R52, UR12 ;  /* 0x0000000c34347c20 */ /* 0x000fe20008410000 */
[----:B------:R-:W-:Y:S08]  /*2a80*/  HMMA.16816.F32 R64, R104, R6, R64 ;  /* 0x000000066840723c */ /* 0x000ff00000001840 */
[----:B------:R-:W3:Y:S01]  /*2a90*/  MUFU.TANH R70, R53 ;  /* 0x0000003500467308 */ /* 0x000ee20000002400 */
[----:B------:R-:W-:Y:S01]  /*2aa0*/  FMUL.FTZ R57, R57, UR12 ;  /* 0x0000000c39397c20 */ /* 0x000fe20008410000 */
[----:B-1----:R-:W-:Y:S01]  /*2ab0*/  FFMA.FTZ R4, R226, UR7, -R2 ;  /* 0x00000007e2047c23 */ /* 0x002fe20008010802 */
[----:B------:R-:W-:Y:S01]  /*2ac0*/  FMUL.FTZ R56, R56, UR12 ;  /* 0x0000000c38387c20 */ /* 0x000fe20008410000 */
[----:B------:R-:W-:Y:S01]  /*2ad0*/  FMUL.FTZ R58, R58, UR12 ;  /* 0x0000000c3a3a7c20 */ /* 0x000fe20008410000 */
[----:B------:R-:W-:Y:S01]  /*2ae0*/  FMUL.FTZ R59, R59, UR12 ;  /* 0x0000000c3b3b7c20 */ /* 0x000fe20008410000 */
[----:B------:R-:W-:Y:S04]  /*2af0*/  MOV R113, R130 ;  /* 0x0000008200717202 */ /* 0x000fe80000000f00 */
[----:B------:R1:W4:Y:S01]  /*2b00*/  MUFU.EX2 R216, R4 ;  /* 0x0000000400d87308 */ /* 0x0003220000000800 */
[----:B------:R-:W-:Y:S01]  /*2b10*/  FMUL.FTZ R60, R60, UR12 ;  /* 0x0000000c3c3c7c20 */ /* 0x000fe20008410000 */
[--C-:B--2---:R-:W-:Y:S01]  /*2b20*/  FFMA.FTZ R5, R164, UR7, -R13.reuse ;  /* 0x00000007a4057c23 */ /* 0x104fe2000801080d */
[----:B------:R-:W-:Y:S07]  /*2b30*/  FMUL.FTZ R62, R62, UR12 ;  /* 0x0000000c3e3e7c20 */ /* 0x000fee0008410000 */
[----:B------:R-:W2:Y:S01]  /*2b40*/  MUFU.TANH R162, R54 ;  /* 0x0000003600a27308 */ /* 0x000ea20000002400 */
[----:B------:R-:W-:Y:S01]  /*2b50*/  FMUL.FTZ R63, R63, UR12 ;  /* 0x0000000c3f3f7c20 */ /* 0x000fe20008410000 */
[----:B------:R-:W-:Y:S01]  /*2b60*/  FMUL.FTZ R61, R61, UR12 ;  /* 0x0000000c3d3d7c20 */ /* 0x000fe20008410000 */
[----:B------:R-:W-:Y:S01]  /*2b70*/  MOV R114, R129 ;  /* 0x0000008100727202 */ /* 0x000fe20000000f00 */
[----:B------:R-:W-:Y:S01]  /*2b80*/  FMUL.FTZ R64, R64, UR12 ;  /* 0x0000000c40407c20 */ /* 0x000fe20008410000 */
[--C-:B---3--:R-:W-:Y:S01]  /*2b90*/  FFMA.FTZ R6, R70, UR7, -R14.reuse ;  /* 0x0000000746067c23 */ /* 0x108fe2000801080e */
[----:B------:R-:W-:Y:S04]  /*2ba0*/  FMUL.FTZ R66, R66, UR12 ;  /* 0x0000000c42427c20 */ /* 0x000fe80008410000 */
[----:B------:R-:W3:Y:S01]  /*2bb0*/  MUFU.TANH R163, R55 ;  /* 0x0000003700a37308 */ /* 0x000ee20000002400 */
[----:B------:R-:W-:Y:S01]  /*2bc0*/  FMUL.FTZ R65, R65, UR12 ;  /* 0x0000000c41417c20 */ /* 0x000fe20008410000 */
[----:B-1----:R-:W-:Y:S01]  /*2bd0*/  FFMA.FTZ R4, R73, UR7, -R14 ;  /* 0x0000000749047c23 */ /* 0x002fe2000801080e */
[----:B------:R-:W-:Y:S01]  /*2be0*/  FMUL.FTZ R67, R67, UR12 ;  /* 0x0000000c43437c20 */ /* 0x000fe20008410000 */
[----:B------:R-:W-:Y:S06]  /*2bf0*/  MOV R115, R108 ;  /* 0x0000006c00737202 */ /* 0x000fec0000000f00 */
[----:B------:R1:W-:Y:S01]  /*2c00*/  MUFU.EX2 R145, R4 ;  /* 0x0000000400917308 */ /* 0x0003e20000000800 */
[--C-:B--2---:R-:W-:Y:S09]  /*2c10*/  FFMA.FTZ R8, R162, UR7, -R13.reuse ;  /* 0x00000007a2087c23 */ /* 0x104ff2000801080d */
[----:B------:R2:W-:Y:S10]  /*2c20*/  MUFU.EX2 R142, R6 ;  /* 0x00000006008e7308 */ /* 0x0005f40000000800 */
[----:B------:R4:W-:Y:S01]  /*2c30*/  MUFU.EX2 R158, R5 ;  /* 0x00000005009e7308 */ /* 0x0009e20000000800 */
[--C-:B---3--:R-:W-:Y:S09]  /*2c40*/  FFMA.FTZ R7, R163, UR7, -R13.reuse ;  /* 0x00000007a3077c23 */ /* 0x108ff2000801080d */
[----:B------:R3:W-:Y:S01]  /*2c50*/  MUFU.EX2 R155, R8 ;  /* 0x00000008009b7308 */ /* 0x0007e20000000800 */
[--C-:B-1----:R-:W-:Y:S09]  /*2c60*/  FFMA.FTZ R4, R169, UR7, -R13.reuse ;  /* 0x00000007a9047c23 */ /* 0x102ff2000801080d */
[----:B------:R1:W-:Y:S01]  /*2c70*/  MUFU.EX2 R154, R7 ;  /* 0x00000007009a7308 */ /* 0x0003e20000000800 */
[----:B--2---:R-:W-:Y:S09]  /*2c80*/  F2FP.F16.F32.PACK_AB R6, R170, R167 ;  /* 0x000000a7aa06723e */ /* 0x004ff200000000ff */
[----:B------:R2:W-:Y:S01]  /*2c90*/  MUFU.EX2 R159, R4 ;  /* 0x00000004009f7308 */ /* 0x0005e20000000800 */
[----:B----4-:R-:W-:Y:S01]  /*2ca0*/  MOV R5, UR5 ;  /* 0x0000000500057c02 */ /* 0x010fe20008000f00 */
[----:B------:R4:W-:Y:S08]  /*2cb0*/  STS [R133+0x12000], R6 ;  /* 0x0120000685007388 */ /* 0x0009f00000000800 */
[----:B------:R-:W-:Y:S01]  /*2cc0*/  MUFU.TANH R189, R57 ;  /* 0x0000003900bd7308 */ /* 0x000fe20000002400 */
[----:B---3--:R-:W-:Y:S02]  /*2cd0*/  F2FP.F16.F32.PACK_AB R8, R160, R161 ;  /* 0x000000a1a008723e */ /* 0x008fe400000000ff */
[----:B-1----:R-:W-:Y:S07]  /*2ce0*/  F2FP.F16.F32.PACK_AB R7, R183, R184 ;  /* 0x000000b8b707723e */ /* 0x002fee00000000ff */
[----:B------:R-:W-:Y:S01]  /*2cf0*/  MUFU.TANH R188, R56 ;  /* 0x0000003800bc7308 */ /* 0x000fe20000002400 */
[----:B--2---:R-:W-:Y:S04]  /*2d00*/  IADD3 R4, PT, PT, R133, 0x12000, RZ ;  /* 0x0001200085047810 */ /* 0x004fe80007ffe0ff */
[----:B------:R-:W-:Y:S02]  /*2d10*/  @P4 IADD3 R134, PT, PT, R4, -0x40, RZ ;  /* 0xffffffc004864810 */ /* 0x000fe40007ffe0ff */
[----:B------:R-:W-:Y:S03]  /*2d20*/  MOV R4, UR14 ;  /* 0x0000000e00047c02 */ /* 0x000fe60008000f00 */
[----:B------:R-:W-:Y:S01]  /*2d30*/  MUFU.TANH R211, R58 ;  /* 0x0000003a00d37308 */ /* 0x000fe20000002400 */
[----:B------:R-:W-:Y:S02]  /*2d40*/  IADD3 R138, PT, PT, R15, R134, RZ ;  /* 0x000000860f8a7210 */ /* 0x000fe40007ffe0ff */
[C---:B------:R-:W-:Y:S02]  /*2d50*/  LEA R104, P0, R252.reuse, R4, 0x2 ;  /* 0x00000004fc687211 */ /* 0x040fe400078010ff */
[----:B------:R-:W-:Y:S02]  /*2d60*/  F2FP.F16.F32.PACK_AB R4, R197, R198 ;  /* 0x000000c6c504723e */ /* 0x000fe400000000ff */
[----:B------:R-:W-:Y:S03]  /*2d70*/  LEA.HI.X R105, R252, R5, RZ, 0x2, P0 ;  /* 0x00000005fc697211 */ /* 0x000fe600000f14ff */
[----:B------:R-:W-:Y:S01]  /*2d80*/  MUFU.TANH R69, R64 ;  /* 0x0000004000457308 */ /* 0x000fe20000002400 */
[----:B----4-:R-:W-:Y:S01]  /*2d90*/  F2FP.F16.F32.PACK_AB R6, R224, R225 ;  /* 0x000000e1e006723e */ /* 0x010fe200000000ff */
[----:B------:R1:W-:Y:S01]  /*2da0*/  STS [R133+0x12400], R4 ;  /* 0x0124000485007388 */ /* 0x0003e20000000800 */
[----:B------:R-:W-:Y:S03]  /*2db0*/  F2FP.F16.F32.PACK_AB R5, R246, R247 ;  /* 0x000000f7f605723e */ /* 0x000fe600000000ff */
[----:B------:R-:W2:Y:S04]  /*2dc0*/  LDG.E R132, desc[UR30][R104.64] ;  /* 0x0000001e68847981 */ /* 0x000ea8000c1e1900 */
[----:B------:R3:W4:Y:S01]  /*2dd0*/  MUFU.EX2 R166, R9 ;  /* 0x0000000900a67308 */ /* 0x0007220000000800 */
[----:B------:R-:W2:Y:S09]  /*2de0*/  LDG.E R131, desc[UR30][R104.64+0x20] ;  /* 0x0000201e68837981 */ /* 0x000eb2000c1e1900 */
[----:B------:R-:W-:Y:S01]  /*2df0*/  MUFU.TANH R210, R59 ;  /* 0x0000003b00d27308 */ /* 0x000fe20000002400 */
[----:B------:R-:W5:Y:S04]  /*2e00*/  LDG.E R130, desc[UR30][R104.64+0x100] ;  /* 0x0001001e68827981 */ /* 0x000f68000c1e1900 */
[----:B------:R4:W5:Y:S05]  /*2e10*/  LDG.E R129, desc[UR30][R104.64+0x120] ;  /* 0x0001201e68817981 */ /* 0x00096a000c1e1900 */
[----:B------:R-:W-:Y:S01]  /*2e20*/  MUFU.TANH R182, R60 ;  /* 0x0000003c00b67308 */ /* 0x000fe20000002400 */
[----:B---3--:R-:W-:Y:S01]  /*2e30*/  FFMA.FTZ R9, R229, UR7, -R2 ;  /* 0x00000007e5097c23 */ /* 0x008fe20008010802 */
[----:B-1----:R-:W-:Y:S08]  /*2e40*/  IADD3 R4, PT, PT, R15, R133, RZ ;  /* 0x000000850f047210 */ /* 0x002ff00007ffe0ff */
[----:B------:R-:W-:Y:S01]  /*2e50*/  MUFU.TANH R153, R66 ;  /* 0x0000004200997308 */ /* 0x000fe20000002400 */
[----:B------:R-:W-:Y:S04]  /*2e60*/  STS [R4+0x12000], R8 ;  /* 0x0120000804007388 */ /* 0x000fe80000000800 */
[----:B------:R1:W-:Y:S05]  /*2e70*/  STS [R4+0x12400], R7 ;  /* 0x0124000704007388 */ /* 0x0003ea0000000800 */
[----:B------:R3:W4:Y:S01]  /*2e80*/  MUFU.EX2 R223, R9 ;  /* 0x0000000900df7308 */ /* 0x0007220000000800 */
[----:B------:R4:W-:Y:S09]  /*2e90*/  STS [R133+0x14000], R6 ;  /* 0x0140000685007388 */ /* 0x0009f20000000800 */
[----:B------:R-:W3:Y:S01]  /*2ea0*/  MUFU.TANH R71, R52 ;  /* 0x0000003400477308 */ /* 0x000ee20000002400 */
[----:B------:R4:W-:Y:S09]  /*2eb0*/  STS [R133+0x14400], R5 ;  /* 0x0144000585007388 */ /* 0x0009f20000000800 */
[----:B------:R-:W-:Y:S10]  /*2ec0*/  MUFU.TANH R215, R62 ;  /* 0x0000003e00d77308 */ /* 0x000ff40000002400 */
[----:B------:R-:W-:Y:S01]  /*2ed0*/  MUFU.TANH R68, R65 ;  /* 0x0000004100447308 */ /* 0x000fe20000002400 */
[----:B---3--:R-:W-:Y:S01]  /*2ee0*/  FFMA.FTZ R9, R71, UR7, -R14 ;  /* 0x0000000747097c23 */ /* 0x008fe2000801080e */
[----:B------:R-:W-:Y:S02]  /*2ef0*/  IADD3 R136, PT, PT, R133, R10, RZ ;  /* 0x0000000a85887210 */ /* 0x000fe40007ffe0ff */
[----:B-1----:R-:W-:Y:S02]  /*2f00*/  F2FP.F16.F32.PACK_AB R7, R156, R157 ;  /* 0x0000009d9c07723e */ /* 0x002fe400000000ff */
[----:B----4-:R-:W-:Y:S04]  /*2f10*/  F2FP.F16.F32.PACK_AB R6, R219, R220 ;  /* 0x000000dcdb06723e */ /* 0x010fe800000000ff */
[----:B------:R-:W-:Y:S01]  /*2f20*/  MUFU.TANH R214, R63 ;  /* 0x0000003f00d67308 */ /* 0x000fe20000002400 */
[C---:B------:R-:W-:Y:S02]  /*2f30*/  IADD3 R139, PT, PT, R15.reuse, R136, RZ ;  /* 0x000000880f8b7210 */ /* 0x040fe40007ffe0ff */
[----:B------:R-:W-:Y:S01]  /*2f40*/  F2FP.F16.F32.PACK_AB R5, R244, R245 ;  /* 0x000000f5f405723e */ /* 0x000fe200000000ff */
[----:B------:R1:W-:Y:S01]  /*2f50*/  STS [R4+0x14000], R6 ;  /* 0x0140000604007388 */ /* 0x0003e20000000800 */
[----:B------:R-:W-:Y:S03]  /*2f60*/  IADD3 R135, PT, PT, R10, R134, RZ ;  /* 0x000000860a877210 */ /* 0x000fe60007ffe0ff */
[----:B------:R3:W-:Y:S02]  /*2f70*/  STS [R4+0x14400], R5 ;  /* 0x0144000504007388 */ /* 0x0007e40000000800 */
[----:B------:R-:W4:Y:S01]  /*2f80*/  MUFU.TANH R152, R67 ;  /* 0x0000004300987308 */ /* 0x000f220000002400 */
[----:B------:R-:W-:Y:S01]  /*2f90*/  IADD3 R137, PT, PT, R15, R135, RZ ;  /* 0x000000870f897210 */ /* 0x000fe20007ffe0ff */
[----:B------:R4:W-:Y:S08]  /*2fa0*/  STS [R136+0x12000], R7 ;  /* 0x0120000788007388 */ /* 0x0009f00000000800 */
[----:B------:R-:W-:Y:S10]  /*2fb0*/  MUFU.EX2 R143, R9 ;  /* 0x00000009008f7308 */ /* 0x000ff40000000800 */
[----:B------:R-:W4:Y:S01]  /*2fc0*/  MUFU.TANH R185, R61 ;  /* 0x0000003d00b97308 */ /* 0x000f220000002400 */
[----:B-1----:R-:W-:Y:S02]  /*2fd0*/  F2FP.F16.F32.PACK_AB R6, R150, R151 ;  /* 0x000000979606723e */ /* 0x002fe400000000ff */
[----:B---3--:R-:W-:Y:S02]  /*2fe0*/  F2FP.F16.F32.PACK_AB R4, R180, R181 ;  /* 0x000000b5b404723e */ /* 0x008fe400000000ff */
[----:B------:R-:W-:Y:S01]  /*2ff0*/  F2FP.F16.F32.PACK_AB R5, R208, R209 ;  /* 0x000000d1d005723e */ /* 0x000fe200000000ff */
[----:B----4-:R-:W-:Y:S02]  /*3000*/  FFMA.FTZ R7, R210, UR7, -R2 ;  /* 0x00000007d2077c23 */ /* 0x010fe40008010802 */
[----:B------:R1:W-:Y:S02]  /*3010*/  STS [R136+0x12400], R4 ;  /* 0x0124000488007388 */ /* 0x0003e40000000800 */
[----:B------:R3:W-:Y:S02]  /*3020*/  MUFU.EX2 R200, R7 ;  /* 0x0000000700c87308 */ /* 0x0007e40000000800 */
[----:B------:R4:W-:Y:S01]  /*3030*/  STS [R139+0x12000], R6 ;  /* 0x012000068b007388 */ /* 0x0009e20000000800 */
[--C-:B---3--:R-:W-:Y:S07]  /*3040*/  FFMA.FTZ R7, R182, UR7, -R12.reuse ;  /* 0x00000007b6077c23 */ /* 0x108fee000801080c */
[----:B------:R3:W-:Y:S01]  /*3050*/  MUFU.EX2 R171, R7 ;  /* 0x0000000700ab7308 */ /* 0x0007e20000000800 */
[----:B-1----:R-:W-:Y:S01]  /*3060*/  F2FP.F16.F32.PACK_AB R4, R172, R173 ;  /* 0x000000adac04723e */ /* 0x002fe200000000ff */
[----:B----4-:R-:W-:Y:S04]  /*3070*/  FFMA.FTZ R6, R188, UR7, -R12 ;  /* 0x00000007bc067c23 */ /* 0x010fe8000801080c */
[----:B------:R1:W-:Y:S04]  /*3080*/  STS [R139+0x12400], R4 ;  /* 0x012400048b007388 */ /* 0x0003e80000000800 */
[----:B------:R4:W-:Y:S01]  /*3090*/  MUFU.EX2 R175, R6 ;  /* 0x0000000600af7308 */ /* 0x0009e20000000800 */
[----:B------:R1:W-:Y:S01]  /*30a0*/  STS [R136+0x14000], R5 ;  /* 0x0140000588007388 */ /* 0x0003e20000000800 */
[--C-:B---3--:R-:W-:Y:S01]  /*30b0*/  FFMA.FTZ R7, R153, UR7, -R13.reuse ;  /* 0x0000000799077c23 */ /* 0x108fe2000801080d */
[----:B------:R-:W-:Y:S07]  /*30c0*/  FFMA.FTZ R13, R152, UR7, -R13 ;  /* 0x00000007980d7c23 */ /* 0x000fee000801080d */
[----:B------:R3:W-:Y:S10]  /*30d0*/  MUFU.EX2 R149, R7 ;  /* 0x0000000700957308 */ /* 0x0007f40000000800 */
[----:B------:R-:W-:Y:S01]  /*30e0*/  MUFU.EX2 R148, R13 ;  /* 0x0000000d00947308 */ /* 0x000fe20000000800 */
[----:B----4-:R-:W-:Y:S09]  /*30f0*/  FFMA.FTZ R6, R211, UR7, -R2 ;  /* 0x00000007d3067c23 */ /* 0x010ff20008010802 */
[----:B------:R4:W-:Y:S01]  /*3100*/  MUFU.EX2 R201, R6 ;  /* 0x0000000600c97308 */ /* 0x0009e20000000800 */
[----:B---3--:R-:W-:Y:S01]  /*3110*/  F2FP.F16.F32.PACK_AB R7, R216, R217 ;  /* 0x000000d9d807723e */ /* 0x008fe200000000ff */
[--C-:B-1----:R-:W-:Y:S01]  /*3120*/  FFMA.FTZ R4, R189, UR7, -R12.reuse ;  /* 0x00000007bd047c23 */ /* 0x102fe2000801080c */
[----:B------:R-:W-:Y:S07]  /*3130*/  FFMA.FTZ R12, R185, UR7, -R12 ;  /* 0x00000007b90c7c23 */ /* 0x000fee000801080c */
[----:B------:R1:W3:Y:S01]  /*3140*/  MUFU.EX2 R174, R4 ;  /* 0x0000000400ae7308 */ /* 0x0002e20000000800 */
[----:B------:R-:W-:Y:S09]  /*3150*/  F2FP.F16.F32.PACK_AB R5, R236, R237 ;  /* 0x000000edec05723e */ /* 0x000ff200000000ff */
[----:B------:R-:W-:Y:S01]  /*3160*/  MUFU.EX2 R168, R12 ;  /* 0x0000000c00a87308 */ /* 0x000fe20000000800 */
[----:B------:R3:W-:Y:S01]  /*3170*/  STS [R136+0x14400], R5 ;  /* 0x0144000588007388 */ /* 0x0007e20000000800 */
[----:B----4-:R-:W-:Y:S05]  /*3180*/  F2FP.F16.F32.PACK_AB R6, R232, R233 ;  /* 0x000000e9e806723e */ /* 0x010fea00000000ff */
[----:B------:R4:W-:Y:S01]  /*3190*/  STS [R139+0x14400], R6 ;  /* 0x014400068b007388 */ /* 0x0009e20000000800 */
[----:B-1----:R-:W-:Y:S05]  /*31a0*/  F2FP.F16.F32.PACK_AB R4, R204, R205 ;  /* 0x000000cdcc04723e */ /* 0x002fea00000000ff */
[----:B------:R1:W-:Y:S01]  /*31b0*/  STS [R139+0x14000], R4 ;  /* 0x014000048b007388 */ /* 0x0003e20000000800 */
[----:B---3--:R-:W-:Y:S05]  /*31c0*/  F2FP.F16.F32.PACK_AB R5, R146, R147 ;  /* 0x000000939205723e */ /* 0x008fea00000000ff */
[----:B------:R3:W-:Y:S01]  /*31d0*/  STS [R134], R5 ;  /* 0x0000000586007388 */ /* 0x0007e20000000800 */
[--C-:B----4-:R-:W-:Y:S01]  /*31e0*/  FFMA.FTZ R6, R69, UR7, -R14.reuse ;  /* 0x0000000745067c23 */ /* 0x110fe2000801080e */
[----:B------:R-:W-:Y:S03]  /*31f0*/  FFMA.FTZ R14, R68, UR7, -R14 ;  /* 0x00000007440e7c23 */ /* 0x000fe6000801080e */
[----:B------:R4:W-:Y:S01]  /*3200*/  MUFU.EX2 R140, R6 ;  /* 0x00000006008c7308 */ /* 0x0009e20000000800 */
[----:B-1----:R-:W-:Y:S09]  /*3210*/  F2FP.F16.F32.PACK_AB R4, R165, R166 ;  /* 0x000000a6a504723e */ /* 0x002ff200000000ff */
[----:B------:R-:W1:Y:S01]  /*3220*/  MUFU.EX2 R141, R14 ;  /* 0x0000000e008d7308 */ /* 0x000e620000000800 */
[----:B------:R1:W-:Y:S01]  /*3230*/  STS [R134+0x400], R4 ;  /* 0x0004000486007388 */ /* 0x0003e20000000800 */
[----:B----4-:R-:W-:Y:S02]  /*3240*/  F2FP.F16.F32.PACK_AB R6, R194, R195 ;  /* 0x000000c3c206723e */ /* 0x010fe400000000ff */
[----:B---3--:R-:W-:Y:S05]  /*3250*/  F2FP.F16.F32.PACK_AB R5, R144, R145 ;  /* 0x000000919005723e */ /* 0x008fea00000000ff */
[----:B------:R3:W-:Y:S01]  /*3260*/  STS [R138], R5 ;  /* 0x000000058a007388 */ /* 0x0007e20000000800 */
[----:B-1----:R-:W-:Y:S05]  /*3270*/  F2FP.F16.F32.PACK_AB R4, R159, R158 ;  /* 0x0000009e9f04723e */ /* 0x002fea00000000ff */
[----:B------:R1:W-:Y:S04]  /*3280*/  STS [R138+0x400], R4 ;  /* 0x000400048a007388 */ /* 0x0003e80000000800 */
[----:B------:R4:W-:Y:S01]  /*3290*/  STS [R134+0x2000], R6 ;  /* 0x0020000686007388 */ /* 0x0009e20000000800 */
[----:B---3--:R-:W-:Y:S05]  /*32a0*/  F2FP.F16.F32.PACK_AB R5, R222, R223 ;  /* 0x000000dfde05723e */ /* 0x008fea00000000ff */
[----:B------:R3:W-:Y:S04]  /*32b0*/  STS [R134+0x2400], R5 ;  /* 0x0024000586007388 */ /* 0x0007e80000000800 */
[----:B------:R2:W-:Y:S01]  /*32c0*/  STS [R138+0x2400], R7 ;  /* 0x002400078a007388 */ /* 0x0005e20000000800 */
[----:B-1----:R-:W-:Y:S01]  /*32d0*/  F2FP.F16.F32.PACK_AB R4, R186, R187 ;  /* 0x000000bbba04723e */ /* 0x002fe200000000ff */
[--C-:B----4-:R-:W-:Y:S04]  /*32e0*/  FFMA.FTZ R6, R215, UR7, -R2.reuse ;  /* 0x00000007d7067c23 */ /* 0x110fe80008010802 */
[----:B------:R1:W-:Y:S01]  /*32f0*/  STS [R138+0x2000], R4 ;  /* 0x002000048a007388 */ /* 0x0003e20000000800 */
[----:B------:R-:W-:Y:S01]  /*3300*/  FFMA.FTZ R2, R214, UR7, -R2 ;  /* 0x00000007d6027c23 */ /* 0x000fe20008010802 */
[----:B------:R4:W-:Y:S10]  /*3310*/  MUFU.EX2 R193, R6 ;  /* 0x0000000600c17308 */ /* 0x0009f40000000800 */
[----:B------:R1:W1:Y:S01]  /*3320*/  MUFU.EX2 R192, R2 ;  /* 0x0000000200c07308 */ /* 0x0002620000000800 */
[----:B---3--:R-:W-:Y:S02]  /*3330*/  F2FP.F16.F32.PACK_AB R5, R154, R155 ;  /* 0x0000009b9a05723e */ /* 0x008fe400000000ff */
[----:B--2---:R-:W-:Y:S03]  /*3340*/  F2FP.F16.F32.PACK_AB R7, R174, R175 ;  /* 0x000000afae07723e */ /* 0x004fe600000000ff */
[----:B------:R2:W-:Y:S01]  /*3350*/  STS [R135+0x400], R5 ;  /* 0x0004000587007388 */ /* 0x0005e20000000800 */
[----:B----4-:R-:W-:Y:S02]  /*3360*/  F2FP.F16.F32.PACK_AB R6, R142, R143 ;  /* 0x0000008f8e06723e */ /* 0x010fe400000000ff */
[----:B-1----:R-:W-:Y:S03]  /*3370*/  F2FP.F16.F32.PACK_AB R2, R148, R149 ;  /* 0x000000959402723e */ /* 0x002fe600000000ff */
[----:B------:R1:W-:Y:S01]  /*3380*/  STS [R135], R6 ;  /* 0x0000000687007388 */ /* 0x0003e20000000800 */
[----:B------:R-:W-:Y:S03]  /*3390*/  F2FP.F16.F32.PACK_AB R4, R141, R140 ;  /* 0x0000008c8d04723e */ /* 0x000fe600000000ff */
[----:B------:R3:W-:Y:S04]  /*33a0*/  STS [R137+0x400], R2 ;  /* 0x0004000289007388 */ /* 0x0007e80000000800 */
[----:B------:R4:W-:Y:S04]  /*33b0*/  STS [R137], R4 ;  /* 0x0000000489007388 */ /* 0x0009e80000000800 */
[----:B------:R-:W-:Y:S01]  /*33c0*/  STS [R135+0x2000], R7 ;  /* 0x0020000787007388 */ /* 0x000fe20000000800 */
[----:B--2---:R-:W-:Y:S02]  /*33d0*/  F2FP.F16.F32.PACK_AB R5, R168, R171 ;  /* 0x000000aba805723e */ /* 0x004fe400000000ff */
[----:B-1----:R-:W-:Y:S02]  /*33e0*/  F2FP.F16.F32.PACK_AB R6, R200, R201 ;  /* 0x000000c9c806723e */ /* 0x002fe400000000ff */
[----:B---3--:R-:W-:Y:S03]  /*33f0*/  LEA R2, R119, UR4, 0x1 ;  /* 0x0000000477027c11 */ /* 0x008fe6000f8e08ff */
[----:B------:R-:W-:Y:S01]  /*3400*/  STS [R135+0x2400], R6 ;  /* 0x0024000687007388 */ /* 0x000fe20000000800 */
[----:B----4-:R-:W-:Y:S03]  /*3410*/  F2FP.F16.F32.PACK_AB R4, R192, R193 ;  /* 0x000000c1c004723e */ /* 0x010fe600000000ff */
[----:B------:R-:W-:Y:S04]  /*3420*/  STS [R137+0x2000], R5 ;  /* 0x0020000589007388 */ /* 0x000fe80000000800 */
[----:B------:R-:W-:Y:S04]  /*3430*/  STS [R137+0x2400], R4 ;  /* 0x0024000489007388 */ /* 0x000fe80000000800 */
[----:B------:R-:W-:Y:S08]  /*3440*/  LDSM.16.M88.4 R64, [R2+0x4000] ;  /* 0x004000000240783b */ /* 0x000ff00000000200 */
[----:B------:R-:W1:Y:S08]  /*3450*/  LDSM.16.M88.4 R16, [R0+0x8000] ;  /* 0x008000000010783b */ /* 0x000e700000000200 */
[----:B------:R2:W3:Y:S08]  /*3460*/  LDSM.16.M88.4 R60, [R2+0x5000] ;  /* 0x00500000023c783b */ /* 0x0004f00000000200 */
[----:B------:R-:W4:Y:S08]  /*3470*/  LDSM.16.M88.4 R32, [R0+0x8400] ;  /* 0x008400000020783b */ /* 0x000f300000000200 */
[----:B------:R-:W4:Y:S01]  /*3480*/  LDSM.16.M88.4 R48, [R0+0x8800] ;  /* 0x008800000030783b */ /* 0x000f220000000200 */
[----:B--2---:R-:W-:Y:S07]  /*3490*/  IADD3 R2, PT, PT, R2, R123, RZ ;  /* 0x0000007b02027210 */ /* 0x004fee0007ffe0ff */
[----:B------:R2:W4:Y:S01]  /*34a0*/  LDSM.16.M88.4 R100, [R0+0x8c00] ;  /* 0x008c00000064783b */ /* 0x0005220000000200 */
[-C--:B-1----:R-:W-:Y:S07]  /*34b0*/  HMMA.16816.F32 R4, R64, R16.reuse, RZ ;  /* 0x000000104004723c */ /* 0x082fee00000018ff */
[----:B------:R-:W-:Y:S01]  /*34c0*/  LDSM.16.M88.4 R104, [R3+0x8000] ;  /* 0x008000000368783b */ /* 0x000fe20000000200 */
[C---:B---3--:R-:W-:Y:S02]  /*34d0*/  HMMA.16816.F32 R8, R60.reuse, R16, RZ ;  /* 0x000000103c08723c */ /* 0x048fe400000018ff */
[----:B--2---:R-:W-:Y:S06]  /*34e0*/  MOV R0, R109 ;  /* 0x0000006d00007202 */ /* 0x004fec0000000f00 */
[-C--:B------:R-:W-:Y:S01]  /*34f0*/  HMMA.16816.F32 R12, R60, R18.reuse, RZ ;  /* 0x000000123c0c723c */ /* 0x080fe200000018ff */
[----:B------:R-:W-:Y:S07]  /*3500*/  LDSM.16.M88.4 R108, [R2+0x5000] ;  /* 0x00500000026c783b */ /* 0x000fee0000000200 */
        /* <DEDUP_REMOVED lines=18> */
[C---:B------:R-:W-:Y:S04]  /*3630*/  FADD.FTZ R4, -R132.reuse, R4 ;  /* 0x0000000484047221 */ /* 0x040fe80000010100 */
[----:B------:R-:W-:Y:S01]  /*3640*/  FMUL.FTZ R4, R167, R4 ;  /* 0x00000004a7047220 */ /* 0x000fe20000410000 */
[C---:B------:R-:W-:Y:S01]  /*3650*/  HMMA.16816.F32 R16, R100.reuse, R106, R16 ;  /* 0x0000006a6410723c */ /* 0x040fe20000001810 */
[----:B------:R-:W1:Y:S07]  /*3660*/  LDSM.16.M88.4 R104, [R3+0x8400] ;  /* 0x008400000368783b */ /* 0x000e6e0000000200 */
        /* <DEDUP_REMOVED lines=8> */
[C---:B------:R-:W-:Y:S04]  /*36f0*/  HMMA.16816.F32 R40, R108.reuse, R104, R40 ;  /* 0x000000686c28723c */ /* 0x040fe80000001828 */
[----:B------:R-:W-:Y:S02]  /*3700*/  MOV R104, R114 ;  /* 0x0000007200687202 */ /* 0x000fe40000000f00 */
[----:B------:R-:W-:Y:S02]  /*3710*/  MOV R105, R115 ;  /* 0x0000007300697202 */ /* 0x000fe40000000f00 */
[----:B------:R1:W2:Y:S01]  /*3720*/  LDSM.16.M88.4 R112, [R3+0x8c00] ;  /* 0x008c00000370783b */ /* 0x0002a20000000200 */
[-C--:B------:R-:W-:Y:S08]  /*3730*/  HMMA.16816.F32 R44, R108, R106.reuse, R44 ;  /* 0x0000006a6c2c723c */ /* 0x080ff0000000182c */
[C---:B------:R-:W-:Y:S04]  /*3740*/  HMMA.16816.F32 R48, R100.reuse, R106, R48 ;  /* 0x0000006a6430723c */ /* 0x040fe80000001830 */
[----:B------:R-:W-:Y:S02]  /*3750*/  MOV R106, R104 ;  /* 0x00000068006a7202 */ /* 0x000fe40000000f00 */
[----:B------:R-:W-:Y:S02]  /*3760*/  MOV R107, R105 ;  /* 0x00000069006b7202 */ /* 0x000fe40000000f00 */
[----:B------:R-:W-:Y:S01]  /*3770*/  SHF.L.U32 R105, R125, 0x3, RZ ;  /* 0x000000037d697819 */ /* 0x000fe200000006ff */
[----:B------:R-:W-:Y:S03]  /*3780*/  FFMA.FTZ R106, -R106, R106, 1 ;  /* 0x3f8000006a6a7423 */ /* 0x000fe6000001016a */
[----:B------:R-:W-:Y:S01]  /*3790*/  LOP3.LUT R104, R105, 0x38, RZ, 0xc0, !PT ;  /* 0x0000003869687812 */ /* 0x000fe200078ec0ff */
[----:B------:R-:W-:Y:S01]  /*37a0*/  FMUL.FTZ R106, R106, UR12 ;  /* 0x0000000c6a6a7c20 */ /* 0x000fe20008410000 */
[----:B-1----:R-:W-:Y:S04]  /*37b0*/  FADD.FTZ R3, -R132, R5 ;  /* 0x0000000584037221 */ /* 0x002fe80000010100 */
[----:B------:R-:W-:Y:S01]  /*37c0*/  FMUL.FTZ R3, R170, R3 ;  /* 0x00000003aa037220 */ /* 0x000fe20000410000 */
[----:B------:R-:W-:Y:S01]  /*37d0*/  FADD.FTZ R48, -R132, R48 ;  /* 0x0000003084307221 */ /* 0x000fe20000010100 */
[-C--:B--2---:R-:W-:Y:S08]  /*37e0*/  HMMA.16816.F32 R52, R100, R112.reuse, R52 ;  /* 0x000000706434723c */ /* 0x084ff00000001834 */
[C---:B------:R-:W-:Y:S04]  /*37f0*/  HMMA.16816.F32 R56, R108.reuse, R112, R56 ;  /* 0x000000706c38723c */ /* 0x040fe80000001838 */
[----:B------:R-:W-:Y:S02]  /*3800*/  MOV R112, R2 ;  /* 0x0000000200707202 */ /* 0x000fe40000000f00 */
[----:B------:R-:W-:Y:S02]  /*3810*/  MOV R113, R0 ;  /* 0x0000000000717202 */ /* 0x000fe40000000f00 */
[-C--:B------:R-:W-:Y:S03]  /*3820*/  HMMA.16816.F32 R60, R108, R114.reuse, R60 ;  /* 0x000000726c3c723c */ /* 0x080fe6000000183c */
[----:B------:R-:W-:Y:S01]  /*3830*/  LOP3.LUT R0, R126, 0x400, RZ, 0xc0, !PT ;  /* 0x000004007e007812 */ /* 0x000fe200078ec0ff */
[----:B------:R-:W-:Y:S01]  /*3840*/  FFMA.FTZ R5, -R112, R112, 1 ;  /* 0x3f80000070057423 */ /* 0x000fe20000010170 */
[----:B------:R-:W-:Y:S03]  /*3850*/  LOP3.LUT R2, R124, 0x30, R122, 0xf8, !PT ;  /* 0x000000307c027812 */ /* 0x000fe600078ef87a */
[----:B------:R-:W-:Y:S01]  /*3860*/  FMUL.FTZ R5, R5, UR12 ;  /* 0x0000000c05057c20 */ /* 0x000fe20008410000 */
[----:B------:R-:W-:Y:S01]  /*3870*/  LOP3.LUT R2, R2, 0x1c0, R126, 0xf8, !PT ;  /* 0x000001c002027812 */ /* 0x000fe200078ef87e */
[----:B------:R-:W-:Y:S04]  /*3880*/  HMMA.16816.F32 R64, R100, R114, R64 ;  /* 0x000000726440723c */ /* 0x000fe80000001840 */
[----:B------:R-:W-:Y:S01]  /*3890*/  FMUL.FTZ R100, R106, R3 ;  /* 0x000000036a647220 */ /* 0x000fe20000410000 */
[----:B------:R-:W-:Y:S01]  /*38a0*/  FMUL.FTZ R101, R5, R4 ;  /* 0x0000000405657220 */ /* 0x000fe20000410000 */
[C---:B------:R-:W-:Y:S01]  /*38b0*/  FADD.FTZ R4, -R132.reuse, R16 ;  /* 0x0000001084047221 */ /* 0x040fe20000010100 */
[----:B------:R-:W-:Y:S01]  /*38c0*/  FADD.FTZ R16, -R132, R21 ;  /* 0x0000001584107221 */ /* 0x000fe20000010100 */
[----:B------:R-:W-:Y:S01]  /*38d0*/  FFMA.FTZ R21, -R78, R78, 1 ;  /* 0x3f8000004e157423 */ /* 0x000fe2000001014e */
[----:B------:R-:W-:Y:S01]  /*38e0*/  LOP3.LUT R2, R2, R104, RZ, 0x3c, !PT ;  /* 0x0000006802027212 */ /* 0x000fe200078e3cff */
[----:B------:R-:W-:Y:S01]  /*38f0*/  FMUL.FTZ R4, R161, R4 ;  /* 0x00000004a1047220 */ /* 0x000fe20000410000 */
[----:B------:R-:W-:Y:S01]  /*3900*/  FMUL.FTZ R16, R156, R16 ;  /* 0x000000109c107220 */ /* 0x000fe20000410000 */
[----:B------:R-:W-:Y:S01]  /*3910*/  FMUL.FTZ R21, R21, UR12 ;  /* 0x0000000c15157c20 */ /* 0x000fe20008410000 */
[----:B------:R-:W-:Y:S01]  /*3920*/  LEA R2, R2, R0, 0x1 ;  /* 0x0000000002027211 */ /* 0x000fe200078e08ff */
[C---:B------:R-:W-:Y:S01]  /*3930*/  FADD.FTZ R0, -R132.reuse, R20 ;  /* 0x0000001484007221 */ /* 0x040fe20000010100 */
[----:B------:R-:W-:Y:S01]  /*3940*/  FFMA.FTZ R20, -R79, R79, 1 ;  /* 0x3f8000004f147423 */ /* 0x000fe2000001014f */
[----:B------:R-:W-:Y:S01]  /*3950*/  FADD.FTZ R3, -R132, R17 ;  /* 0x0000001184037221 */ /* 0x000fe20000010100 */
[----:B------:R1:W5:Y:S01]  /*3960*/  LDL.LU R79, [R1+0x5c] ;  /* 0x00005c00014f7983 */ /* 0x0003620000300800 */
[----:B------:R-:W-:Y:S01]  /*3970*/  FMUL.FTZ R0, R157, R0 ;  /* 0x000000009d007220 */ /* 0x000fe20000410000 */
[----:B------:R-:W-:Y:S01]  /*3980*/  FMUL.FTZ R20, R20, UR12 ;  /* 0x0000000c14147c20 */ /* 0x000fe20008410000 */
[----:B------:R-:W-:Y:S01]  /*3990*/  FMUL.FTZ R3, R160, R3 ;  /* 0x00000003a0037220 */ /* 0x000fe20000410000 */
[----:B------:R1:W5:Y:S01]  /*39a0*/  LDL.LU R78, [R1+0x58] ;  /* 0x00005800014e7983 */ /* 0x0003620000300800 */
[----:B------:R-:W-:Y:S01]  /*39b0*/  FFMA.FTZ R17, -R113, R113, 1 ;  /* 0x3f80000071117423 */ /* 0x000fe20000010171 */
[----:B------:R-:W-:Y:S03]  /*39c0*/  FFMA.FTZ R5, -R107, R107, 1 ;  /* 0x3f8000006b057423 */ /* 0x000fe6000001016b */
[----:B------:R-:W-:Y:S01]  /*39d0*/  FMUL.FTZ R17, R17, UR12 ;  /* 0x0000000c11117c20 */ /* 0x000fe20008410000 */
[----:B------:R-:W-:Y:S03]  /*39e0*/  FMUL.FTZ R5, R5, UR12 ;  /* 0x0000000c05057c20 */ /* 0x000fe60008410000 */
[----:B------:R-:W-:Y:S01]  /*39f0*/  FMUL.FTZ R17, R17, R4 ;  /* 0x0000000411117220 */ /* 0x000fe20000410000 */
[----:B------:R-:W-:Y:S01]  /*3a00*/  FMUL.FTZ R4, R20, R0 ;  /* 0x0000000014047220 */ /* 0x000fe20000410000 */
[----:B------:R-:W-:Y:S01]  /*3a10*/  FFMA.FTZ R20, -R74, R74, 1 ;  /* 0x3f8000004a147423 */ /* 0x000fe2000001014a */
        /* <DEDUP_REMOVED lines=8> */
[----:B------:R-:W-:Y:S01]  /*3aa0*/  FADD.FTZ R4, -R132, R36 ;  /* 0x0000002484047221 */ /* 0x000fe20000010100 */
[----:B------:R-:W-:Y:S01]  /*3ab0*/  F2FP.F16.F32.PACK_AB R100, R5, R17 ;  /* 0x000000110564723e */ /* 0x000fe200000000ff */
[----:B------:R-:W-:Y:S01]  /*3ac0*/  FFMA.FTZ R36, -R72, R72, 1 ;  /* 0x3f80000048247423 */ /* 0x000fe20000010148 */
[----:B------:R-:W-:Y:S01]  /*3ad0*/  FMUL.FTZ R5, R150, R33 ;  /* 0x0000002196057220 */ /* 0x000fe20000410000 */
        /* <DEDUP_REMOVED lines=21> */
[----:B------:R-:W-:Y:S01]  /*3c30*/  FMUL.FTZ R16, R16, R4 ;  /* 0x0000000410107220 */ /* 0x000fe20000410000 */
[----:B------:R1:W5:Y:S01]  /*3c40*/  LDL.LU R72, [R1+0x40] ;  /* 0x0000400001487983 */ /* 0x0003620000300800 */
[----:B------:R-:W-:Y:S01]  /*3c50*/  FMUL.FTZ R4, R37, UR12 ;  /* 0x0000000c25047c20 */ /* 0x000fe20008410000 */
[----:B------:R-:W-:Y:S01]  /*3c60*/  FMUL.FTZ R32, R32, R5 ;  /* 0x0000000520207220 */ /* 0x000fe20000410000 */
[----:B------:R-:W-:Y:S01]  /*3c70*/  F2FP.F16.F32.PACK_AB R37, R20, R21 ;  /* 0x000000151425723e */ /* 0x000fe200000000ff */
[----:B------:R1:W5:Y:S01]  /*3c80*/  LDL.LU R71, [R1+0x3c] ;  /* 0x00003c0001477983 */ /* 0x0003620000300800 */
[----:B------:R-:W-:Y:S01]  /*3c90*/  FFMA.FTZ R21, -R69, R69, 1 ;  /* 0x3f80000045157423 */ /* 0x000fe20000010145 */
[----:B------:R-:W-:Y:S01]  /*3ca0*/  FFMA.FTZ R20, -R68, R68, 1 ;  /* 0x3f80000044147423 */ /* 0x000fe20000010144 */
[C---:B------:R-:W-:Y:S01]  /*3cb0*/  FADD.FTZ R5, -R132.reuse, R49 ;  /* 0x0000003184057221 */ /* 0x040fe20000010100 */
[----:B------:R1:W5:Y:S01]  /*3cc0*/  LDL.LU R70, [R1+0x38] ;  /* 0x0000380001467983 */ /* 0x0003620000300800 */
[----:B------:R-:W-:Y:S01]  /*3cd0*/  FADD.FTZ R0, -R132, R52 ;  /* 0x0000003484007221 */ /* 0x000fe20000010100 */
[----:B------:R-:W-:Y:S01]  /*3ce0*/  FMUL.FTZ R36, R36, UR12 ;  /* 0x0000000c24247c20 */ /* 0x000fe20008410000 */
[----:B------:R-:W-:Y:S01]  /*3cf0*/  FMUL.FTZ R5, R144, R5 ;  /* 0x0000000590057220 */ /* 0x000fe20000410000 */
[----:B------:R1:W5:Y:S01]  /*3d00*/  LDL.LU R69, [R1+0x34] ;  /* 0x0000340001457983 */ /* 0x0003620000300800 */
[----:B------:R-:W-:Y:S01]  /*3d10*/  FADD.FTZ R17, -R132, R53 ;  /* 0x0000003584117221 */ /* 0x000fe20000010100 */
[----:B------:R-:W-:Y:S01]  /*3d20*/  FMUL.FTZ R0, R143, R0 ;  /* 0x000000008f007220 */ /* 0x000fe20000410000 */
[----:B------:R-:W-:Y:S01]  /*3d30*/  FMUL.FTZ R5, R36, R5 ;  /* 0x0000000524057220 */ /* 0x000fe20000410000 */
[----:B------:R1:W5:Y:S01]  /*3d40*/  LDL.LU R68, [R1+0x30] ;  /* 0x0000300001447983 */ /* 0x0003620000300800 */
[----:B------:R-:W-:Y:S01]  /*3d50*/  FMUL.FTZ R17, R142, R17 ;  /* 0x000000118e117220 */ /* 0x000fe20000410000 */
[----:B------:R-:W-:Y:S01]  /*3d60*/  FMUL.FTZ R36, R48, UR12 ;  /* 0x0000000c30247c20 */ /* 0x000fe20008410000 */
[----:B------:R-:W-:Y:S01]  /*3d70*/  FMUL.FTZ R4, R4, R0 ;  /* 0x0000000004047220 */ /* 0x000fe20000410000 */
[----:B------:R-:W-:Y:S01]  /*3d80*/  FMUL.FTZ R21, R21, UR12 ;  /* 0x0000000c15157c20 */ /* 0x000fe20008410000 */
[----:B------:R-:W-:Y:S01]  /*3d90*/  F2FP.F16.F32.PACK_AB R48, R32, R33 ;  /* 0x000000212030723e */ /* 0x000fe200000000ff */
[----:B------:R-:W-:Y:S01]  /*3da0*/  FMUL.FTZ R0, R36, R17 ;  /* 0x0000001124007220 */ /* 0x000fe20000410000 */
[----:B------:R-:W-:Y:S01]  /*3db0*/  F2FP.F16.F32.PACK_AB R36, R5, R16 ;  /* 0x000000100524723e */ /* 0x000fe200000000ff */
[C---:B------:R-:W-:Y:S01]  /*3dc0*/  FADD.FTZ R16, -R132.reuse, R64 ;  /* 0x0000004084107221 */ /* 0x040fe20000010100 */
[----:B------:R-:W-:Y:S01]  /*3dd0*/  FADD.FTZ R5, -R132, R65 ;  /* 0x0000004184057221 */ /* 0x000fe20000010100 */
[----:B------:R-:W-:Y:S01]  /*3de0*/  FFMA.FTZ R17, -R128, R128, 1 ;  /* 0x3f80000080117423 */ /* 0x000fe20000010180 */
[----:B------:R-:W-:Y:S01]  /*3df0*/  F2FP.F16.F32.PACK_AB R33, R0, R4 ;  /* 0x000000040021723e */ /* 0x000fe200000000ff */
[----:B------:R-:W-:Y:S01]  /*3e00*/  FMUL.FTZ R16, R140, R16 ;  /* 0x000000108c107220 */ /* 0x000fe20000410000 */
[C---:B------:R-:W-:Y:S01]  /*3e10*/  FADD.FTZ R4, -R131.reuse, R6 ;  /* 0x0000000683047221 */ /* 0x040fe20000010100 */
[----:B------:R-:W-:Y:S01]  /*3e20*/  FADD.FTZ R0, -R131, R7 ;  /* 0x0000000783007221 */ /* 0x000fe20000010100 */
[----:B------:R-:W-:Y:S01]  /*3e30*/  FMUL.FTZ R5, R141, R5 ;  /* 0x000000058d057220 */ /* 0x000fe20000410000 */
[----:B------:R-:W-:Y:S01]  /*3e40*/  FMUL.FTZ R21, R21, R16 ;  /* 0x0000001015157220 */ /* 0x000fe20000410000 */
[----:B------:R-:W-:Y:S01]  /*3e50*/  FFMA.FTZ R16, -R127, R127, 1 ;  /* 0x3f8000007f107423 */ /* 0x000fe2000001017f */
[----:B------:R-:W-:Y:S01]  /*3e60*/  FMUL.FTZ R4, R198, R4 ;  /* 0x00000004c6047220 */ /* 0x000fe20000410000 */
[----:B------:R-:W-:Y:S01]  /*3e70*/  FMUL.FTZ R0, R197, R0 ;  /* 0x00000000c5007220 */ /* 0x000fe20000410000 */
[----:B------:R-:W-:Y:S01]  /*3e80*/  SHF.L.U32 R128, R125, 0x2, RZ ;  /* 0x000000027d807819 */ /* 0x000fe200000006ff */
[----:B------:R-:W-:Y:S01]  /*3e90*/  FMUL.FTZ R20, R20, UR12 ;  /* 0x0000000c14147c20 */ /* 0x000fe20008410000 */
[----:B------:R-:W-:Y:S01]  /*3ea0*/  FMUL.FTZ R17, R17, UR12 ;  /* 0x0000000c11117c20 */ /* 0x000fe20008410000 */
[----:B------:R-:W-:Y:S01]  /*3eb0*/  FMUL.FTZ R16, R16, UR12 ;  /* 0x0000000c10107c20 */ /* 0x000fe20008410000 */
[----:B------:R-:W-:Y:S01]  /*3ec0*/  LOP3.LUT R128, R128, 0x18, RZ, 0xc0, !PT ;  /* 0x0000001880807812 */ /* 0x000fe200078ec0ff */
[----:B------:R-:W-:Y:S01]  /*3ed0*/  FMUL.FTZ R20, R20, R5 ;  /* 0x0000000514147220 */ /* 0x000fe20000410000 */
[----:B------:R-:W-:Y:S01]  /*3ee0*/  SHF.L.U32 R127, R125, 0x5, RZ ;  /* 0x000000057d7f7819 */ /* 0x000fe200000006ff */
[----:B------:R-:W-:Y:S01]  /*3ef0*/  FMUL.FTZ R17, R17, R4 ;  /* 0x0000000411117220 */ /* 0x000fe20000410000 */
        /* <DEDUP_REMOVED lines=11> */
[----:B------:R-:W-:Y:S02]  /*3fb0*/  VIADD R117, R117, UR13 ;  /* 0x0000000d75757c36 */ /* 0x000fe40008000000 */
        /* <DEDUP_REMOVED lines=19> */
.L_x_1262:
[----:B------:R2:W-:Y:S01]  /*40f0*/  STS [R133+0xa000], R3 ;  /* 0x00a0000385007388 */ /* 0x0005e20000000800 */
[C---:B------:R-:W-:Y:S01]  /*4100*/  FADD.FTZ R0, -R131.reuse, R23 ;  /* 0x0000001783007221 */ /* 0x040fe20000010100 */
[----:B------:R-:W-:Y:S01]  /*4110*/  FADD.FTZ R22, -R131, R22 ;  /* 0x0000001683167221 */ /* 0x000fe20000010100 */
[----:B-1----:R-:W-:Y:S01]  /*4120*/  FFMA.FTZ R5, -R191, R191, 1 ;  /* 0x3f800000bf057423 */ /* 0x002fe200000101bf */
[----:B------:R-:W-:Y:S01]  /*4130*/  FFMA.FTZ R4, -R190, R190, 1 ;  /* 0x3f800000be047423 */ /* 0x000fe200000101be */
[----:B------:R-:W-:Y:S01]  /*4140*/  FMUL.FTZ R0, R180, R0 ;  /* 0x00000000b4007220 */ /* 0x000fe20000410000 */
[----:B------:R-:W-:Y:S01]  /*4150*/  FMUL.FTZ R22, R181, R22 ;  /* 0x00000016b5167220 */ /* 0x000fe20000410000 */
[----:B------:R-:W-:Y:S01]  /*4160*/  FMUL.FTZ R5, R5, UR12 ;  /* 0x0000000c05057c20 */ /* 0x000fe20008410000 */
[----:B------:R-:W-:Y:S01]  /*4170*/  FMUL.FTZ R4, R4, UR12 ;  /* 0x0000000c04047c20 */ /* 0x000fe20008410000 */
[----:B------:R-:W-:Y:S01]  /*4180*/  FADD.FTZ R19, -R131, R19 ;  /* 0x0000001383137221 */ /* 0x000fe20000010100 */
[----:B------:R-:W-:Y:S01]  /*4190*/  FFMA.FTZ R6, -R196, R196, 1 ;  /* 0x3f800000c4067423 */ /* 0x000fe200000101c4 */
        /* <DEDUP_REMOVED lines=8> */
[----:B------:R-:W-:Y:S01]  /*4220*/  FMUL.FTZ R19, R6, R19 ;  /* 0x0000001306137220 */ /* 0x000fe20000410000 */
[----:B------:R-:W-:Y:S01]  /*4230*/  FFMA.FTZ R6, -R178, R178, 1 ;  /* 0x3f800000b2067423 */ /* 0x000fe200000101b2 */
[----:B------:R-:W-:Y:S01]  /*4240*/  FMUL.FTZ R38, R5, R38 ;  /* 0x0000002605267220 */ /* 0x000fe20000410000 */
[----:B------:R-:W-:Y:S01]  /*4250*/  FMUL.FTZ R35, R172, R35 ;  /* 0x00000023ac237220 */ /* 0x000fe20000410000 */
[C---:B------:R-:W-:Y:S01]  /*4260*/  FADD.FTZ R18, -R131.reuse, R18 ;  /* 0x0000001283127221 */ /* 0x040fe20000010100 */
[----:B------:R-:W-:Y:S01]  /*4270*/  FMUL.FTZ R6, R6, UR12 ;  /* 0x0000000c06067c20 */ /* 0x000fe20008410000 */
[----:B--2---:R-:W-:Y:S01]  /*4280*/  F2FP.F16.F32.PACK_AB R3, R16, R17 ;  /* 0x000000111003723e */ /* 0x004fe200000000ff */
[----:B------:R-:W-:Y:S01]  /*4290*/  FMUL.FTZ R16, R4, R0 ;  /* 0x0000000004107220 */ /* 0x000fe20000410000 */
[----:B------:R-:W-:Y:S01]  /*42a0*/  FADD.FTZ R0, -R131, R39 ;  /* 0x0000002783007221 */ /* 0x000fe20000010100 */
[----:B------:R-:W-:Y:S01]  /*42b0*/  FFMA.FTZ R4, -R176, R176, 1 ;  /* 0x3f800000b0047423 */ /* 0x000fe200000101b0 */
[----:B------:R-:W-:Y:S01]  /*42c0*/  FFMA.FTZ R7, -R199, R199, 1 ;  /* 0x3f800000c7077423 */ /* 0x000fe200000101c7 */
[----:B------:R-:W-:Y:S01]  /*42d0*/  FADD.FTZ R50, -R131, R50 ;  /* 0x0000003283327221 */ /* 0x000fe20000010100 */
[----:B------:R-:W-:Y:S01]  /*42e0*/  FMUL.FTZ R0, R165, R0 ;  /* 0x00000000a5007220 */ /* 0x000fe20000410000 */
[----:B------:R-:W-:Y:S01]  /*42f0*/  FMUL.FTZ R4, R4, UR12 ;  /* 0x0000000c04047c20 */ /* 0x000fe20008410000 */
[----:B------:R-:W-:Y:S01]  /*4300*/  FMUL.FTZ R35, R6, R35 ;  /* 0x0000002306237220 */ /* 0x000fe20000410000 */
[----:B------:R-:W-:Y:S01]  /*4310*/  FMUL.FTZ R18, R184, R18 ;  /* 0x00000012b8127220 */ /* 0x000fe20000410000 */
[----:B------:R-:W-:Y:S01]  /*4320*/  FMUL.FTZ R7, R7, UR12 ;  /* 0x0000000c07077c20 */ /* 0x000fe20008410000 */
[----:B------:R-:W-:Y:S01]  /*4330*/  FMUL.FTZ R4, R4, R0 ;  /* 0x0000000004047220 */ /* 0x000fe20000410000 */
[----:B------:R1:W-:Y:S01]  /*4340*/  STS [R133+0xa400], R3 ;  /* 0x00a4000385007388 */ /* 0x0003e20000000800 */
[----:B------:R-:W-:Y:S01]  /*4350*/  FMUL.FTZ R50, R158, R50 ;  /* 0x000000329e327220 */ /* 0x000fe20000410000 */
[----:B------:R-:W-:Y:S01]  /*4360*/  FFMA.FTZ R5, -R169, R169, 1 ;  /* 0x3f800000a9057423 */ /* 0x000fe200000101a9 */
[C---:B------:R-:W-:Y:S01]  /*4370*/  FADD.FTZ R51, -R131.reuse, R51 ;  /* 0x0000003383337221 */ /* 0x040fe20000010100 */
[----:B------:R-:W-:Y:S01]  /*4380*/  F2FP.F16.F32.PACK_AB R38, R4, R38 ;  /* 0x000000260426723e */ /* 0x000fe200000000ff */
[----:B------:R-:W-:Y:S01]  /*4390*/  FFMA.FTZ R4, -R164, R164, 1 ;  /* 0x3f800000a4047423 */ /* 0x000fe200000101a4 */
[----:B------:R-:W-:Y:S01]  /*43a0*/  FADD.FTZ R54, -R131, R54 ;  /* 0x0000003683367221 */ /* 0x000fe20000010100 */
[----:B------:R-:W-:Y:S01]  /*43b0*/  FMUL.FTZ R18, R7, R18 ;  /* 0x0000001207127220 */ /* 0x000fe20000410000 */
[----:B------:R-:W-:Y:S01]  /*43c0*/  FMUL.FTZ R51, R159, R51 ;  /* 0x000000339f337220 */ /* 0x000fe20000410000 */
[----:B------:R-:W-:Y:S01]  /*43d0*/  FMUL.FTZ R6, R4, UR12 ;  /* 0x0000000c04067c20 */ /* 0x000fe20008410000 */
[----:B------:R-:W-:Y:S01]  /*43e0*/  FFMA.FTZ R4, -R162, R162, 1 ;  /* 0x3f800000a2047423 */ /* 0x000fe200000101a2 */
[----:B------:R-:W-:Y:S01]  /*43f0*/  FMUL.FTZ R54, R155, R54 ;  /* 0x000000369b367220 */ /* 0x000fe20000410000 */
[----:B------:R-:W-:Y:S01]  /*4400*/  F2FP.F16.F32.PACK_AB R0, R19, R18 ;  /* 0x000000121300723e */ /* 0x000fe200000000ff */
[----:B------:R-:W-:Y:S01]  /*4410*/  FMUL.FTZ R50, R6, R50 ;  /* 0x0000003206327220 */ /* 0x000fe20000410000 */
[----:B------:R-:W-:Y:S01]  /*4420*/  FMUL.FTZ R6, R5, UR12 ;  /* 0x0000000c05067c20 */ /* 0x000fe20008410000 */
[----:B------:R-:W-:Y:S01]  /*4430*/  FMUL.FTZ R5, R4, UR12 ;  /* 0x0000000c04057c20 */ /* 0x000fe20008410000 */
[----:B------:R-:W-:Y:S01]  /*4440*/  MOV R18, 0x10 ;  /* 0x0000001000127802 */ /* 0x000fe20000000f00 */
[----:B------:R-:W-:Y:S01]  /*4450*/  FADD.FTZ R66, -R131, R66 ;  /* 0x0000004283427221 */ /* 0x000fe20000010100 */
[----:B------:R-:W-:Y:S01]  /*4460*/  FMUL.FTZ R51, R6, R51 ;  /* 0x0000003306337220 */ /* 0x000fe20000410000 */
[----:B------:R-:W-:Y:S01]  /*4470*/  FMUL.FTZ R54, R5, R54 ;  /* 0x0000003605367220 */ /* 0x000fe20000410000 */
[----:B------:R-:W-:Y:S01]  /*4480*/  FADD.FTZ R4, -R131, R67 ;  /* 0x0000004383047221 */ /* 0x000fe20000010100 */
[----:B------:R-:W-:Y:S01]  /*4490*/  FFMA.FTZ R6, -R153, R153, 1 ;  /* 0x3f80000099067423 */ /* 0x000fe20000010199 */
[----:B------:R-:W-:Y:S01]  /*44a0*/  FFMA.FTZ R5, -R152, R152, 1 ;  /* 0x3f80000098057423 */ /* 0x000fe20000010198 */
[----:B------:R-:W-:Y:S01]  /*44b0*/  SEL R18, R18, 0xfffffff0, !P1 ;  /* 0xfffffff012127807 */ /* 0x000fe20004800000 */
[----:B------:R-:W-:Y:S01]  /*44c0*/  FMUL.FTZ R66, R149, R66 ;  /* 0x0000004295427220 */ /* 0x000fe20000410000 */
[----:B------:R-:W-:Y:S01]  /*44d0*/  FMUL.FTZ R4, R148, R4 ;  /* 0x0000000494047220 */ /* 0x000fe20000410000 */
[----:B------:R-:W-:Y:S01]  /*44e0*/  FMUL.FTZ R6, R6, UR12 ;  /* 0x0000000c06067c20 */ /* 0x000fe20008410000 */
[----:B------:R-:W-:Y:S01]  /*44f0*/  FMUL.FTZ R5, R5, UR12 ;  /* 0x0000000c05057c20 */ /* 0x000fe20008410000 */
[----:B------:R-:W-:Y:S01]  /*4500*/  FADD.FTZ R34, -R131, R34 ;  /* 0x0000002283227221 */ /* 0x000fe20000010100 */
[----:B------:R-:W-:Y:S01]  /*4510*/  FFMA.FTZ R7, -R179, R179, 1 ;  /* 0x3f800000b3077423 */ /* 0x000fe200000101b3 */
[----:B------:R-:W-:Y:S01]  /*4520*/  IADD3 R18, PT, PT, R18, R133, RZ ;  /* 0x0000008512127210 */ /* 0x000fe20007ffe0ff */
[----:B------:R-:W-:Y:S01]  /*4530*/  FMUL.FTZ R66, R6, R66 ;  /* 0x0000004206427220 */ /* 0x000fe20000410000 */
[----:B------:R-:W-:Y:S01]  /*4540*/  FMUL.FTZ R4, R5, R4 ;  /* 0x0000000405047220 */ /* 0x000fe20000410000 */
[----:B------:R-:W-:Y:S01]  /*4550*/  FMUL.FTZ R34, R173, R34 ;  /* 0x00000022ad227220 */ /* 0x000fe20000410000 */
[----:B------:R-:W-:Y:S01]  /*4560*/  FMUL.FTZ R7, R7, UR12 ;  /* 0x0000000c07077c20 */ /* 0x000fe20008410000 */
[----:B------:R2:W-:Y:S01]  /*4570*/  STS [R18+0xa400], R0 ;  /* 0x00a4000012007388 */ /* 0x0005e20000000800 */
[----:B-1---5:R-:W-:Y:S01]  /*4580*/  FADD.FTZ R3, -R130, R13 ;  /* 0x0000000d82037221 */ /* 0x022fe20000010100 */
[----:B------:R-:W-:Y:S01]  /*4590*/  F2FP.F16.F32.PACK_AB R66, R4, R66 ;  /* 0x000000420442723e */ /* 0x000fe200000000ff */
[----:B------:R-:W-:Y:S01]  /*45a0*/  FMUL.FTZ R34, R7, R34 ;  /* 0x0000002207227220 */ /* 0x000fe20000410000 */
[----:B------:R-:W-:Y:S01]  /*45b0*/  FADD.FTZ R55, -R131, R55 ;  /* 0x0000003783377221 */ /* 0x000fe20000010100 */
[----:B------:R-:W-:Y:S01]  /*45c0*/  FFMA.FTZ R7, -R163, R163, 1 ;  /* 0x3f800000a3077423 */ /* 0x000fe200000101a3 */
[----:B------:R-:W-:Y:S01]  /*45d0*/  FADD.FTZ R12, -R130, R12 ;  /* 0x0000000c820c7221 */ /* 0x000fe20000010100 */
[----:B------:R-:W-:Y:S01]  /*45e0*/  FFMA.FTZ R5, -R231, R231, 1 ;  /* 0x3f800000e7057423 */ /* 0x000fe200000101e7 */
[----:B------:R-:W-:Y:S01]  /*45f0*/  FFMA.FTZ R4, -R230, R230, 1 ;  /* 0x3f800000e6047423 */ /* 0x000fe200000101e6 */
[----:B------:R-:W-:Y:S01]  /*4600*/  FMUL.FTZ R3, R219, R3 ;  /* 0x00000003db037220 */ /* 0x000fe20000410000 */
[----:B------:R-:W-:Y:S01]  /*4610*/  FMUL.FTZ R55, R154, R55 ;  /* 0x000000379a377220 */ /* 0x000fe20000410000 */
[----:B------:R-:W-:Y:S01]  /*4620*/  FMUL.FTZ R7, R7, UR12 ;  /* 0x0000000c07077c20 */ /* 0x000fe20008410000 */
[----:B------:R-:W-:Y:S01]  /*4630*/  FMUL.FTZ R12, R220, R12 ;  /* 0x0000000cdc0c7220 */ /* 0x000fe20000410000 */
[----:B------:R-:W-:Y:S01]  /*4640*/  FMUL.FTZ R5, R5, UR12 ;  /* 0x0000000c05057c20 */ /* 0x000fe20008410000 */
[----:B------:R-:W-:Y:S01]  /*4650*/  FMUL.FTZ R4, R4, UR12 ;  /* 0x0000000c04047c20 */ /* 0x000fe20008410000 */
[----:B------:R-:W-:Y:S01]  /*4660*/  FMUL.FTZ R55, R7, R55 ;  /* 0x0000003707377220 */ /* 0x000fe20000410000 */
[----:B------:R-:W-:Y:S01]  /*4670*/  FADD.FTZ R28, -R130, R28 ;  /* 0x0000001c821c7221 */ /* 0x000fe20000010100 */
[----:B------:R-:W-:Y:S01]  /*4680*/  FMUL.FTZ R12, R5, R12 ;  /* 0x0000000c050c7220 */ /* 0x000fe20000410000 */
[----:B------:R-:W-:Y:S01]  /*4690*/  FMUL.FTZ R19, R4, R3 ;  /* 0x0000000304137220 */ /* 0x000fe20000410000 */
[C---:B------:R-:W-:Y:S01]  /*46a0*/  FADD.FTZ R3, -R130.reuse, R29 ;  /* 0x0000001d82037221 */ /* 0x040fe20000010100 */
[----:B------:R-:W-:Y:S01]  /*46b0*/  FFMA.FTZ R5, -R213, R213, 1 ;  /* 0x3f800000d5057423 */ /* 0x000fe200000101d5 */
[C---:B------:R-:W-:Y:S01]  /*46c0*/  FADD.FTZ R8, -R130.reuse, R8 ;  /* 0x0000000882087221 */ /* 0x040fe20000010100 */
[----:B------:R-:W-:Y:S01]  /*46d0*/  FADD.FTZ R9, -R130, R9 ;  /* 0x0000000982097221 */ /* 0x000fe20000010100 */
[----:B------:R-:W-:Y:S01]  /*46e0*/  FFMA.FTZ R7, -R235, R235, 1 ;  /* 0x3f800000eb077423 */ /* 0x000fe200000101eb */
[----:B------:R-:W-:Y:S01]  /*46f0*/  FFMA.FTZ R6, -R234, R234, 1 ;  /* 0x3f800000ea067423 */ /* 0x000fe200000101ea */
[----:B------:R-:W-:Y:S01]  /*4700*/  FFMA.FTZ R4, -R212, R212, 1 ;  /* 0x3f800000d4047423 */ /* 0x000fe200000101d4 */
[----:B------:R-:W-:Y:S01]  /*4710*/  FMUL.FTZ R28, R205, R28 ;  /* 0x0000001ccd1c7220 */ /* 0x000fe20000410000 */
[----:B------:R-:W-:Y:S01]  /*4720*/  FMUL.FTZ R5, R5, UR12 ;  /* 0x0000000c05057c20 */ /* 0x000fe20008410000 */
[----:B------:R-:W-:Y:S01]  /*4730*/  FMUL.FTZ R8, R225, R8 ;  /* 0x00000008e1087220 */ /* 0x000fe20000410000 */
[----:B------:R-:W-:Y:S01]  /*4740*/  FMUL.FTZ R9, R224, R9 ;  /* 0x00000009e0097220 */ /* 0x000fe20000410000 */
[----:B------:R-:W-:Y:S01]  /*4750*/  FMUL.FTZ R7, R7, UR12 ;  /* 0x0000000c07077c20 */ /* 0x000fe20008410000 */
[----:B------:R-:W-:Y:S01]  /*4760*/  FMUL.FTZ R6, R6, UR12 ;  /* 0x0000000c06067c20 */ /* 0x000fe20008410000 */
[----:B------:R-:W-:Y:S01]  /*4770*/  FMUL.FTZ R3, R204, R3 ;  /* 0x00000003cc037220 */ /* 0x000fe20000410000 */
[----:B------:R-:W-:Y:S01]  /*4780*/  FMUL.FTZ R4, R4, UR12 ;  /* 0x0000000c04047c20 */ /* 0x000fe20008410000 */
[----:B------:R-:W-:Y:S01]  /*4790*/  F2FP.F16.F32.PACK_AB R32, R20, R21 ;  /* 0x000000151420723e */ /* 0x000fe200000000ff */
[----:B------:R-:W-:Y:S01]  /*47a0*/  FMUL.FTZ R20, R5, R28 ;  /* 0x0000001c05147220 */ /* 0x000fe20000410000 */
[----:B------:R-:W-:Y:S01]  /*47b0*/  FMUL.FTZ R8, R7, R8 ;  /* 0x0000000807087220 */ /* 0x000fe20000410000 */
[----:B------:R-:W-:Y:S01]  /*47c0*/  FMUL.FTZ R9, R6, R9 ;  /* 0x0000000906097220 */ /* 0x000fe20000410000 */
[----:B------:R-:W-:Y:S01]  /*47d0*/  FMUL.FTZ R3, R4, R3 ;  /* 0x0000000304037220 */ /* 0x000fe20000410000 */
[C---:B------:R-:W-:Y:S01]  /*47e0*/  FADD.FTZ R24, -R130.reuse, R24 ;  /* 0x0000001882187221 */ /* 0x040fe20000010100 */
[----:B------:R-:W-:Y:S01]  /*47f0*/  FFMA.FTZ R7, -R221, R221, 1 ;  /* 0x3f800000dd077423 */ /* 0x000fe200000101dd */
[----:B------:R-:W-:Y:S01]  /*4800*/  STS [R18+0xa000], R100 ;  /* 0x00a0006412007388 */ /* 0x000fe20000000800 */
[----:B--2---:R-:W-:Y:S01]  /*4810*/  F2FP.F16.F32.PACK_AB R0, R9, R8 ;  /* 0x000000080900723e */ /* 0x004fe200000000ff */
[----:B------:R-:W-:Y:S01]  /*4820*/  FMUL.FTZ R24, R209, R24 ;  /* 0x00000018d1187220 */ /* 0x000fe20000410000 */
[----:B------:R-:W-:Y:S01]  /*4830*/  F2FP.F16.F32.PACK_AB R20, R3, R20 ;  /* 0x000000140314723e */ /* 0x000fe200000000ff */
[----:B------:R-:W-:Y:S01]  /*4840*/  FMUL.FTZ R7, R7, UR12 ;  /* 0x0000000c07077c20 */ /* 0x000fe20008410000 */
[----:B------:R-:W-:Y:S01]  /*4850*/  FADD.FTZ R3, -R130, R45 ;  /* 0x0000002d82037221 */ /* 0x000fe20000010100 */
[----:B------:R-:W-:Y:S01]  /*4860*/  FFMA.FTZ R4, -R202, R202, 1 ;  /* 0x3f800000ca047423 */ /* 0x000fe200000101ca */
[----:B------:R1:W-:Y:S01]  /*4870*/  STS [R133+0xc000], R0 ;  /* 0x00c0000085007388 */ /* 0x0003e20000000800 */
[----:B------:R-:W-:Y:S01]  /*4880*/  FMUL.FTZ R24, R7, R24 ;  /* 0x0000001807187220 */ /* 0x000fe20000410000 */
[----:B------:R-:W-:Y:S01]  /*4890*/  FMUL.FTZ R3, R186, R3 ;  /* 0x00000003ba037220 */ /* 0x000fe20000410000 */
[----:B------:R-:W-:Y:S01]  /*48a0*/  FMUL.FTZ R4, R4, UR12 ;  /* 0x0000000c04047c20 */ /* 0x000fe20008410000 */
[C---:B------:R-:W-:Y:S01]  /*48b0*/  FADD.FTZ R40, -R130.reuse, R40 ;  /* 0x0000002882287221 */ /* 0x040fe20000010100 */
[----:B------:R-:W-:Y:S01]  /*48c0*/  FFMA.FTZ R7, -R207, R207, 1 ;  /* 0x3f800000cf077423 */ /* 0x000fe200000101cf */
[----:B------:R-:W-:Y:S01]  /*48d0*/  FADD.FTZ R44, -R130, R44 ;  /* 0x0000002c822c7221 */ /* 0x000fe20000010100 */
[----:B------:R-:W-:Y:S01]  /*48e0*/  FFMA.FTZ R5, -R203, R203, 1 ;  /* 0x3f800000cb057423 */ /* 0x000fe200000101cb */
[----:B------:R-:W-:Y:S01]  /*48f0*/  F2FP.F16.F32.PACK_AB R19, R19, R12 ;  /* 0x0000000c1313723e */ /* 0x000fe200000000ff */
[----:B------:R-:W-:Y:S01]  /*4900*/  FMUL.FTZ R12, R4, R3 ;  /* 0x00000003040c7220 */ /* 0x000fe20000410000 */
[----:B------:R-:W-:Y:S01]  /*4910*/  FMUL.FTZ R40, R195, R40 ;  /* 0x00000028c3287220 */ /* 0x000fe20000410000 */
[----:B------:R-:W-:Y:S01]  /*4920*/  FMUL.FTZ R7, R7, UR12 ;  /* 0x0000000c07077c20 */ /* 0x000fe20008410000 */
[----:B------:R-:W-:Y:S01]  /*4930*/  FMUL.FTZ R44, R187, R44 ;  /* 0x0000002cbb2c7220 */ /* 0x000fe20000410000 */
[----:B------:R-:W-:Y:S01]  /*4940*/  FMUL.FTZ R5, R5, UR12 ;  /* 0x0000000c05057c20 */ /* 0x000fe20008410000 */
[----:B------:R-:W-:Y:S01]  /*4950*/  FFMA.FTZ R4, -R188, R188, 1 ;  /* 0x3f800000bc047423 */ /* 0x000fe200000101bc */
[----:B------:R-:W-:Y:S01]  /*4960*/  FMUL.FTZ R40, R7, R40 ;  /* 0x0000002807287220 */ /* 0x000fe20000410000 */
[----:B------:R-:W-:Y:S01]  /*4970*/  FADD.FTZ R60, -R130, R60 ;  /* 0x0000003c823c7221 */ /* 0x000fe20000010100 */
[----:B------:R-:W-:Y:S01]  /*4980*/  FMUL.FTZ R44, R5, R44 ;  /* 0x0000002c052c7220 */ /* 0x000fe20000410000 */
[----:B------:R-:W-:Y:S01]  /*4990*/  FMUL.FTZ R7, R4, UR12 ;  /* 0x0000000c04077c20 */ /* 0x000fe20008410000 */
[----:B------:R-:W-:Y:S01]  /*49a0*/  FADD.FTZ R3, -R130, R61 ;  /* 0x0000003d82037221 */ /* 0x000fe20000010100 */
[----:B------:R-:W-:Y:S01]  /*49b0*/  FFMA.FTZ R5, -R182, R182, 1 ;  /* 0x3f800000b6057423 */ /* 0x000fe200000101b6 */
[----:B------:R-:W-:Y:S01]  /*49c0*/  FFMA.FTZ R4, -R185, R185, 1 ;  /* 0x3f800000b9047423 */ /* 0x000fe200000101b9 */
[----:B------:R-:W-:Y:S01]  /*49d0*/  FMUL.FTZ R60, R171, R60 ;  /* 0x0000003cab3c7220 */ /* 0x000fe20000410000 */
[----:B------:R-:W-:Y:S01]  /*49e0*/  FMUL.FTZ R3, R168, R3 ;  /* 0x00000003a8037220 */ /* 0x000fe20000410000 */
[----:B------:R-:W-:Y:S01]  /*49f0*/  FMUL.FTZ R5, R5, UR12 ;  /* 0x0000000c05057c20 */ /* 0x000fe20008410000 */
[----:B------:R-:W-:Y:S01]  /*4a00*/  FMUL.FTZ R4, R4, UR12 ;  /* 0x0000000c04047c20 */ /* 0x000fe20008410000 */
[----:B-1----:R-:W-:Y:S01]  /*4a10*/  FFMA.FTZ R0, -R250, R250, 1 ;  /* 0x3f800000fa007423 */ /* 0x002fe200000101fa */
[----:B------:R-:W-:Y:S01]  /*4a20*/  FADD.FTZ R14, -R129, R14 ;  /* 0x0000000e810e7221 */ /* 0x000fe20000010100 */
[----:B------:R-:W-:Y:S01]  /*4a30*/  FMUL.FTZ R13, R5, R60 ;  /* 0x0000003c050d7220 */ /* 0x000fe20000410000 */
[----:B------:R-:W-:Y:S01]  /*4a40*/  FMUL.FTZ R3, R4, R3 ;  /* 0x0000000304037220 */ /* 0x000fe20000410000 */
[----:B------:R-:W-:Y:S01]  /*4a50*/  FMUL.FTZ R4, R0, UR12 ;  /* 0x0000000c00047c20 */ /* 0x000fe20008410000 */
[C---:B------:R-:W-:Y:S01]  /*4a60*/  FADD.FTZ R15, -R129.reuse, R15 ;  /* 0x0000000f810f7221 */ /* 0x040fe20000010100 */
[----:B------:R-:W-:Y:S01]  /*4a70*/  FFMA.FTZ R0, -R248, R248, 1 ;  /* 0x3f800000f8007423 */ /* 0x000fe200000101f8 */
[----:B------:R-:W-:Y:S01]  /*4a80*/  FADD.FTZ R11, -R129, R11 ;  /* 0x0000000b810b7221 */ /* 0x000fe20000010100 */
[----:B------:R-:W-:Y:S01]  /*4a90*/  F2FP.F16.F32.PACK_AB R13, R3, R13 ;  /* 0x0000000d030d723e */ /* 0x000fe200000000ff */
[----:B------:R-:W-:Y:S01]  /*4aa0*/  FFMA.FTZ R3, -R251, R251, 1 ;  /* 0x3f800000fb037423 */ /* 0x000fe200000101fb */
[----:B------:R-:W-:Y:S01]  /*4ab0*/  FMUL.FTZ R14, R245, R14 ;  /* 0x0000000ef50e7220 */ /* 0x000fe20000410000 */
[----:B------:R-:W-:Y:S01]  /*4ac0*/  FMUL.FTZ R15, R244, R15 ;  /* 0x0000000ff40f7220 */ /* 0x000fe20000410000 */
[----:B------:R-:W-:Y:S01]  /*4ad0*/  FMUL.FTZ R0, R0, UR12 ;  /* 0x0000000c00007c20 */ /* 0x000fe20008410000 */
[----:B------:R-:W-:Y:S01]  /*4ae0*/  FMUL.FTZ R5, R3, UR12 ;  /* 0x0000000c03057c20 */ /* 0x000fe20008410000 */
[----:B------:R-:W-:Y:S01]  /*4af0*/  FFMA.FTZ R3, -R249, R249, 1 ;  /* 0x3f800000f9037423 */ /* 0x000fe200000101f9 */
[----:B------:R-:W-:Y:S01]  /*4b00*/  FMUL.FTZ R11, R246, R11 ;  /* 0x0000000bf60b7220 */ /* 0x000fe20000410000 */
[----:B------:R-:W-:Y:S01]  /*4b10*/  FMUL.FTZ R15, R0, R15 ;  /* 0x0000000f000f7220 */ /* 0x000fe20000410000 */
[----:B------:R-:W-:Y:S01]  /*4b20*/  FADD.FTZ R10, -R129, R10 ;  /* 0x0000000a810a7221 */ /* 0x000fe20000010100 */
[----:B------:R-:W-:Y:S01]  /*4b30*/  FMUL.FTZ R3, R3, UR12 ;  /* 0x0000000c03037c20 */ /* 0x000fe20008410000 */
[----:B------:R-:W-:Y:S01]  /*4b40*/  FADD.FTZ R26, -R129, R26 ;  /* 0x0000001a811a7221 */ /* 0x000fe20000010100 */
[----:B------:R-:W-:Y:S01]  /*4b50*/  FFMA.FTZ R0, -R240, R240, 1 ;  /* 0x3f800000f0007423 */ /* 0x000fe200000101f0 */
[----:B------:R-:W-:Y:S01]  /*4b60*/  FMUL.FTZ R8, R4, R11 ;  /* 0x0000000b04087220 */ /* 0x000fe20000410000 */
[----:B------:R-:W-:Y:S01]  /*4b70*/  FMUL.FTZ R14, R3, R14 ;  /* 0x0000000e030e7220 */ /* 0x000fe20000410000 */
[----:B------:R-:W-:Y:S01]  /*4b80*/  FFMA.FTZ R3, -R241, R241, 1 ;  /* 0x3f800000f1037423 */ /* 0x000fe200000101f1 */
[----:B------:R-:W-:Y:S01]  /*4b90*/  FMUL.FTZ R10, R247, R10 ;  /* 0x0000000af70a7220 */ /* 0x000fe20000410000 */
[----:B------:R-:W-:Y:S01]  /*4ba0*/  FMUL.FTZ R26, R237, R26 ;  /* 0x0000001aed1a7220 */ /* 0x000fe20000410000 */
[----:B------:R-:W-:Y:S01]  /*4bb0*/  FADD.FTZ R25, -R130, R25 ;  /* 0x0000001982197221 */ /* 0x000fe20000010100 */
[----:B------:R-:W-:Y:S01]  /*4bc0*/  FMUL.FTZ R4, R3, UR12 ;  /* 0x0000000c03047c20 */ /* 0x000fe20008410000 */
[----:B------:R-:W-:Y:S01]  /*4bd0*/  FMUL.FTZ R9, R0, UR12 ;  /* 0x0000000c00097c20 */ /* 0x000fe20008410000 */
[----:B------:R-:W-:Y:S01]  /*4be0*/  FFMA.FTZ R6, -R218, R218, 1 ;  /* 0x3f800000da067423 */ /* 0x000fe200000101da */
[----:B------:R-:W-:Y:S01]  /*4bf0*/  FFMA.FTZ R3, -R239, R239, 1 ;  /* 0x3f800000ef037423 */ /* 0x000fe200000101ef */
[----:B------:R-:W-:Y:S01]  /*4c00*/  FADD.FTZ R56, -R130, R56 ;  /* 0x0000003882387221 */ /* 0x000fe20000010100 */
[----:B------:R-:W-:Y:S01]  /*4c10*/  FFMA.FTZ R0, -R238, R238, 1 ;  /* 0x3f800000ee007423 */ /* 0x000fe200000101ee */
[C---:B------:R-:W-:Y:S01]  /*4c20*/  FADD.FTZ R30, -R129.reuse, R30 ;  /* 0x0000001e811e7221 */ /* 0x040fe20000010100 */
[----:B------:R-:W-:Y:S01]  /*4c30*/  FADD.FTZ R31, -R129, R31 ;  /* 0x0000001f811f7221 */ /* 0x000fe20000010100 */
[----:B------:R-:W-:Y:S01]  /*4c40*/  FMUL.FTZ R26, R4, R26 ;  /* 0x0000001a041a7220 */ /* 0x000fe20000410000 */
[----:B------:R-:W-:Y:S01]  /*4c50*/  FMUL.FTZ R5, R5, R10 ;  /* 0x0000000a05057220 */ /* 0x000fe20000410000 */
[----:B------:R-:W-:Y:S01]  /*4c60*/  FMUL.FTZ R25, R208, R25 ;  /* 0x00000019d0197220 */ /* 0x000fe20000410000 */
[----:B------:R-:W-:Y:S01]  /*4c70*/  FMUL.FTZ R6, R6, UR12 ;  /* 0x0000000c06067c20 */ /* 0x000fe20008410000 */
[----:B------:R-:W-:Y:S01]  /*4c80*/  FMUL.FTZ R4, R3, UR12 ;  /* 0x0000000c03047c20 */ /* 0x000fe20008410000 */
[----:B------:R-:W-:Y:S01]  /*4c90*/  FMUL.FTZ R56, R175, R56 ;  /* 0x00000038af387220 */ /* 0x000fe20000410000 */
[----:B------:R-:W-:Y:S01]  /*4ca0*/  FMUL.FTZ R30, R233, R30 ;  /* 0x0000001ee91e7220 */ /* 0x000fe20000410000 */
[----:B------:R-:W-:Y:S01]  /*4cb0*/  FMUL.FTZ R31, R232, R31 ;  /* 0x0000001fe81f7220 */ /* 0x000fe20000410000 */
[----:B------:R-:W-:Y:S01]  /*4cc0*/  FMUL.FTZ R3, R0, UR12 ;  /* 0x0000000c00037c20 */ /* 0x000fe20008410000 */
[----:B------:R-:W-:Y:S01]  /*4cd0*/  FMUL.FTZ R21, R6, R25 ;  /* 0x0000001906157220 */ /* 0x000fe20000410000 */
[----:B------:R-:W-:Y:S01]  /*4ce0*/  F2FP.F16.F32.PACK_AB R8, R8, R5 ;  /* 0x000000050808723e */ /* 0x000fe200000000ff */
[----:B------:R-:W-:Y:S01]  /*4cf0*/  FMUL.FTZ R56, R7, R56 ;  /* 0x0000003807387220 */ /* 0x000fe20000410000 */
[----:B------:R-:W-:Y:S01]  /*4d00*/  FMUL.FTZ R30, R4, R30 ;  /* 0x0000001e041e7220 */ /* 0x000fe20000410000 */
[----:B------:R-:W-:Y:S01]  /*4d10*/  FMUL.FTZ R31, R3, R31 ;  /* 0x0000001f031f7220 */ /* 0x000fe20000410000 */
[----:B------:R-:W-:Y:S01]  /*4d20*/  FADD.FTZ R41, -R130, R41 ;  /* 0x0000002982297221 */ /* 0x000fe20000010100 */
[----:B------:R-:W-:Y:S01]  /*4d30*/  FFMA.FTZ R6, -R206, R206, 1 ;  /* 0x3f800000ce067423 */ /* 0x000fe200000101ce */
[----:B------:R-:W-:Y:S01]  /*4d40*/  FADD.FTZ R42, -R129, R42 ;  /* 0x0000002a812a7221 */ /* 0x000fe20000010100 */
[----:B------:R-:W-:Y:S01]  /*4d50*/  FFMA.FTZ R7, -R229, R229, 1 ;  /* 0x3f800000e5077423 */ /* 0x000fe200000101e5 */
[C---:B------:R-:W-:Y:S01]  /*4d60*/  FADD.FTZ R3, -R129.reuse, R47 ;  /* 0x0000002f81037221 */ /* 0x040fe20000010100 */
[----:B------:R-:W-:Y:S01]  /*4d70*/  FFMA.FTZ R4, -R226, R226, 1 ;  /* 0x3f800000e2047423 */ /* 0x000fe200000101e2 */
[----:B------:R-:W-:Y:S01]  /*4d80*/  FADD.FTZ R27, -R129, R27 ;  /* 0x0000001b811b7221 */ /* 0x000fe20000010100 */
[----:B------:R-:W-:Y:S01]  /*4d90*/  F2FP.F16.F32.PACK_AB R0, R15, R14 ;  /* 0x0000000e0f00723e */ /* 0x000fe200000000ff */
[----:B------:R-:W-:Y:S01]  /*4da0*/  STS [R133+0xc400], R8 ;  /* 0x00c4000885007388 */ /* 0x000fe20000000800 */
[----:B------:R-:W-:Y:S01]  /*4db0*/  FMUL.FTZ R41, R194, R41 ;  /* 0x00000029c2297220 */ /* 0x000fe20000410000 */
[----:B------:R-:W-:Y:S01]  /*4dc0*/  FMUL.FTZ R6, R6, UR12 ;  /* 0x0000000c06067c20 */ /* 0x000fe20008410000 */
[----:B------:R-:W-:Y:S01]  /*4dd0*/  FMUL.FTZ R42, R223, R42 ;  /* 0x0000002adf2a7220 */ /* 0x000fe20000410000 */
[----:B------:R-:W-:Y:S01]  /*4de0*/  FMUL.FTZ R7, R7, UR12 ;  /* 0x0000000c07077c20 */ /* 0x000fe20008410000 */
[----:B------:R-:W-:Y:S01]  /*4df0*/  FMUL.FTZ R3, R216, R3 ;  /* 0x00000003d8037220 */ /* 0x000fe20000410000 */
[----:B------:R-:W-:Y:S01]  /*4e00*/  FMUL.FTZ R4, R4, UR12 ;  /* 0x0000000c04047c20 */ /* 0x000fe20008410000 */
[----:B------:R-:W-:Y:S01]  /*4e10*/  FMUL.FTZ R27, R236, R27 ;  /* 0x0000001bec1b7220 */ /* 0x000fe20000410000 */
[----:B------:R-:W-:Y:S01]  /*4e20*/  F2FP.F16.F32.PACK_AB R22, R16, R22 ;  /* 0x000000161016723e */ /* 0x000fe200000000ff */
[----:B------:R-:W-:Y:S01]  /*4e30*/  STS [R18+0xc000], R19 ;  /* 0x00c0001312007388 */ /* 0x000fe20000000800 */
[----:B------:R-:W-:Y:S01]  /*4e40*/  FMUL.FTZ R16, R6, R41 ;  /* 0x0000002906107220 */ /* 0x000fe20000410000 */
[----:B------:R-:W-:Y:S01]  /*4e50*/  FMUL.FTZ R42, R7, R42 ;  /* 0x0000002a072a7220 */ /* 0x000fe20000410000 */
[----:B------:R-:W-:Y:S01]  /*4e60*/  FMUL.FTZ R10, R4, R3 ;  /* 0x00000003040a7220 */ /* 0x000fe20000410000 */
[----:B------:R1:W-:Y:S01]  /*4e70*/  STS [R18+0xc400], R0 ;  /* 0x00c4000012007388 */ /* 0x0003e20000000800 */
[----:B------:R-:W-:Y:S01]  /*4e80*/  FADD.FTZ R57, -R130, R57 ;  /* 0x0000003982397221 */ /* 0x000fe20000010100 */
[----:B------:R-:W-:Y:S01]  /*4e90*/  FFMA.FTZ R6, -R189, R189, 1 ;  /* 0x3f800000bd067423 */ /* 0x000fe200000101bd */
[----:B------:R-:W-:Y:S01]  /*4ea0*/  FADD.FTZ R58, -R129, R58 ;  /* 0x0000003a813a7221 */ /* 0x000fe20000010100 */
[----:B------:R-:W-:Y:S01]  /*4eb0*/  FFMA.FTZ R7, -R211, R211, 1 ;  /* 0x3f800000d3077423 */ /* 0x000fe200000101d3 */
[----:B------:R-:W-:Y:S01]  /*4ec0*/  FMUL.FTZ R9, R9, R27 ;  /* 0x0000001b09097220 */ /* 0x000fe20000410000 */
[----:B------:R-:W-:Y:S01]  /*4ed0*/  FADD.FTZ R3, -R129, R63 ;  /* 0x0000003f81037221 */ /* 0x000fe20000010100 */
[----:B------:R-:W-:Y:S01]  /*4ee0*/  FFMA.FTZ R4, -R214, R214, 1 ;  /* 0x3f800000d6047423 */ /* 0x000fe200000101d6 */
[----:B------:R-:W-:Y:S01]  /*4ef0*/  F2FP.F16.F32.PACK_AB R34, R35, R34 ;  /* 0x000000222322723e */ /* 0x000fe200000000ff */
[----:B------:R-:W-:Y:S01]  /*4f00*/  STS [R136+0xa000], R101 ;  /* 0x00a0006588007388 */ /* 0x000fe20000000800 */
[----:B------:R-:W-:Y:S01]  /*4f10*/  FMUL.FTZ R57, R174, R57 ;  /* 0x00000039ae397220 */ /* 0x000fe20000410000 */
[----:B------:R-:W-:Y:S01]  /*4f20*/  FMUL.FTZ R6, R6, UR12 ;  /* 0x0000000c06067c20 */ /* 0x000fe20008410000 */
[----:B------:R-:W-:Y:S01]  /*4f30*/  FMUL.FTZ R58, R201, R58 ;  /* 0x0000003ac93a7220 */ /* 0x000fe20000410000 */
[----:B------:R-:W-:Y:S01]  /*4f40*/  STS [R136+0xa400], R22 ;  /* 0x00a4001688007388 */ /* 0x000fe20000000800 */
[----:B------:R-:W-:Y:S01]  /*4f50*/  FMUL.FTZ R7, R7, UR12 ;  /* 0x0000000c07077c20 */ /* 0x000fe20008410000 */
[----:B------:R-:W-:Y:S01]  /*4f60*/  FADD.FTZ R46, -R129, R46 ;  /* 0x0000002e812e7221 */ /* 0x000fe20000010100 */
[----:B------:R-:W-:Y:S01]  /*4f70*/  FFMA.FTZ R5, -R227, R227, 1 ;  /* 0x3f800000e3057423 */ /* 0x000fe200000101e3 */
[----:B------:R-:W-:Y:S01]  /*4f80*/  FMUL.FTZ R3, R192, R3 ;  /* 0x00000003c0037220 */ /* 0x000fe20000410000 */
[----:B------:R-:W-:Y:S01]  /*4f90*/  FMUL.FTZ R4, R4, UR12 ;  /* 0x0000000c04047c20 */ /* 0x000fe20008410000 */
[----:B------:R-:W-:Y:S01]  /*4fa0*/  F2FP.F16.F32.PACK_AB R21, R21, R24 ;  /* 0x000000181515723e */ /* 0x000fe200000000ff */
[----:B------:R-:W-:Y:S01]  /*4fb0*/  STS [R139+0xa000], R48 ;  /* 0x00a000308b007388 */ /* 0x000fe20000000800 */
[----:B------:R-:W-:Y:S01]  /*4fc0*/  F2FP.F16.F32.PACK_AB R9, R9, R26 ;  /* 0x0000001a0909723e */ /* 0x000fe200000000ff */
[----:B------:R-:W-:Y:S01]  /*4fd0*/  FMUL.FTZ R17, R6, R57 ;  /* 0x0000003906117220 */ /* 0x000fe20000410000 */
[----:B------:R-:W-:Y:S01]  /*4fe0*/  FMUL.FTZ R58, R7, R58 ;  /* 0x0000003a073a7220 */ /* 0x000fe20000410000 */
[----:B------:R-:W-:Y:S01]  /*4ff0*/  STS [R139+0xa400], R34 ;  /* 0x00a400228b007388 */ /* 0x000fe20000000800 */
[----:B------:R-:W-:Y:S01]  /*5000*/  FMUL.FTZ R46, R217, R46 ;  /* 0x0000002ed92e7220 */ /* 0x000fe20000410000 */
[----:B------:R-:W-:Y:S01]  /*5010*/  FMUL.FTZ R5, R5, UR12 ;  /* 0x0000000c05057c20 */ /* 0x000fe20008410000 */
[----:B------:R-:W-:Y:S01]  /*5020*/  FMUL.FTZ R7, R4, R3 ;  /* 0x0000000304077220 */ /* 0x000fe20000410000 */
[----:B------:R-:W-:Y:S01]  /*5030*/  FADD.FTZ R43, -R129, R43 ;  /* 0x0000002b812b7221 */ /* 0x000fe20000010100 */
        /* <DEDUP_REMOVED lines=8> */
[----:B------:R-:W-:Y:S01]  /*50c0*/  FADD.FTZ R62, -R129, R62 ;  /* 0x0000003e813e7221 */ /* 0x000fe20000010100 */
[----:B------:R-:W-:Y:S01]  /*50d0*/  FMUL.FTZ R43, R6, R43 ;  /* 0x0000002b062b7220 */ /* 0x000fe20000410000 */
[----:B------:R-:W-:Y:S01]  /*50e0*/  STS [R139+0xc000], R20 ;  /* 0x00c000148b007388 */ /* 0x000fe20000000800 */
[----:B------:R-:W-:Y:S01]  /*50f0*/  FMUL.FTZ R5, R5, UR12 ;  /* 0x0000000c05057c20 */ /* 0x000fe20008410000 */
[----:B------:R-:W-:Y:S01]  /*5100*/  FMUL.FTZ R62, R193, R62 ;  /* 0x0000003ec13e7220 */ /* 0x000fe20000410000 */
[----:B------:R-:W-:Y:S01]  /*5110*/  F2FP.F16.F32.PACK_AB R50, R51, R50 ;  /* 0x000000323332723e */ /* 0x000fe200000000ff */
[----:B------:R2:W-:Y:S01]  /*5120*/  STS [R139+0xc400], R3 ;  /* 0x00c400038b007388 */ /* 0x0005e20000000800 */
[----:B------:R-:W-:Y:S01]  /*5130*/  F2FP.F16.F32.PACK_AB R16, R16, R40 ;  /* 0x000000281010723e */ /* 0x000fe200000000ff */
[----:B------:R-:W-:Y:S01]  /*5140*/  FMUL.FTZ R62, R5, R62 ;  /* 0x0000003e053e7220 */ /* 0x000fe20000410000 */
[----:B------:R-:W-:Y:S01]  /*5150*/  F2FP.F16.F32.PACK_AB R5, R43, R42 ;  /* 0x0000002a2b05723e */ /* 0x000fe200000000ff */
[----:B------:R-:W-:Y:S01]  /*5160*/  STS [R134+-0x8000], R37 ;  /* 0xff80002586007388 */ /* 0x000fe20000000800 */
[----:B------:R-:W-:Y:S01]  /*5170*/  FADD.FTZ R59, -R129, R59 ;  /* 0x0000003b813b7221 */ /* 0x000fe20000010100 */
[----:B------:R-:W-:Y:S01]  /*5180*/  FFMA.FTZ R6, -R210, R210, 1 ;  /* 0x3f800000d2067423 */ /* 0x000fe200000101d2 */
[----:B------:R-:W-:Y:S01]  /*5190*/  F2FP.F16.F32.PACK_AB R12, R12, R44 ;  /* 0x0000002c0c0c723e */ /* 0x000fe200000000ff */
[----:B------:R-:W-:Y:S01]  /*51a0*/  STS [R134+-0x7c00], R38 ;  /* 0xff84002686007388 */ /* 0x000fe20000000800 */
[----:B------:R-:W-:Y:S01]  /*51b0*/  F2FP.F16.F32.PACK_AB R4, R10, R46 ;  /* 0x0000002e0a04723e */ /* 0x000fe200000000ff */
[----:B------:R-:W-:Y:S01]  /*51c0*/  FMUL.FTZ R59, R200, R59 ;  /* 0x0000003bc83b7220 */ /* 0x000fe20000410000 */
[----:B------:R-:W-:Y:S01]  /*51d0*/  FMUL.FTZ R6, R6, UR12 ;  /* 0x0000000c06067c20 */ /* 0x000fe20008410000 */
[----:B------:R-:W-:Y:S01]  /*51e0*/  STS [R138+-0x8000], R36 ;  /* 0xff8000248a007388 */ /* 0x000fe20000000800 */
[----:B------:R-:W-:Y:S01]  /*51f0*/  F2FP.F16.F32.PACK_AB R54, R55, R54 ;  /* 0x000000363736723e */ /* 0x000fe200000000ff */
[----:B------:R-:W3:Y:S01]  /*5200*/  LDC R49, c[0x0][0x44c] ;  /* 0x00011300ff317b82 */ /* 0x000ee20000000800 */
[----:B------:R-:W-:Y:S01]  /*5210*/  FMUL.FTZ R6, R6, R59 ;  /* 0x0000003b06067220 */ /* 0x000fe20000410000 */
[----:B------:R-:W-:Y:S01]  /*5220*/  STS [R138+-0x7c00], R50 ;  /* 0xff8400328a007388 */ /* 0x000fe20000000800 */
[----:B------:R-:W-:Y:S02]  /*5230*/  F2FP.F16.F32.PACK_AB R17, R17, R56 ;  /* 0x000000381111723e */ /* 0x000fe400000000ff */
[----:B------:R-:W-:Y:S01]  /*5240*/  F2FP.F16.F32.PACK_AB R7, R7, R62 ;  /* 0x0000003e0707723e */ /* 0x000fe200000000ff */
[----:B------:R-:W-:Y:S01]  /*5250*/  STS [R134+-0x6000], R16 ;  /* 0xffa0001086007388 */ /* 0x000fe20000000800 */
[----:B------:R-:W-:Y:S02]  /*5260*/  F2FP.F16.F32.PACK_AB R6, R6, R58 ;  /* 0x0000003a0606723e */ /* 0x000fe400000000ff */
[--C-:B-1----:R-:W-:Y:S01]  /*5270*/  SHF.R.U32.HI R0, RZ, 0x4, R125.reuse ;  /* 0x00000004ff007819 */ /* 0x102fe2000001167d */
[----:B------:R-:W-:Y:S03]  /*5280*/  STS [R134+-0x5c00], R5 ;  /* 0xffa4000586007388 */ /* 0x000fe60000000800 */
[----:B------:R-:W-:Y:S01]  /*5290*/  LOP3.LUT R0, R0, 0x8, RZ, 0xc0, !PT ;  /* 0x0000000800007812 */ /* 0x000fe200078ec0ff */
[----:B------:R-:W-:Y:S03]  /*52a0*/  STS [R138+-0x6000], R12 ;  /* 0xffa0000c8a007388 */ /* 0x000fe60000000800 */
[----:B------:R-:W-:Y:S01]  /*52b0*/  LOP3.LUT R0, R0, 0x10, R125, 0xf8, !PT ;  /* 0x0000001000007812 */ /* 0x000fe200078ef87d */
[----:B------:R-:W-:Y:S03]  /*52c0*/  STS [R138+-0x5c00], R4 ;  /* 0xffa400048a007388 */ /* 0x000fe60000000800 */
[--C-:B------:R-:W-:Y:S01]  /*52d0*/  LOP3.LUT R0, R0, 0xc0, R127.reuse, 0xf8, !PT ;  /* 0x000000c000007812 */ /* 0x100fe200078ef87f */
[----:B------:R-:W-:Y:S01]  /*52e0*/  STS [R135+-0x8000], R33 ;  /* 0xff80002187007388 */ /* 0x000fe20000000800 */
[----:B---3--:R-:W-:Y:S02]  /*52f0*/  IMAD R59, R49, UR6, RZ ;  /* 0x00000006313b7c24 */ /* 0x008fe4000f8e02ff */
[----:B------:R-:W-:Y:S01]  /*5300*/  LOP3.LUT R0, R0, R128, RZ, 0x3c, !PT ;  /* 0x0000008000007212 */ /* 0x000fe200078e3cff */
[----:B------:R-:W-:Y:S03]  /*5310*/  STS [R135+-0x7c00], R54 ;  /* 0xff84003687007388 */ /* 0x000fe60000000800 */
[----:B------:R-:W-:Y:S01]  /*5320*/  LOP3.LUT R0, R0, 0x120, R127, 0xf8, !PT ;  /* 0x0000012000007812 */ /* 0x000fe200078ef87f */
[----:B------:R-:W-:Y:S03]  /*5330*/  STS [R137+-0x8000], R32 ;  /* 0xff80002089007388 */ /* 0x000fe60000000800 */
[----:B--2---:R-:W-:Y:S01]  /*5340*/  LEA R3, R0, UR4, 0x1 ;  /* 0x0000000400037c11 */ /* 0x004fe2000f8e08ff */
[----:B------:R-:W-:Y:S01]  /*5350*/  STS [R137+-0x7c00], R66 ;  /* 0xff84004289007388 */ /* 0x000fe20000000800 */
[----:B------:R-:W-:Y:S03]  /*5360*/  LEA R0, -R59, RZ, 0x7 ;  /* 0x000000ff3b007211 */ /* 0x000fe600078e39ff */
        /* <DEDUP_REMOVED lines=47> */
[----:B------:R2:W-:Y:S04]  /*5660*/  LDSM.16.MT88.4 R16, [R2+UR4+0x15800] ;  /* 0x015800040210783b */ /* 0x0005e80008004200 */
[----:B------:R-:W4:Y:S03]  /*5670*/  LDSM.16.MT88.4 R20, [R3+0x5c00] ;  /* 0x005c00000314783b */ /* 0x000f260000004200 */
[-C--:B---3--:R-:W-:Y:S01]  /*5680*/  HMMA.16816.F32 R68, R28, R32.reuse, R68 ;  /* 0x000000201c44723c */ /* 0x088fe20000001844 */
[----:B------:R-:W-:Y:S07]  /*5690*/  BAR.SYNC.DEFER_BLOCKING 0x0 ;  /* 0x0000000000007b1d */ /* 0x000fee0000010000 */
[C---:B------:R-:W-:Y:S08]  /*56a0*/  HMMA.16816.F32 R72, R36.reuse, R32, R72 ;  /* 0x000000202448723c */ /* 0x040ff00000001848 */
[-C--:B------:R-:W-:Y:S03]  /*56b0*/  HMMA.16816.F32 R76, R36, R34.reuse, R76 ;  /* 0x00000022244c723c */ /* 0x080fe6000000184c */
[----:B--2---:R-:W-:Y:S05]  /*56c0*/  IADD3 R2, PT, PT, R2, UR4, RZ ;  /* 0x0000000402027c10 */ /* 0x004fea000fffe0ff */
[----:B------:R-:W-:Y:S08]  /*56d0*/  HMMA.16816.F32 R80, R28, R34, R80 ;  /* 0x000000221c50723c */ /* 0x000ff00000001850 */
[-C--:B-1----:R-:W-:Y:S08]  /*56e0*/  HMMA.16816.F32 R68, R4, R8.reuse, R68 ;  /* 0x000000080444723c */ /* 0x082ff00000001844 */
[C---:B------:R-:W-:Y:S08]  /*56f0*/  HMMA.16816.F32 R72, R12.reuse, R8, R72 ;  /* 0x000000080c48723c */ /* 0x040ff00000001848 */
[-C--:B------:R-:W-:Y:S08]  /*5700*/  HMMA.16816.F32 R76, R12, R10.reuse, R76 ;  /* 0x0000000a0c4c723c */ /* 0x080ff0000000184c */
[----:B------:R-:W-:Y:S04]  /*5710*/  HMMA.16816.F32 R80, R4, R10, R80 ;  /* 0x0000000a0450723c */ /* 0x000fe80000001850 */
[C---:B------:R-:W-:Y:S04]  /*5720*/  LEA R4, P0, R0.reuse, R242, 0x2 ;  /* 0x000000f200047211 */ /* 0x040fe800078010ff */
[-C--:B----4-:R-:W-:Y:S05]  /*5730*/  HMMA.16816.F32 R68, R16, R20.reuse, R68 ;  /* 0x000000141044723c */ /* 0x090fea0000001844 */
[----:B------:R-:W-:Y:S02]  /*5740*/  LEA.HI.X.SX32 R0, R0, R243, 0x2, P0 ;  /* 0x000000f300007211 */ /* 0x000fe400000f16ff */
[----:B------:R-:W-:Y:S01]  /*5750*/  MOV R242, R4 ;  /* 0x0000000400f27202 */ /* 0x000fe20000000f00 */
[C---:B------:R-:W-:Y:S04]  /*5760*/  HMMA.16816.F32 R72, R24.reuse, R20, R72 ;  /* 0x000000141848723c */ /* 0x040fe80000001848 */
[----:B------:R-:W-:Y:S04]  /*5770*/  MOV R243, R0 ;  /* 0x0000000000f37202 */ /* 0x000fe80000000f00 */
[-C--:B------:R-:W-:Y:S08]  /*5780*/  HMMA.16816.F32 R76, R24, R22.reuse, R76 ;  /* 0x00000016184c723c */ /* 0x080ff0000000184c */
[----:B------:R-:W-:Y:S01]  /*5790*/  HMMA.16816.F32 R80, R16, R22, R80 ;  /* 0x000000161050723c */ /* 0x000fe20000001850 */
[----:B------:R-:W-:Y:S08]  /*57a0*/  @!UPT UIADD3 URZ, UPT, UPT, URZ, URZ, URZ ;  /* 0x000000fffffff290 */ /* 0x000ff0000fffe0ff */
[----:B------:R-:W-:Y:S11]  /*57b0*/  BRA.U !UP0, `(.L_x_1263) ;  /* 0x0000000108687547 */ /* 0x000ff6000b800000 */
[----:B------:R-:W2:Y:S01]  /*57c0*/  LDL.LU R52, [R1+0x4] ;  /* 0x0000040001347983 */ /* 0x000ea20000300800 */
[----:B------:R-:W1:Y:S01]  /*57d0*/  LDC R6, c[0x0][0x590] ;  /* 0x00016400ff067b82 */ /* 0x000e620000000800 */
[----:B------:R-:W-:Y:S02]  /*57e0*/  IADD3 R5, P0, PT, RZ, -UR28, RZ ;  /* 0x8000001cff057c10 */ /* 0x000fe4000ff1e0ff */
[----:B------:R-:W3:Y:S01]  /*57f0*/  LDL.LU R49, [R1+0x8] ;  /* 0x0000080001317983 */ /* 0x000ee20000300800 */
[----:B------:R-:W-:Y:S04]  /*5800*/  LOP3.LUT R4, R105, 0xd8, RZ, 0xc0, !PT ;  /* 0x000000d869047812 */ /* 0x000fe800078ec0ff */
[----:B------:R-:W4:Y:S01]  /*5810*/  LDC R7, c[0x0][0x594] ;  /* 0x00016500ff077b82 */ /* 0x000f220000000800 */
[----:B------:R-:W-:Y:S01]  /*5820*/  LOP3.LUT R4, R4, 0x18, R125, 0x78, !PT ;  /* 0x0000001804047812 */ /* 0x000fe200078e787d */
[----:B-1----:R-:W-:Y:S04]  /*5830*/  IMAD.SHL.U32 R0, R6, 0x80, RZ ;  /* 0x0000008006007824 */ /* 0x002fe800078e00ff */
[----:B------:R-:W-:Y:S05]  /*5840*/  IMAD.X R0, RZ, RZ, ~R0, P0 ;  /* 0x000000ffff007224 */ /* 0x000fea00000e0e00 */
[----:B------:R-:W-:Y:S04]  /*5850*/  SHF.R.S64 R5, R5, 0x1f, R0 ;  /* 0x0000001f05057819 */ /* 0x000fe80000001000 */
[----:B---3--:R-:W-:Y:S02]  /*5860*/  IADD3 R49, P0, PT, R5, R49, RZ ;  /* 0x0000003105317210 */ /* 0x008fe40007f1e0ff */
[----:B------:R-:W-:Y:S02]  /*5870*/  LOP3.LUT R5, R4, 0x1f20, R105, 0xf8, !PT ;  /* 0x00001f2004057812 */ /* 0x000fe400078ef869 */
[----:B--2---:R-:W-:Y:S01]  /*5880*/  LEA.HI.X.SX32 R52, R0, R52, 0x1, P0 ;  /* 0x0000003400347211 */ /* 0x004fe200000f0eff */
[----:B------:R1:W-:Y:S01]  /*5890*/  STL [R1+0x8], R49 ;  /* 0x0000083101007387 */ /* 0x0003e20000100800 */
[C---:B------:R-:W-:Y:S02]  /*58a0*/  LEA R4, P0, R6.reuse, R49, 0x7 ;  /* 0x0000003106047211 */ /* 0x040fe400078038ff */
[----:B------:R-:W-:Y:S01]  /*58b0*/  LEA R0, R5, UR4, 0x1 ;  /* 0x0000000405007c11 */ /* 0x000fe2000f8e08ff */
[----:B------:R1:W-:Y:S01]  /*58c0*/  STL [R1+0x4], R52 ;  /* 0x0000043401007387 */ /* 0x0003e20000100800 */
[----:B----4-:R-:W-:Y:S01]  /*58d0*/  LEA.HI.X R5, R6, R52, R7, 0x7, P0 ;  /* 0x0000003406057211 */ /* 0x010fe200000f3c07 */
        /* <DEDUP_REMOVED lines=8> */
.L_x_1263:
[----:B------:R-:W2:Y:S01]  /*5960*/  LDL R103, [R1+0x20] ;  /* 0x0000200001677983 */ /* 0x000ea20000100800 */
[----:B-1----:R-:W-:Y:S01]  /*5970*/  LOP3.LUT R0, R104, 0x1c0, R126, 0xf8, !PT ;  /* 0x000001c068007812 */ /* 0x002fe200078ef87e */
        /* <DEDUP_REMOVED lines=12> */
[----:B------:R-:W-:Y:S01]  /*5a40*/  LDSM.16.MT88.4 R20, [R3+0x6000] ;  /* 0x006000000314783b */ /* 0x000fe20000004200 */
[----:B------:R-:W-:Y:S01]  /*5a50*/  @UP0 UIADD3 UR15, UP2, UPT, UR34, -0x200, URZ ;  /* 0xfffffe00220f0890 */ /* 0x000fe2000ff5e0ff */
[C---:B------:R-:W-:Y:S01]  /*5a60*/  IMAD.IADD R57, R0.reuse, 0x1, R118 ;  /* 0x0000000100397824 */ /* 0x040fe200078e0276 */
[----:B------:R-:W-:Y:S01]  /*5a70*/  UIADD3 UR16, UPT, UPT, UR36, -0x1, URZ ;  /* 0xffffffff24107890 */ /* 0x000fe2000fffe0ff */
[----:B------:R-:W1:Y:S01]  /*5a80*/  LDSM.16.M88.4 R16, [R0+0xa000] ;  /* 0x00a000000010783b */ /* 0x000e620000000200 */
[C---:B------:R-:W-:Y:S01]  /*5a90*/  VIADD R8, R0.reuse, 0xa000 ;  /* 0x0000a00000087836 */ /* 0x040fe20000000000 */
[----:B------:R-:W-:Y:S01]  /*5aa0*/  @UP0 UIADD3.X UR13, UPT, UPT, UR35, -0x1, URZ, UP2, !UPT ;  /* 0xffffffff230d0890 */ /* 0x000fe200097fe4ff */
[----:B------:R-:W-:Y:S01]  /*5ab0*/  VIADD R56, R0, 0xa040 ;  /* 0x0000a04000387836 */ /* 0x000fe20000000000 */
[----:B------:R-:W1:Y:S01]  /*5ac0*/  LDSM.16.M88.4 R12, [R0+0xc000] ;  /* 0x00c00000000c783b */ /* 0x000e620000000200 */
[----:B------:R-:W-:Y:S03]  /*5ad0*/  @P1 VIADD R56, R8, 0xffffffc0 ;  /* 0xffffffc008381836 */ /* 0x000fe60000000000 */
[----:B------:R-:W-:Y:S01]  /*5ae0*/  LDSM.16.MT88.4 R28, [R3+0x6400] ;  /* 0x00640000031c783b */ /* 0x000fe20000004200 */
[----:B------:R-:W-:Y:S03]  /*5af0*/  IMAD.IADD R58, R118, 0x1, R56 ;  /* 0x00000001763a7824 */ /* 0x000fe600078e0238 */
        /* <DEDUP_REMOVED lines=175> */
.L_x_1261:
[----:B------:R-:W2:Y:S01]  /*65f0*/  LDL.LU R32, [R1+0x24] ;  /* 0x0000240001207983 */ /* 0x000ea20000300800 */
[----:B------:R-:W3:Y:S01]  /*6600*/  LDCU.64 UR12, c[0x0][0x5a8] ;  /* 0x0000b500ff0c77ac */ /* 0x000ee20008000a00 */
[----:B------:R-:W-:Y:S01]  /*6610*/  IMAD.SHL.U32 R3, R125, 0x10, RZ ;  /* 0x000000107d037824 */ /* 0x000fe200078e00ff */
[----:B------:R-:W-:Y:S01]  /*6620*/  LOP3.LUT R0, R105, 0xc0, RZ, 0xc0, !PT ;  /* 0x000000c069007812 */ /* 0x000fe200078ec0ff */
[----:B------:R-:W-:Y:S01]  /*6630*/  IMAD.SHL.U32 R2, R125, 0x2, RZ ;  /* 0x000000027d027824 */ /* 0x000fe200078e00ff */
[----:B------:R-:W4:Y:S01]  /*6640*/  LDCU.64 UR6, c[0x0][0x5b0] ;  /* 0x0000b600ff0677ac */ /* 0x000f220008000a00 */
[--C-:B-1----:R-:W-:Y:S01]  /*6650*/  SHF.R.U32.HI R7, RZ, 0x4, R125.reuse ;  /* 0x00000004ff077819 */ /* 0x102fe2000001167d */
[----:B------:R-:W1:Y:S01]  /*6660*/  LDC.64 R10, c[0x0][0x5e0] ;  /* 0x00017800ff0a7b82 */ /* 0x000e620000000a00 */
[----:B------:R-:W-:Y:S01]  /*6670*/  LOP3.LUT R3, R3, 0x600, RZ, 0xc0, !PT ;  /* 0x0000060003037812 */ /* 0x000fe200078ec0ff */
[----:B------:R-:W5:Y:S01]  /*6680*/  LDCU UR5, c[0x0][0x500] ;  /* 0x0000a000ff0577ac */ /* 0x000f620008000800 */
[----:B------:R-:W-:-:S02]  /*6690*/  LOP3.LUT R0, R0, 0x18, R125, 0xf8, !PT ;  /* 0x0000001800007812 */ /* 0x000fc400078ef87d */
[----:B------:R-:W-:Y:S01]  /*66a0*/  LOP3.LUT R3, R3, 0x6, R2, 0xf8, !PT ;  /* 0x0000000603037812 */ /* 0x000fe200078ef802 */
[----:B------:R-:W-:Y:S01]  /*66b0*/  UMOV UR33, UR22 ;  /* 0x0000001600217c82 */ /* 0x000fe20008000000 */
[----:B------:R-:W-:Y:S01]  /*66c0*/  LOP3.LUT R7, R0, 0x8, R7, 0x78, !PT ;  /* 0x0000000800077812 */ /* 0x000fe200078e7807 */
[----:B------:R-:W1:Y:S01]  /*66d0*/  LDC.64 R14, c[0x0][0x5c0] ;  /* 0x00017000ff0e7b82 */ /* 0x000e620000000a00 */
[----:B------:R-:W-:Y:S02]  /*66e0*/  LOP3.LUT R2, R105, 0x18, RZ, 0xc0, !PT ;  /* 0x0000001869027812 */ /* 0x000fe400078ec0ff */
[----:B------:R-:W-:Y:S01]  /*66f0*/  LOP3.LUT R6, R3, 0x20, R105, 0xf8, !PT ;  /* 0x0000002003067812 */ /* 0x000fe200078ef869 */
[----:B---3--:R-:W-:Y:S01]  /*6700*/  IMAD.U32 R4, RZ, RZ, UR12 ;  /* 0x0000000cff047e24 */ /* 0x008fe2000f8e00ff */
[----:B------:R-:W-:Y:S01]  /*6710*/  LOP3.LUT R8, R105, 0xd8, RZ, 0xc0, !PT ;  /* 0x000000d869087812 */ /* 0x000fe200078ec0ff */
[----:B------:R-:W-:Y:S01]  /*6720*/  IMAD.MOV.U32 R3, RZ, RZ, RZ ;  /* 0x000000ffff037224 */ /* 0x000fe200078e00ff */
[----:B------:R-:W-:Y:S01]  /*6730*/  LOP3.LUT R6, R6, R7, RZ, 0xfc, !PT ;  /* 0x0000000706067212 */ /* 0x000fe200078efcff */
[----:B----4-:R-:W-:Y:S01]  /*6740*/  UIMAD UR7, UR33, UR7, URZ ;  /* 0x00000007210772a4 */ /* 0x010fe2000f8e02ff */
[----:B------:R-:W-:Y:S01]  /*6750*/  MOV R0, UR6 ;  /* 0x0000000600007c02 */ /* 0x000fe20008000f00 */
[----:B------:R-:W-:Y:S01]  /*6760*/  IMAD.WIDE.U32 R4, R4, UR33, R2 ;  /* 0x0000002104047c25 */ /* 0x000fe2000f8e0002 */
[----:B------:R-:W-:-:S03]  /*6770*/  F2FP.F16.F32.PACK_AB R68, R69, R68 ;  /* 0x000000444544723e */ /* 0x000fc600000000ff */
[----:B-----5:R-:W-:Y:S01]  /*6780*/  FMUL.FTZ R84, R84, UR5 ;  /* 0x0000000554547c20 */ /* 0x020fe20008410000 */
[----:B------:R-:W-:Y:S01]  /*6790*/  FMUL.FTZ R85, R85, UR5 ;  /* 0x0000000555557c20 */ /* 0x000fe20008410000 */
[----:B------:R-:W-:Y:S01]  /*67a0*/  IMAD.WIDE.U32 R2, R0, UR33, R2 ;  /* 0x0000002100027c25 */ /* 0x000fe2000f8e0002 */
[----:B------:R-:W-:-:S03]  /*67b0*/  LOP3.LUT R0, R8, 0x18, R125, 0x78, !PT ;  /* 0x0000001808007812 */ /* 0x000fc600078e787d */
[----:B------:R-:W-:Y:S01]  /*67c0*/  FMUL.FTZ R86, R86, UR5 ;  /* 0x0000000556567c20 */ /* 0x000fe20008410000 */
[----:B------:R-:W-:Y:S01]  /*67d0*/  FMUL.FTZ R87, R87, UR5 ;  /* 0x0000000557577c20 */ /* 0x000fe20008410000 */
[----:B------:R-:W-:Y:S02]  /*67e0*/  IMAD.SHL.U32 R125, R125, 0x4, RZ ;  /* 0x000000047d7d7824 */ /* 0x000fe400078e00ff */
[----:B------:R-:W-:Y:S01]  /*67f0*/  FMUL.FTZ R96, R96, UR5 ;  /* 0x0000000560607c20 */ /* 0x000fe20008410000 */
[----:B------:R-:W-:Y:S01]  /*6800*/  FMUL.FTZ R97, R97, UR5 ;  /* 0x0000000561617c20 */ /* 0x000fe20008410000 */
[----:B------:R-:W-:Y:S01]  /*6810*/  FMUL.FTZ R98, R98, UR5 ;  /* 0x0000000562627c20 */ /* 0x000fe20008410000 */
[----:B------:R-:W-:Y:S01]  /*6820*/  FMUL.FTZ R99, R99, UR5 ;  /* 0x0000000563637c20 */ /* 0x000fe20008410000 */
[----:B------:R-:W-:Y:S01]  /*6830*/  VIADD R7, R3, UR7 ;  /* 0x0000000703077c36 */ /* 0x000fe20008000000 */
[----:B------:R-:W-:Y:S01]  /*6840*/  LOP3.LUT R105, R0, 0x1f20, R105, 0xf8, !PT ;  /* 0x00001f2000697812 */ /* 0x000fe200078ef869 */
        /* <DEDUP_REMOVED lines=12> */
[----:B------:R-:W-:Y:S01]  /*6910*/  F2FP.F16.F32.PACK_AB R86, R87, R86 ;  /* 0x000000565756723e */ /* 0x000fe200000000ff */
[----:B------:R-:W-:Y:S01]  /*6920*/  IMAD.MOV.U32 R6, RZ, RZ, R2 ;  /* 0x000000ffff067224 */ /* 0x000fe200078e0002 */
[----:B------:R-:W-:Y:S01]  /*6930*/  F2FP.F16.F32.PACK_AB R96, R97, R96 ;  /* 0x000000606160723e */ /* 0x000fe200000000ff */
[----:B------:R-:W-:Y:S01]  /*6940*/  USHF.L.U32 UR12, UR32, 0x7, URZ ;  /* 0x00000007200c7899 */ /* 0x000fe200080006ff */
[----:B------:R-:W-:-:S03]  /*6950*/  F2FP.F16.F32.PACK_AB R98, R99, R98 ;  /* 0x000000626362723e */ /* 0x000fc600000000ff */
[----:B------:R-:W3:Y:S01]  /*6960*/  LDC.64 R8, c[0x0][0x5d8] ;  /* 0x00017600ff087b82 */ /* 0x000ee20000000a00 */
[----:B------:R-:W-:Y:S01]  /*6970*/  IADD3 R2, PT, PT, -R3, 0x6000, R0 ;  /* 0x0000600003027810 */ /* 0x000fe20007ffe100 */
[----:B------:R-:W-:Y:S01]  /*6980*/  UIMAD UR13, UR33, UR13, URZ ;  /* 0x0000000d210d72a4 */ /* 0x000fe2000f8e02ff */
[----:B------:R-:W-:Y:S01]  /*6990*/  F2FP.F16.F32.PACK_AB R88, R89, R88 ;  /* 0x000000585958723e */ /* 0x000fe200000000ff */
[----:B------:R-:W-:Y:S01]  /*69a0*/  USHF.R.S32.HI UR5, URZ, 0x1f, UR12 ;  /* 0x0000001fff057899 */ /* 0x000fe2000801140c */
[----:B------:R-:W-:Y:S01]  /*69b0*/  F2FP.F16.F32.PACK_AB R90, R91, R90 ;  /* 0x0000005a5b5a723e */ /* 0x000fe200000000ff */
[----:B------:R-:W-:Y:S01]  /*69c0*/  UIADD3 UR12, UP0, UPT, UR38, UR12, URZ ;  /* 0x0000000c260c7290 */ /* 0x000fe2000ff1e0ff */
[----:B------:R-:W-:Y:S01]  /*69d0*/  F2FP.F16.F32.PACK_AB R92, R93, R92 ;  /* 0x0000005c5d5c723e */ /* 0x000fe200000000ff */
[----:B------:R-:W4:Y:S01]  /*69e0*/  LDC.64 R12, c[0x0][0x5c8] ;  /* 0x00017200ff0c7b82 */ /* 0x000f220000000a00 */
[----:B------:R-:W-:Y:S01]  /*69f0*/  F2FP.F16.F32.PACK_AB R94, R95, R94 ;  /* 0x0000005e5f5e723e */ /* 0x000fe200000000ff */
[----:B------:R-:W-:Y:S01]  /*6a00*/  ULEA.HI.X.SX32 UR5, UR38, UR5, 0x1, UP0 ;  /* 0x0000000526057291 */ /* 0x000fe200080f0eff */
[----:B------:R-:W-:Y:S01]  /*6a10*/  F2FP.F16.F32.PACK_AB R70, R71, R70 ;  /* 0x000000464746723e */ /* 0x000fe200000000ff */
[----:B-1----:R-:W-:Y:S01]  /*6a20*/  IMAD.WIDE.U32 R6, R10, UR25, R6 ;  /* 0x000000190a067c25 */ /* 0x002fe2000f8e0006 */
        /* <DEDUP_REMOVED lines=8> */
[----:B------:R-:W-:Y:S01]  /*6ab0*/  IADD3 R5, PT, PT, R5, UR13, RZ ;  /* 0x0000000d05057c10 */ /* 0x000fe2000fffe0ff */
        /* <DEDUP_REMOVED lines=14> */
[----:B-1----:R-:W-:Y:S01]  /*6ba0*/  LEA R0, R105, UR4, 0x1 ;  /* 0x0000000469007c11 */ /* 0x002fe2000f8e08ff */
[----:B------:R-:W-:Y:S01]  /*6bb0*/  BAR.SYNC.DEFER_BLOCKING 0x0 ;  /* 0x0000000000007b1d */ /* 0x000fe20000010000 */
[----:B---3--:R-:W-:-:S04]  /*6bc0*/  IMAD.WIDE.U32 R2, R8, UR25, R4 ;  /* 0x0000001908027c25 */ /* 0x008fc8000f8e0004 */
[----:B------:R-:W-:Y:S01]  /*6bd0*/  IMAD R5, R9, UR25, R3 ;  /* 0x0000001909057c24 */ /* 0x000fe2000f8e0203 */
[----:B------:R-:W-:Y:S01]  /*6be0*/  MOV R4, R2 ;  /* 0x0000000200047202 */ /* 0x000fe20000000f00 */
[----:B------:R-:W-:Y:S02]  /*6bf0*/  IMAD R3, R11, UR25, R7 ;  /* 0x000000190b037c24 */ /* 0x000fe4000f8e0207 */
[C---:B------:R-:W-:Y:S02]  /*6c00*/  IMAD R7, R14.reuse, UR5, RZ ;  /* 0x000000050e077c24 */ /* 0x040fe4000f8e02ff */
[----:B------:R-:W-:Y:S02]  /*6c10*/  IMAD.MOV.U32 R2, RZ, RZ, R6 ;  /* 0x000000ffff027224 */ /* 0x000fe400078e0006 */
[----:B------:R-:W-:Y:S02]  /*6c20*/  IMAD R7, R15, UR12, R7 ;  /* 0x0000000c0f077c24 */ /* 0x000fe4000f8e0207 */
[----:B------:R-:W-:Y:S01]  /*6c30*/  IMAD.WIDE.U32 R4, R14, UR12, R4 ;  /* 0x0000000c0e047c25 */ /* 0x000fe2000f8e0004 */
[----:B------:R-:W1:Y:S03]  /*6c40*/  LDS.128 R28, [R0+0x6000] ;  /* 0x00600000001c7984 */ /* 0x000e660000000c00 */
[C---:B----4-:R-:W-:Y:S01]  /*6c50*/  IMAD.WIDE.U32 R2, R12.reuse, UR12, R2 ;  /* 0x0000000c0c027c25 */ /* 0x050fe2000f8e0002 */
[----:B------:R-:W3:Y:S03]  /*6c60*/  LDS.128 R24, [R0+0x7000] ;  /* 0x0070000000187984 */ /* 0x000ee60000000c00 */
[----:B------:R-:W-:Y:S01]  /*6c70*/  IMAD.IADD R5, R5, 0x1, R7 ;  /* 0x0000000105057824 */ /* 0x000fe200078e0207 */
[----:B------:R-:W4:Y:S04]  /*6c80*/  LDS.128 R20, [R0+0x8000] ;  /* 0x0080000000147984 */ /* 0x000f280000000c00 */
[----:B------:R5:W4:Y:S02]  /*6c90*/  LDS.128 R16, [R0+0x9000] ;  /* 0x0090000000107984 */ /* 0x000b240000000c00 */
[----:B-----5:R-:W-:Y:S01]  /*6ca0*/  IMAD R0, R12, UR5, RZ ;  /* 0x000000050c007c24 */ /* 0x020fe2000f8e02ff */
[----:B------:R-:W5:Y:S03]  /*6cb0*/  LDCU.128 UR4, c[0x0][0x560] ;  /* 0x0000ac00ff0477ac */ /* 0x000f660008000c00 */
[----:B------:R-:W-:-:S05]  /*6cc0*/  IMAD R0, R13, UR12, R0 ;  /* 0x0000000c0d007c24 */ /* 0x000fca000f8e0200 */
[----:B------:R-:W-:Y:S01]  /*6cd0*/  IADD3 R3, PT, PT, R3, R0, RZ ;  /* 0x0000000003037210 */ /* 0x000fe20007ffe0ff */
[----:B--2---:R-:W-:-:S04]  /*6ce0*/  IMAD.WIDE.U32 R8, R32, R14, R4 ;  /* 0x0000000e20087225 */ /* 0x004fc800078e0004 */
[----:B------:R-:W-:Y:S01]  /*6cf0*/  IMAD.WIDE.U32 R6, R32, R12, R2 ;  /* 0x0000000c20067225 */ /* 0x000fe200078e0002 */
[----:B-----5:R-:W-:-:S03]  /*6d00*/  LEA R4, P1, R8, UR4, 0x1 ;  /* 0x0000000408047c11 */ /* 0x020fc6000f8208ff */
[----:B------:R-:W-:Y:S01]  /*6d10*/  IMAD R0, R32, R15, R9 ;  /* 0x0000000f20007224 */ /* 0x000fe200078e0209 */
[----:B------:R-:W-:Y:S01]  /*6d20*/  LEA R2, P0, R6, UR6, 0x1 ;  /* 0x0000000606027c11 */ /* 0x000fe2000f8008ff */
[----:B------:R-:W-:-:S03]  /*6d30*/  IMAD R3, R32, R13, R7 ;  /* 0x0000000d20037224 */ /* 0x000fc600078e0207 */
[----:B------:R-:W-:Y:S02]  /*6d40*/  LEA.HI.X R5, R8, UR5, R0, 0x1, P1 ;  /* 0x0000000508057c11 */ /* 0x000fe400088f0c00 */
[----:B------:R-:W-:Y:S02]  /*6d50*/  LEA R8, P1, R14, R4, 0x7 ;  /* 0x000000040e087211 */ /* 0x000fe400078238ff */
[----:B------:R-:W-:Y:S01]  /*6d60*/  LEA.HI.X R3, R6, UR7, R3, 0x1, P0 ;  /* 0x0000000706037c11 */ /* 0x000fe200080f0c03 */
[----:B-1----:R2:W-:Y:S01]  /*6d70*/  STG.E.128 desc[UR30][R4.64], R28 ;  /* 0x0000001c04007986 */ /* 0x0025e2000c101d1e */
[----:B------:R-:W-:Y:S02]  /*6d80*/  LEA R6, P0, R12, R2, 0x7 ;  /* 0x000000020c067211 */ /* 0x000fe400078038ff */
[----:B------:R-:W-:Y:S02]  /*6d90*/  LEA.HI.X R9, R14, R5, R15, 0x7, P1 ;  /* 0x000000050e097211 */ /* 0x000fe400008f3c0f */
[----:B------:R-:W-:-:S03]  /*6da0*/  LEA.HI.X R7, R12, R3, R13, 0x7, P0 ;  /* 0x000000030c077211 */ /* 0x000fc600000f3c0d */
[----:B---3--:R2:W-:Y:S04]  /*6db0*/  STG.E.128 desc[UR30][R8.64], R24 ;  /* 0x0000001808007986 */ /* 0x0085e8000c101d1e */
[----:B----4-:R2:W-:Y:S04]  /*6dc0*/  STG.E.128 desc[UR30][R2.64], R20 ;  /* 0x0000001402007986 */ /* 0x0105e8000c101d1e */
[----:B------:R2:W-:Y:S02]  /*6dd0*/  STG.E.128 desc[UR30][R6.64], R16 ;  /* 0x0000001006007986 */ /* 0x0005e4000c101d1e */
.L_x_1258:
        /* <DEDUP_REMOVED lines=10> */
.L_x_1266:
        /* <DEDUP_REMOVED lines=16> */
.L_x_1609:


//--------------------- .text._ZN5flash44flash_bwd_dq_dk_dv_loop_seqk_parallel_kernelI23Flash_bwd_kernel_traitsILi32ELi128ELi128ELi8ELi4ELi4ELi4ELb0ELb0EN7cutlass6half_tE19Flash_kernel_traitsILi32ELi128ELi128ELi8ES3_EELb1ELb0ELb0ELb1ELb0ELb0ELb0EEEvNS_16Flash_bwd_paramsE --------------------------
	.section	.text._ZN5flash44flash_bwd_dq_dk_dv_loop_seqk_parallel_kernelI23Flash_bwd_kernel_traitsILi32ELi128ELi128ELi8ELi4ELi4ELi4ELb0ELb0EN7cutlass6half_tE19Flash_kernel_traitsILi32ELi128ELi128ELi8ES3_EELb1ELb0ELb0ELb1ELb0ELb0ELb0EEEvNS_16Flash_bwd_paramsE,"ax",@progbits
	.align	128
        .global         _ZN5flash44flash_bwd_dq_dk_dv_loop_seqk_parallel_kernelI23Flash_bwd_kernel_traitsILi32ELi128ELi128ELi8ELi4ELi4ELi4ELb0ELb0EN7cutlass6half_tE19Flash_kernel_traitsILi32ELi128ELi128ELi8ES3_EELb1ELb0ELb0ELb1ELb0ELb0ELb0EEEvNS_16Flash_bwd_paramsE
        .type           _ZN5flash44flash_bwd_dq_dk_dv_loop_seqk_parallel_kernelI23Flash_bwd_kernel_traitsILi32ELi128ELi128ELi8ELi4ELi4ELi4ELb0ELb0EN7cutlass6half_tE19Flash_kernel_traitsILi32ELi128ELi128ELi8ES3_EELb1ELb0ELb0ELb1ELb0ELb0ELb0EEEvNS_16Flash_bwd_paramsE,@function
        .size           _ZN5flash44flash_bwd_dq_dk_dv_loop_seqk_parallel_kernelI23Flash_bwd_kernel_traitsILi32ELi128ELi128ELi8ELi4ELi4ELi4ELb0ELb0EN7cutlass6half_tE19Flash_kernel_traitsILi32ELi128ELi128ELi8ES3_EELb1ELb0ELb0ELb1ELb0ELb0ELb0EEEvNS_16Flash_bwd_paramsE,(.L_x_1610 - _ZN5flash44flash_bwd_dq_dk_dv_loop_seqk_parallel_kernelI23Flash_bwd_kernel_traitsILi32ELi128ELi128ELi8ELi4ELi4ELi4ELb0ELb0EN7cutlass6half_tE19Flash_kernel_traitsILi32ELi128ELi128ELi8ES3_EELb1ELb0ELb0ELb1ELb0ELb0ELb0EEEvNS_16Flash_bwd_paramsE)
        .other          _ZN5flash44flash_bwd_dq_dk_dv_loop_seqk_parallel_kernelI23Flash_bwd_kernel_traitsILi32ELi128ELi128ELi8ELi4ELi4ELi4ELb0ELb0EN7cutlass6half_tE19Flash_kernel_traitsILi32ELi128ELi128ELi8ES3_EELb1ELb0ELb0ELb1ELb0ELb0ELb0EEEvNS_16Flash_bwd_paramsE,@"STO_CUDA_ENTRY STV_DEFAULT"
_ZN5flash44flash_bwd_dq_dk_dv_loop_seqk_parallel_kernelI23Flash_bwd_kernel_traitsILi32ELi128ELi128ELi8ELi4ELi4ELi4ELb0ELb0EN7cutlass6half_tE19Flash_kernel_traitsILi32ELi128ELi128ELi8ES3_EELb1ELb0ELb0ELb1ELb0ELb0ELb0EEEvNS_16Flash_bwd_paramsE:
.text._ZN5flash44flash_bwd_dq_dk_dv_loop_seqk_parallel_kernelI23Flash_bwd_kernel_traitsILi32ELi128ELi128ELi8ELi4ELi4ELi4ELb0ELb0EN7cutlass6half_tE19Flash_kernel_traitsILi32ELi128ELi128ELi8ES3_EELb1ELb0ELb0ELb1ELb0ELb0ELb0EEEvNS_16Flash_bwd_paramsE:
        /* <DEDUP_REMOVED lines=34> */
[----:B------:R-:W-:Y:S02]  /*0220*/  LOP3.LUT R0, R133, 0x120, RZ, 0xc0, !PT ;  /* 0x0000012085007812 */ /* 0x000fe400078ec0ff */
[----:B------:R-:W-:Y:S02]  /*0230*/  LOP3.LUT R132, R132, 0x3800, R9, 0xf8, !PT ;  /* 0x0000380084847812 */ /* 0x000fe400078ef809 */
[----:B------:R-:W-:Y:S02]  /*0240*/  LOP3.LUT R144, R2, 0xe006, R131, 0xc8, !PT ;  /* 0x0000e00602907812 */ /* 0x000fe400078ec883 */
[--C-:B------:R-:W-:Y:S02]  /*0250*/  LOP3.LUT R7, R7, 0x38, R2.reuse, 0xf8, !PT ;  /* 0x0000003807077812 */ /* 0x100fe400078ef802 */
[----:B------:R-:W-:Y:S01]  /*0260*/  LOP3.LUT R141, R141, 0x6, R2, 0xf8, !PT ;  /* 0x000000068d8d7812 */ /* 0x000fe200078ef802 */
[----:B------:R-:W-:Y:S01]  /*0270*/  IMAD.SHL.U32 R2, R3, 0x4, RZ ;  /* 0x0000000403027824 */ /* 0x000fe200078e00ff */
[----:B------:R-:W-:-:S02]  /*0280*/  LOP3.LUT R5, R0, 0x600, R9, 0xf8, !PT ;  /* 0x0000060000057812 */ /* 0x000fc400078ef809 */
[----:B------:R-:W-:Y:S02]  /*0290*/  LOP3.LUT R132, R132, 0x100, R9, 0xf8, !PT ;  /* 0x0000010084847812 */ /* 0x000fe400078ef809 */
[----:B------:R-:W-:Y:S02]  /*02a0*/  SHF.R.U32.HI R9, RZ, 0x1, R3 ;  /* 0x00000001ff097819 */ /* 0x000fe40000011603 */
[----:B------:R-:W-:Y:S02]  /*02b0*/  LOP3.LUT R2, R2, 0x18, RZ, 0xc0, !PT ;  /* 0x0000001802027812 */ /* 0x000fe400078ec0ff */
[----:B------:R-:W-:Y:S02]  /*02c0*/  LOP3.LUT R144, R144, 0xc00, R133, 0xf8, !PT ;  /* 0x00000c0090907812 */ /* 0x000fe400078ef885 */
[----:B------:R-:W-:Y:S02]  /*02d0*/  LOP3.LUT R0, R9, 0x30, RZ, 0xc0, !PT ;  /* 0x0000003009007812 */ /* 0x000fe400078ec0ff */
[----:B------:R-:W-:-:S02]  /*02e0*/  LOP3.LUT R8, R138, 0xc0, RZ, 0xc0, !PT ;  /* 0x000000c08a087812 */ /* 0x000fc400078ec0ff */
[----:B------:R-:W-:Y:S02]  /*02f0*/  LOP3.LUT R4, R138, 0xd8, RZ, 0xc0, !PT ;  /* 0x000000d88a047812 */ /* 0x000fe400078ec0ff */
[----:B------:R-:W-:Y:S02]  /*0300*/  LOP3.LUT R134, R2, 0xc0, R133, 0xf8, !PT ;  /* 0x000000c002867812 */ /* 0x000fe400078ef885 */
[----:B------:R-:W-:Y:S02]  /*0310*/  LOP3.LUT R144, R144, R7, RZ, 0xfc, !PT ;  /* 0x0000000790907212 */ /* 0x000fe400078efcff */
[----:B------:R-:W-:Y:S02]  /*0320*/  LOP3.LUT R11, R131, 0x1c0, RZ, 0xc0, !PT ;  /* 0x000001c0830b7812 */ /* 0x000fe400078ec0ff */
[----:B------:R-:W-:Y:S02]  /*0330*/  LOP3.LUT R137, R0, 0x7, R137, 0xf8, !PT ;  /* 0x0000000700897812 */ /* 0x000fe400078ef889 */
[----:B------:R-:W-:-:S02]  /*0340*/  LOP3.LUT P2, RZ, R3, 0x4, RZ, 0xc0, !PT ;  /* 0x0000000403ff7812 */ /* 0x000fc4000784c0ff */
[C---:B------:R-:W-:Y:S02]  /*0350*/  LOP3.LUT P1, RZ, R3.reuse, 0x8, RZ, 0xc0, !PT ;  /* 0x0000000803ff7812 */ /* 0x040fe4000782c0ff */
[--C-:B------:R-:W-:Y:S02]  /*0360*/  SHF.R.U32.HI R7, RZ, 0x4, R3.reuse ;  /* 0x00000004ff077819 */ /* 0x100fe40000011603 */
[----:B------:R-:W-:Y:S02]  /*0370*/  LOP3.LUT P0, R6, R3, 0x10, RZ, 0xc0, !PT ;  /* 0x0000001003067812 */ /* 0x000fe4000780c0ff */
[--C-:B------:R-:W-:Y:S02]  /*0380*/  LOP3.LUT R0, R0, 0x8, R3.reuse, 0xf8, !PT ;  /* 0x0000000800007812 */ /* 0x100fe400078ef803 */
[--C-:B------:R-:W-:Y:S02]  /*0390*/  LOP3.LUT R8, R8, 0x18, R3.reuse, 0xf8, !PT ;  /* 0x0000001808087812 */ /* 0x100fe400078ef803 */
[----:B------:R-:W-:-:S02]  /*03a0*/  LOP3.LUT R139, R4, 0x18, R3, 0x78, !PT ;  /* 0x00000018048b7812 */ /* 0x000fc400078e7803 */
[C---:B------:R-:W-:Y:S02]  /*03b0*/  LOP3.LUT R3, R134.reuse, 0x8, R3, 0x78, !PT ;  /* 0x0000000886037812 */ /* 0x040fe400078e7803 */
[--C-:B------:R-:W-:Y:S02]  /*03c0*/  LOP3.LUT R134, R134, 0x8, R9.reuse, 0x78, !PT ;  /* 0x0000000886867812 */ /* 0x100fe400078e7809 */
[----:B------:R-:W-:Y:S02]  /*03d0*/  LOP3.LUT R130, R11, 0x38, R138, 0xf8, !PT ;  /* 0x000000380b827812 */ /* 0x000fe400078ef88a */
[----:B------:R-:W-:Y:S02]  /*03e0*/  LOP3.LUT R4, R131, 0x200, RZ, 0xc0, !PT ;  /* 0x0000020083047812 */ /* 0x000fe400078ec0ff */
[----:B------:R-:W-:Y:S02]  /*03f0*/  LOP3.LUT R134, R5, R134, RZ, 0xfc, !PT ;  /* 0x0000008605867212 */ /* 0x000fe400078efcff */
[----:B------:R-:W-:-:S02]  /*0400*/  LOP3.LUT R130, R130, 0x8, R9, 0x78, !PT ;  /* 0x0000000882827812 */ /* 0x000fc400078e7809 */
[----:B------:R-:W-:Y:S02]  /*0410*/  LOP3.LUT R5, R4, 0xc00, R133, 0xf8, !PT ;  /* 0x00000c0004057812 */ /* 0x000fe400078ef885 */
[----:B------:R-:W-:Y:S02]  /*0420*/  LOP3.LUT R132, R132, R3, RZ, 0xfc, !PT ;  /* 0x0000000384847212 */ /* 0x000fe400078efcff */
[----:B------:R-:W-:Y:S02]  /*0430*/  LOP3.LUT R130, R5, R130, RZ, 0xfc, !PT ;  /* 0x0000008205827212 */ /* 0x000fe400078efcff */
[----:B------:R-:W-:Y:S02]  /*0440*/  LOP3.LUT R3, R0, 0x1c0, R131, 0xf8, !PT ;  /* 0x000001c000037812 */ /* 0x000fe400078ef883 */
[----:B------:R-:W-:Y:S02]  /*0450*/  LEA R130, R130, UR5, 0x1 ;  /* 0x0000000582827c11 */ /* 0x000fe4000f8e08ff */
[----:B------:R-:W-:-:S02]  /*0460*/  LOP3.LUT R7, R7, 0x8, RZ, 0xc0, !PT ;  /* 0x0000000807077812 */ /* 0x000fc400078ec0ff */
[--C-:B------:R-:W-:Y:S01]  /*0470*/  LOP3.LUT R141, R141, 0x20, R138.reuse, 0xf8, !PT ;  /* 0x000000208d8d7812 */ /* 0x100fe200078ef88a */
[C---:B------:R-:W-:Y:S01]  /*0480*/  VIADD R129, R130.reuse, 0xa040 ;  /* 0x0000a04082817836 */ /* 0x040fe20000000000 */
[----:B------:R-:W-:Y:S01]  /*0490*/  LOP3.LUT R0, R3, 0x38, R138, 0x78, !PT ;  /* 0x0000003803007812 */ /* 0x000fe200078e788a */
[----:B------:R-:W-:Y:S01]  /*04a0*/  VIADD R3, R130, 0xa000 ;  /* 0x0000a00082037836 */ /* 0x000fe20000000000 */
[----:B------:R-:W-:Y:S02]  /*04b0*/  LOP3.LUT R6, R7, R6, RZ, 0xfc, !PT ;  /* 0x0000000607067212 */ /* 0x000fe400078efcff */
[----:B------:R-:W-:Y:S01]  /*04c0*/  LOP3.LUT R141, R141, R8, R7, 0xf6, !PT ;  /* 0x000000088d8d7212 */ /* 0x000fe200078ef607 */
[----:B------:R-:W-:Y:S01]  /*04d0*/  @P2 VIADD R129, R3, 0xffffffc0 ;  /* 0xffffffc003812836 */ /* 0x000fe20000000000 */
[----:B------:R-:W-:Y:S01]  /*04e0*/  LOP3.LUT R7, R6, 0xc0, R133, 0xf8, !PT ;  /* 0x000000c006077812 */ /* 0x000fe200078ef885 */
[----:B------:R-:W-:Y:S01]  /*04f0*/  IMAD.MOV.U32 R3, RZ, RZ, 0x20 ;  /* 0x00000020ff037424 */ /* 0x000fe200078e00ff */
[----:B------:R-:W-:Y:S01]  /*0500*/  LOP3.LUT R131, R131, 0x400, RZ, 0xc0, !PT ;  /* 0x0000040083837812 */ /* 0x000fe200078ec0ff */
[----:B--2---:R-:W-:Y:S01]  /*0510*/  IMAD.U32 R8, RZ, RZ, UR4 ;  /* 0x00000004ff087e24 */ /* 0x004fe2000f8e00ff */
[----:B------:R-:W-:Y:S01]  /*0520*/  LEA R144, R144, UR8, 0x1 ;  /* 0x0000000890907c11 */ /* 0x000fe2000f8e08ff */
[----:B------:R-:W-:Y:S01]  /*0530*/  UIADD3 UR4, UPT, UPT, UR5, 0x6000, URZ ;  /* 0x0000600005047890 */ /* 0x000fe2000fffe0ff */
[----:B------:R-:W-:Y:S01]  /*0540*/  LOP3.LUT R2, R7, R2, RZ, 0x3c, !PT ;  /* 0x0000000207027212 */ /* 0x000fe200078e3cff */
[----:B------:R-:W-:Y:S01]  /*0550*/  IMAD R131, R0, 0x2, R131 ;  /* 0x0000000200837824 */ /* 0x000fe200078e0283 */
[C---:B------:R-:W-:Y:S01]  /*0560*/  SEL R0, R3.reuse, 0xffffffe0, !P3 ;  /* 0xffffffe003007807 */ /* 0x040fe20005800000 */
[C---:B------:R-:W-:Y:S01]  /*0570*/  VIADD R142, R144.reuse, 0x40 ;  /* 0x00000040908e7836 */ /* 0x040fe20000000000 */
[----:B------:R-:W-:Y:S01]  /*0580*/  SEL R3, R3, 0xffffffe0, !P1 ;  /* 0xffffffe003037807 */ /* 0x000fe20004800000 */
[----:B------:R-:W-:Y:S01]  /*0590*/  @P0 VIADD R142, R144, 0xffffffc0 ;  /* 0xffffffc0908e0836 */ /* 0x000fe20000000000 */
[----:B------:R-:W-:Y:S01]  /*05a0*/  LOP3.LUT R133, R2, 0x120, R133, 0xf8, !PT ;  /* 0x0000012002857812 */ /* 0x000fe200078ef885 */
[----:B------:R-:W-:Y:S01]  /*05b0*/  IMAD.IADD R2, R0, 0x1, R130 ;  /* 0x0000000100027824 */ /* 0x000fe200078e0282 */
[----:B------:R-:W-:Y:S01]  /*05c0*/  LOP3.LUT R139, R139, 0x1f20, R138, 0xf8, !PT ;  /* 0x00001f208b8b7812 */ /* 0x000fe200078ef88a */
[----:B------:R-:W-:Y:S01]  /*05d0*/  IMAD.IADD R148, R144, 0x1, R3 ;  /* 0x0000000190947824 */ /* 0x000fe200078e0203 */
[----:B------:R-:W-:Y:S01]  /*05e0*/  SEL R135, R135, 0xfffffff0, !P2 ;  /* 0xfffffff087877807 */ /* 0x000fe20005000000 */
[----:B------:R-:W-:Y:S01]  /*05f0*/  IMAD.IADD R150, R3, 0x1, R142 ;  /* 0x0000000103967824 */ /* 0x000fe200078e028e */
[----:B------:R-:W-:Y:S01]  /*0600*/  LOP3.LUT R146, R138, 0x18, RZ, 0xc0, !PT ;  /* 0x000000188a927812 */ /* 0x000fe200078ec0ff */
[----:B------:R-:W-:Y:S01]  /*0610*/  IMAD.IADD R0, R0, 0x1, R129 ;  /* 0x0000000100007824 */ /* 0x000fe200078e0281 */
[----:B------:R-:W-:-:S02]  /*0620*/  LEA R139, R139, UR5, 0x1 ;  /* 0x000000058b8b7c11 */ /* 0x000fc4000f8e08ff */
[----:B------:R-:W-:Y:S02]  /*0630*/  LEA R134, R134, UR5, 0x1 ;  /* 0x0000000586867c11 */ /* 0x000fe4000f8e08ff */
[----:B------:R-:W-:Y:S02]  /*0640*/  LEA R141, R141, UR4, 0x1 ;  /* 0x000000048d8d7c11 */ /* 0x000fe4000f8e08ff */
[----:B------:R-:W-:Y:S02]  /*0650*/  LEA R132, R132, UR4, 0x1 ;  /* 0x0000000484847c11 */ /* 0x000fe4000f8e08ff */
[----:B---34-:R-:W-:-:S07]  /*0660*/  LEA R133, R133, UR5, 0x1 ;  /* 0x0000000585857c11 */ /* 0x018fce000f8e08ff */
.L_x_1322:
[----:B-1----:R-:W1:Y:S01]  /*0670*/  S2R R9, SR_CTAID.Y ;  /* 0x0000000000097919 */ /* 0x002e620000002600 */
[----:B--2---:R-:W2:Y:S01]  /*0680*/  LDCU.64 UR8, c[0x0][0x478] ;  /* 0x00008f00ff0877ac */ /* 0x004ea20008000a00 */
        /* <DEDUP_REMOVED lines=45> */
.L_x_1267:
        /* <DEDUP_REMOVED lines=22> */
[----:B------:R-:W1:Y:S04]  /*0ac0*/  LDCU.64 UR8, c[0x0][0x3a0] ;  /* 0x00007400ff0877ac */ /* 0x000e680008000a00 */
[----:B--2---:R-:W-:Y:S02]  /*0ad0*/  IMAD R4, R4, UR18, RZ ;  /* 0x0000001204047c24 */ /* 0x004fe4000f8e02ff */
[----:B------:R-:W-:-:S04]  /*0ae0*/  IMAD.WIDE.U32 R6, R169, UR18, RZ ;  /* 0x00000012a9067c25 */ /* 0x000fc8000f8e00ff */
[----:B------:R-:W-:-:S05]  /*0af0*/  IMAD R4, R169, UR19, R4 ;  /* 0x00000013a9047c24 */ /* 0x000fca000f8e0204 */
[----:B------:R-:W-:-:S03]  /*0b00*/  IADD3 R7, PT, PT, R7, R4, RZ ;  /* 0x0000000407077210 */ /* 0x000fc60007ffe0ff */
[----:B-1----:R-:W-:-:S04]  /*0b10*/  IMAD.WIDE.U32 R12, R9, UR8, R6 ;  /* 0x00000008090c7c25 */ /* 0x002fc8000f8e0006 */
[----:B------:R-:W-:Y:S01]  /*0b20*/  IMAD R11, R9, UR9, R13 ;  /* 0x00000009090b7c24 */ /* 0x000fe2000f8e020d */
[----:B------:R-:W-:Y:S06]  /*0b30*/  BRA `(.L_x_1270) ;  /* 0x0000000000147947 */ /* 0x000fec0003800000 */
.L_x_1269:
[----:B------:R-:W2:Y:S01]  /*0b40*/  LDCU.64 UR18, c[0x0][0x3b8] ;  /* 0x00007700ff1277ac */ /* 0x000ea20008000a00 */
[----:B-1----:R-:W-:-:S05]  /*0b50*/  IADD3 R12, PT, PT, R169, R170, RZ ;  /* 0x000000aaa90c7210 */ /* 0x002fca0007ffe0ff */
[C---:B--2---:R-:W-:Y:S02]  /*0b60*/  IMAD R11, R12.reuse, UR19, RZ ;  /* 0x000000130c0b7c24 */ /* 0x044fe4000f8e02ff */
[----:B------:R-:W-:-:S05]  /*0b70*/  IMAD.WIDE.U32 R12, R12, UR18, RZ ;  /* 0x000000120c0c7c25 */ /* 0x000fca000f8e00ff */
[----:B------:R-:W-:Y:S02]  /*0b80*/  IADD3 R11, PT, PT, R13, R11, RZ ;  /* 0x0000000b0d0b7210 */ /* 0x000fe40007ffe0ff */
.L_x_1270:
        /* <DEDUP_REMOVED lines=39> */
.L_x_1271:
[----:B------:R-:W1:Y:S01]  /*0e00*/  LDCU.64 UR16, c[0x0][0x3c0] ;  /* 0x00007800ff1077ac */ /* 0x000e620008000a00 */
[----:B------:R-:W-:-:S05]  /*0e10*/  IADD3 R4, PT, PT, R169, R170, RZ ;  /* 0x000000aaa9047210 */ /* 0x000fca0007ffe0ff */
[C---:B-1----:R-:W-:Y:S02]  /*0e20*/  IMAD R13, R4.reuse, UR17, RZ ;  /* 0x00000011040d7c24 */ /* 0x042fe4000f8e02ff */
[----:B------:R-:W-:-:S05]  /*0e30*/  IMAD.WIDE.U32 R4, R4, UR16, RZ ;  /* 0x0000001004047c25 */ /* 0x000fca000f8e00ff */
[----:B------:R-:W-:Y:S02]  /*0e40*/  IADD3 R13, PT, PT, R5, R13, RZ ;  /* 0x0000000d050d7210 */ /* 0x000fe40007ffe0ff */
[----:B------:R-:W-:-:S07]  /*0e50*/  MOV R14, R4 ;  /* 0x00000004000e7202 */ /* 0x000fce0000000f00 */
.L_x_1272:
        /* <DEDUP_REMOVED lines=28> */
.L_x_1273:
[C---:B------:R-:W-:Y:S02]  /*1020*/  IMAD R25, R15.reuse, UR11, RZ ;  /* 0x0000000b0f197c24 */ /* 0x040fe4000f8e02ff */
[----:B------:R-:W-:-:S05]  /*1030*/  IMAD.WIDE.U32 R4, R15, UR10, RZ ;  /* 0x0000000a0f047c25 */ /* 0x000fca000f8e00ff */
[----:B------:R-:W-:Y:S02]  /*1040*/  IADD3 R25, PT, PT, R5, R25, RZ ;  /* 0x0000001905197210 */ /* 0x000fe40007ffe0ff */
[----:B------:R-:W-:-:S07]  /*1050*/  MOV R22, R4 ;  /* 0x0000000400167202 */ /* 0x000fce0000000f00 */
.L_x_1274:
        /* <DEDUP_REMOVED lines=20> */
.L_x_1275:
[----:B------:R-:W1:Y:S01]  /*11a0*/  LDC R16, c[0x0][0x434] ;  /* 0x00010d00ff107b82 */ /* 0x000e620000000800 */
[----:B------:R-:W-:-:S04]  /*11b0*/  IMAD R5, R9, UR28, R140 ;  /* 0x0000001c09057c24 */ /* 0x000fc8000f8e028c */
[----:B-1----:R-:W-:-:S03]  /*11c0*/  IMAD R16, R5, R16, RZ ;  /* 0x0000001005107224 */ /* 0x002fc600078e02ff */
.L_x_1276:
        /* <DEDUP_REMOVED lines=11> */
.L_x_1277:
[----:B------:R-:W1:Y:S01]  /*1280*/  LDC R18, c[0x0][0x444] ;  /* 0x00011100ff127b82 */ /* 0x000e620000000800 */
[----:B------:R-:W-:-:S04]  /*1290*/  IMAD R5, R9, UR28, R140 ;  /* 0x0000001c09057c24 */ /* 0x000fc8000f8e028c */
[----:B-1----:R-:W-:-:S07]  /*12a0*/  IMAD R18, R5, R18, RZ ;  /* 0x0000001205127224 */ /* 0x002fce00078e02ff */
.L_x_1278:
[----:B------:R-:W1:Y:S01]  /*12b0*/  LDCU.128 UR8, c[0x0][0x590] ;  /* 0x0000b200ff0877ac */ /* 0x000e620008000c00 */
[----:B------:R-:W2:Y:S01]  /*12c0*/  S2R R15, SR_TID.X ;  /* 0x00000000000f7919 */ /* 0x000ea20000002100 */
[----:B------:R-:W-:Y:S01]  /*12d0*/  IADD3 R32, P0, PT, R146, R32, RZ ;  /* 0x0000002092207210 */ /* 0x000fe20007f1e0ff */
[----:B------:R-:W3:Y:S01]  /*12e0*/  LDC.64 R4, c[0x0][0x3b0] ;  /* 0x0000ec00ff047b82 */ /* 0x000ee20000000a00 */
[----:B------:R-:W-:Y:S01]  /*12f0*/  IMAD.MOV.U32 R147, RZ, RZ, RZ ;  /* 0x000000ffff937224 */ /* 0x000fe200078e00ff */
[----:B------:R-:W4:Y:S01]  /*1300*/  LDCU.64 UR14, c[0x0][0x3c8] ;  /* 0x00007900ff0e77ac */ /* 0x000f220008000a00 */
[----:B------:R-:W-:Y:S01]  /*1310*/  ISETP.NE.AND P4, PT, RZ, UR20, PT ;  /* 0x00000014ff007c0c */ /* 0x000fe2000bf85270 */
[----:B------:R-:W-:Y:S01]  /*1320*/  IMAD.X R33, RZ, RZ, R7, P0 ;  /* 0x000000ffff217224 */ /* 0x000fe200000e0607 */
[--C-:B------:R-:W-:Y:S01]  /*1330*/  IADD3 R21, P1, P0, R30, R22, R26.reuse ;  /* 0x000000161e157210 */ /* 0x100fe2000783e01a */
[----:B------:R-:W-:Y:S01]  /*1340*/  UIMAD UR31, UR28, UR31, URZ ;  /* 0x0000001f1c1f72a4 */ /* 0x000fe2000f8e02ff */
[----:B------:R-:W5:Y:S01]  /*1350*/  S2R R22, SR_TID.X ;  /* 0x0000000000167919 */ /* 0x000f620000002100 */
[----:B------:R-:W4:Y:S01]  /*1360*/  LDC.64 R6, c[0x0][0x5f8] ;  /* 0x00017e00ff067b82 */ /* 0x000f220000000a00 */
[----:B------:R-:W-:Y:S01]  /*1370*/  SHF.R.S32.HI R26, RZ, 0x1f, R26 ;  /* 0x0000001fff1a7819 */ /* 0x000fe2000001141a */
[----:B------:R-:W5:Y:S01]  /*1380*/  LDCU.64 UR22, c[0x0][0x570] ;  /* 0x0000ae00ff1677ac */ /* 0x000f620008000a00 */
[----:B------:R-:W-:Y:S01]  /*1390*/  LEA R18, R167, R18, 0x7 ;  /* 0x00000012a7127211 */ /* 0x000fe200078e38ff */
[----:B------:R-:W-:Y:S01]  /*13a0*/  BSSY.RECONVERGENT B1, `(.L_x_1268) ;  /* 0x0000858000017945 */ /* 0x000fe20003800200 */
[----:B------:R-:W-:Y:S01]  /*13b0*/  IADD3.X R24, PT, PT, R24, R25, R26, P1, P0 ;  /* 0x0000001918187210 */ /* 0x000fe20000fe041a */
[----:B------:R-:W5:Y:S01]  /*13c0*/  LDCU.64 UR20, c[0x0][0x380] ;  /* 0x00007000ff1477ac */ /* 0x000f620008000a00 */
[----:B-1----:R-:W-:Y:S01]  /*13d0*/  IMAD R28, R23, UR8, RZ ;  /* 0x00000008171c7c24 */ /* 0x002fe2000f8e02ff */
[----:B------:R-:W1:Y:S03]  /*13e0*/  LDC.64 R180, c[0x0][0x420] ;  /* 0x00010800ffb47b82 */ /* 0x000e660000000a00 */
[----:B------:R-:W-:-:S02]  /*13f0*/  IMAD R27, R17, UR9, R28 ;  /* 0x00000009111b7c24 */ /* 0x000fc4000f8e021c */
[----:B------:R-:W-:-:S04]  /*1400*/  IMAD.WIDE.U32 R28, R17, UR8, R32 ;  /* 0x00000008111c7c25 */ /* 0x000fc8000f8e0020 */
[----:B------:R-:W-:Y:S02]  /*1410*/  IMAD.IADD R29, R29, 0x1, R27 ;  /* 0x000000011d1d7824 */ /* 0x000fe400078e021b */
[-C--:B---3--:R-:W-:Y:S02]  /*1420*/  IMAD R26, R23, R4.reuse, RZ ;  /* 0x00000004171a7224 */ /* 0x088fe400078e02ff */
[----:B------:R-:W-:Y:S01]  /*1430*/  IMAD.WIDE.U32 R30, R17, R4, R146 ;  /* 0x00000004111e7225 */ /* 0x000fe200078e0092 */
[----:B--2---:R-:W-:-:S03]  /*1440*/  LOP3.LUT R176, R15, 0x1f, RZ, 0xc0, !PT ;  /* 0x0000001f0fb07812 */ /* 0x004fc600078ec0ff */
[----:B------:R-:W-:Y:S01]  /*1450*/  IMAD.WIDE.U32 R28, R140, UR10, R28 ;  /* 0x0000000a8c1c7c25 */ /* 0x000fe2000f8e001c */
[----:B------:R-:W-:-:S03]  /*1460*/  IADD3 R30, P0, PT, R20, R30, RZ ;  /* 0x0000001e141e7210 */ /* 0x000fc60007f1e0ff */
[----:B------:R-:W-:Y:S01]  /*1470*/  IMAD R26, R17, R5, R26 ;  /* 0x00000005111a7224 */ /* 0x000fe200078e021a */
[----:B------:R-:W-:Y:S01]  /*1480*/  SHF.R.U32.HI R17, RZ, 0x5, R15 ;  /* 0x00000005ff117819 */ /* 0x000fe2000001160f */
[----:B----4-:R-:W-:-:S03]  /*1490*/  IMAD.WIDE.U32 R32, R6, UR25, RZ ;  /* 0x0000001906207c25 */ /* 0x010fc6000f8e00ff */
[----:B------:R-:W-:Y:S01]  /*14a0*/  IADD3.X R31, PT, PT, R19, R31, R26, P0, !PT ;  /* 0x0000001f131f7210 */ /* 0x000fe200007fe41a */
[----:B------:R-:W-:Y:S01]  /*14b0*/  IMAD R29, R140, UR11, R29 ;  /* 0x0000000b8c1d7c24 */ /* 0x000fe2000f8e021d */
[----:B------:R-:W2:Y:S01]  /*14c0*/  LDCU.64 UR10, c[0x0][0x550] ;  /* 0x0000aa00ff0a77ac */ /* 0x000ea20008000a00 */
[----:B------:R-:W-:Y:S01]  /*14d0*/  IMAD R6, R17, UR31, R176 ;  /* 0x0000001f11067c24 */ /* 0x000fe2000f8e02b0 */
[----:B------:R-:W-:Y:S01]  /*14e0*/  SEL R19, R32, RZ, P4 ;  /* 0x000000ff20137207 */ /* 0x000fe20002000000 */
[----:B------:R-:W-:Y:S01]  /*14f0*/  IMAD R25, R7, UR25, R33 ;  /* 0x0000001907197c24 */ /* 0x000fe2000f8e0221 */
[----:B-----5:R-:W-:Y:S01]  /*1500*/  SHF.R.U32.HI R7, RZ, 0x2, R22 ;  /* 0x00000002ff077819 */ /* 0x020fe20000011616 */
[----:B------:R-:W-:Y:S01]  /*1510*/  IMAD.WIDE.U32 R26, R140, UR14, R30 ;  /* 0x0000000e8c1a7c25 */ /* 0x000fe2000f8e001e */
[----:B------:R-:W-:Y:S01]  /*1520*/  IADD3 R19, P1, P0, R6, R21, R19 ;  /* 0x0000001506137210 */ /* 0x000fe2000783e013 */
[----:B------:R-:W-:Y:S01]  /*1530*/  USHF.L.U64.HI UR14, UR8, 0x6, UR9 ;  /* 0x00000006080e7899 */ /* 0x000fe20008010209 */
[----:B------:R-:W3:Y:S01]  /*1540*/  LDC.64 R20, c[0x0][0x5e8] ;  /* 0x00017a00ff147b82 */ /* 0x000ee20000000a00 */
[----:B------:R-:W-:Y:S01]  /*1550*/  IMAD.WIDE.U32 R22, R7, UR8, R28 ;  /* 0x0000000807167c25 */ /* 0x000fe2000f8e001c */
[----:B------:R-:W-:-:S02]  /*1560*/  SHF.R.S32.HI R6, RZ, 0x1f, R6 ;  /* 0x0000001fff067819 */ /* 0x000fc40000011406 */
[----:B------:R-:W-:Y:S01]  /*1570*/  SEL R25, R25, RZ, P4 ;  /* 0x000000ff19197207 */ /* 0x000fe20002000000 */
[----:B------:R-:W-:Y:S01]  /*1580*/  IMAD R27, R140, UR15, R27 ;  /* 0x0000000f8c1b7c24 */ /* 0x000fe2000f8e021b */
[----:B------:R-:W-:Y:S01]  /*1590*/  USHF.L.U32 UR15, UR8, 0x6, URZ ;  /* 0x00000006080f7899 */ /* 0x000fe200080006ff */
[C---:B------:R-:W-:Y:S01]  /*15a0*/  IMAD R157, R7.reuse, UR9, R23 ;  /* 0x00000009079d7c24 */ /* 0x040fe2000f8e0217 */
[----:B------:R-:W-:Y:S01]  /*15b0*/  USHF.L.U32 UR8, UR31, 0x7, URZ ;  /* 0x000000071f087899 */ /* 0x000fe200080006ff */
[----:B------:R-:W-:Y:S01]  /*15c0*/  IADD3.X R23, PT, PT, R6, R24, R25, P1, P0 ;  /* 0x0000001806177210 */ /* 0x000fe20000fe0419 */
[----:B------:R-:W-:Y:S01]  /*15d0*/  IMAD.WIDE.U32 R24, R7, R4, R26 ;  /* 0x0000000407187225 */ /* 0x000fe200078e001a */
[----:B--2---:R-:W-:-:S03]  /*15e0*/  LEA R156, P1, R22, UR10, 0x1 ;  /* 0x0000000a169c7c11 */ /* 0x004fc6000f8208ff */
[----:B------:R-:W-:Y:S01]  /*15f0*/  IMAD.U32 R6, RZ, RZ, UR8 ;  /* 0x00000008ff067e24 */ /* 0x000fe2000f8e00ff */
[----:B------:R-:W-:Y:S01]  /*1600*/  IADD3 R19, P0, PT, R19, UR8, RZ ;  /* 0x0000000813137c10 */ /* 0x000fe2000ff1e0ff */
[----:B------:R-:W-:Y:S01]  /*1610*/  IMAD R151, R7, R5, R25 ;  /* 0x0000000507977224 */ /* 0x000fe200078e0219 */
[----:B------:R-:W-:Y:S02]  /*1620*/  LEA.HI.X R157, R22, UR11, R157, 0x1, P1 ;  /* 0x0000000b169d7c11 */ /* 0x000fe400088f0c9d */
[----:B------:R-:W-:Y:S02]  /*1630*/  ISETP.GT.AND P1, PT, R3, RZ, PT ;  /* 0x000000ff0300720c */ /* 0x000fe40003f24270 */
[----:B------:R-:W-:Y:S02]  /*1640*/  LEA.HI.X.SX32 R6, R6, R23, 0x1, P0 ;  /* 0x0000001706067211 */ /* 0x000fe400000f0eff */
[----:B------:R-:W-:Y:S01]  /*1650*/  LEA R178, P0, R19, UR22, 0x2 ;  /* 0x0000001613b27c11 */ /* 0x000fe2000f8010ff */
[----:B---3--:R-:W-:Y:S01]  /*1660*/  IMAD.WIDE R152, R18, 0x4, R20 ;  /* 0x0000000412987825 */ /* 0x008fe200078e0214 */
[----:B------:R-:W-:-:S02]  /*1670*/  LEA R154, P3, R24, UR20, 0x1 ;  /* 0x00000014189a7c11 */ /* 0x000fc4000f8608ff */
[----:B------:R-:W-:Y:S01]  /*1680*/  LEA.HI.X R179, R19, UR23, R6, 0x2, P0 ;  /* 0x0000001713b37c11 */ /* 0x000fe200080f1406 */
[----:B------:R-:W-:Y:S01]  /*1690*/  IMAD R19, R167, 0x80, R16 ;  /* 0x00000080a7137824 */ /* 0x000fe200078e0210 */
[----:B------:R-:W-:Y:S02]  /*16a0*/  IADD3 R16, P0, PT, R7, 0x40, RZ ;  /* 0x0000004007107810 */ /* 0x000fe40007f1e0ff */
[----:B------:R-:W-:Y:S01]  /*16b0*/  LEA.HI.X R151, R24, UR21, R151, 0x1, P3 ;  /* 0x0000001518977c11 */ /* 0x000fe200098f0c97 */
[----:B-1----:R-:W-:Y:S01]  /*16c0*/  IMAD.WIDE R180, R19, 0x4, R180 ;  /* 0x0000000413b47825 */ /* 0x002fe200078e02b4 */
[C---:B------:R-:W-:Y:S02]  /*16d0*/  SHF.L.U64.HI R18, R4.reuse, 0x6, R5 ;  /* 0x0000000604127819 */ /* 0x040fe40000010205 */
[----:B------:R-:W-:Y:S01]  /*16e0*/  MOV R149, R153 ;  /* 0x0000009900957202 */ /* 0x000fe20000000f00 */
[----:B------:R-:W-:Y:S01]  /*16f0*/  IMAD.SHL.U32 R19, R4, 0x40, RZ ;  /* 0x0000004004137824 */ /* 0x000fe200078e00ff */
[----:B------:R-:W-:Y:S01]  /*1700*/  IADD3.X R5, PT, PT, RZ, RZ, RZ, P0, !PT ;  /* 0x000000ffff057210 */ /* 0x000fe200007fe4ff */
[----:B------:R-:W-:Y:S01]  /*1710*/  VIADD R4, R7, 0x40 ;  /* 0x0000004007047836 */ /* 0x000fe20000000000 */
        /* <DEDUP_REMOVED lines=13> */
.L_x_1280:
[----:B------:R-:W1:Y:S01]  /*17f0*/  LDCU.64 UR14, c[0x0][0x5c0] ;  /* 0x0000b800ff0e77ac */ /* 0x000e620008000a00 */
[----:B------:R-:W-:-:S05]  /*1800*/  IADD3 R3, PT, PT, R169, R170, RZ ;  /* 0x000000aaa9037210 */ /* 0x000fca0007ffe0ff */
[C---:B-1----:R-:W-:Y:S02]  /*1810*/  IMAD R6, R3.reuse, UR15, RZ ;  /* 0x0000000f03067c24 */ /* 0x042fe4000f8e02ff */
[----:B------:R-:W-:-:S05]  /*1820*/  IMAD.WIDE.U32 R10, R3, UR14, RZ ;  /* 0x0000000e030a7c25 */ /* 0x000fca000f8e00ff */
[----:B------:R-:W-:Y:S02]  /*1830*/  IADD3 R3, PT, PT, R11, R6, RZ ;  /* 0x000000060b037210 */ /* 0x000fe40007ffe0ff */
[----:B------:R-:W-:Y:S02]  /*1840*/  MOV R8, R10 ;  /* 0x0000000a00087202 */ /* 0x000fe40000000f00 */
.L_x_1281:
        /* <DEDUP_REMOVED lines=11> */
.L_x_1282:
[----:B------:R-:W1:Y:S01]  /*1900*/  LDCU.64 UR10, c[0x0][0x5c8] ;  /* 0x0000b900ff0a77ac */ /* 0x000e620008000a00 */
[----:B------:R-:W-:-:S05]  /*1910*/  IADD3 R169, PT, PT, R169, R170, RZ ;  /* 0x000000aaa9a97210 */ /* 0x000fca0007ffe0ff */
[C---:B-1----:R-:W-:Y:S02]  /*1920*/  IMAD R6, R169.reuse, UR11, RZ ;  /* 0x0000000ba9067c24 */ /* 0x042fe4000f8e02ff */
[----:B------:R-:W-:-:S05]  /*1930*/  IMAD.WIDE.U32 R10, R169, UR10, RZ ;  /* 0x0000000aa90a7c25 */ /* 0x000fca000f8e00ff */
[----:B------:R-:W-:Y:S02]  /*1940*/  IADD3 R6, PT, PT, R11, R6, RZ ;  /* 0x000000060b067210 */ /* 0x000fe40007ffe0ff */
.L_x_1283:
        /* <DEDUP_REMOVED lines=8> */
[----:B------:R-:W-:Y:S01]  /*19d0*/  IADD3.X R15, PT, PT, R3, UR16, R13, P2, !PT ;  /* 0x00000010030f7c10 */ /* 0x000fe200097fe40d */
[----:B------:R-:W-:Y:S01]  /*19e0*/  IMAD.U32 R3, RZ, RZ, UR10 ;  /* 0x0000000aff037e24 */ /* 0x000fe2000f8e00ff */
        /* <DEDUP_REMOVED lines=24> */
.L_x_1285:
[----:B------:R-:W-:Y:S05]  /*1b70*/  BSYNC.RECONVERGENT B0 ;  /* 0x0000000000007941 */ /* 0x000fea0003800200 */
.L_x_1284:
        /* <DEDUP_REMOVED lines=26> */
.L_x_1279:
        /* <DEDUP_REMOVED lines=16> */
.L_x_1289:
[----:B------:R2:W-:Y:S01]  /*1e20*/  STS.128 [R139+0x4000], RZ ;  /* 0x004000ff8b007388 */ /* 0x0005e20000000c00 */
[----:B------:R-:W-:Y:S05]  /*1e30*/  BRA `(.L_x_1290) ;  /* 0x0000000000047947 */ /* 0x000fea0003800000 */
.L_x_1288:
[----:B------:R3:W-:Y:S02]  /*1e40*/  STS.128 [R139+0x4000], RZ ;  /* 0x004000ff8b007388 */ /* 0x0007e40000000c00 */
.L_x_1290:
[----:B------:R-:W-:Y:S05]  /*1e50*/  BSYNC.RECONVERGENT B0 ;  /* 0x0000000000007941 */ /* 0x000fea0003800200 */
.L_x_1287:
        /* <DEDUP_REMOVED lines=17> */
.L_x_1292:
[----:B------:R-:W-:Y:S05]  /*1f70*/  BSYNC.RECONVERGENT B0 ;  /* 0x0000000000007941 */ /* 0x000fea0003800200 */
.L_x_1291:
[----:B------:R-:W-:Y:S01]  /*1f80*/  BSSY.RECONVERGENT B0, `(.L_x_1293) ;  /* 0x000000f000007945 */ /* 0x000fe20003800200 */
[----:B------:R-:W-:-:S03]  /*1f90*/  IADD3 R166, PT, PT, R139, R6, RZ ;  /* 0x000000068ba67210 */ /* 0x000fc60007ffe0ff */
        /* <DEDUP_REMOVED lines=10> */
.L_x_1295:
[----:B------:R1:W-:Y:S01]  /*2040*/  STS.128 [R166], RZ ;  /* 0x000000ffa6007388 */ /* 0x0003e20000000c00 */
[----:B------:R-:W-:Y:S05]  /*2050*/  BRA `(.L_x_1296) ;  /* 0x0000000000047947 */ /* 0x000fea0003800000 */
.L_x_1294:
[----:B------:R1:W-:Y:S02]  /*2060*/  STS.128 [R166], RZ ;  /* 0x000000ffa6007388 */ /* 0x0003e40000000c00 */
.L_x_1296:
[----:B------:R-:W-:Y:S05]  /*2070*/  BSYNC.RECONVERGENT B0 ;  /* 0x0000000000007941 */ /* 0x000fea0003800200 */
.L_x_1293:
[C---:B-1----:R-:W-:Y:S01]  /*2080*/  VIADD R25, R137.reuse, 0x8 ;  /* 0x0000000889197836 */ /* 0x042fe20000000000 */
        /* <DEDUP_REMOVED lines=28> */
.L_x_1298:
[----:B------:R-:W-:Y:S05]  /*2250*/  BSYNC.RECONVERGENT B0 ;  /* 0x0000000000007941 */ /* 0x000fea0003800200 */
.L_x_1297:
[----:B------:R-:W-:Y:S01]  /*2260*/  MOV R19, UR18 ;  /* 0x0000001200137c02 */ /* 0x000fe20008000f00 */
[----:B------:R-:W-:Y:S01]  /*2270*/  UIMAD UR10, UR4, UR18, URZ ;  /* 0x00000012040a72a4 */ /* 0x000fe2000f8e02ff */
[----:B------:R-:W-:Y:S01]  /*2280*/  BSSY.RECONVERGENT B0, `(.L_x_1299) ;  /* 0x000001e000007945 */ /* 0x000fe20003800200 */
[----:B------:R-:W3:Y:S02]  /*2290*/  LDCU.64 UR8, c[0x0][0x3d0] ;  /* 0x00007a00ff0877ac */ /* 0x000ee40008000a00 */
[----:B------:R-:W-:Y:S01]  /*22a0*/  IMAD.WIDE.U32 R18, R19, UR27, R146 ;  /* 0x0000001b13127c25 */ /* 0x000fe2000f8e0092 */
[----:B------:R-:W-:Y:S02]  /*22b0*/  UIMAD UR10, UR27, UR19, UR10 ;  /* 0x000000131b0a72a4 */ /* 0x000fe4000f8e020a */
[----:B-1----:R-:W-:-:S04]  /*22c0*/  IADD3 R20, P0, PT, R12, R18, RZ ;  /* 0x000000120c147210 */ /* 0x002fc80007f1e0ff */
[----:B------:R-:W-:Y:S02]  /*22d0*/  IADD3.X R21, PT, PT, R11, UR10, R19, P0, !PT ;  /* 0x0000000a0b157c10 */ /* 0x000fe400087fe413 */
[----:B------:R-:W-:-:S04]  /*22e0*/  IADD3 R11, PT, PT, R168, -UR27, RZ ;  /* 0x8000001ba80b7c10 */ /* 0x000fc8000fffe0ff */
        /* <DEDUP_REMOVED lines=20> */
.L_x_1301:
[----:B------:R1:W-:Y:S01]  /*2430*/  STS.128 [R139+0x6000], RZ ;  /* 0x006000ff8b007388 */ /* 0x0003e20000000c00 */
[----:B------:R-:W-:Y:S05]  /*2440*/  BRA `(.L_x_1302) ;  /* 0x0000000000047947 */ /* 0x000fea0003800000 */
.L_x_1300:
[----:B------:R1:W-:Y:S02]  /*2450*/  STS.128 [R139+0x6000], RZ ;  /* 0x006000ff8b007388 */ /* 0x0003e40000000c00 */
.L_x_1302:
[----:B------:R-:W-:Y:S05]  /*2460*/  BSYNC.RECONVERGENT B0 ;  /* 0x0000000000007941 */ /* 0x000fea0003800200 */
.L_x_1299:
        /* <DEDUP_REMOVED lines=20> */
.L_x_1304:
[----:B------:R-:W-:Y:S05]  /*25b0*/  BSYNC.RECONVERGENT B0 ;  /* 0x0000000000007941 */ /* 0x000fea0003800200 */
.L_x_1303:
        /* <DEDUP_REMOVED lines=27> */
.L_x_1307:
[----:B------:R3:W-:Y:S01]  /*2770*/  STS.128 [R139+0x8000], RZ ;  /* 0x008000ff8b007388 */ /* 0x0007e20000000c00 */
[----:B------:R-:W-:Y:S05]  /*2780*/  BRA `(.L_x_1308) ;  /* 0x0000000000047947 */ /* 0x000fea0003800000 */
.L_x_1306:
[----:B------:R3:W-:Y:S02]  /*2790*/  STS.128 [R139+0x8000], RZ ;  /* 0x008000ff8b007388 */ /* 0x0007e40000000c00 */
.L_x_1308:
[----:B------:R-:W-:Y:S05]  /*27a0*/  BSYNC.RECONVERGENT B0 ;  /* 0x0000000000007941 */ /* 0x000fea0003800200 */
.L_x_1305:
        /* <DEDUP_REMOVED lines=19> */
.L_x_1310:
[----:B------:R-:W-:Y:S05]  /*28e0*/  BSYNC.RECONVERGENT B0 ;  /* 0x0000000000007941 */ /* 0x000fea0003800200 */
.L_x_1309:
[----:B------:R-:W4:Y:S01]  /*28f0*/  LDCU.64 UR8, c[0x0][0x538] ;  /* 0x0000a700ff0877ac */ /* 0x000f220008000a00 */
[----:B------:R-:W3:Y:S01]  /*2900*/  LDC.64 R18, c[0x0][0x528] ;  /* 0x00014a00ff127b82 */ /* 0x000ee20000000a00 */
[----:B------:R-:W2:Y:S01]  /*2910*/  S2R R147, SR_TID.X ;  /* 0x0000000000937919 */ /* 0x000ea20000002100 */
[----:B------:R-:W-:Y:S01]  /*2920*/  IMAD.SHL.U32 R12, R15, 0x2, RZ ;  /* 0x000000020f0c7824 */ /* 0x000fe200078e00ff */
[--C-:B------:R-:W-:Y:S01]  /*2930*/  SHF.R.U32.HI R13, RZ, 0x6, R15.reuse ;  /* 0x00000006ff0d7819 */ /* 0x100fe2000001160f */
[----:B------:R-:W-:Y:S01]  /*2940*/  IMAD.U32 R8, RZ, RZ, UR26 ;  /* 0x0000001aff087e24 */ /* 0x000fe2000f8e00ff */
[----:B------:R-:W-:Y:S01]  /*2950*/  SHF.R.U32.HI R7, RZ, 0x1, R15 ;  /* 0x00000001ff077819 */ /* 0x000fe2000001160f */
[----:B------:R-:W0:Y:S01]  /*2960*/  LDGDEPBAR ;  /* 0x00000000000079af */ /* 0x000e220000000000 */
[----:B------:R-:W2:Y:S01]  /*2970*/  LDCU UR11, c[0x0][0x590] ;  /* 0x0000b200ff0b77ac */ /* 0x000ea20008000800 */
[----:B------:R-:W1:Y:S01]  /*2980*/  LDC R143, c[0x0][0x44c] ;  /* 0x00011300ff8f7b82 */ /* 0x000e620000000800 */
[----:B------:R-:W-:Y:S01]  /*2990*/  LOP3.LUT R17, R17, 0x3, RZ, 0xc0, !PT ;  /* 0x0000000311117812 */ /* 0x000fe200078ec0ff */
[----:B------:R-:W-:Y:S01]  /*29a0*/  IMAD.IADD R161, R137, 0x1, R168 ;  /* 0x0000000189a17824 */ /* 0x000fe200078e02a8 */
[----:B------:R-:W1:Y:S01]  /*29b0*/  LDCU UR4, c[0x0][0x440] ;  /* 0x00008800ff0477ac */ /* 0x000e620008000800 */
[----:B------:R-:W1:Y:S01]  /*29c0*/  LDCU UR10, c[0x0][0x45c] ;  /* 0x00008b80ff0a77ac */ /* 0x000e620008000800 */
[----:B----4-:R-:W-:-:S04]  /*29d0*/  ISETP.NE.U32.AND P0, PT, RZ, UR8, PT ;  /* 0x00000008ff007c0c */ /* 0x010fc8000bf05070 */
[----:B------:R-:W-:Y:S01]  /*29e0*/  ISETP.NE.AND.EX P0, PT, RZ, UR9, PT, P0 ;  /* 0x00000009ff007c0c */ /* 0x000fe2000bf05300 */
[----:B---3--:R-:W3:-:S12]  /*29f0*/  LDG.E.64 R158, desc[UR32][R18.64+0x8] ;  /* 0x00000820129e7981 */ /* 0x008ed8000c1e1b00 */
[----:B------:R-:W-:Y:S01]  /*2a00*/  VOTEU.ANY UP0, P0 ;  /* 0x0000000000ff7886 */ /* 0x000fe20000000100 */
[----:B------:R-:W-:-:S13]  /*2a10*/  PLOP3.LUT P0, PT, PT, PT, UP0, 0x80, 0x8 ;  /* 0x000000000008781c */ /* 0x000fda0003f0f008 */
[----:B-1----:R-:W1:Y:S01]  /*2a20*/  @P0 LDC.64 R4, c[0x0][0x540] ;  /* 0x00015000ff040b82 */ /* 0x002e620000000a00 */
[----:B------:R-:W-:Y:S02]  /*2a30*/  @P0 IMAD.MOV.U32 R10, RZ, RZ, R140 ;  /* 0x000000ffff0a0224 */ /* 0x000fe400078e008c */
[----:B------:R-:W-:Y:S02]  /*2a40*/  @P0 IMAD.MOV.U32 R11, RZ, RZ, RZ ;  /* 0x000000ffff0b0224 */ /* 0x000fe400078e00ff */
[----:B-1----:R-:W-:-:S03]  /*2a50*/  @P0 IMAD.WIDE.U32 R10, R9, R4, R10 ;  /* 0x00000004090a0225 */ /* 0x002fc600078e000a */
[----:B------:R-:W1:Y:S01]  /*2a60*/  @P0 LDC R4, c[0x0][0x458] ;  /* 0x00011600ff040b82 */ /* 0x000e620000000800 */
[C---:B------:R-:W-:Y:S01]  /*2a70*/  @P0 IMAD R5, R9.reuse, R5, R11 ;  /* 0x0000000509050224 */ /* 0x040fe200078e020b */
[----:B------:R-:W-:Y:S01]  /*2a80*/  @P0 LEA R20, P1, R10, UR8, 0x2 ;  /* 0x000000080a140c11 */ /* 0x000fe2000f8210ff */
[----:B------:R-:W-:Y:S01]  /*2a90*/  IMAD R9, R9, UR28, R140 ;  /* 0x0000001c09097c24 */ /* 0x000fe2000f8e028c */
[----:B------:R-:W-:Y:S02]  /*2aa0*/  LOP3.LUT R12, R12, 0x6, RZ, 0xc0, !PT ;  /* 0x000000060c0c7812 */ /* 0x000fe400078ec0ff */
[----:B------:R-:W-:Y:S01]  /*2ab0*/  LOP3.LUT R13, R13, 0xe, RZ, 0xc0, !PT ;  /* 0x0000000e0d0d7812 */ /* 0x000fe200078ec0ff */
[----:B------:R-:W-:Y:S01]  /*2ac0*/  IMAD R161, R160, 0x80, R161 ;  /* 0x00000080a0a17824 */ /* 0x000fe200078e02a1 */
[----:B------:R-:W-:Y:S01]  /*2ad0*/  @P0 LEA.HI.X R21, R10, UR9, R5, 0x2, P1 ;  /* 0x000000090a150c11 */ /* 0x000fe200088f1405 */
[----:B------:R-:W-:Y:S01]  /*2ae0*/  IMAD.SHL.U32 R9, R9, 0x20, RZ ;  /* 0x0000002009097824 */ /* 0x000fe200078e00ff */
[----:B------:R-:W4:Y:S01]  /*2af0*/  LDG.E.64 R10, desc[UR32][R18.64] ;  /* 0x00000020120a7981 */ /* 0x000f22000c1e1b00 */
[----:B-1----:R-:W1:Y:S03]  /*2b00*/  @P0 MUFU.RCP R4, R4 ;  /* 0x0000000400040308 */ /* 0x002e660000001000 */
[----:B------:R-:W1:Y:S01]  /*2b10*/  @P0 LDG.E R5, desc[UR32][R20.64] ;  /* 0x0000002014050981 */ /* 0x000e62000c1e1900 */
[----:B------:R-:W-:Y:S01]  /*2b20*/  LOP3.LUT R12, R12, 0x1c0, R7, 0xf8, !PT ;  /* 0x000001c00c0c7812 */ /* 0x000fe200078ef807 */
[----:B------:R-:W-:Y:S01]  /*2b30*/  IMAD R7, R8, 0x4, R13 ;  /* 0x0000000408077824 */ /* 0x000fe200078e020d */
[----:B------:R-:W-:Y:S01]  /*2b40*/  CS2R R94, SRZ ;  /* 0x00000000005e7805 */ /* 0x000fe2000001ff00 */
[----:B------:R-:W-:Y:S01]  /*2b50*/  IMAD R160, R160, 0x8, R17 ;  /* 0x00000008a0a07824 */ /* 0x000fe200078e0211 */
[----:B------:R-:W-:Y:S01]  /*2b60*/  IADD3 R12, PT, PT, R3, UR27, R12 ;  /* 0x0000001b030c7c10 */ /* 0x000fe2000fffe00c */
[--C-:B------:R-:W-:Y:S01]  /*2b70*/  IMAD.IADD R128, R134, 0x1, R6.reuse ;  /* 0x0000000186807824 */ /* 0x100fe200078e0206 */
[----:B------:R-:W-:Y:S01]  /*2b80*/  CS2R R92, SRZ ;  /* 0x00000000005c7805 */ /* 0x000fe2000001ff00 */
[----:B------:R-:W-:Y:S01]  /*2b90*/  IMAD.IADD R3, R133, 0x1, R6 ;  /* 0x0000000185037824 */ /* 0x000fe200078e0206 */
[----:B------:R-:W-:Y:S01]  /*2ba0*/  IADD3 R161, PT, PT, R161, -0x59, -R12 ;  /* 0xffffffa7a1a17810 */ /* 0x000fe20007ffe80c */
        /* <DEDUP_REMOVED lines=16> */
[----:B------:R-:W-:Y:S01]  /*2cb0*/  UMOV UR16, URZ ;  /* 0x000000ff00107c82 */ /* 0x000fe20008000000 */
[----:B------:R-:W1:Y:S01]  /*2cc0*/  LDCU UR8, c[0x0][0x3e0] ;  /* 0x00007c00ff0877ac */ /* 0x000e620008000800 */
[----:B------:R-:W1:Y:S01]  /*2cd0*/  LDCU.U8 UR9, c[0x0][0x4f8] ;  /* 0x00009f00ff0977ac */ /* 0x000e620008000000 */
[----:B--2---:R-:W-:Y:S02]  /*2ce0*/  USHF.L.U32 UR11, UR11, 0x7, URZ ;  /* 0x000000070b0b7899 */ /* 0x004fe400080006ff */
[----:B------:R-:W-:Y:S01]  /*2cf0*/  USHF.L.U32 UR31, UR31, 0x3, URZ ;  /* 0x000000031f1f7899 */ /* 0x000fe200080006ff */
[----:B---3--:R-:W-:-:S05]  /*2d00*/  IADD3 R176, P2, P1, R9, R158, R176 ;  /* 0x0000009e09b07210 */ /* 0x008fca000795e0b0 */
[----:B------:R-:W-:Y:S01]  /*2d10*/  IMAD.WIDE.U32 R176, R176, -0x2daee0ad, RZ ;  /* 0xd2511f53b0b07825 */ /* 0x000fe200078e00ff */
[----:B------:R-:W-:-:S04]  /*2d20*/  SHF.R.S32.HI R158, RZ, 0x1f, R9 ;  /* 0x0000001fff9e7819 */ /* 0x000fc80000011409 */
[----:B------:R-:W-:Y:S01]  /*2d30*/  IADD3.X R158, PT, PT, R158, R159, RZ, P2, P1 ;  /* 0x0000009f9e9e7210 */ /* 0x000fe200017e24ff */
[----:B------:R-:W-:Y:S01]  /*2d40*/  IMAD.MOV.U32 R159, RZ, RZ, R166 ;  /* 0x000000ffff9f7224 */ /* 0x000fe200078e00a6 */
[----:B----4-:R-:W-:Y:S02]  /*2d50*/  R2UR UR35, R11 ;  /* 0x000000000b2372ca */ /* 0x010fe400000e0000 */
[----:B------:R-:W-:Y:S01]  /*2d60*/  R2UR UR34, R10 ;  /* 0x000000000a2272ca */ /* 0x000fe200000e0000 */
[----:B-1----:R-:W-:Y:S01]  /*2d70*/  @P0 FMUL.FTZ R4, R5, R4 ;  /* 0x0000000405040220 */ /* 0x002fe20000410000 */
[----:B------:R-:W-:-:S09]  /*2d80*/  VIADD R5, R7, 0x1 ;  /* 0x0000000107057836 */ /* 0x000fd20000000000 */
[----:B------:R-:W-:Y:S02]  /*2d90*/  LOP3.LUT R7, R7, UR35, RZ, 0x3c, !PT ;  /* 0x0000002307077c12 */ /* 0x000fe4000f8e3cff */
[----:B------:R-:W-:Y:S02]  /*2da0*/  @P0 R2UR UR17, R4 ;  /* 0x00000000041102ca */ /* 0x000fe400000e0000 */
[----:B------:R-:W-:Y:S02]  /*2db0*/  LOP3.LUT R5, R5, UR35, RZ, 0x3c, !PT ;  /* 0x0000002305057c12 */ /* 0x000fe4000f8e3cff */
[C---:B------:R-:W-:Y:S02]  /*2dc0*/  LOP3.LUT R174, R177.reuse, R7, RZ, 0x3c, !PT ;  /* 0x00000007b1ae7212 */ /* 0x040fe400078e3cff */
[----:B------:R-:W-:Y:S02]  /*2dd0*/  LOP3.LUT R172, R177, R5, RZ, 0x3c, !PT ;  /* 0x00000005b1ac7212 */ /* 0x000fe400078e3cff */
[----:B------:R-:W-:Y:S01]  /*2de0*/  LOP3.LUT P0, RZ, R147, 0x4, RZ, 0xc0, !PT ;  /* 0x0000000493ff7812 */ /* 0x000fe2000780c0ff */
[----:B------:R-:W-:Y:S01]  /*2df0*/  IMAD.WIDE.U32 R174, R174, -0x326172a9, RZ ;  /* 0xcd9e8d57aeae7825 */ /* 0x000fe200078e00ff */
[----:B------:R-:W-:-:S03]  /*2e00*/  UIADD3 UR22, UPT, UPT, UR35, -0x126145ec, URZ ;  /* 0xed9eba1423167890 */ /* 0x000fc6000fffe0ff */
[----:B------:R-:W-:Y:S01]  /*2e10*/  IMAD.WIDE.U32 R172, R172, -0x326172a9, RZ ;  /* 0xcd9e8d57acac7825 */ /* 0x000fe200078e00ff */
[----:B------:R-:W-:Y:S02]  /*2e20*/  UIADD3 UR21, UPT, UPT, UR35, -0x56f99767, URZ ;  /* 0xa906689923157890 */ /* 0x000fe4000fffe0ff */
[----:B------:R-:W-:Y:S01]  /*2e30*/  UIADD3 UR20, UPT, UPT, UR35, 0x646e171e, URZ ;  /* 0x646e171e23147890 */ /* 0x000fe2000fffe0ff */
[----:B------:R-:W-:-:S11]  /*2e40*/  @UP0 UMOV UR16, UR17 ;  /* 0x0000001100100c82 */ /* 0x000fd60008000000 */
.L_x_1313:
[----:B------:R-:W-:Y:S01]  /*2e50*/  LEA R196, P1, R137, R152, 0x2 ;  /* 0x0000009889c47211 */ /* 0x000fe200078210ff */
[----:B------:R-:W0:Y:S01]  /*2e60*/  LDGDEPBAR ;  /* 0x00000000000079af */ /* 0x000e220000000000 */
[----:B------:R-:W-:Y:S01]  /*2e70*/  IMAD.SHL.U32 R125, R135, 0x2, RZ ;  /* 0x00000002877d7824 */ /* 0x000fe200078e00ff */
[----:B------:R-:W-:Y:S01]  /*2e80*/  USHF.L.U32 UR19, UR26, 0x7, URZ ;  /* 0x000000071a137899 */ /* 0x000fe200080006ff */
[----:B------:R-:W-:Y:S01]  /*2e90*/  IMAD.MOV.U32 R153, RZ, RZ, R149 ;  /* 0x000000ffff997224 */ /* 0x000fe200078e0095 */
[----:B------:R-:W-:Y:S01]  /*2ea0*/  UIADD3 UR18, UPT, UPT, UR35, -0x4498517b, URZ ;  /* 0xbb67ae8523127890 */ /* 0x000fe2000fffe0ff */
[--C-:B------:R-:W-:Y:S01]  /*2eb0*/  IMAD.IADD R60, R128, 0x1, R125.reuse ;  /* 0x00000001803c7824 */ /* 0x100fe200078e027d */
[----:B------:R-:W-:Y:S01]  /*2ec0*/  UIADD3 UR19, UPT, UPT, UR19, 0x80, URZ ;  /* 0x0000008013137890 */ /* 0x000fe2000fffe0ff */
[----:B------:R-:W-:Y:S01]  /*2ed0*/  IMAD.IADD R136, R132, 0x1, R125 ;  /* 0x0000000184887824 */ /* 0x000fe200078e027d */
[----:B------:R-:W-:Y:S01]  /*2ee0*/  LEA.HI.X R197, R137, R153, RZ, 0x2, P1 ;  /* 0x0000009989c57211 */ /* 0x000fe200008f14ff */
[----:B------:R-:W-:Y:S01]  /*2ef0*/  IMAD.WIDE.U32 R200, R160, -0x326172a9, RZ ;  /* 0xcd9e8d57a0c87825 */ /* 0x000fe200078e00ff */
[----:B------:R-:W-:Y:S02]  /*2f00*/  UIADD3 UR17, UPT, UPT, UR34, -0x61c88647, URZ ;  /* 0x9e3779b922117890 */ /* 0x000fe4000fffe0ff */
[----:B------:R-:W-:Y:S01]  /*2f10*/  ISETP.LE.AND P6, PT, R168, UR19, PT ;  /* 0x00000013a8007c0c */ /* 0x000fe2000bfc3270 */
[----:B------:R-:W-:Y:S01]  /*2f20*/  IMAD.U32 R198, RZ, RZ, UR26 ;  /* 0x0000001affc67e24 */ /* 0x000fe2000f8e00ff */
[----:B------:R-:W-:Y:S01]  /*2f30*/  LOP3.LUT R126, R158, UR34, R201, 0x96, !PT ;  /* 0x000000229e7e7c12 */ /* 0x000fe2000f8e96c9 */
[----:B------:R-:W-:Y:S01]  /*2f40*/  VIADD R192, R160, 0x4 ;  /* 0x00000004a0c07836 */ /* 0x000fe20000000000 */
[C---:B------:R-:W-:Y:S01]  /*2f50*/  LOP3.LUT R202, R200.reuse, UR17, R175, 0x96, !PT ;  /* 0x00000011c8ca7c12 */ /* 0x040fe2000f8e96af */
[----:B------:R-:W-:Y:S01]  /*2f60*/  VIADD R206, R161, 0xffffffd0 ;  /* 0xffffffd0a1ce7836 */ /* 0x000fe20000000000 */
[----:B------:R-:W-:Y:S01]  /*2f70*/  LOP3.LUT R200, R200, UR17, R173, 0x96, !PT ;  /* 0x00000011c8c87c12 */ /* 0x000fe2000f8e96ad */
[----:B------:R-:W-:Y:S03]  /*2f80*/  IMAD.WIDE.U32 R126, R126, -0x2daee0ad, RZ ;  /* 0xd2511f537e7e7825 */ /* 0x000fe600078e00ff */
[----:B------:R-:W-:Y:S01]  /*2f90*/  IABS R206, R206 ;  /* 0x000000ce00ce7213 */ /* 0x000fe20000000000 */
[----:B------:R-:W-:Y:S01]  /*2fa0*/  IMAD.WIDE.U32 R192, R192, -0x326172a9, RZ ;  /* 0xcd9e8d57c0c07825 */ /* 0x000fe200078e00ff */
[----:B------:R-:W-:Y:S01]  /*2fb0*/  LOP3.LUT R64, R176, UR18, R127, 0x96, !PT ;  /* 0x00000012b0407c12 */ /* 0x000fe2000f8e967f */
[----:B------:R-:W-:Y:S04]  /*2fc0*/  DEPBAR.LE SB0, 0x0 ;  /* 0x000080000000791a */ /* 0x000fe80000000000 */
[----:B------:R-:W-:Y:S01]  /*2fd0*/  LOP3.LUT R190, R158, UR34, R193, 0x96, !PT ;  /* 0x000000229ebe7c12 */ /* 0x000fe2000f8e96c1 */
[----:B------:R-:W-:Y:S01]  /*2fe0*/  BAR.SYNC.DEFER_BLOCKING 0x0 ;  /* 0x0000000000007b1d */ /* 0x000fe20000010000 */
[----:B------:R-:W-:Y:S01]  /*2ff0*/  LOP3.LUT R188, R192, UR17, R175, 0x96, !PT ;  /* 0x00000011c0bc7c12 */ /* 0x000fe2000f8e96af */
[----:B------:R-:W-:Y:S01]  /*3000*/  @P6 IMAD.SHL.U32 R65, R147, 0x2, RZ ;  /* 0x0000000293416824 */ /* 0x000fe200078e00ff */
[----:B------:R-:W-:Y:S01]  /*3010*/  @P6 SHF.R.U32.HI R183, RZ, 0x1, R147 ;  /* 0x00000001ffb76819 */ /* 0x000fe20000011693 */
[----:B------:R-:W-:Y:S01]  /*3020*/  IMAD.WIDE.U32 R194, R64, -0x326172a9, RZ ;  /* 0xcd9e8d5740c27825 */ /* 0x000fe200078e00ff */
[----:B------:R-:W-:Y:S01]  /*3030*/  LOP3.LUT R192, R192, UR17, R173, 0x96, !PT ;  /* 0x00000011c0c07c12 */ /* 0x000fe2000f8e96ad */
[----:B------:R-:W-:Y:S01]  /*3040*/  UIADD3 UR17, UPT, UPT, UR35, 0x76cf5d0a, URZ ;  /* 0x76cf5d0a23117890 */ /* 0x000fe2000fffe0ff */
[----:B------:R-:W-:Y:S01]  /*3050*/  @P6 LOP3.LUT R66, R65, 0x6, RZ, 0xc0, !PT ;  /* 0x0000000641426812 */ /* 0x000fe200078ec0ff */
[----:B------:R-:W-:Y:S01]  /*3060*/  IMAD.WIDE.U32 R202, R202, -0x2daee0ad, RZ ;  /* 0xd2511f53caca7825 */ /* 0x000fe200078e00ff */
[----:B------:R-:W-:Y:S02]  /*3070*/  I2FP.F32.S32 R206, R206 ;  /* 0x000000ce00ce7245 */ /* 0x000fe40000201400 */
[----:B------:R-:W-:Y:S01]  /*3080*/  @P6 LOP3.LUT R183, R66, 0x1c0, R183, 0xf8, !PT ;  /* 0x000001c042b76812 */ /* 0x000fe200078ef8b7 */
[----:B------:R-:W-:Y:S01]  /*3090*/  IMAD.WIDE.U32 R200, R200, -0x2daee0ad, RZ ;  /* 0xd2511f53c8c87825 */ /* 0x000fe200078e00ff */
[----:B------:R-:W-:Y:S03]  /*30a0*/  LOP3.LUT R184, R126, UR17, R203, 0x96, !PT ;  /* 0x000000117eb87c12 */ /* 0x000fe6000f8e96cb */
[----:B------:R-:W-:Y:S01]  /*30b0*/  IMAD.WIDE.U32 R188, R188, -0x2daee0ad, RZ ;  /* 0xd2511f53bcbc7825 */ /* 0x000fe200078e00ff */
[----:B------:R-:W-:Y:S03]  /*30c0*/  LOP3.LUT R126, R126, UR17, R201, 0x96, !PT ;  /* 0x000000117e7e7c12 */ /* 0x000fe6000f8e96c9 */
[----:B------:R-:W-:Y:S01]  /*30d0*/  IMAD.WIDE.U32 R190, R190, -0x2daee0ad, RZ ;  /* 0xd2511f53bebe7825 */ /* 0x000fe200078e00ff */
[----:B------:R-:W-:Y:S02]  /*30e0*/  LDSM.16.M88.4 R100, [R128] ;  /* 0x000000008064783b */ /* 0x000fe40000000200 */
[----:B------:R-:W-:Y:S01]  /*30f0*/  LOP3.LUT R186, R190, UR17, R189, 0x96, !PT ;  /* 0x00000011beba7c12 */ /* 0x000fe2000f8e96bd */
[----:B------:R-:W-:Y:S01]  /*3100*/  IMAD.WIDE.U32 R192, R192, -0x2daee0ad, RZ ;  /* 0xd2511f53c0c07825 */ /* 0x000fe200078e00ff */
[----:B------:R-:W-:Y:S01]  /*3110*/  LOP3.LUT R187, R176, UR18, R191, 0x96, !PT ;  /* 0x00000012b0bb7c12 */ /* 0x000fe2000f8e96bf */
[----:B------:R-:W-:Y:S02]  /*3120*/  UIADD3 UR18, UPT, UPT, UR34, 0x3c6ef372, URZ ;  /* 0x3c6ef37222127890 */ /* 0x000fe4000fffe0ff */
[----:B------:R-:W-:Y:S01]  /*3130*/  IMAD.WIDE.U32 R126, R126, -0x326172a9, RZ ;  /* 0xcd9e8d577e7e7825 */ /* 0x000fe200078e00ff */
[----:B------:R-:W-:Y:S01]  /*3140*/  LOP3.LUT R190, R190, UR17, R193, 0x96, !PT ;  /* 0x00000011bebe7c12 */ /* 0x000fe2000f8e96c1 */
[----:B------:R-:W1:Y:S01]  /*3150*/  LDSM.16.M88.4 R104, [R132] ;  /* 0x000000008468783b */ /* 0x000e620000000200 */
[----:B------:R-:W-:Y:S01]  /*3160*/  UIADD3 UR17, UPT, UPT, UR34, -0x255992d5, URZ ;  /* 0xdaa66d2b22117890 */ /* 0x000fe2000fffe0ff */
[--C-:B------:R-:W-:Y:S01]  /*3170*/  LOP3.LUT R135, R174, UR18, R195.reuse, 0x96, !PT ;  /* 0x00000012ae877c12 */ /* 0x100fe2000f8e96c3 */
[----:B------:R-:W-:Y:S01]  /*3180*/  IMAD.WIDE.U32 R184, R184, -0x326172a9, RZ ;  /* 0xcd9e8d57b8b87825 */ /* 0x000fe200078e00ff */
[----:B------:R-:W-:Y:S03]  /*3190*/  LOP3.LUT R124, R172, UR18, R195, 0x96, !PT ;  /* 0x00000012ac7c7c12 */ /* 0x000fe6000f8e96c3 */
[----:B------:R-:W-:Y:S01]  /*31a0*/  IMAD.WIDE.U32 R204, R187, -0x326172a9, RZ ;  /* 0xcd9e8d57bbcc7825 */ /* 0x000fe200078e00ff */
[----:B------:R-:W2:Y:S03]  /*31b0*/  LDSM.16.M88.4 R108, [R128+0x1000] ;  /* 0x00100000806c783b */ /* 0x000ea60000000200 */
[----:B------:R-:W-:Y:S01]  /*31c0*/  IMAD.WIDE.U32 R186, R186, -0x326172a9, RZ ;  /* 0xcd9e8d57baba7825 */ /* 0x000fe200078e00ff */
[----:B------:R-:W-:Y:S03]  /*31d0*/  LOP3.LUT R189, R172, UR18, R205, 0x96, !PT ;  /* 0x00000012acbd7c12 */ /* 0x000fe6000f8e96cd */
[----:B------:R-:W-:Y:S01]  /*31e0*/  IMAD.WIDE.U32 R190, R190, -0x326172a9, RZ ;  /* 0xcd9e8d57bebe7825 */ /* 0x000fe200078e00ff */
[C---:B------:R-:W-:Y:S01]  /*31f0*/  LOP3.LUT R193, R204.reuse, UR17, R187, 0x96, !PT ;  /* 0x00000011ccc17c12 */ /* 0x040fe2000f8e96bb */
[----:B------:R-:W3:Y:S02]  /*3200*/  LDSM.16.M88.4 R112, [R132+0x400] ;  /* 0x000400008470783b */ /* 0x000ee40000000200 */
[----:B------:R-:W-:Y:S01]  /*3210*/  IMAD.WIDE.U32 R208, R189, -0x2daee0ad, RZ ;  /* 0xd2511f53bdd07825 */ /* 0x000fe200078e00ff */
[----:B------:R-:W-:Y:S05]  /*3220*/  LOP3.LUT R187, R204, UR17, R191, 0x96, !PT ;  /* 0x00000011ccbb7c12 */ /* 0x000fea000f8e96bf */
[----:B------:R-:W4:Y:S08]  /*3230*/  LDSM.16.M88.4 R116, [R132+0x800] ;  /* 0x000800008474783b */ /* 0x000f300000000200 */
[----:B------:R-:W-:Y:S01]  /*3240*/  LDSM.16.M88.4 R120, [R136] ;  /* 0x000000008878783b */ /* 0x000fe20000000200 */
[-C--:B-1----:R-:W-:Y:S07]  /*3250*/  HMMA.16816.F32 R4, R100, R104.reuse, RZ ;  /* 0x000000686404723c */ /* 0x082fee00000018ff */
[----:B------:R-:W4:Y:S04]  /*3260*/  LDG.E R155, desc[UR32][R196.64] ;  /* 0x00000020c49b7981 */ /* 0x000f28000c1e1900 */
[----:B------:R-:W4:Y:S01]  /*3270*/  LDG.E R182, desc[UR32][R196.64+0x20] ;  /* 0x00002020c4b67981 */ /* 0x000f22000c1e1900 */
[C---:B--2---:R-:W-:Y:S03]  /*3280*/  HMMA.16816.F32 R8, R108.reuse, R104, RZ ;  /* 0x000000686c08723c */ /* 0x044fe600000018ff */
[----:B-----5:R-:W5:Y:S04]  /*3290*/  LDG.E R171, desc[UR32][R196.64+0x100] ;  /* 0x00010020c4ab7981 */ /* 0x020f68000c1e1900 */
[----:B------:R1:W5:Y:S01]  /*32a0*/  LDG.E R153, desc[UR32][R196.64+0x120] ;  /* 0x00012020c4997981 */ /* 0x000362000c1e1900 */
[-C--:B------:R-:W-:Y:S08]  /*32b0*/  HMMA.16816.F32 R12, R108, R106.reuse, RZ ;  /* 0x0000006a6c0c723c */ /* 0x080ff000000018ff */
[C---:B------:R-:W-:Y:S01]  /*32c0*/  HMMA.16816.F32 R16, R100.reuse, R106, RZ ;  /* 0x0000006a6410723c */ /* 0x040fe200000018ff */
[----:B------:R-:W2:Y:S07]  /*32d0*/  LDSM.16.M88.4 R104, [R132+0xc00] ;  /* 0x000c00008468783b */ /* 0x000eae0000000200 */
[-C--:B---3--:R-:W-:Y:S01]  /*32e0*/  HMMA.16816.F32 R20, R100, R112.reuse, RZ ;  /* 0x000000706414723c */ /* 0x088fe200000018ff */
[C---:B-1----:R-:W-:Y:S02]  /*32f0*/  LOP3.LUT R196, R194.reuse, UR17, R185, 0x96, !PT ;  /* 0x00000011c2c47c12 */ /* 0x042fe4000f8e96b9 */
[----:B------:R-:W-:Y:S05]  /*3300*/  LOP3.LUT R194, R194, UR17, R127, 0x96, !PT ;  /* 0x00000011c2c27c12 */ /* 0x000fea000f8e967f */
[C---:B------:R-:W-:Y:S01]  /*3310*/  HMMA.16816.F32 R24, R108.reuse, R112, RZ ;  /* 0x000000706c18723c */ /* 0x040fe200000018ff */
[----:B------:R-:W-:Y:S01]  /*3320*/  UIADD3 UR17, UPT, UPT, UR35, 0x32370b8f, URZ ;  /* 0x32370b8f23117890 */ /* 0x000fe2000fffe0ff */
[----:B------:R-:W-:Y:S01]  /*3330*/  @P6 IMAD R127, R198, 0x80, R183 ;  /* 0x00000080c67f6824 */ /* 0x000fe200078e02b7 */
[----:B------:R-:W-:Y:S01]  /*3340*/  LOP3.LUT R198, R174, UR18, R205, 0x96, !PT ;  /* 0x00000012aec67c12 */ /* 0x000fe2000f8e96cd */
[----:B------:R-:W-:Y:S01]  /*3350*/  VIADD R183, R161, 0x21 ;  /* 0x00000021a1b77836 */ /* 0x000fe20000000000 */
[----:B------:R-:W-:Y:S01]  /*3360*/  UIADD3 UR18, UPT, UPT, UR34, 0x78dde6e4, URZ ;  /* 0x78dde6e422127890 */ /* 0x000fe2000fffe0ff */
[----:B------:R-:W-:Y:S01]  /*3370*/  IMAD.WIDE.U32 R204, R124, -0x2daee0ad, RZ ;  /* 0xd2511f537ccc7825 */ /* 0x000fe200078e00ff */
[CC--:B------:R-:W-:Y:S01]  /*3380*/  @P6 ISETP.GE.AND P2, PT, R127.reuse, R168.reuse, PT ;  /* 0x000000a87f00620c */ /* 0x0c0fe20003f46270 */
[-C--:B------:R-:W-:Y:S01]  /*3390*/  HMMA.16816.F32 R28, R108, R114.reuse, RZ ;  /* 0x000000726c1c723c */ /* 0x080fe200000018ff */
[----:B------:R-:W-:Y:S01]  /*33a0*/  IABS R183, R183 ;  /* 0x000000b700b77213 */ /* 0x000fe20000000000 */
[----:B------:R-:W-:Y:S04]  /*33b0*/  IMAD.WIDE.U32 R194, R194, -0x2daee0ad, RZ ;  /* 0xd2511f53c2c27825 */ /* 0x000fe800078e00ff */
[----:B------:R-:W-:Y:S01]  /*33c0*/  IMAD.WIDE.U32 R196, R196, -0x2daee0ad, RZ ;  /* 0xd2511f53c4c47825 */ /* 0x000fe200078e00ff */
[----:B------:R-:W-:Y:S01]  /*33d0*/  LOP3.LUT R124, R204, UR22, R195, 0x96, !PT ;  /* 0x00000016cc7c7c12 */ /* 0x000fe2000f8e96c3 */
[C---:B------:R-:W-:Y:S01]  /*33e0*/  HMMA.16816.F32 R32, R100.reuse, R114, RZ ;  /* 0x000000726420723c */ /* 0x040fe200000018ff */
[----:B------:R-:W1:Y:S01]  /*33f0*/  LDSM.16.M88.4 R112, [R60] ;  /* 0x000000003c70783b */ /* 0x000e620000000200 */
[----:B------:R-:W-:Y:S02]  /*3400*/  IMAD.MOV.U32 R199, RZ, RZ, R183 ;  /* 0x000000ffffc77224 */ /* 0x000fe400078e00b7 */
[----:B------:R-:W-:Y:S02]  /*3410*/  @P6 VIADD R195, R127, 0x9 ;  /* 0x000000097fc36836 */ /* 0x000fe40000000000 */
[----:B------:R-:W-:Y:S01]  /*3420*/  VIADD R204, R161, 0x20 ;  /* 0x00000020a1cc7836 */ /* 0x000fe20000000000 */
[----:B------:R-:W-:Y:S01]  /*3430*/  I2FP.F32.S32 R199, R199 ;  /* 0x000000c700c77245 */ /* 0x000fe20000201400 */
[-C--:B----4-:R-:W-:Y:S01]  /*3440*/  HMMA.16816.F32 R36, R100, R116.reuse, RZ ;  /* 0x000000746424723c */ /* 0x090fe200000018ff */
[----:B------:R-:W-:Y:S01]  /*3450*/  @P6 ISETP.GE.AND P3, PT, R195, R168, PT ;  /* 0x000000a8c300620c */ /* 0x000fe20003f66270 */
[----:B------:R-:W-:Y:S01]  /*3460*/  @P6 VIADD R191, R127, 0x8 ;  /* 0x000000087fbf6836 */ /* 0x000fe20000000000 */
[----:B------:R-:W-:Y:S01]  /*3470*/  IABS R204, R204 ;  /* 0x000000cc00cc7213 */ /* 0x000fe20000000000 */
[----:B------:R-:W-:Y:S03]  /*3480*/  VIADD R195, R161, 0x19 ;  /* 0x00000019a1c37836 */ /* 0x000fe60000000000 */
[----:B------:R-:W-:Y:S01]  /*3490*/  I2FP.F32.S32 R204, R204 ;  /* 0x000000cc00cc7245 */ /* 0x000fe20000201400 */
[C---:B------:R-:W-:Y:S02]  /*34a0*/  HMMA.16816.F32 R40, R108.reuse, R116, RZ ;  /* 0x000000746c28723c */ /* 0x040fe400000018ff */
[----:B------:R-:W-:Y:S02]  /*34b0*/  IABS R195, R195 ;  /* 0x000000c300c37213 */ /* 0x000fe40000000000 */
[----:B------:R-:W-:Y:S01]  /*34c0*/  @P6 ISETP.GE.AND P1, PT, R191, R168, PT ;  /* 0x000000a8bf00620c */ /* 0x000fe20003f26270 */
[----:B------:R-:W-:Y:S01]  /*34d0*/  VIADD R191, R161, 0xffffffd9 ;  /* 0xffffffd9a1bf7836 */ /* 0x000fe20000000000 */
[----:B------:R-:W-:Y:S02]  /*34e0*/  I2FP.F32.S32 R195, R195 ;  /* 0x000000c300c37245 */ /* 0x000fe40000201400 */
[-C--:B------:R-:W-:Y:S02]  /*34f0*/  HMMA.16816.F32 R44, R108, R118.reuse, RZ ;  /* 0x000000766c2c723c */ /* 0x080fe400000018ff */
[----:B------:R-:W-:Y:S04]  /*3500*/  IABS R191, R191 ;  /* 0x000000bf00bf7213 */ /* 0x000fe80000000000 */
[----:B------:R-:W-:Y:S02]  /*3510*/  I2FP.F32.S32 R191, R191 ;  /* 0x000000bf00bf7245 */ /* 0x000fe40000201400 */
[C---:B------:R-:W-:Y:S01]  /*3520*/  HMMA.16816.F32 R48, R100.reuse, R118, RZ ;  /* 0x000000766430723c */ /* 0x040fe200000018ff */
[----:B------:R3:W4:Y:S07]  /*3530*/  LDSM.16.M88.4 R116, [R60+0x1000] ;  /* 0x001000003c74783b */ /* 0x00072e0000000200 */
[-C--:B--2---:R-:W-:Y:S08]  /*3540*/  HMMA.16816.F32 R52, R100, R104.reuse, RZ ;  /* 0x000000686434723c */ /* 0x084ff000000018ff */
[C---:B------:R-:W-:Y:S08]  /*3550*/  HMMA.16816.F32 R56, R108.reuse, R104, RZ ;  /* 0x000000686c38723c */ /* 0x040ff000000018ff */
[-C--:B---3--:R-:W-:Y:S08]  /*3560*/  HMMA.16816.F32 R60, R108, R106.reuse, RZ ;  /* 0x0000006a6c3c723c */ /* 0x088ff000000018ff */
[----:B------:R-:W-:Y:S01]  /*3570*/  HMMA.16816.F32 R64, R100, R106, RZ ;  /* 0x0000006a6440723c */ /* 0x000fe200000018ff */
[----:B------:R-:W2:Y:S07]  /*3580*/  LDSM.16.M88.4 R100, [R136+0x400] ;  /* 0x000400008864783b */ /* 0x000eae0000000200 */
[-C--:B-1----:R-:W-:Y:S01]  /*3590*/  HMMA.16816.F32 R4, R112, R120.reuse, R4 ;  /* 0x000000787004723c */ /* 0x082fe20000001804 */
[----:B------:R-:W1:Y:S07]  /*35a0*/  LDSM.16.M88.4 R104, [R136+0x800] ;  /* 0x000800008868783b */ /* 0x000e6e0000000200 */
[C---:B----4-:R-:W-:Y:S04]  /*35b0*/  HMMA.16816.F32 R8, R116.reuse, R120, R8 ;  /* 0x000000787408723c */ /* 0x050fe80000001808 */
[----:B------:R-:W-:Y:S01]  /*35c0*/  IMAD.WIDE.U32 R120, R135, -0x2daee0ad, RZ ;  /* 0xd2511f5387787825 */ /* 0x000fe200078e00ff */
[----:B------:R-:W-:Y:S03]  /*35d0*/  LOP3.LUT R135, R200, UR17, R205, 0x96, !PT ;  /* 0x00000011c8877c12 */ /* 0x000fe6000f8e96cd */
[-C--:B------:R-:W-:Y:S03]  /*35e0*/  HMMA.16816.F32 R12, R116, R122.reuse, R12 ;  /* 0x0000007a740c723c */ /* 0x080fe6000000180c */
[----:B------:R-:W-:Y:S01]  /*35f0*/  LOP3.LUT R185, R202, UR17, R121, 0x96, !PT ;  /* 0x00000011cab97c12 */ /* 0x000fe2000f8e9679 */
[----:B------:R-:W-:Y:S01]  /*3600*/  IMAD.WIDE.U32 R210, R135, -0x326172a9, RZ ;  /* 0xcd9e8d5787d27825 */ /* 0x000fe200078e00ff */
[----:B------:R-:W-:Y:S03]  /*3610*/  LOP3.LUT R183, R120, UR22, R197, 0x96, !PT ;  /* 0x0000001678b77c12 */ /* 0x000fe6000f8e96c5 */
[----:B------:R-:W-:Y:S01]  /*3620*/  FFMA.FTZ R4, R191, -UR16, R4 ;  /* 0x80000010bf047c23 */ /* 0x000fe20008010004 */
[C---:B------:R-:W-:Y:S01]  /*3630*/  VIADD R120, R161.reuse, 0xffffffe0 ;  /* 0xffffffe0a1787836 */ /* 0x040fe20000000000 */
[C---:B------:R-:W-:Y:S04]  /*3640*/  HMMA.16816.F32 R16, R112.reuse, R122, R16 ;  /* 0x0000007a7010723c */ /* 0x040fe80000001810 */
[----:B------:R-:W-:Y:S01]  /*3650*/  IABS R120, R120 ;  /* 0x0000007800787213 */ /* 0x000fe20000000000 */
[C---:B------:R-:W-:Y:S01]  /*3660*/  VIADD R200, R161.reuse, 0xffffffd8 ;  /* 0xffffffd8a1c87836 */ /* 0x040fe20000000000 */
[----:B------:R-:W-:Y:S01]  /*3670*/  @P6 FSEL R4, R4, -INF , !P2 ;  /* 0xff80000004046808 */ /* 0x000fe20005000000 */
[----:B------:R-:W-:Y:S01]  /*3680*/  VIADD R202, R161, 0x18 ;  /* 0x00000018a1ca7836 */ /* 0x000fe20000000000 */
[----:B------:R-:W-:Y:S01]  /*3690*/  I2FP.F32.S32 R120, R120 ;  /* 0x0000007800787245 */ /* 0x000fe20000201400 */
[-C--:B--2---:R-:W-:Y:S03]  /*36a0*/  HMMA.16816.F32 R20, R112, R100.reuse, R20 ;  /* 0x000000647014723c */ /* 0x084fe60000001814 */
[----:B------:R-:W-:Y:S01]  /*36b0*/  IABS R200, R200 ;  /* 0x000000c800c87213 */ /* 0x000fe20000000000 */
[----:B------:R-:W-:Y:S01]  /*36c0*/  IMAD.WIDE.U32 R214, R183, -0x326172a9, RZ ;  /* 0xcd9e8d57b7d67825 */ /* 0x000fe200078e00ff */
[----:B------:R-:W-:Y:S02]  /*36d0*/  IABS R202, R202 ;  /* 0x000000ca00ca7213 */ /* 0x000fe40000000000 */
[----:B------:R-:W-:Y:S01]  /*36e0*/  I2FP.F32.S32 R200, R200 ;  /* 0x000000c800c87245 */ /* 0x000fe20000201400 */
[C---:B------:R-:W-:Y:S04]  /*36f0*/  HMMA.16816.F32 R24, R116.reuse, R100, R24 ;  /* 0x000000647418723c */ /* 0x040fe80000001818 */
[----:B------:R-:W-:Y:S01]  /*3700*/  I2FP.F32.S32 R202, R202 ;  /* 0x000000ca00ca7245 */ /* 0x000fe20000201400 */
[----:B------:R-:W-:Y:S02]  /*3710*/  @P6 VIADD R121, R127, 0x1 ;  /* 0x000000017f796836 */ /* 0x000fe40000000000 */
[----:B------:R-:W-:Y:S01]  /*3720*/  FFMA.FTZ R5, R200, -UR16, R5 ;  /* 0x80000010c8057c23 */ /* 0x000fe20008010005 */
[----:B------:R-:W-:Y:S01]  /*3730*/  FFMA.FTZ R7, R120, -UR16, R7 ;  /* 0x8000001078077c23 */ /* 0x000fe20008010007 */
[----:B------:R-:W-:Y:S01]  /*3740*/  FFMA.FTZ R11, R204, -UR16, R11 ;  /* 0x80000010cc0b7c23 */ /* 0x000fe2000801000b */
[----:B------:R-:W-:Y:S01]  /*3750*/  FFMA.FTZ R9, R202, -UR16, R9 ;  /* 0x80000010ca097c23 */ /* 0x000fe20008010009 */
[-C--:B------:R-:W-:Y:S01]  /*3760*/  @P6 ISETP.GE.AND P4, PT, R121, R168.reuse, PT ;  /* 0x000000a87900620c */ /* 0x080fe20003f86270 */
[----:B------:R-:W-:Y:S01]  /*3770*/  @P6 VIADD R123, R127, 0x18 ;  /* 0x000000187f7b6836 */ /* 0x000fe20000000000 */
[-C--:B------:R-:W-:Y:S03]  /*3780*/  HMMA.16816.F32 R28, R116, R102.reuse, R28 ;  /* 0x00000066741c723c */ /* 0x080fe6000000181c */
[----:B------:R-:W-:Y:S01]  /*3790*/  @P6 FSEL R5, R5, -INF , !P4 ;  /* 0xff80000005056808 */ /* 0x000fe20006000000 */
[----:B------:R-:W-:Y:S01]  /*37a0*/  FFMA.FTZ R8, R195, -UR16, R8 ;  /* 0x80000010c3087c23 */ /* 0x000fe20008010008 */
[----:B------:R-:W-:Y:S01]  /*37b0*/  @P6 FSEL R7, R7, -INF , !P4 ;  /* 0xff80000007076808 */ /* 0x000fe20006000000 */
[----:B------:R-:W-:Y:S01]  /*37c0*/  FFMA.FTZ R14, R195, -UR16, R14 ;  /* 0x80000010c30e7c23 */ /* 0x000fe2000801000e */
[----:B------:R-:W-:Y:S01]  /*37d0*/  @P6 FSEL R9, R9, -INF , !P4 ;  /* 0xff80000009096808 */ /* 0x000fe20006000000 */
[C---:B------:R-:W-:Y:S01]  /*37e0*/  HMMA.16816.F32 R32, R112.reuse, R102, R32 ;  /* 0x000000667020723c */ /* 0x040fe20000001820 */
[----:B------:R-:W2:Y:S03]  /*37f0*/  LDSM.16.M88.4 R100, [R136+0xc00] ;  /* 0x000c00008864783b */ /* 0x000ea60000000200 */
[----:B------:R-:W-:Y:S01]  /*3800*/  @P6 FSEL R11, R11, -INF , !P4 ;  /* 0xff8000000b0b6808 */ /* 0x000fe20006000000 */
[----:B------:R-:W-:Y:S01]  /*3810*/  FFMA.FTZ R18, R191, -UR16, R18 ;  /* 0x80000010bf127c23 */ /* 0x000fe20008010012 */
[----:B------:R-:W-:Y:S01]  /*3820*/  @P6 ISETP.GE.AND P4, PT, R123, R168, PT ;  /* 0x000000a87b00620c */ /* 0x000fe20003f86270 */
[C---:B------:R-:W-:Y:S01]  /*3830*/  VIADD R123, R161.reuse, 0x11 ;  /* 0x00000011a17b7836 */ /* 0x040fe20000000000 */
[----:B------:R-:W-:Y:S01]  /*3840*/  @P6 FSEL R14, R14, -INF , !P1 ;  /* 0xff8000000e0e6808 */ /* 0x000fe20004800000 */
[----:B------:R-:W-:Y:S01]  /*3850*/  VIADD R195, R161, 0xffffffd1 ;  /* 0xffffffd1a1c37836 */ /* 0x000fe20000000000 */
[----:B------:R-:W-:Y:S01]  /*3860*/  @P6 FSEL R18, R18, -INF , !P1 ;  /* 0xff80000012126808 */ /* 0x000fe20004800000 */
[-C--:B-1----:R-:W-:Y:S03]  /*3870*/  HMMA.16816.F32 R36, R112, R104.reuse, R36 ;  /* 0x000000687024723c */ /* 0x082fe60000001824 */
[----:B------:R-:W-:Y:S01]  /*3880*/  IABS R123, R123 ;  /* 0x0000007b007b7213 */ /* 0x000fe20000000000 */
[----:B------:R-:W-:Y:S01]  /*3890*/  @P6 VIADD R191, R127, 0x19 ;  /* 0x000000197fbf6836 */ /* 0x000fe20000000000 */
[----:B------:R-:W-:Y:S01]  /*38a0*/  IABS R195, R195 ;  /* 0x000000c300c37213 */ /* 0x000fe20000000000 */
[----:B------:R-:W-:Y:S01]  /*38b0*/  VIADD R122, R161, 0x10 ;  /* 0x00000010a17a7836 */ /* 0x000fe20000000000 */
[----:B------:R-:W-:Y:S01]  /*38c0*/  I2FP.F32.S32 R123, R123 ;  /* 0x0000007b007b7245 */ /* 0x000fe20000201400 */
[C---:B------:R-:W-:Y:S04]  /*38d0*/  HMMA.16816.F32 R40, R116.reuse, R104, R40 ;  /* 0x000000687428723c */ /* 0x040fe80000001828 */
[----:B------:R-:W-:Y:S01]  /*38e0*/  I2FP.F32.S32 R195, R195 ;  /* 0x000000c300c37245 */ /* 0x000fe20000201400 */
[----:B------:R-:W-:Y:S01]  /*38f0*/  FFMA.FTZ R12, R123, -UR16, R12 ;  /* 0x800000107b0c7c23 */ /* 0x000fe2000801000c */
[----:B------:R-:W-:Y:S01]  /*3900*/  IABS R122, R122 ;  /* 0x0000007a007a7213 */ /* 0x000fe20000000000 */
[----:B------:R-:W-:Y:S01]  /*3910*/  FFMA.FTZ R17, R206, -UR16, R17 ;  /* 0x80000010ce117c23 */ /* 0x000fe20008010011 */
[----:B------:R-:W-:Y:S01]  /*3920*/  @P6 FSEL R8, R8, -INF , !P2 ;  /* 0xff80000008086808 */ /* 0x000fe20005000000 */
[----:B------:R-:W-:Y:S01]  /*3930*/  FFMA.FTZ R16, R195, -UR16, R16 ;  /* 0x80000010c3107c23 */ /* 0x000fe20008010010 */
[----:B------:R-:W-:Y:S01]  /*3940*/  I2FP.F32.S32 R122, R122 ;  /* 0x0000007a007a7245 */ /* 0x000fe20000201400 */
[----:B------:R-:W-:Y:S01]  /*3950*/  FFMA.FTZ R23, R206, -UR16, R23 ;  /* 0x80000010ce177c23 */ /* 0x000fe20008010017 */
[----:B------:R-:W-:Y:S01]  /*3960*/  @P6 FSEL R12, R12, -INF , !P1 ;  /* 0xff8000000c0c6808 */ /* 0x000fe20004800000 */
[----:B------:R-:W-:Y:S01]  /*3970*/  IMAD.WIDE.U32 R206, R198, -0x2daee0ad, RZ ;  /* 0xd2511f53c6ce7825 */ /* 0x000fe200078e00ff */
[----:B------:R-:W-:Y:S01]  /*3980*/  @P6 FSEL R16, R16, -INF , !P1 ;  /* 0xff80000010106808 */ /* 0x000fe20004800000 */
[-C--:B------:R-:W-:Y:S03]  /*3990*/  HMMA.16816.F32 R44, R116, R106.reuse, R44 ;  /* 0x0000006a742c723c */ /* 0x080fe6000000182c */
[-C--:B------:R-:W-:Y:S01]  /*39a0*/  @P6 ISETP.GE.AND P1, PT, R191, R168.reuse, PT ;  /* 0x000000a8bf00620c */ /* 0x080fe20003f26270 */
[----:B------:R-:W-:Y:S01]  /*39b0*/  FFMA.FTZ R15, R202, -UR16, R15 ;  /* 0x80000010ca0f7c23 */ /* 0x000fe2000801000f */
[----:B------:R-:W-:Y:S01]  /*39c0*/  @P6 FSEL R17, R17, -INF , !P3 ;  /* 0xff80000011116808 */ /* 0x000fe20005800000 */
[----:B------:R-:W-:Y:S01]  /*39d0*/  FFMA.FTZ R13, R122, -UR16, R13 ;  /* 0x800000107a0d7c23 */ /* 0x000fe2000801000d */
[----:B------:R-:W-:Y:S01]  /*39e0*/  FFMA.FTZ R19, R200, -UR16, R19 ;  /* 0x80000010c8137c23 */ /* 0x000fe20008010013 */
[----:B------:R-:W-:Y:S01]  /*39f0*/  FFMA.FTZ R27, R122, -UR16, R27 ;  /* 0x800000107a1b7c23 */ /* 0x000fe2000801001b */
[----:B------:R-:W-:Y:S01]  /*3a00*/  LOP3.LUT R122, R188, UR17, R207, 0x96, !PT ;  /* 0x00000011bc7a7c12 */ /* 0x000fe2000f8e96cf */
[----:B------:R-:W-:Y:S01]  /*3a10*/  @P6 VIADD R191, R127, 0x20 ;  /* 0x000000207fbf6836 */ /* 0x000fe20000000000 */
[----:B------:R-:W-:Y:S01]  /*3a20*/  @P6 FSEL R13, R13, -INF , !P3 ;  /* 0xff8000000d0d6808 */ /* 0x000fe20005800000 */
[----:B------:R-:W-:Y:S01]  /*3a30*/  FFMA.FTZ R22, R195, -UR16, R22 ;  /* 0x80000010c3167c23 */ /* 0x000fe20008010016 */
[----:B------:R-:W-:Y:S01]  /*3a40*/  @P6 FSEL R15, R15, -INF , !P3 ;  /* 0xff8000000f0f6808 */ /* 0x000fe20005800000 */
[----:B------:R-:W-:Y:S01]  /*3a50*/  VIADD R195, R161, 0x9 ;  /* 0x00000009a1c37836 */ /* 0x000fe20000000000 */
[----:B------:R-:W-:Y:S01]  /*3a60*/  @P6 FSEL R19, R19, -INF , !P3 ;  /* 0xff80000013136808 */ /* 0x000fe20005800000 */
[----:B------:R-:W-:Y:S01]  /*3a70*/  VIADD R188, R161, 0xffffffc1 ;  /* 0xffffffc1a1bc7836 */ /* 0x000fe20000000000 */
[----:B------:R-:W-:Y:S01]  /*3a80*/  @P6 ISETP.GE.AND P3, PT, R191, R168, PT ;  /* 0x000000a8bf00620c */ /* 0x000fe20003f66270 */
[C---:B------:R-:W-:Y:S04]  /*3a90*/  HMMA.16816.F32 R48, R112.reuse, R106, R48 ;  /* 0x0000006a7030723c */ /* 0x040fe80000001830 */
[----:B------:R-:W-:Y:S01]  /*3aa0*/  IABS R195, R195 ;  /* 0x000000c300c37213 */ /* 0x000fe20000000000 */
[----:B------:R-:W-:Y:S01]  /*3ab0*/  IMAD.WIDE.U32 R200, R193, -0x2daee0ad, RZ ;  /* 0xd2511f53c1c87825 */ /* 0x000fe200078e00ff */
[----:B------:R-:W-:Y:S02]  /*3ac0*/  IABS R188, R188 ;  /* 0x000000bc00bc7213 */ /* 0x000fe40000000000 */
[----:B------:R-:W-:Y:S01]  /*3ad0*/  I2FP.F32.S32 R195, R195 ;  /* 0x000000c300c37245 */ /* 0x000fe20000201400 */
[----:B------:R-:W-:Y:S02]  /*3ae0*/  VIADD R191, R161, 0xffffffc9 ;  /* 0xffffffc9a1bf7836 */ /* 0x000fe40000000000 */
[----:B------:R-:W-:Y:S01]  /*3af0*/  FFMA.FTZ R10, R199, -UR16, R10 ;  /* 0x80000010c70a7c23 */ /* 0x000fe2000801000a */
[----:B------:R-:W-:Y:S01]  /*3b00*/  VIADD R193, R161, 0x1 ;  /* 0x00000001a1c17836 */ /* 0x000fe20000000000 */
[-C--:B--2---:R-:W-:Y:S03]  /*3b10*/  HMMA.16816.F32 R52, R112, R100.reuse, R52 ;  /* 0x000000647034723c */ /* 0x084fe60000001834 */
[----:B------:R-:W-:Y:S01]  /*3b20*/  IABS R191, R191 ;  /* 0x000000bf00bf7213 */ /* 0x000fe20000000000 */
[----:B------:R-:W-:Y:S01]  /*3b30*/  IMAD.WIDE.U32 R198, R187, -0x2daee0ad, RZ ;  /* 0xd2511f53bbc67825 */ /* 0x000fe200078e00ff */
[----:B------:R-:W-:Y:S02]  /*3b40*/  IABS R187, R193 ;  /* 0x000000c100bb7213 */ /* 0x000fe40000000000 */
[----:B------:R-:W-:Y:S01]  /*3b50*/  I2FP.F32.S32 R191, R191 ;  /* 0x000000bf00bf7245 */ /* 0x000fe20000201400 */
[----:B------:R-:W-:Y:S01]  /*3b60*/  IMAD.MOV.U32 R189, RZ, RZ, R188 ;  /* 0x000000ffffbd7224 */ /* 0x000fe200078e00bc */
[----:B------:R-:W-:Y:S01]  /*3b70*/  I2FP.F32.S32 R187, R187 ;  /* 0x000000bb00bb7245 */ /* 0x000fe20000201400 */
[C---:B------:R-:W-:Y:S01]  /*3b80*/  FFMA.FTZ R24, R195.reuse, -UR16, R24 ;  /* 0x80000010c3187c23 */ /* 0x040fe20008010018 */
[----:B------:R-:W-:Y:S01]  /*3b90*/  @P6 FSEL R10, R10, -INF , !P2 ;  /* 0xff8000000a0a6808 */ /* 0x000fe20005000000 */
[----:B------:R-:W-:Y:S01]  /*3ba0*/  FFMA.FTZ R30, R195, -UR16, R30 ;  /* 0x80000010c31e7c23 */ /* 0x000fe2000801001e */
[----:B------:R-:W-:Y:S01]  /*3bb0*/  IABS R195, R161 ;  /* 0x000000a100c37213 */ /* 0x000fe20000000000 */
[C---:B------:R-:W-:Y:S04]  /*3bc0*/  HMMA.16816.F32 R56, R116.reuse, R100, R56 ;  /* 0x000000647438723c */ /* 0x040fe80000001838 */
[----:B------:R-:W-:Y:S01]  /*3bd0*/  I2FP.F32.S32 R189, R189 ;  /* 0x000000bd00bd7245 */ /* 0x000fe20000201400 */
[C---:B------:R-:W-:Y:S01]  /*3be0*/  VIADD R121, R161.reuse, 0xffffffe1 ;  /* 0xffffffe1a1797836 */ /* 0x040fe20000000000 */
[----:B------:R-:W-:Y:S01]  /*3bf0*/  @P6 FSEL R30, R30, -INF , !P4 ;  /* 0xff8000001e1e6808 */ /* 0x000fe20006000000 */
[C---:B------:R-:W-:Y:S01]  /*3c00*/  VIADD R188, R161.reuse, 0xffffffc0 ;  /* 0xffffffc0a1bc7836 */ /* 0x040fe20000000000 */
[----:B------:R-:W-:Y:S01]  /*3c10*/  LOP3.LUT R193, R192, UR17, R209, 0x96, !PT ;  /* 0x00000011c0c17c12 */ /* 0x000fe2000f8e96d1 */
[----:B------:R-:W-:Y:S01]  /*3c20*/  VIADD R204, R161, 0x8 ;  /* 0x00000008a1cc7836 */ /* 0x000fe20000000000 */
        /* <DEDUP_REMOVED lines=8> */
[----:B------:R-:W-:Y:S01]  /*3cb0*/  @P6 FSEL R34, R34, -INF , !P4 ;  /* 0xff80000022226808 */ /* 0x000fe20006000000 */
[----:B------:R-:W-:Y:S01]  /*3cc0*/  IMAD.MOV.U32 R191, RZ, RZ, R195 ;  /* 0x000000ffffbf7224 */ /* 0x000fe200078e00c3 */
[----:B------:R-:W-:Y:S01]  /*3cd0*/  @P6 FSEL R28, R28, -INF , !P4 ;  /* 0xff8000001c1c6808 */ /* 0x000fe20006000000 */
[----:B------:R-:W-:Y:S01]  /*3ce0*/  @P6 VIADD R195, R127, 0x29 ;  /* 0x000000297fc36836 */ /* 0x000fe20000000000 */
[----:B------:R-:W-:Y:S01]  /*3cf0*/  @P6 FSEL R32, R32, -INF , !P4 ;  /* 0xff80000020206808 */ /* 0x000fe20006000000 */
[----:B------:R-:W-:Y:S01]  /*3d00*/  VIADD R202, R161, 0xffffffc8 ;  /* 0xffffffc8a1ca7836 */ /* 0x000fe20000000000 */
[----:B------:R-:W-:Y:S01]  /*3d10*/  I2FP.F32.S32 R204, R204 ;  /* 0x000000cc00cc7245 */ /* 0x000fe20000201400 */
[-C--:B------:R-:W-:Y:S01]  /*3d20*/  HMMA.16816.F32 R60, R116, R102.reuse, R60 ;  /* 0x00000066743c723c */ /* 0x080fe2000000183c */
[----:B------:R-:W-:Y:S02]  /*3d30*/  UIADD3 UR17, UPT, UPT, UR34, 0x1715609d, URZ ;  /* 0x1715609d22117890 */ /* 0x000fe4000fffe0ff */
[----:B------:R-:W-:Y:S01]  /*3d40*/  @P6 ISETP.GE.AND P4, PT, R195, R168, PT ;  /* 0x000000a8c300620c */ /* 0x000fe20003f86270 */
[----:B------:R-:W-:Y:S01]  /*3d50*/  @P6 VIADD R197, R127, 0x10 ;  /* 0x000000107fc56836 */ /* 0x000fe20000000000 */
[----:B------:R-:W-:Y:S01]  /*3d60*/  IABS R202, R202 ;  /* 0x000000ca00ca7213 */ /* 0x000fe20000000000 */
[----:B------:R-:W-:Y:S01]  /*3d70*/  IMAD.MOV.U32 R195, RZ, RZ, R188 ;  /* 0x000000ffffc37224 */ /* 0x000fe200078e00bc */
[----:B------:R-:W-:Y:S01]  /*3d80*/  I2FP.F32.S32 R188, R191 ;  /* 0x000000bf00bc7245 */ /* 0x000fe20000201400 */
[----:B------:R-:W-:Y:S04]  /*3d90*/  HMMA.16816.F32 R64, R112, R102, R64 ;  /* 0x000000667040723c */ /* 0x000fe80000001840 */
[----:B------:R-:W-:Y:S01]  /*3da0*/  @P6 ISETP.GE.AND P5, PT, R197, R168, PT ;  /* 0x000000a8c500620c */ /* 0x000fe20003fa6270 */
[----:B------:R-:W-:Y:S01]  /*3db0*/  FFMA.FTZ R6, R121, -UR16, R6 ;  /* 0x8000001079067c23 */ /* 0x000fe20008010006 */
[----:B------:R-:W-:Y:S01]  /*3dc0*/  I2FP.F32.S32 R202, R202 ;  /* 0x000000ca00ca7245 */ /* 0x000fe20000201400 */
[----:B------:R-:W-:Y:S01]  /*3dd0*/  FFMA.FTZ R25, R204, -UR16, R25 ;  /* 0x80000010cc197c23 */ /* 0x000fe20008010019 */
[----:B------:R-:W-:Y:S01]  /*3de0*/  @P6 FSEL R20, R20, -INF , !P5 ;  /* 0xff80000014146808 */ /* 0x000fe20006800000 */
[----:B------:R-:W-:Y:S01]  /*3df0*/  FFMA.FTZ R31, R204, -UR16, R31 ;  /* 0x80000010cc1f7c23 */ /* 0x000fe2000801001f */
[----:B------:R-:W-:Y:S01]  /*3e00*/  I2FP.F32.S32 R204, R195 ;  /* 0x000000c300cc7245 */ /* 0x000fe20000201400 */
[----:B------:R-:W-:Y:S01]  /*3e10*/  @P6 VIADD R197, R127, 0x11 ;  /* 0x000000117fc56836 */ /* 0x000fe20000000000 */
[----:B------:R-:W-:Y:S01]  /*3e20*/  @P6 FSEL R6, R6, -INF , !P2 ;  /* 0xff80000006066808 */ /* 0x000fe20005000000 */
[----:B------:R-:W-:Y:S01]  /*3e30*/  VIADD R195, R161, 0xfffffff9 ;  /* 0xfffffff9a1c37836 */ /* 0x000fe20000000000 */
[----:B------:R-:W-:Y:S01]  /*3e40*/  @P6 FSEL R31, R31, -INF , !P1 ;  /* 0xff8000001f1f6808 */ /* 0x000fe20004800000 */
[----:B------:R-:W-:Y:S01]  /*3e50*/  FFMA.FTZ R61, R120, -UR16, R61 ;  /* 0x80000010783d7c23 */ /* 0x000fe2000801003d */
[-C--:B------:R-:W-:Y:S01]  /*3e60*/  @P6 ISETP.GE.AND P2, PT, R197, R168.reuse, PT ;  /* 0x000000a8c500620c */ /* 0x080fe20003f46270 */
[----:B------:R-:W-:Y:S01]  /*3e70*/  FFMA.FTZ R60, R121, -UR16, R60 ;  /* 0x80000010793c7c23 */ /* 0x000fe2000801003c */
[----:B------:R-:W-:Y:S01]  /*3e80*/  IABS R197, R195 ;  /* 0x000000c300c57213 */ /* 0x000fe20000000000 */
[----:B------:R-:W-:Y:S01]  /*3e90*/  FFMA.FTZ R29, R188, -UR16, R29 ;  /* 0x80000010bc1d7c23 */ /* 0x000fe2000801001d */
[----:B------:R-:W-:Y:S01]  /*3ea0*/  @P6 FSEL R22, R22, -INF , !P5 ;  /* 0xff80000016166808 */ /* 0x000fe20006800000 */
[----:B------:R-:W-:Y:S01]  /*3eb0*/  FFMA.FTZ R35, R202, -UR16, R35 ;  /* 0x80000010ca237c23 */ /* 0x000fe20008010023 */
[----:B------:R-:W-:Y:S01]  /*3ec0*/  @P6 FSEL R24, R24, -INF , !P5 ;  /* 0xff80000018186808 */ /* 0x000fe20006800000 */
[----:B------:R-:W-:Y:S01]  /*3ed0*/  FFMA.FTZ R33, R204, -UR16, R33 ;  /* 0x80000010cc217c23 */ /* 0x000fe20008010021 */
[----:B------:R-:W-:Y:S01]  /*3ee0*/  @P6 FSEL R29, R29, -INF , !P1 ;  /* 0xff8000001d1d6808 */ /* 0x000fe20004800000 */
[----:B------:R-:W-:Y:S01]  /*3ef0*/  @P6 VIADD R195, R127, 0x30 ;  /* 0x000000307fc36836 */ /* 0x000fe20000000000 */
[----:B------:R-:W-:Y:S01]  /*3f00*/  @P6 FSEL R35, R35, -INF , !P1 ;  /* 0xff80000023236808 */ /* 0x000fe20004800000 */
[----:B------:R-:W-:Y:S01]  /*3f10*/  FFMA.FTZ R26, R123, -UR16, R26 ;  /* 0x800000107b1a7c23 */ /* 0x000fe2000801001a */
[----:B------:R-:W-:Y:S01]  /*3f20*/  @P6 FSEL R33, R33, -INF , !P1 ;  /* 0xff80000021216808 */ /* 0x000fe20004800000 */
[----:B------:R-:W-:Y:S01]  /*3f30*/  @P6 VIADD R123, R127, 0x21 ;  /* 0x000000217f7b6836 */ /* 0x000fe20000000000 */
[-C--:B------:R-:W-:Y:S01]  /*3f40*/  @P6 ISETP.GE.AND P1, PT, R195, R168.reuse, PT ;  /* 0x000000a8c300620c */ /* 0x080fe20003f26270 */
[----:B------:R-:W-:Y:S01]  /*3f50*/  FMUL.FTZ R121, R164, 1.4426950216293334961 ;  /* 0x3fb8aa3ba4797820 */ /* 0x000fe20000410000 */
[----:B------:R-:W-:Y:S01]  /*3f60*/  @P6 FSEL R26, R26, -INF , !P5 ;  /* 0xff8000001a1a6808 */ /* 0x000fe20006800000 */
[----:B------:R-:W-:Y:S01]  /*3f70*/  VIADD R195, R161, 0xffffffb8 ;  /* 0xffffffb8a1c37836 */ /* 0x000fe20000000000 */
[-C--:B------:R-:W-:Y:S01]  /*3f80*/  @P6 ISETP.GE.AND P5, PT, R123, R168.reuse, PT ;  /* 0x000000a87b00620c */ /* 0x080fe20003fa6270 */
[----:B------:R-:W-:Y:S01]  /*3f90*/  FFMA.FTZ R21, R202, -UR16, R21 ;  /* 0x80000010ca157c23 */ /* 0x000fe20008010015 */
[----:B------:R-:W-:Y:S01]  /*3fa0*/  @P6 FSEL R23, R23, -INF , !P2 ;  /* 0xff80000017176808 */ /* 0x000fe20005000000 */
[----:B------:R-:W-:Y:S01]  /*3fb0*/  @P6 VIADD R123, R127, 0x28 ;  /* 0x000000287f7b6836 */ /* 0x000fe20000000000 */
[----:B------:R-:W-:Y:S01]  /*3fc0*/  IABS R195, R195 ;  /* 0x000000c300c37213 */ /* 0x000fe20000000000 */
[----:B------:R-:W-:Y:S01]  /*3fd0*/  FFMA.FTZ R42, R187, -UR16, R42 ;  /* 0x80000010bb2a7c23 */ /* 0x000fe2000801002a */
[----:B------:R-:W-:Y:S01]  /*3fe0*/  @P6 FSEL R21, R21, -INF , !P2 ;  /* 0xff80000015156808 */ /* 0x000fe20005000000 */
[----:B------:R-:W-:Y:S01]  /*3ff0*/  VIADD R187, R161, 0xfffffff8 ;  /* 0xfffffff8a1bb7836 */ /* 0x000fe20000000000 */
[----:B------:R-:W-:Y:S01]  /*4000*/  @P6 FSEL R25, R25, -INF , !P2 ;  /* 0xff80000019196808 */ /* 0x000fe20005000000 */
[----:B------:R-:W-:Y:S01]  /*4010*/  FFMA.FTZ R38, R189, -UR16, R38 ;  /* 0x80000010bd267c23 */ /* 0x000fe20008010026 */
[----:B------:R-:W-:Y:S01]  /*4020*/  @P6 FSEL R27, R27, -INF , !P2 ;  /* 0xff8000001b1b6808 */ /* 0x000fe20005000000 */
[----:B------:R-:W-:Y:S01]  /*4030*/  FFMA.FTZ R43, R188, -UR16, R43 ;  /* 0x80000010bc2b7c23 */ /* 0x000fe2000801002b */
[----:B------:R-:W-:Y:S01]  /*4040*/  @P6 ISETP.GE.AND P2, PT, R123, R168, PT ;  /* 0x000000a87b00620c */ /* 0x000fe20003f46270 */
[----:B------:R-:W-:Y:S01]  /*4050*/  FFMA.FTZ R39, R204, -UR16, R39 ;  /* 0x80000010cc277c23 */ /* 0x000fe20008010027 */
[----:B------:R-:W-:Y:S01]  /*4060*/  LOP3.LUT R123, R206, UR22, R201, 0x96, !PT ;  /* 0x00000016ce7b7c12 */ /* 0x000fe2000f8e96c9 */
[----:B------:R-:W-:Y:S01]  /*4070*/  IMAD.WIDE.U32 R204, R122, -0x326172a9, RZ ;  /* 0xcd9e8d577acc7825 */ /* 0x000fe200078e00ff */
[----:B------:R-:W-:Y:S02]  /*4080*/  IABS R206, R187 ;  /* 0x000000bb00ce7213 */ /* 0x000fe40000000000 */
[----:B------:R-:W-:Y:S01]  /*4090*/  I2FP.F32.S32 R202, R195 ;  /* 0x000000c300ca7245 */ /* 0x000fe20000201400 */
[C---:B------:R-:W-:Y:S01]  /*40a0*/  VIADD R191, R161.reuse, 0xffffffb9 ;  /* 0xffffffb9a1bf7836 */ /* 0x040fe20000000000 */
[----:B------:R-:W-:Y:S01]  /*40b0*/  LOP3.LUT R192, R208, UR22, R199, 0x96, !PT ;  /* 0x00000016d0c07c12 */ /* 0x000fe2000f8e96c7 */
[C---:B------:R-:W-:Y:S01]  /*40c0*/  VIADD R187, R161.reuse, 0xfffffff1 ;  /* 0xfffffff1a1bb7836 */ /* 0x040fe20000000000 */
[----:B------:R-:W-:Y:S01]  /*40d0*/  I2FP.F32.S32 R206, R206 ;  /* 0x000000ce00ce7245 */ /* 0x000fe20000201400 */
[----:B------:R-:W-:Y:S01]  /*40e0*/  VIADD R195, R161, 0xffffffb1 ;  /* 0xffffffb1a1c37836 */ /* 0x000fe20000000000 */
[----:B------:R-:W-:Y:S01]  /*40f0*/  IABS R191, R191 ;  /* 0x000000bf00bf7213 */ /* 0x000fe20000000000 */
[----:B------:R-:W-:Y:S01]  /*4100*/  IMAD.WIDE.U32 R208, R185, -0x326172a9, RZ ;  /* 0xcd9e8d57b9d07825 */ /* 0x000fe200078e00ff */
[----:B------:R-:W-:Y:S02]  /*4110*/  IABS R187, R187 ;  /* 0x000000bb00bb7213 */ /* 0x000fe40000000000 */
[----:B------:R-:W-:Y:S01]  /*4120*/  IABS R195, R195 ;  /* 0x000000c300c37213 */ /* 0x000fe20000000000 */
[----:B------:R-:W-:Y:S01]  /*4130*/  IMAD.WIDE.U32 R212, R193, -0x326172a9, RZ ;  /* 0xcd9e8d57c1d47825 */ /* 0x000fe200078e00ff */
[----:B------:R-:W-:Y:S02]  /*4140*/  I2FP.F32.S32 R189, R191 ;  /* 0x000000bf00bd7245 */ /* 0x000fe40000201400 */
[----:B------:R-:W-:Y:S01]  /*4150*/  I2FP.F32.S32 R191, R197 ;  /* 0x000000c500bf7245 */ /* 0x000fe20000201400 */
[----:B------:R-:W-:Y:S01]  /*4160*/  IMAD.WIDE.U32 R192, R192, -0x326172a9, RZ ;  /* 0xcd9e8d57c0c07825 */ /* 0x000fe200078e00ff */
[----:B------:R-:W-:Y:S02]  /*4170*/  I2FP.F32.S32 R199, R187 ;  /* 0x000000bb00c77245 */ /* 0x000fe40000201400 */
[----:B------:R-:W-:Y:S01]  /*4180*/  I2FP.F32.S32 R201, R195 ;  /* 0x000000c300c97245 */ /* 0x000fe20000201400 */
[----:B------:R-:W-:Y:S01]  /*4190*/  FFMA.FTZ R50, R189, -UR16, R50 ;  /* 0x80000010bd327c23 */ /* 0x000fe20008010032 */
[----:B------:R-:W-:Y:S01]  /*41a0*/  LOP3.LUT R184, R184, UR18, R209, 0x96, !PT ;  /* 0x00000012b8b87c12 */ /* 0x000fe2000f8e96d1 */
[----:B------:R-:W-:Y:S01]  /*41b0*/  @P6 VIADD R197, R127, 0x31 ;  /* 0x000000317fc56836 */ /* 0x000fe20000000000 */
[----:B------:R-:W-:Y:S01]  /*41c0*/  LOP3.LUT R186, R186, UR18, R205, 0x96, !PT ;  /* 0x00000012baba7c12 */ /* 0x000fe2000f8e96cd */
[----:B------:R-:W-:Y:S01]  /*41d0*/  FFMA.FTZ R48, R201, -UR16, R48 ;  /* 0x80000010c9307c23 */ /* 0x000fe20008010030 */
[----:B------:R-:W-:Y:S01]  /*41e0*/  @P6 FSEL R50, R50, -INF , !P2 ;  /* 0xff80000032326808 */ /* 0x000fe20005000000 */
[----:B------:R-:W-:Y:S01]  /*41f0*/  @P6 VIADD R187, R127, 0x38 ;  /* 0x000000387fbb6836 */ /* 0x000fe20000000000 */
        /* <DEDUP_REMOVED lines=9> */
[----:B------:R-:W-:Y:S01]  /*4290*/  IMAD.WIDE.U32 R188, R124, -0x326172a9, RZ ;  /* 0xcd9e8d577cbc7825 */ /* 0x000fe200078e00ff */
[----:B------:R-:W-:Y:S02]  /*42a0*/  LOP3.LUT R124, R208, UR17, R215, 0x96, !PT ;  /* 0x00000011d07c7c12 */ /* 0x000fe4000f8e96d7 */
[-C--:B------:R-:W-:Y:S01]  /*42b0*/  @P6 ISETP.GE.AND P2, PT, R127, R168.reuse, PT ;  /* 0x000000a87f00620c */ /* 0x080fe20003f46270 */
[----:B------:R-:W-:Y:S01]  /*42c0*/  IMAD.WIDE.U32 R208, R123, -0x326172a9, RZ ;  /* 0xcd9e8d577bd07825 */ /* 0x000fe200078e00ff */
[----:B------:R-:W-:Y:S02]  /*42d0*/  LOP3.LUT R127, R126, UR18, R211, 0x96, !PT ;  /* 0x000000127e7f7c12 */ /* 0x000fe4000f8e96d3 */
[----:B------:R-:W-:Y:S01]  /*42e0*/  LOP3.LUT R123, R210, UR17, R189, 0x96, !PT ;  /* 0x00000011d27b7c12 */ /* 0x000fe2000f8e96bd */
[----:B------:R-:W-:Y:S01]  /*42f0*/  FFMA.FTZ R40, R191, -UR16, R40 ;  /* 0x80000010bf287c23 */ /* 0x000fe20008010028 */
[----:B------:R-:W-:Y:S01]  /*4300*/  LOP3.LUT R122, R204, UR17, R209, 0x96, !PT ;  /* 0x00000011cc7a7c12 */ /* 0x000fe2000f8e96d1 */
[----:B------:R-:W-:Y:S01]  /*4310*/  IMAD.WIDE.U32 R184, R184, -0x2daee0ad, RZ ;  /* 0xd2511f53b8b87825 */ /* 0x000fe200078e00ff */
[----:B------:R-:W-:Y:S02]  /*4320*/  LOP3.LUT R204, R190, UR18, R213, 0x96, !PT ;  /* 0x00000012becc7c12 */ /* 0x000fe4000f8e96d5 */
[----:B------:R-:W-:Y:S01]  /*4330*/  @P6 FSEL R36, R36, -INF , !P3 ;  /* 0xff80000024246808 */ /* 0x000fe20005800000 */
[----:B------:R-:W-:Y:S01]  /*4340*/  IMAD.WIDE.U32 R218, R123, -0x2daee0ad, RZ ;  /* 0xd2511f537bda7825 */ /* 0x000fe200078e00ff */
[----:B------:R-:W-:Y:S02]  /*4350*/  @P6 FSEL R40, R40, -INF , !P3 ;  /* 0xff80000028286808 */ /* 0x000fe40005800000 */
[-C--:B------:R-:W-:Y:S01]  /*4360*/  @P6 ISETP.GE.AND P3, PT, R197, R168.reuse, PT ;  /* 0x000000a8c500620c */ /* 0x080fe20003f66270 */
[----:B------:R-:W-:Y:S01]  /*4370*/  IMAD.WIDE.U32 R190, R127, -0x2daee0ad, RZ ;  /* 0xd2511f537fbe7825 */ /* 0x000fe200078e00ff */
[----:B------:R-:W-:Y:S02]  /*4380*/  LOP3.LUT R197, R196, UR21, R185, 0x96, !PT ;  /* 0x00000015c4c57c12 */ /* 0x000fe4000f8e96b9 */
[----:B------:R-:W-:Y:S01]  /*4390*/  @P6 FSEL R39, R39, -INF , !P5 ;  /* 0xff80000027276808 */ /* 0x000fe20006800000 */
[----:B------:R-:W-:Y:S01]  /*43a0*/  IMAD.WIDE.U32 R210, R124, -0x2daee0ad, RZ ;  /* 0xd2511f537cd27825 */ /* 0x000fe200078e00ff */
[----:B------:R-:W-:Y:S02]  /*43b0*/  LOP3.LUT R194, R194, UR21, R191, 0x96, !PT ;  /* 0x00000015c2c27c12 */ /* 0x000fe4000f8e96bf */
[----:B------:R-:W-:Y:S01]  /*43c0*/  LOP3.LUT R124, R190, UR20, R219, 0x96, !PT ;  /* 0x00000014be7c7c12 */ /* 0x000fe2000f8e96db */
[----:B------:R-:W-:Y:S01]  /*43d0*/  FFMA.FTZ R37, R202, -UR16, R37 ;  /* 0x80000010ca257c23 */ /* 0x000fe20008010025 */
[----:B------:R-:W-:Y:S01]  /*43e0*/  LOP3.LUT R195, R184, UR20, R211, 0x96, !PT ;  /* 0x00000014b8c37c12 */ /* 0x000fe2000f8e96d3 */
[----:B------:R-:W-:Y:S01]  /*43f0*/  FFMA.FTZ R41, R206, -UR16, R41 ;  /* 0x80000010ce297c23 */ /* 0x000fe20008010029 */
[----:B------:R-:W-:Y:S01]  /*4400*/  @P6 FSEL R43, R43, -INF , !P5 ;  /* 0xff8000002b2b6808 */ /* 0x000fe20006800000 */
[----:B------:R-:W-:Y:S01]  /*4410*/  IMAD.WIDE.U32 R216, R122, -0x2daee0ad, RZ ;  /* 0xd2511f537ad87825 */ /* 0x000fe200078e00ff */
[----:B------:R-:W-:Y:S02]  /*4420*/  @P6 FSEL R37, R37, -INF , !P5 ;  /* 0xff80000025256808 */ /* 0x000fe40006800000 */
[----:B------:R-:W-:Y:S01]  /*4430*/  @P6 FSEL R41, R41, -INF , !P5 ;  /* 0xff80000029296808 */ /* 0x000fe20006800000 */
[----:B------:R-:W-:Y:S01]  /*4440*/  IMAD.WIDE.U32 R190, R186, -0x2daee0ad, RZ ;  /* 0xd2511f53babe7825 */ /* 0x000fe200078e00ff */
[----:B------:R-:W-:Y:S01]  /*4450*/  LOP3.LUT R126, R212, UR17, R193, 0x96, !PT ;  /* 0x00000011d47e7c12 */ /* 0x000fe2000f8e96c1 */
[----:B------:R-:W-:Y:S01]  /*4460*/  UIADD3 UR17, UPT, UPT, UR34, -0x4ab325aa, URZ ;  /* 0xb54cda5622117890 */ /* 0x000fe2000fffe0ff */
[----:B------:R-:W-:Y:S01]  /*4470*/  @P6 ISETP.GE.AND P5, PT, R187, R168, PT ;  /* 0x000000a8bb00620c */ /* 0x000fe20003fa6270 */
[C---:B------:R-:W-:Y:S01]  /*4480*/  VIADD R211, R161.reuse, 0xffffffe9 ;  /* 0xffffffe9a1d37836 */ /* 0x040fe20000000000 */
[----:B------:R-:W-:Y:S01]  /*4490*/  LOP3.LUT R200, R200, UR21, R191, 0x96, !PT ;  /* 0x00000015c8c87c12 */ /* 0x000fe2000f8e96bf */
[----:B------:R-:W-:Y:S01]  /*44a0*/  VIADD R213, R161, 0xffffffe8 ;  /* 0xffffffe8a1d57836 */ /* 0x000fe20000000000 */
[----:B------:R-:W-:Y:S01]  /*44b0*/  LOP3.LUT R193, R190, UR20, R217, 0x96, !PT ;  /* 0x00000014bec17c12 */ /* 0x000fe2000f8e96d9 */
[----:B------:R-:W-:Y:S01]  /*44c0*/  FMUL.FTZ R219, R165, 1.4426950216293334961 ;  /* 0x3fb8aa3ba5db7820 */ /* 0x000fe20000410000 */
[----:B------:R-:W-:Y:S01]  /*44d0*/  PRMT R191, R216, 0x7770, RZ ;  /* 0x00007770d8bf7816 */ /* 0x000fe200000000ff */
[----:B------:R-:W-:Y:S01]  /*44e0*/  IMAD.WIDE.U32 R220, R126, -0x2daee0ad, RZ ;  /* 0xd2511f537edc7825 */ /* 0x000fe200078e00ff */
[C---:B------:R-:W-:Y:S02]  /*44f0*/  PRMT R190, R216.reuse, 0x7771, RZ ;  /* 0x00007771d8be7816 */ /* 0x040fe400000000ff */
[C---:B------:R-:W-:Y:S01]  /*4500*/  PRMT R189, R216.reuse, 0x7772, RZ ;  /* 0x00007772d8bd7816 */ /* 0x040fe200000000ff */
[----:B------:R-:W-:Y:S01]  /*4510*/  FFMA.FTZ R54, R201, -UR16, R54 ;  /* 0x80000010c9367c23 */ /* 0x000fe20008010036 */
[----:B------:R-:W-:Y:S01]  /*4520*/  PRMT R187, R216, 0x7773, RZ ;  /* 0x00007773d8bb7816 */ /* 0x000fe200000000ff */
[----:B------:R-:W-:Y:S01]  /*4530*/  IMAD.WIDE.U32 R216, R197, -0x326172a9, RZ ;  /* 0xcd9e8d57c5d87825 */ /* 0x000fe200078e00ff */
[----:B------:R-:W-:Y:S02]  /*4540*/  IABS R201, R211 ;  /* 0x000000d300c97213 */ /* 0x000fe40000000000 */
[C---:B------:R-:W-:Y:S01]  /*4550*/  PRMT R196, R210.reuse, 0x7770, RZ ;  /* 0x00007770d2c47816 */ /* 0x040fe200000000ff */
[----:B------:R-:W-:Y:S01]  /*4560*/  VIADD R209, R161, 0xffffffa9 ;  /* 0xffffffa9a1d17836 */ /* 0x000fe20000000000 */
[----:B------:R-:W-:Y:S01]  /*4570*/  PRMT R184, R210, 0x7771, RZ ;  /* 0x00007771d2b87816 */ /* 0x000fe200000000ff */
[----:B------:R-:W-:Y:S01]  /*4580*/  FFMA.FTZ R51, R202, -UR16, R51 ;  /* 0x80000010ca337c23 */ /* 0x000fe20008010033 */
[----:B------:R-:W-:Y:S01]  /*4590*/  LOP3.LUT R202, R214, UR17, R217, 0x96, !PT ;  /* 0x00000011d6ca7c12 */ /* 0x000fe2000f8e96d9 */
[----:B------:R-:W-:Y:S01]  /*45a0*/  IMAD.MOV.U32 R214, RZ, RZ, R201 ;  /* 0x000000ffffd67224 */ /* 0x000fe200078e00c9 */
[----:B------:R-:W-:Y:S01]  /*45b0*/  IABS R209, R209 ;  /* 0x000000d100d17213 */ /* 0x000fe20000000000 */
[----:B------:R-:W-:Y:S01]  /*45c0*/  FFMA.FTZ R58, R199, -UR16, R58 ;  /* 0x80000010c73a7c23 */ /* 0x000fe2000801003a */
[----:B------:R-:W-:Y:S01]  /*45d0*/  PRMT R135, R210, 0x7772, RZ ;  /* 0x00007772d2877816 */ /* 0x000fe200000000ff */
[----:B------:R-:W-:Y:S01]  /*45e0*/  FFMA.FTZ R47, R206, -UR16, R47 ;  /* 0x80000010ce2f7c23 */ /* 0x000fe2000801002f */
[----:B------:R-:W-:Y:S01]  /*45f0*/  I2FP.F32.S32 R201, R209 ;  /* 0x000000d100c97245 */ /* 0x000fe20000201400 */
[C---:B------:R-:W-:Y:S01]  /*4600*/  VIADD R211, R161.reuse, 0xffffffa8 ;  /* 0xffffffa8a1d37836 */ /* 0x040fe20000000000 */
[----:B------:R-:W-:Y:S01]  /*4610*/  I2FP.F32.S32 R209, R214 ;  /* 0x000000d600d17245 */ /* 0x000fe20000201400 */
[----:B------:R-:W-:Y:S01]  /*4620*/  VIADD R212, R161, 0xffffffb0 ;  /* 0xffffffb0a1d47836 */ /* 0x000fe20000000000 */
[----:B------:R-:W-:Y:S01]  /*4630*/  PRMT R127, R210, 0x7773, RZ ;  /* 0x00007773d27f7816 */ /* 0x000fe200000000ff */
[----:B------:R-:W-:Y:S01]  /*4640*/  FFMA.FTZ R66, R201, -UR16, R66 ;  /* 0x80000010c9427c23 */ /* 0x000fe20008010042 */
[----:B------:R-:W-:Y:S01]  /*4650*/  IABS R211, R211 ;  /* 0x000000d300d37213 */ /* 0x000fe20000000000 */
[----:B------:R-:W-:Y:S01]  /*4660*/  FFMA.FTZ R56, R209, -UR16, R56 ;  /* 0x80000010d1387c23 */ /* 0x000fe20008010038 */
[----:B------:R-:W-:Y:S01]  /*4670*/  IABS R212, R212 ;  /* 0x000000d400d47213 */ /* 0x000fe20000000000 */
[----:B------:R-:W-:Y:S01]  /*4680*/  FFMA.FTZ R52, R201, -UR16, R52 ;  /* 0x80000010c9347c23 */ /* 0x000fe20008010034 */
[----:B------:R-:W-:Y:S01]  /*4690*/  LOP3.LUT R199, R202, 0xff, RZ, 0xc0, !PT ;  /* 0x000000ffcac77812 */ /* 0x000fe200078ec0ff */
[----:B------:R-:W-:Y:S01]  /*46a0*/  VIADD R210, R161, 0xfffffff0 ;  /* 0xfffffff0a1d27836 */ /* 0x000fe20000000000 */
[----:B------:R-:W-:Y:S01]  /*46b0*/  I2FP.F32.S32 R212, R212 ;  /* 0x000000d400d47245 */ /* 0x000fe20000201400 */
[----:B------:R-:W-:Y:S01]  /*46c0*/  IMAD.MOV.U32 R214, RZ, RZ, R211 ;  /* 0x000000ffffd67224 */ /* 0x000fe200078e00d3 */
[----:B------:R-:W-:Y:S01]  /*46d0*/  IABS R211, R213 ;  /* 0x000000d500d37213 */ /* 0x000fe20000000000 */
[----:B------:R-:W-:Y:S01]  /*46e0*/  FFMA.FTZ R62, R209, -UR16, R62 ;  /* 0x80000010d13e7c23 */ /* 0x000fe2000801003e */
[----:B------:R-:W-:Y:S01]  /*46f0*/  IABS R210, R210 ;  /* 0x000000d200d27213 */ /* 0x000fe20000000000 */
[----:B------:R-:W-:Y:S01]  /*4700*/  FFMA.FTZ R49, R212, -UR16, R49 ;  /* 0x80000010d4317c23 */ /* 0x000fe20008010031 */
[----:B------:R-:W-:Y:S01]  /*4710*/  @P6 FSEL R52, R52, -INF , !P1 ;  /* 0xff80000034346808 */ /* 0x000fe20004800000 */
[----:B------:R-:W-:Y:S01]  /*4720*/  FFMA.FTZ R55, R212, -UR16, R55 ;  /* 0x80000010d4377c23 */ /* 0x000fe20008010037 */
[----:B------:R-:W-:Y:S01]  /*4730*/  @P6 FSEL R54, R54, -INF , !P1 ;  /* 0xff80000036366808 */ /* 0x000fe20004800000 */
[----:B------:R-:W-:Y:S01]  /*4740*/  IMAD.WIDE.U32 R206, R200, -0x326172a9, RZ ;  /* 0xcd9e8d57c8ce7825 */ /* 0x000fe200078e00ff */
[----:B------:R-:W-:Y:S02]  /*4750*/  @P6 FSEL R56, R56, -INF , !P1 ;  /* 0xff80000038386808 */ /* 0x000fe40004800000 */
[----:B------:R-:W-:Y:S01]  /*4760*/  @P6 FSEL R58, R58, -INF , !P1 ;  /* 0xff8000003a3a6808 */ /* 0x000fe20004800000 */
[----:B------:R-:W-:Y:S01]  /*4770*/  IMAD.WIDE.U32 R204, R204, -0x2daee0ad, RZ ;  /* 0xd2511f53cccc7825 */ /* 0x000fe200078e00ff */
[----:B------:R-:W-:Y:S02]  /*4780*/  ISETP.LE.U32.AND P1, PT, R199, UR9, PT ;  /* 0x00000009c7007c0c */ /* 0x000fe4000bf23070 */
[----:B------:R-:W-:Y:S01]  /*4790*/  I2FP.F32.S32 R210, R210 ;  /* 0x000000d200d27245 */ /* 0x000fe20000201400 */
[C---:B------:R-:W-:Y:S01]  /*47a0*/  VIADD R199, R161.reuse, 0xffffffa1 ;  /* 0xffffffa1a1c77836 */ /* 0x040fe20000000000 */
[----:B------:R-:W-:Y:S01]  /*47b0*/  I2FP.F32.S32 R212, R211 ;  /* 0x000000d300d47245 */ /* 0x000fe20000201400 */
[----:B------:R-:W-:Y:S01]  /*47c0*/  VIADD R211, R161, 0xffffffa0 ;  /* 0xffffffa0a1d37836 */ /* 0x000fe20000000000 */
[----:B------:R-:W-:Y:S01]  /*47d0*/  I2FP.F32.S32 R214, R214 ;  /* 0x000000d600d67245 */ /* 0x000fe20000201400 */
[C---:B------:R-:W-:Y:S01]  /*47e0*/  FFMA.FTZ R45, R210.reuse, -UR16, R45 ;  /* 0x80000010d22d7c23 */ /* 0x040fe2000801002d */
[----:B------:R-:W-:Y:S01]  /*47f0*/  IABS R199, R199 ;  /* 0x000000c700c77213 */ /* 0x000fe20000000000 */
[----:B------:R-:W-:Y:S01]  /*4800*/  FFMA.FTZ R59, R210, -UR16, R59 ;  /* 0x80000010d23b7c23 */ /* 0x000fe2000801003b */
[----:B------:R-:W-:Y:S01]  /*4810*/  IABS R210, R211 ;  /* 0x000000d300d27213 */ /* 0x000fe20000000000 */
[----:B------:R-:W-:Y:S01]  /*4820*/  FFMA.FTZ R67, R214, -UR16, R67 ;  /* 0x80000010d6437c23 */ /* 0x000fe20008010043 */
[----:B------:R-:W-:Y:S01]  /*4830*/  I2FP.F32.S32 R199, R199 ;  /* 0x000000c700c77245 */ /* 0x000fe20000201400 */
[----:B------:R-:W-:Y:S01]  /*4840*/  FFMA.FTZ R63, R212, -UR16, R63 ;  /* 0x80000010d43f7c23 */ /* 0x000fe2000801003f */
[----:B------:R-:W-:Y:S01]  /*4850*/  I2FP.F32.S32 R210, R210 ;  /* 0x000000d200d27245 */ /* 0x000fe20000201400 */
[----:B------:R-:W-:Y:S01]  /*4860*/  FFMA.FTZ R53, R214, -UR16, R53 ;  /* 0x80000010d6357c23 */ /* 0x000fe20008010035 */
[----:B------:R-:W-:Y:S01]  /*4870*/  PRMT R120, R202, 0x7632, R120 ;  /* 0x00007632ca787816 */ /* 0x000fe20000000078 */
[----:B------:R-:W-:Y:S01]  /*4880*/  FFMA.FTZ R64, R199, -UR16, R64 ;  /* 0x80000010c7407c23 */ /* 0x000fe20008010040 */
[----:B------:R-:W-:Y:S01]  /*4890*/  @P6 FSEL R60, R60, -INF , !P5 ;  /* 0xff8000003c3c6808 */ /* 0x000fe20006800000 */
[----:B------:R-:W-:Y:S01]  /*48a0*/  FFMA.FTZ R65, R210, -UR16, R65 ;  /* 0x80000010d2417c23 */ /* 0x000fe20008010041 */
[----:B------:R-:W-:Y:S01]  /*48b0*/  @P6 FSEL R62, R62, -INF , !P5 ;  /* 0xff8000003e3e6808 */ /* 0x000fe20006800000 */
[----:B------:R-:W-:Y:S01]  /*48c0*/  FFMA.FTZ R57, R212, -UR16, R57 ;  /* 0x80000010d4397c23 */ /* 0x000fe20008010039 */
[----:B------:R-:W-:Y:S02]  /*48d0*/  @P6 FSEL R64, R64, -INF , !P5 ;  /* 0xff80000040406808 */ /* 0x000fe40006800000 */
[----:B------:R-:W-:Y:S02]  /*48e0*/  @P6 FSEL R66, R66, -INF , !P5 ;  /* 0xff80000042426808 */ /* 0x000fe40006800000 */
[----:B------:R-:W-:Y:S02]  /*48f0*/  FSETP.NEU.FTZ.AND P5, PT, R165, -INF , PT ;  /* 0xff800000a500780b */ /* 0x000fe40003fbd000 */
[----:B------:R-:W-:Y:S02]  /*4900*/  LOP3.LUT R120, R120, 0xff, RZ, 0xc0, !PT ;  /* 0x000000ff78787812 */ /* 0x000fe400078ec0ff */
[----:B------:R-:W-:Y:S02]  /*4910*/  @P6 FSEL R61, R61, -INF , !P2 ;  /* 0xff8000003d3d6808 */ /* 0x000fe40005000000 */
[----:B------:R-:W-:Y:S02]  /*4920*/  @P6 FSEL R63, R63, -INF , !P2 ;  /* 0xff8000003f3f6808 */ /* 0x000fe40005000000 */
[----:B------:R-:W-:Y:S02]  /*4930*/  @P6 FSEL R65, R65, -INF , !P2 ;  /* 0xff80000041416808 */ /* 0x000fe40005000000 */
[----:B------:R-:W-:Y:S02]  /*4940*/  @P6 FSEL R67, R67, -INF , !P2 ;  /* 0xff80000043436808 */ /* 0x000fe40005000000 */
[----:B------:R-:W-:Y:S02]  /*4950*/  FSETP.NEU.FTZ.AND P2, PT, R164, -INF , PT ;  /* 0xff800000a400780b */ /* 0x000fe40003f5d000 */
[----:B------:R-:W-:Y:S02]  /*4960*/  FSEL R219, R219, RZ, P5 ;  /* 0x000000ffdbdb7208 */ /* 0x000fe40002800000 */
[----:B------:R-:W-:Y:S02]  /*4970*/  SHF.R.U32.HI R211, RZ, 0x18, R202 ;  /* 0x00000018ffd37819 */ /* 0x000fe400000116ca */
[----:B------:R-:W-:Y:S01]  /*4980*/  ISETP.LE.U32.AND P5, PT, R120, UR9, PT ;  /* 0x0000000978007c0c */ /* 0x000fe2000bfa3070 */
[--C-:B------:R-:W-:Y:S01]  /*4990*/  FFMA.FTZ R48, R48, UR10, -R219.reuse ;  /* 0x0000000a30307c23 */ /* 0x100fe200080108db */
[----:B------:R-:W-:Y:S01]  /*49a0*/  FSEL R120, R121, RZ, P2 ;  /* 0x000000ff79787208 */ /* 0x000fe20001000000 */
[--C-:B------:R-:W-:Y:S01]  /*49b0*/  FFMA.FTZ R64, R64, UR10, -R219.reuse ;  /* 0x0000000a40407c23 */ /* 0x100fe200080108db */
[----:B------:R-:W-:Y:S01]  /*49c0*/  LOP3.LUT R202, R202, 0xffff, RZ, 0xc0, !PT ;  /* 0x0000ffffcaca7812 */ /* 0x000fe200078ec0ff */
[----:B------:R-:W-:Y:S01]  /*49d0*/  MUFU.EX2 R240, R48 ;  /* 0x0000003000f07308 */ /* 0x000fe20000000800 */
[----:B------:R-:W-:Y:S01]  /*49e0*/  PRMT R203, R206, 0x7770, RZ ;  /* 0x00007770cecb7816 */ /* 0x000fe200000000ff */
[C---:B------:R-:W-:Y:S01]  /*49f0*/  FMUL.FTZ R121, R163.reuse, 1.4426950216293334961 ;  /* 0x3fb8aa3ba3797820 */ /* 0x040fe20000410000 */
[----:B------:R-:W-:Y:S01]  /*4a00*/  FSETP.NEU.FTZ.AND P2, PT, R163, -INF , PT ;  /* 0xff800000a300780b */ /* 0x000fe20003f5d000 */
[--C-:B------:R-:W-:Y:S01]  /*4a10*/  FFMA.FTZ R250, R4, UR10, -R219.reuse ;  /* 0x0000000a04fa7c23 */ /* 0x100fe200080108db */
[----:B------:R-:W-:Y:S01]  /*4a20*/  @P6 FSEL R45, R45, -INF , !P4 ;  /* 0xff8000002d2d6808 */ /* 0x000fe20006000000 */
[--C-:B------:R-:W-:Y:S01]  /*4a30*/  FFMA.FTZ R50, R50, UR10, -R120.reuse ;  /* 0x0000000a32327c23 */ /* 0x100fe20008010878 */
[----:B------:R-:W-:Y:S03]  /*4a40*/  @P6 FSEL R47, R47, -INF , !P4 ;  /* 0xff8000002f2f6808 */ /* 0x000fe60006000000 */
[----:B------:R-:W-:Y:S01]  /*4a50*/  MUFU.EX2 R235, R64 ;  /* 0x0000004000eb7308 */ /* 0x000fe20000000800 */
[----:B------:R-:W-:Y:S01]  /*4a60*/  @P6 FSEL R49, R49, -INF , !P4 ;  /* 0xff80000031316808 */ /* 0x000fe20006000000 */
[--C-:B------:R-:W-:Y:S01]  /*4a70*/  FFMA.FTZ R66, R66, UR10, -R120.reuse ;  /* 0x0000000a42427c23 */ /* 0x100fe20008010878 */
[----:B------:R-:W-:Y:S07]  /*4a80*/  @P6 FSEL R51, R51, -INF , !P4 ;  /* 0xff80000033336808 */ /* 0x000fee0006000000 */
[----:B------:R-:W-:Y:S01]  /*4a90*/  MUFU.EX2 R224, R50 ;  /* 0x0000003200e07308 */ /* 0x000fe20000000800 */
[----:B------:R-:W-:Y:S01]  /*4aa0*/  @P6 FSEL R53, R53, -INF , !P3 ;  /* 0xff80000035356808 */ /* 0x000fe20005800000 */
[--C-:B------:R-:W-:Y:S01]  /*4ab0*/  FFMA.FTZ R249, R5, UR10, -R219.reuse ;  /* 0x0000000a05f97c23 */ /* 0x100fe200080108db */
[----:B------:R-:W-:Y:S01]  /*4ac0*/  @P6 FSEL R55, R55, -INF , !P3 ;  /* 0xff80000037376808 */ /* 0x000fe20005800000 */
[--C-:B------:R-:W-:Y:S01]  /*4ad0*/  FFMA.FTZ R233, R7, UR10, -R120.reuse ;  /* 0x0000000a07e97c23 */ /* 0x100fe20008010878 */
[----:B------:R-:W-:Y:S01]  /*4ae0*/  @P6 FSEL R57, R57, -INF , !P3 ;  /* 0xff80000039396808 */ /* 0x000fe20005800000 */
[----:B------:R-:W-:Y:S01]  /*4af0*/  FFMA.FTZ R234, R6, UR10, -R120 ;  /* 0x0000000a06ea7c23 */ /* 0x000fe20008010878 */
[----:B------:R-:W-:Y:S01]  /*4b00*/  @P6 FSEL R59, R59, -INF , !P3 ;  /* 0xff8000003b3b6808 */ /* 0x000fe20005800000 */
[--C-:B------:R-:W-:Y:S01]  /*4b10*/  FFMA.FTZ R248, R16, UR10, -R219.reuse ;  /* 0x0000000a10f87c23 */ /* 0x100fe200080108db */
[----:B------:R-:W-:Y:S01]  /*4b20*/  SHF.R.U32.HI R199, RZ, 0x8, R202 ;  /* 0x00000008ffc77819 */ /* 0x000fe200000116ca */
[----:B------:R-:W-:Y:S01]  /*4b30*/  FFMA.FTZ R247, R17, UR10, -R219 ;  /* 0x0000000a11f77c23 */ /* 0x000fe200080108db */
[----:B------:R-:W-:Y:S01]  /*4b40*/  ISETP.LE.U32.AND P6, PT, R203, UR9, PT ;  /* 0x00000009cb007c0c */ /* 0x000fe2000bfc3070 */
[--C-:B------:R-:W-:Y:S01]  /*4b50*/  FFMA.FTZ R231, R19, UR10, -R120.reuse ;  /* 0x0000000a13e77c23 */ /* 0x100fe20008010878 */
[----:B------:R-:W-:Y:S01]  /*4b60*/  FSEL R121, R121, RZ, P2 ;  /* 0x000000ff79797208 */ /* 0x000fe20001000000 */
[C---:B------:R-:W-:Y:S01]  /*4b70*/  FMUL.FTZ R203, R162.reuse, 1.4426950216293334961 ;  /* 0x3fb8aa3ba2cb7820 */ /* 0x040fe20000410000 */
[----:B------:R-:W-:Y:S01]  /*4b80*/  FSETP.NEU.FTZ.AND P2, PT, R162, -INF , PT ;  /* 0xff800000a200780b */ /* 0x000fe20003f5d000 */
[----:B------:R-:W-:Y:S01]  /*4b90*/  FFMA.FTZ R232, R18, UR10, -R120 ;  /* 0x0000000a12e87c23 */ /* 0x000fe20008010878 */
[----:B------:R-:W-:Y:S01]  /*4ba0*/  LOP3.LUT R199, R199, 0xffff, RZ, 0xc0, !PT ;  /* 0x0000ffffc7c77812 */ /* 0x000fe200078ec0ff */
[----:B------:R-:W1:Y:S01]  /*4bb0*/  MUFU.EX2 R250, R250 ;  /* 0x000000fa00fa7308 */ /* 0x000e620000000800 */
[----:B------:R-:W-:Y:S01]  /*4bc0*/  LOP3.LUT R208, R208, UR17, R207, 0x96, !PT ;  /* 0x00000011d0d07c12 */ /* 0x000fe2000f8e96cf */
[--C-:B------:R-:W-:Y:S01]  /*4bd0*/  FFMA.FTZ R60, R60, UR10, -R121.reuse ;  /* 0x0000000a3c3c7c23 */ /* 0x100fe20008010879 */
[----:B------:R-:W-:Y:S07]  /*4be0*/  FSEL R203, R203, RZ, P2 ;  /* 0x000000ffcbcb7208 */ /* 0x000fee0001000000 */
[----:B------:R-:W2:Y:S01]  /*4bf0*/  MUFU.EX2 R249, R249 ;  /* 0x000000f900f97308 */ /* 0x000ea20000000800 */
[----:B------:R-:W-:Y:S01]  /*4c00*/  ISETP.LE.U32.AND P2, PT, R199, UR9, PT ;  /* 0x00000009c7007c0c */ /* 0x000fe2000bf43070 */
[----:B------:R-:W-:Y:S01]  /*4c10*/  FFMA.FTZ R217, R9, UR10, -R121 ;  /* 0x0000000a09d97c23 */ /* 0x000fe20008010879 */
[----:B------:R-:W-:Y:S01]  /*4c20*/  LOP3.LUT R199, R208, 0xffff, RZ, 0xc0, !PT ;  /* 0x0000ffffd0c77812 */ /* 0x000fe200078ec0ff */
[--C-:B------:R-:W-:Y:S01]  /*4c30*/  FFMA.FTZ R62, R62, UR10, -R203.reuse ;  /* 0x0000000a3e3e7c23 */ /* 0x100fe200080108cb */
[C---:B------:R-:W-:Y:S01]  /*4c40*/  PRMT R186, R218.reuse, 0x7770, RZ ;  /* 0x00007770daba7816 */ /* 0x040fe200000000ff */
[--C-:B------:R-:W-:Y:S01]  /*4c50*/  FFMA.FTZ R63, R63, UR10, -R203.reuse ;  /* 0x0000000a3f3f7c23 */ /* 0x100fe200080108cb */
[C---:B------:R-:W-:Y:S01]  /*4c60*/  PRMT R183, R218.reuse, 0x7771, RZ ;  /* 0x00007771dab77816 */ /* 0x040fe200000000ff */
[----:B------:R-:W-:Y:S01]  /*4c70*/  FFMA.FTZ R209, R11, UR10, -R203 ;  /* 0x0000000a0bd17c23 */ /* 0x000fe200080108cb */
[----:B------:R-:W-:Y:S01]  /*4c80*/  PRMT R123, R218, 0x7772, RZ ;  /* 0x00007772da7b7816 */ /* 0x000fe200000000ff */
[----:B-1----:R-:W-:Y:S01]  /*4c90*/  @!P1 FADD.FTZ R250, -R250, -RZ ;  /* 0x800000fffafa9221 */ /* 0x002fe20000010100 */
[----:B------:R-:W-:Y:S01]  /*4ca0*/  PRMT R122, R218, 0x7773, RZ ;  /* 0x00007773da7a7816 */ /* 0x000fe200000000ff */
[----:B------:R-:W-:Y:S01]  /*4cb0*/  FFMA.FTZ R218, R8, UR10, -R121 ;  /* 0x0000000a08da7c23 */ /* 0x000fe20008010879 */
[----:B------:R-:W-:Y:S01]  /*4cc0*/  ISETP.LE.U32.AND P3, PT, R211, UR9, PT ;  /* 0x00000009d3007c0c */ /* 0x000fe2000bf63070 */
[----:B------:R-:W1:Y:S01]  /*4cd0*/  MUFU.EX2 R233, R233 ;  /* 0x000000e900e97308 */ /* 0x000e620000000800 */
[----:B------:R-:W-:Y:S01]  /*4ce0*/  SHF.R.U32.HI R199, RZ, 0x8, R199 ;  /* 0x00000008ffc77819 */ /* 0x000fe200000116c7 */
[----:B--2---:R-:W-:Y:S01]  /*4cf0*/  @!P2 FADD.FTZ R249, -R249, -RZ ;  /* 0x800000fff9f9a221 */ /* 0x004fe20000010100 */
[----:B------:R-:W-:Y:S07]  /*4d00*/  LOP3.LUT R201, R208, 0xff, RZ, 0xc0, !PT ;  /* 0x000000ffd0c97812 */ /* 0x000fee00078ec0ff */
[----:B------:R-:W2:Y:S01]  /*4d10*/  MUFU.EX2 R234, R234 ;  /* 0x000000ea00ea7308 */ /* 0x000ea20000000800 */
[----:B------:R-:W-:Y:S01]  /*4d20*/  LOP3.LUT R199, R199, 0xffff, RZ, 0xc0, !PT ;  /* 0x0000ffffc7c77812 */ /* 0x000fe200078ec0ff */
[----:B------:R-:W-:Y:S01]  /*4d30*/  FFMA.FTZ R202, R10, UR10, -R203 ;  /* 0x0000000a0aca7c23 */ /* 0x000fe200080108cb */
[----:B------:R-:W-:Y:S07]  /*4d40*/  ISETP.LE.U32.AND P1, PT, R201, UR9, PT ;  /* 0x00000009c9007c0c */ /* 0x000fee000bf23070 */
[----:B------:R-:W3:Y:S01]  /*4d50*/  MUFU.EX2 R218, R218 ;  /* 0x000000da00da7308 */ /* 0x000ee20000000800 */
[----:B------:R-:W-:Y:S01]  /*4d60*/  PRMT R201, R208, 0x7632, R201 ;  /* 0x00007632d0c97816 */ /* 0x000fe200000000c9 */
[----:B------:R-:W-:Y:S01]  /*4d70*/  FFMA.FTZ R210, R14, UR10, -R203 ;  /* 0x0000000a0ed27c23 */ /* 0x000fe200080108cb */
[----:B------:R-:W-:Y:S07]  /*4d80*/  ISETP.LE.U32.AND P2, PT, R199, UR9, PT ;  /* 0x00000009c7007c0c */ /* 0x000fee000bf43070 */
[----:B------:R-:W4:Y:S01]  /*4d90*/  MUFU.EX2 R217, R217 ;  /* 0x000000d900d97308 */ /* 0x000f220000000800 */
[----:B------:R-:W-:Y:S01]  /*4da0*/  SHF.R.U32.HI R208, RZ, 0x18, R208 ;  /* 0x00000018ffd07819 */ /* 0x000fe200000116d0 */
[----:B-1----:R-:W-:Y:S01]  /*4db0*/  @!P3 FADD.FTZ R233, -R233, -RZ ;  /* 0x800000ffe9e9b221 */ /* 0x002fe20000010100 */
[----:B------:R-:W-:Y:S01]  /*4dc0*/  LOP3.LUT R199, R201, 0xff, RZ, 0xc0, !PT ;  /* 0x000000ffc9c77812 */ /* 0x000fe200078ec0ff */
[----:B------:R-:W-:Y:S01]  /*4dd0*/  FFMA.FTZ R245, R21, UR10, -R219 ;  /* 0x0000000a15f57c23 */ /* 0x000fe200080108db */
[----:B------:R-:W-:Y:S05]  /*4de0*/  ISETP.LE.U32.AND P3, PT, R208, UR9, PT ;  /* 0x00000009d0007c0c */ /* 0x000fea000bf63070 */
[----:B------:R-:W1:Y:S01]  /*4df0*/  MUFU.EX2 R201, R209 ;  /* 0x000000d100c97308 */ /* 0x000e620000000800 */
[----:B------:R-:W-:Y:S01]  /*4e00*/  PRMT R200, R206, 0x7771, RZ ;  /* 0x00007771cec87816 */ /* 0x000fe200000000ff */
[----:B--2---:R-:W-:Y:S01]  /*4e10*/  @!P5 FADD.FTZ R234, -R234, -RZ ;  /* 0x800000ffeaead221 */ /* 0x004fe20000010100 */
[----:B------:R-:W-:Y:S07]  /*4e20*/  PRMT R207, R206, 0x7772, RZ ;  /* 0x00007772cecf7816 */ /* 0x000fee00000000ff */
[----:B------:R-:W2:Y:S01]  /*4e30*/  MUFU.EX2 R202, R202 ;  /* 0x000000ca00ca7308 */ /* 0x000ea20000000800 */
[----:B------:R-:W-:Y:S01]  /*4e40*/  ISETP.LE.U32.AND P5, PT, R199, UR9, PT ;  /* 0x00000009c7007c0c */ /* 0x000fe2000bfa3070 */
[----:B---3--:R-:W-:Y:S01]  /*4e50*/  @!P1 FADD.FTZ R218, -R218, -RZ ;  /* 0x800000ffdada9221 */ /* 0x008fe20000010100 */
[----:B------:R-:W-:Y:S01]  /*4e60*/  ISETP.GT.U32.AND P1, PT, R200, UR9, PT ;  /* 0x00000009c8007c0c */ /* 0x000fe2000bf24070 */
[----:B----4-:R-:W-:Y:S01]  /*4e70*/  @!P2 FADD.FTZ R217, -R217, -RZ ;  /* 0x800000ffd9d9a221 */ /* 0x010fe20000010100 */
[----:B------:R-:W-:Y:S05]  /*4e80*/  LOP3.LUT R185, R198, UR21, R205, 0x96, !PT ;  /* 0x00000015c6b97c12 */ /* 0x000fea000f8e96cd */
[----:B------:R-:W3:Y:S01]  /*4e90*/  MUFU.EX2 R200, R210 ;  /* 0x000000d200c87308 */ /* 0x000ee20000000800 */
[----:B------:R-:W-:Y:S01]  /*4ea0*/  ISETP.GT.U32.AND P2, PT, R207, UR9, PT ;  /* 0x00000009cf007c0c */ /* 0x000fe2000bf44070 */
[----:B------:R-:W-:Y:S01]  /*4eb0*/  FFMA.FTZ R199, R15, UR10, -R203 ;  /* 0x0000000a0fc77c23 */ /* 0x000fe200080108cb */
[----:B------:R-:W-:Y:S01]  /*4ec0*/  PRMT R205, R216, 0x7770, RZ ;  /* 0x00007770d8cd7816 */ /* 0x000fe200000000ff */
[----:B-1----:R-:W-:Y:S01]  /*4ed0*/  @!P3 FADD.FTZ R201, -R201, -RZ ;  /* 0x800000ffc9c9b221 */ /* 0x002fe20000010100 */
[----:B------:R-:W-:Y:S05]  /*4ee0*/  PRMT R206, R206, 0x7773, RZ ;  /* 0x00007773cece7816 */ /* 0x000fea00000000ff */
[----:B------:R-:W1:Y:S01]  /*4ef0*/  MUFU.EX2 R248, R248 ;  /* 0x000000f800f87308 */ /* 0x000e620000000800 */
[----:B------:R-:W-:Y:S01]  /*4f00*/  ISETP.LE.U32.AND P3, PT, R205, UR9, PT ;  /* 0x00000009cd007c0c */ /* 0x000fe2000bf63070 */
[----:B--2---:R-:W-:Y:S01]  /*4f10*/  @!P5 FADD.FTZ R202, -R202, -RZ ;  /* 0x800000ffcacad221 */ /* 0x004fe20000010100 */
[----:B------:R-:W-:Y:S07]  /*4f20*/  PRMT R198, R216, 0x7771, RZ ;  /* 0x00007771d8c67816 */ /* 0x000fee00000000ff */
[----:B------:R-:W2:Y:S01]  /*4f30*/  MUFU.EX2 R199, R199 ;  /* 0x000000c700c77308 */ /* 0x000ea20000000800 */
[----:B------:R-:W-:Y:S01]  /*4f40*/  ISETP.GT.U32.AND P5, PT, R206, UR9, PT ;  /* 0x00000009ce007c0c */ /* 0x000fe2000bfa4070 */
[----:B------:R-:W-:Y:S01]  /*4f50*/  FFMA.FTZ R246, R20, UR10, -R219 ;  /* 0x0000000a14f67c23 */ /* 0x000fe200080108db */
[----:B------:R-:W-:Y:S01]  /*4f60*/  ISETP.LE.U32.AND P4, PT, R196, UR9, PT ;  /* 0x00000009c4007c0c */ /* 0x000fe2000bf83070 */
[----:B---3--:R-:W-:Y:S01]  /*4f70*/  @P2 FADD.FTZ R200, -R200, -RZ ;  /* 0x800000ffc8c82221 */ /* 0x008fe20000010100 */
[----:B------:R-:W-:Y:S05]  /*4f80*/  ISETP.GT.U32.AND P2, PT, R198, UR9, PT ;  /* 0x00000009c6007c0c */ /* 0x000fea000bf44070 */
[----:B------:R-:W3:Y:S01]  /*4f90*/  MUFU.EX2 R247, R247 ;  /* 0x000000f700f77308 */ /* 0x000ee20000000800 */
[----:B------:R-:W-:Y:S01]  /*4fa0*/  PRMT R196, R216, 0x7773, RZ ;  /* 0x00007773d8c47816 */ /* 0x000fe200000000ff */
[--C-:B------:R-:W-:Y:S01]  /*4fb0*/  FFMA.FTZ R214, R24, UR10, -R121.reuse ;  /* 0x0000000a18d67c23 */ /* 0x100fe20008010879 */
[----:B------:R-:W-:Y:S01]  /*4fc0*/  PRMT R197, R216, 0x7772, RZ ;  /* 0x00007772d8c57816 */ /* 0x000fe200000000ff */
[----:B-1----:R-:W-:Y:S01]  /*4fd0*/  @!P3 FADD.FTZ R248, -R248, -RZ ;  /* 0x800000fff8f8b221 */ /* 0x002fe20000010100 */
[----:B------:R-:W-:Y:S01]  /*4fe0*/  ISETP.GT.U32.AND P3, PT, R196, UR9, PT ;  /* 0x00000009c4007c0c */ /* 0x000fe2000bf64070 */
[----:B------:R-:W-:Y:S01]  /*4ff0*/  FFMA.FTZ R216, R12, UR10, -R121 ;  /* 0x0000000a0cd87c23 */ /* 0x000fe20008010879 */
[C---:B------:R-:W-:Y:S03]  /*5000*/  PRMT R196, R195.reuse, 0x7632, R196 ;  /* 0x00007632c3c47816 */ /* 0x040fe600000000c4 */
[----:B------:R-:W1:Y:S01]  /*5010*/  MUFU.EX2 R231, R231 ;  /* 0x000000e700e77308 */ /* 0x000e620000000800 */
[----:B------:R-:W-:Y:S01]  /*5020*/  LOP3.LUT R206, R195, 0xff, RZ, 0xc0, !PT ;  /* 0x000000ffc3ce7812 */ /* 0x000fe200078ec0ff */
[----:B--2---:R-:W-:Y:S01]  /*5030*/  @P5 FADD.FTZ R199, -R199, -RZ ;  /* 0x800000ffc7c75221 */ /* 0x004fe20000010100 */
[----:B------:R-:W-:Y:S07]  /*5040*/  SHF.R.U32.HI R205, RZ, 0x18, R195 ;  /* 0x00000018ffcd7819 */ /* 0x000fee00000116c3 */
[----:B------:R-:W2:Y:S01]  /*5050*/  MUFU.EX2 R232, R232 ;  /* 0x000000e800e87308 */ /* 0x000ea20000000800 */
[----:B------:R-:W-:Y:S01]  /*5060*/  ISETP.GT.U32.AND P5, PT, R197, UR9, PT ;  /* 0x00000009c5007c0c */ /* 0x000fe2000bfa4070 */
[----:B---3--:R-:W-:Y:S01]  /*5070*/  @P2 FADD.FTZ R247, -R247, -RZ ;  /* 0x800000fff7f72221 */ /* 0x008fe20000010100 */
[----:B------:R-:W-:Y:S01]  /*5080*/  LOP3.LUT R196, R196, 0xff, RZ, 0xc0, !PT ;  /* 0x000000ffc4c47812 */ /* 0x000fe200078ec0ff */
[--C-:B------:R-:W-:Y:S01]  /*5090*/  FFMA.FTZ R215, R13, UR10, -R121.reuse ;  /* 0x0000000a0dd77c23 */ /* 0x100fe20008010879 */
[----:B------:R-:W-:Y:S01]  /*50a0*/  LOP3.LUT R195, R195, 0xffff, RZ, 0xc0, !PT ;  /* 0x0000ffffc3c37812 */ /* 0x000fe200078ec0ff */
[----:B------:R-:W-:Y:S01]  /*50b0*/  FFMA.FTZ R213, R25, UR10, -R121 ;  /* 0x0000000a19d57c23 */ /* 0x000fe20008010879 */
[----:B------:R-:W-:Y:S03]  /*50c0*/  ISETP.LE.U32.AND P2, PT, R196, UR9, PT ;  /* 0x00000009c4007c0c */ /* 0x000fe6000bf43070 */
[----:B------:R-:W3:Y:S01]  /*50d0*/  MUFU.EX2 R216, R216 ;  /* 0x000000d800d87308 */ /* 0x000ee20000000800 */
[----:B------:R-:W-:Y:S01]  /*50e0*/  SHF.R.U32.HI R196, RZ, 0x8, R195 ;  /* 0x00000008ffc47819 */ /* 0x000fe200000116c3 */
[----:B-1----:R-:W-:Y:S01]  /*50f0*/  @P3 FADD.FTZ R231, -R231, -RZ ;  /* 0x800000ffe7e73221 */ /* 0x002fe20000010100 */
[----:B------:R-:W-:Y:S01]  /*5100*/  LOP3.LUT R195, R193, 0xff, RZ, 0xc0, !PT ;  /* 0x000000ffc1c37812 */ /* 0x000fe200078ec0ff */
[--C-:B------:R-:W-:Y:S01]  /*5110*/  FFMA.FTZ R230, R22, UR10, -R120.reuse ;  /* 0x0000000a16e67c23 */ /* 0x100fe20008010878 */
[----:B------:R-:W-:Y:S05]  /*5120*/  LOP3.LUT R196, R196, 0xffff, RZ, 0xc0, !PT ;  /* 0x0000ffffc4c47812 */ /* 0x000fea00078ec0ff */
[----:B------:R-:W1:Y:S01]  /*5130*/  MUFU.EX2 R245, R245 ;  /* 0x000000f500f57308 */ /* 0x000e620000000800 */
[----:B------:R-:W-:Y:S01]  /*5140*/  LOP3.LUT R204, R204, UR20, R221, 0x96, !PT ;  /* 0x00000014cccc7c12 */ /* 0x000fe2000f8e96dd */
[----:B--2---:R-:W-:Y:S01]  /*5150*/  @P5 FADD.FTZ R232, -R232, -RZ ;  /* 0x800000ffe8e85221 */ /* 0x004fe20000010100 */
[----:B------:R-:W-:Y:S01]  /*5160*/  ISETP.LE.U32.AND P3, PT, R196, UR9, PT ;  /* 0x00000009c4007c0c */ /* 0x000fe2000bf63070 */
[----:B------:R-:W-:Y:S01]  /*5170*/  FFMA.FTZ R211, R29, UR10, -R121 ;  /* 0x0000000a1dd37c23 */ /* 0x000fe20008010879 */
[----:B------:R-:W-:Y:S01]  /*5180*/  ISETP.LE.U32.AND P5, PT, R195, UR9, PT ;  /* 0x00000009c3007c0c */ /* 0x000fe2000bfa3070 */
[--C-:B------:R-:W-:Y:S01]  /*5190*/  FFMA.FTZ R229, R23, UR10, -R120.reuse ;  /* 0x0000000a17e57c23 */ /* 0x100fe20008010878 */
[----:B------:R-:W-:Y:S01]  /*51a0*/  LOP3.LUT R195, R193, 0xffff, RZ, 0xc0, !PT ;  /* 0x0000ffffc1c37812 */ /* 0x000fe200078ec0ff */
[----:B---3--:R-:W-:Y:S01]  /*51b0*/  @!P6 FADD.FTZ R216, -R216, -RZ ;  /* 0x800000ffd8d8e221 */ /* 0x008fe20000010100 */
[----:B------:R-:W-:Y:S01]  /*51c0*/  ISETP.LE.U32.AND P6, PT, R206, UR9, PT ;  /* 0x00000009ce007c0c */ /* 0x000fe2000bfc3070 */
[----:B------:R-:W2:Y:S01]  /*51d0*/  MUFU.EX2 R246, R246 ;  /* 0x000000f600f67308 */ /* 0x000ea20000000800 */
[----:B------:R-:W-:Y:S01]  /*51e0*/  SHF.R.U32.HI R195, RZ, 0x8, R195 ;  /* 0x00000008ffc37819 */ /* 0x000fe200000116c3 */
[----:B------:R-:W-:Y:S01]  /*51f0*/  FFMA.FTZ R197, R27, UR10, -R203 ;  /* 0x0000000a1bc57c23 */ /* 0x000fe200080108cb */
[--C-:B------:R-:W-:Y:S07]  /*5200*/  SHF.R.U32.HI R196, RZ, 0x18, R193.reuse ;  /* 0x00000018ffc47819 */ /* 0x100fee00000116c1 */
[----:B------:R-:W3:Y:S01]  /*5210*/  MUFU.EX2 R214, R214 ;  /* 0x000000d600d67308 */ /* 0x000ee20000000800 */
[----:B------:R-:W-:Y:S01]  /*5220*/  LOP3.LUT R195, R195, 0xffff, RZ, 0xc0, !PT ;  /* 0x0000ffffc3c37812 */ /* 0x000fe200078ec0ff */
[----:B-1----:R-:W-:Y:S01]  /*5230*/  @!P3 FADD.FTZ R245, -R245, -RZ ;  /* 0x800000fff5f5b221 */ /* 0x002fe20000010100 */
[----:B------:R-:W-:Y:S07]  /*5240*/  PRMT R193, R193, 0x7632, R193 ;  /* 0x00007632c1c17816 */ /* 0x000fee00000000c1 */
[----:B------:R-:W1:Y:S01]  /*5250*/  MUFU.EX2 R215, R215 ;  /* 0x000000d700d77308 */ /* 0x000e620000000800 */
[----:B------:R-:W-:Y:S01]  /*5260*/  ISETP.LE.U32.AND P3, PT, R195, UR9, PT ;  /* 0x00000009c3007c0c */ /* 0x000fe2000bf63070 */
[----:B------:R-:W-:Y:S01]  /*5270*/  FFMA.FTZ R198, R26, UR10, -R203 ;  /* 0x0000000a1ac67c23 */ /* 0x000fe200080108cb */
[----:B------:R-:W-:Y:S07]  /*5280*/  LOP3.LUT R193, R193, 0xff, RZ, 0xc0, !PT ;  /* 0x000000ffc1c17812 */ /* 0x000fee00078ec0ff */
[----:B------:R-:W4:Y:S01]  /*5290*/  MUFU.EX2 R213, R213 ;  /* 0x000000d500d57308 */ /* 0x000f220000000800 */
[----:B------:R-:W-:Y:S01]  /*52a0*/  FFMA.FTZ R244, R32, UR10, -R219 ;  /* 0x0000000a20f47c23 */ /* 0x000fe200080108db */
[----:B--2---:R-:W-:Y:S01]  /*52b0*/  @!P6 FADD.FTZ R246, -R246, -RZ ;  /* 0x800000fff6f6e221 */ /* 0x004fe20000010100 */
[----:B------:R-:W-:Y:S07]  /*52c0*/  ISETP.LE.U32.AND P6, PT, R196, UR9, PT ;  /* 0x00000009c4007c0c */ /* 0x000fee000bfc3070 */
[----:B------:R-:W2:Y:S01]  /*52d0*/  MUFU.EX2 R230, R230 ;  /* 0x000000e600e67308 */ /* 0x000ea20000000800 */
[----:B------:R-:W-:Y:S01]  /*52e0*/  FFMA.FTZ R196, R30, UR10, -R203 ;  /* 0x0000000a1ec47c23 */ /* 0x000fe200080108cb */
[----:B---3--:R-:W-:Y:S01]  /*52f0*/  @!P5 FADD.FTZ R214, -R214, -RZ ;  /* 0x800000ffd6d6d221 */ /* 0x008fe20000010100 */
[----:B------:R-:W-:Y:S07]  /*5300*/  ISETP.GT.U32.AND P5, PT, R190, UR9, PT ;  /* 0x00000009be007c0c */ /* 0x000fee000bfa4070 */
[----:B------:R-:W3:Y:S01]  /*5310*/  MUFU.EX2 R211, R211 ;  /* 0x000000d300d37308 */ /* 0x000ee20000000800 */
[----:B------:R-:W-:Y:S01]  /*5320*/  FFMA.FTZ R212, R28, UR10, -R121 ;  /* 0x0000000a1cd47c23 */ /* 0x000fe20008010879 */
[----:B-1----:R-:W-:Y:S01]  /*5330*/  @P1 FADD.FTZ R215, -R215, -RZ ;  /* 0x800000ffd7d71221 */ /* 0x002fe20000010100 */
[----:B------:R-:W-:Y:S07]  /*5340*/  ISETP.LE.U32.AND P1, PT, R205, UR9, PT ;  /* 0x00000009cd007c0c */ /* 0x000fee000bf23070 */
[----:B------:R-:W1:Y:S01]  /*5350*/  MUFU.EX2 R229, R229 ;  /* 0x000000e500e57308 */ /* 0x000e620000000800 */
[--C-:B------:R-:W-:Y:S01]  /*5360*/  FFMA.FTZ R227, R35, UR10, -R120.reuse ;  /* 0x0000000a23e37c23 */ /* 0x100fe20008010878 */
[----:B----4-:R-:W-:Y:S01]  /*5370*/  @!P3 FADD.FTZ R213, -R213, -RZ ;  /* 0x800000ffd5d5b221 */ /* 0x010fe20000010100 */
[----:B------:R-:W-:Y:S07]  /*5380*/  ISETP.GT.U32.AND P3, PT, R189, UR9, PT ;  /* 0x00000009bd007c0c */ /* 0x000fee000bf64070 */
[----:B------:R-:W4:Y:S01]  /*5390*/  MUFU.EX2 R197, R197 ;  /* 0x000000c500c57308 */ /* 0x000f220000000800 */
[--C-:B------:R-:W-:Y:S01]  /*53a0*/  FFMA.FTZ R243, R33, UR10, -R219.reuse ;  /* 0x0000000a21f37c23 */ /* 0x100fe200080108db */
[----:B--2---:R-:W-:Y:S01]  /*53b0*/  @!P2 FADD.FTZ R230, -R230, -RZ ;  /* 0x800000ffe6e6a221 */ /* 0x004fe20000010100 */
[----:B------:R-:W-:Y:S07]  /*53c0*/  ISETP.LE.U32.AND P2, PT, R193, UR9, PT ;  /* 0x00000009c1007c0c */ /* 0x000fee000bf43070 */
[----:B------:R-:W2:Y:S01]  /*53d0*/  MUFU.EX2 R196, R196 ;  /* 0x000000c400c47308 */ /* 0x000ea20000000800 */
[----:B------:R-:W-:Y:S01]  /*53e0*/  FFMA.FTZ R242, R36, UR10, -R219 ;  /* 0x0000000a24f27c23 */ /* 0x000fe200080108db */
[----:B---3--:R-:W-:Y:S01]  /*53f0*/  @P5 FADD.FTZ R211, -R211, -RZ ;  /* 0x800000ffd3d35221 */ /* 0x008fe20000010100 */
[----:B------:R-:W-:Y:S07]  /*5400*/  ISETP.GT.U32.AND P5, PT, R127, UR9, PT ;  /* 0x000000097f007c0c */ /* 0x000fee000bfa4070 */
[----:B------:R-:W3:Y:S01]  /*5410*/  MUFU.EX2 R198, R198 ;  /* 0x000000c600c67308 */ /* 0x000ee20000000800 */
[----:B------:R-:W-:Y:S04]  /*5420*/  IMAD.WIDE.U32 R126, R194, -0x326172a9, RZ ;  /* 0xcd9e8d57c27e7825 */ /* 0x000fe800078e00ff */
[----:B-1----:R-:W-:Y:S01]  /*5430*/  @!P1 FADD.FTZ R229, -R229, -RZ ;  /* 0x800000ffe5e59221 */ /* 0x002fe20000010100 */
[----:B------:R-:W-:Y:S04]  /*5440*/  ISETP.LE.U32.AND P1, PT, R191, UR9, PT ;  /* 0x00000009bf007c0c */ /* 0x000fe8000bf23070 */
[----:B------:R-:W1:Y:S01]  /*5450*/  MUFU.EX2 R244, R244 ;  /* 0x000000f400f47308 */ /* 0x000e620000000800 */
[----:B------:R-:W-:Y:S01]  /*5460*/  FFMA.FTZ R228, R34, UR10, -R120 ;  /* 0x0000000a22e47c23 */ /* 0x000fe20008010878 */
[----:B------:R-:W-:Y:S01]  /*5470*/  LOP3.LUT R188, R188, UR17, R127, 0x96, !PT ;  /* 0x00000011bcbc7c12 */ /* 0x000fe2000f8e967f */
[----:B----4-:R-:W-:Y:S01]  /*5480*/  @!P6 FADD.FTZ R197, -R197, -RZ ;  /* 0x800000ffc5c5e221 */ /* 0x010fe20000010100 */
[----:B------:R-:W-:Y:S06]  /*5490*/  ISETP.GT.U32.AND P6, PT, R187, UR9, PT ;  /* 0x00000009bb007c0c */ /* 0x000fec000bfc4070 */
[----:B------:R-:W4:Y:S01]  /*54a0*/  MUFU.EX2 R212, R212 ;  /* 0x000000d400d47308 */ /* 0x000f220000000800 */
[----:B------:R-:W-:Y:S01]  /*54b0*/  LOP3.LUT R36, R188, 0xffff, RZ, 0xc0, !PT ;  /* 0x0000ffffbc247812 */ /* 0x000fe200078ec0ff */
[----:B--2---:R-:W-:Y:S01]  /*54c0*/  @P3 FADD.FTZ R196, -R196, -RZ ;  /* 0x800000ffc4c43221 */ /* 0x004fe20000010100 */
[----:B------:R-:W-:Y:S07]  /*54d0*/  ISETP.LE.U32.AND P3, PT, R186, UR9, PT ;  /* 0x00000009ba007c0c */ /* 0x000fee000bf63070 */
[----:B------:R-:W2:Y:S01]  /*54e0*/  MUFU.EX2 R227, R227 ;  /* 0x000000e300e37308 */ /* 0x000ea20000000800 */
[----:B------:R-:W-:Y:S01]  /*54f0*/  SHF.R.U32.HI R36, RZ, 0x8, R36 ;  /* 0x00000008ff247819 */ /* 0x000fe20000011624 */
[----:B------:R-:W-:Y:S01]  /*5500*/  IMAD.WIDE.U32 R186, R185, -0x326172a9, RZ ;  /* 0xcd9e8d57b9ba7825 */ /* 0x000fe200078e00ff */
[----:B------:R-:W-:Y:S07]  /*5510*/  LOP3.LUT R185, R188, 0xff, RZ, 0xc0, !PT ;  /* 0x000000ffbcb97812 */ /* 0x000fee00078ec0ff */
[----:B------:R-:W2:Y:S01]  /*5520*/  MUFU.EX2 R243, R243 ;  /* 0x000000f300f37308 */ /* 0x000ea20000000800 */
[----:B------:R-:W-:Y:S01]  /*5530*/  LOP3.LUT R36, R36, 0xffff, RZ, 0xc0, !PT ;  /* 0x0000ffff24247812 */ /* 0x000fe200078ec0ff */
[----:B---3--:R-:W-:Y:S01]  /*5540*/  @!P2 FADD.FTZ R198, -R198, -RZ ;  /* 0x800000ffc6c6a221 */ /* 0x008fe20000010100 */
[----:B------:R-:W-:Y:S01]  /*5550*/  ISETP.GT.U32.AND P2, PT, R184, UR9, PT ;  /* 0x00000009b8007c0c */ /* 0x000fe2000bf44070 */
[----:B-1----:R-:W-:Y:S01]  /*5560*/  @!P4 FADD.FTZ R244, -R244, -RZ ;  /* 0x800000fff4f4c221 */ /* 0x002fe20000010100 */
[----:B------:R-:W-:Y:S05]  /*5570*/  ISETP.LE.U32.AND P4, PT, R185, UR9, PT ;  /* 0x00000009b9007c0c */ /* 0x000fea000bf83070 */
[----:B------:R-:W1:Y:S01]  /*5580*/  MUFU.EX2 R242, R242 ;  /* 0x000000f200f27308 */ /* 0x000e620000000800 */
[----:B------:R-:W-:Y:S01]  /*5590*/  LOP3.LUT R192, R192, UR17, R187, 0x96, !PT ;  /* 0x00000011c0c07c12 */ /* 0x000fe2000f8e96bb */
[----:B----4-:R-:W-:Y:S01]  /*55a0*/  @!P1 FADD.FTZ R212, -R212, -RZ ;  /* 0x800000ffd4d49221 */ /* 0x010fe20000010100 */
[----:B------:R-:W-:Y:S07]  /*55b0*/  ISETP.GT.U32.AND P1, PT, R135, UR9, PT ;  /* 0x0000000987007c0c */ /* 0x000fee000bf24070 */
[----:B------:R-:W3:Y:S01]  /*55c0*/  MUFU.EX2 R228, R228 ;  /* 0x000000e400e47308 */ /* 0x000ee20000000800 */
[----:B------:R-:W-:Y:S01]  /*55d0*/  PRMT R185, R188, 0x7632, R185 ;  /* 0x00007632bcb97816 */ /* 0x000fe200000000b9 */
[----:B------:R-:W-:Y:S01]  /*55e0*/  FFMA.FTZ R39, R39, UR10, -R120 ;  /* 0x0000000a27277c23 */ /* 0x000fe20008010878 */
[----:B------:R-:W-:Y:S01]  /*55f0*/  SHF.R.U32.HI R188, RZ, 0x18, R188 ;  /* 0x00000018ffbc7819 */ /* 0x000fe200000116bc */
[----:B--2---:R-:W-:Y:S01]  /*5600*/  @P5 FADD.FTZ R227, -R227, -RZ ;  /* 0x800000ffe3e35221 */ /* 0x004fe20000010100 */
[----:B------:R-:W-:Y:S01]  /*5610*/  ISETP.LE.U32.AND P5, PT, R36, UR9, PT ;  /* 0x0000000924007c0c */ /* 0x000fe2000bfa3070 */
[----:B------:R-:W-:Y:S01]  /*5620*/  FFMA.FTZ R40, R40, UR10, -R121 ;  /* 0x0000000a28287c23 */ /* 0x000fe20008010879 */
[----:B------:R-:W-:Y:S01]  /*5630*/  LOP3.LUT R36, R192, 0xff, RZ, 0xc0, !PT ;  /* 0x000000ffc0247812 */ /* 0x000fe200078ec0ff */
[----:B------:R-:W-:Y:S01]  /*5640*/  @P2 FADD.FTZ R243, -R243, -RZ ;  /* 0x800000fff3f32221 */ /* 0x000fe20000010100 */
[----:B------:R-:W-:Y:S01]  /*5650*/  ISETP.LE.U32.AND P2, PT, R188, UR9, PT ;  /* 0x00000009bc007c0c */ /* 0x000fe2000bf43070 */
[----:B------:R-:W2:Y:S01]  /*5660*/  MUFU.EX2 R225, R39 ;  /* 0x0000002700e17308 */ /* 0x000ea20000000800 */
[----:B------:R-:W-:Y:S01]  /*5670*/  LOP3.LUT R185, R185, 0xff, RZ, 0xc0, !PT ;  /* 0x000000ffb9b97812 */ /* 0x000fe200078ec0ff */
[----:B------:R-:W-:Y:S01]  /*5680*/  FFMA.FTZ R241, R37, UR10, -R219 ;  /* 0x0000000a25f17c23 */ /* 0x000fe200080108db */
[----:B------:R-:W-:Y:S01]  /*5690*/  PRMT R37, R192, 0x7632, R37 ;  /* 0x00007632c0257816 */ /* 0x000fe20000000025 */
[----:B-1----:R-:W-:Y:S01]  /*56a0*/  @!P4 FADD.FTZ R242, -R242, -RZ ;  /* 0x800000fff2f2c221 */ /* 0x002fe20000010100 */
[----:B------:R-:W-:Y:S05]  /*56b0*/  ISETP.LE.U32.AND P4, PT, R36, UR9, PT ;  /* 0x0000000924007c0c */ /* 0x000fea000bf83070 */
[----:B------:R-:W1:Y:S01]  /*56c0*/  MUFU.EX2 R210, R40 ;  /* 0x0000002800d27308 */ /* 0x000e620000000800 */
[----:B------:R-:W-:Y:S01]  /*56d0*/  LOP3.LUT R36, R192, 0xffff, RZ, 0xc0, !PT ;  /* 0x0000ffffc0247812 */ /* 0x000fe200078ec0ff */
[----:B------:R-:W-:Y:S01]  /*56e0*/  FFMA.FTZ R38, R38, UR10, -R120 ;  /* 0x0000000a26267c23 */ /* 0x000fe20008010878 */
[----:B------:R-:W-:Y:S07]  /*56f0*/  SHF.R.U32.HI R192, RZ, 0x18, R192 ;  /* 0x00000018ffc07819 */ /* 0x000fee00000116c0 */
[----:B------:R-:W4:Y:S01]  /*5700*/  MUFU.EX2 R241, R241 ;  /* 0x000000f100f17308 */ /* 0x000f220000000800 */
[----:B------:R-:W-:Y:S01]  /*5710*/  PRMT R184, R186, 0x7770, RZ ;  /* 0x00007770bab87816 */ /* 0x000fe200000000ff */
[----:B---3--:R-:W-:Y:S01]  /*5720*/  @P1 FADD.FTZ R228, -R228, -RZ ;  /* 0x800000ffe4e41221 */ /* 0x008fe20000010100 */
[----:B------:R-:W-:Y:S07]  /*5730*/  ISETP.LE.U32.AND P1, PT, R185, UR9, PT ;  /* 0x00000009b9007c0c */ /* 0x000fee000bf23070 */
[----:B------:R-:W3:Y:S01]  /*5740*/  MUFU.EX2 R226, R38 ;  /* 0x0000002600e27308 */ /* 0x000ee20000000800 */
[----:B------:R-:W-:Y:S01]  /*5750*/  SHF.R.U32.HI R36, RZ, 0x8, R36 ;  /* 0x00000008ff247819 */ /* 0x000fe20000011624 */
[--C-:B------:R-:W-:Y:S01]  /*5760*/  FFMA.FTZ R43, R43, UR10, -R203.reuse ;  /* 0x0000000a2b2b7c23 */ /* 0x100fe200080108cb */
[----:B------:R-:W-:Y:S01]  /*5770*/  LOP3.LUT R37, R37, 0xff, RZ, 0xc0, !PT ;  /* 0x000000ff25257812 */ /* 0x000fe200078ec0ff */
[----:B------:R-:W-:Y:S01]  /*5780*/  FFMA.FTZ R195, R31, UR10, -R203 ;  /* 0x0000000a1fc37c23 */ /* 0x000fe200080108cb */
[----:B------:R-:W-:Y:S01]  /*5790*/  FFMA.FTZ R44, R44, UR10, -R121 ;  /* 0x0000000a2c2c7c23 */ /* 0x000fe20008010879 */
[----:B--2---:R-:W-:Y:S04]  /*57a0*/  @!P2 FADD.FTZ R225, -R225, -RZ ;  /* 0x800000ffe1e1a221 */ /* 0x004fe80000010100 */
[----:B------:R-:W2:Y:S01]  /*57b0*/  MUFU.EX2 R193, R43 ;  /* 0x0000002b00c17308 */ /* 0x000ea20000000800 */
[----:B------:R-:W-:Y:S01]  /*57c0*/  ISETP.LE.U32.AND P2, PT, R192, UR9, PT ;  /* 0x00000009c0007c0c */ /* 0x000fe2000bf43070 */
[----:B-1----:R-:W-:Y:S01]  /*57d0*/  @!P4 FADD.FTZ R210, -R210, -RZ ;  /* 0x800000ffd2d2c221 */ /* 0x002fe20000010100 */
[----:B------:R-:W-:Y:S07]  /*57e0*/  FFMA.FTZ R42, R42, UR10, -R203 ;  /* 0x0000000a2a2a7c23 */ /* 0x000fee00080108cb */
[----:B------:R-:W-:Y:S01]  /*57f0*/  MUFU.EX2 R208, R44 ;  /* 0x0000002c00d07308 */ /* 0x000fe20000000800 */
[----:B------:R-:W-:Y:S01]  /*5800*/  ISETP.LE.U32.AND P4, PT, R184, UR9, PT ;  /* 0x00000009b8007c0c */ /* 0x000fe2000bf83070 */
[----:B------:R-:W-:Y:S01]  /*5810*/  FFMA.FTZ R41, R41, UR10, -R121 ;  /* 0x0000000a29297c23 */ /* 0x000fe20008010879 */
[----:B------:R-:W-:Y:S07]  /*5820*/  LOP3.LUT R36, R36, 0xffff, RZ, 0xc0, !PT ;  /* 0x0000ffff24247812 */ /* 0x000fee00078ec0ff */
[----:B------:R-:W1:Y:S01]  /*5830*/  MUFU.EX2 R195, R195 ;  /* 0x000000c300c37308 */ /* 0x000e620000000800 */
[----:B----4-:R-:W-:Y:S01]  /*5840*/  @!P5 FADD.FTZ R241, -R241, -RZ ;  /* 0x800000fff1f1d221 */ /* 0x010fe20000010100 */
[----:B---3--:R-:W-:Y:S01]  /*5850*/  @!P1 FADD.FTZ R226, -R226, -RZ ;  /* 0x800000ffe2e29221 */ /* 0x008fe20000010100 */
[----:B------:R-:W-:Y:S07]  /*5860*/  ISETP.LE.U32.AND P5, PT, R37, UR9, PT ;  /* 0x0000000925007c0c */ /* 0x000fee000bfa3070 */
[----:B------:R-:W3:Y:S01]  /*5870*/  MUFU.EX2 R194, R42 ;  /* 0x0000002a00c27308 */ /* 0x000ee20000000800 */
[--C-:B------:R-:W-:Y:S01]  /*5880*/  FFMA.FTZ R46, R46, UR10, -R203.reuse ;  /* 0x0000000a2e2e7c23 */ /* 0x100fe200080108cb */
[----:B------:R-:W-:Y:S01]  /*5890*/  ISETP.LE.U32.AND P1, PT, R36, UR9, PT ;  /* 0x0000000924007c0c */ /* 0x000fe2000bf23070 */
[----:B------:R-:W-:Y:S07]  /*58a0*/  FFMA.FTZ R47, R47, UR10, -R203 ;  /* 0x0000000a2f2f7c23 */ /* 0x000fee00080108cb */
[----:B------:R-:W4:Y:S01]  /*58b0*/  MUFU.EX2 R209, R41 ;  /* 0x0000002900d17308 */ /* 0x000f220000000800 */
[C---:B------:R-:W-:Y:S01]  /*58c0*/  PRMT R135, R186.reuse, 0x7772, RZ ;  /* 0x00007772ba877816 */ /* 0x040fe200000000ff */
[----:B--2---:R-:W-:Y:S01]  /*58d0*/  @!P2 FADD.FTZ R193, -R193, -RZ ;  /* 0x800000ffc1c1a221 */ /* 0x004fe20000010100 */
[----:B------:R-:W-:Y:S07]  /*58e0*/  PRMT R127, R186, 0x7773, RZ ;  /* 0x00007773ba7f7816 */ /* 0x000fee00000000ff */
[----:B------:R-:W2:Y:S01]  /*58f0*/  MUFU.EX2 R192, R46 ;  /* 0x0000002e00c07308 */ /* 0x000ea20000000800 */
[----:B------:R-:W-:Y:S01]  /*5900*/  ISETP.GT.U32.AND P2, PT, R135, UR9, PT ;  /* 0x0000000987007c0c */ /* 0x000fe2000bf44070 */
[----:B-1----:R-:W-:Y:S01]  /*5910*/  @P6 FADD.FTZ R195, -R195, -RZ ;  /* 0x800000ffc3c36221 */ /* 0x002fe20000010100 */
[----:B------:R-:W-:Y:S07]  /*5920*/  @!P4 FADD.FTZ R208, -R208, -RZ ;  /* 0x800000ffd0d0c221 */ /* 0x000fee0000010100 */
[----:B------:R-:W1:Y:S01]  /*5930*/  MUFU.EX2 R191, R47 ;  /* 0x0000002f00bf7308 */ /* 0x000e620000000800 */
[----:B------:R-:W-:Y:S01]  /*5940*/  ISETP.GT.U32.AND P4, PT, R127, UR9, PT ;  /* 0x000000097f007c0c */ /* 0x000fe2000bf84070 */
[----:B------:R-:W-:Y:S01]  /*5950*/  FFMA.FTZ R45, R45, UR10, -R121 ;  /* 0x0000000a2d2d7c23 */ /* 0x000fe20008010879 */
[----:B------:R-:W-:Y:S01]  /*5960*/  ISETP.GT.U32.AND P6, PT, R183, UR9, PT ;  /* 0x00000009b7007c0c */ /* 0x000fe2000bfc4070 */
[----:B---3--:R-:W-:Y:S01]  /*5970*/  @!P5 FADD.FTZ R194, -R194, -RZ ;  /* 0x800000ffc2c2d221 */ /* 0x008fe20000010100 */
[----:B------:R-:W-:Y:S05]  /*5980*/  PRMT R183, R186, 0x7771, RZ ;  /* 0x00007771bab77816 */ /* 0x000fea00000000ff */
[----:B------:R-:W3:Y:S01]  /*5990*/  MUFU.EX2 R207, R45 ;  /* 0x0000002d00cf7308 */ /* 0x000ee20000000800 */
[----:B------:R-:W-:Y:S01]  /*59a0*/  PRMT R36, R126, 0x7770, RZ ;  /* 0x000077707e247816 */ /* 0x000fe200000000ff */
[----:B----4-:R-:W-:Y:S01]  /*59b0*/  @!P1 FADD.FTZ R209, -R209, -RZ ;  /* 0x800000ffd1d19221 */ /* 0x010fe20000010100 */
[----:B------:R-:W-:Y:S01]  /*59c0*/  ISETP.GT.U32.AND P5, PT, R183, UR9, PT ;  /* 0x00000009b7007c0c */ /* 0x000fe2000bfa4070 */
[--C-:B------:R-:W-:Y:S01]  /*59d0*/  FFMA.FTZ R49, R49, UR10, -R219.reuse ;  /* 0x0000000a31317c23 */ /* 0x100fe200080108db */
[----:B------:R-:W-:Y:S01]  /*59e0*/  ISETP.LE.U32.AND P1, PT, R36, UR9, PT ;  /* 0x0000000924007c0c */ /* 0x000fe2000bf23070 */
[----:B--2---:R-:W-:Y:S01]  /*59f0*/  @P2 FADD.FTZ R192, -R192, -RZ ;  /* 0x800000ffc0c02221 */ /* 0x004fe20000010100 */
[C---:B------:R-:W-:Y:S03]  /*5a00*/  PRMT R37, R126.reuse, 0x7771, RZ ;  /* 0x000077717e257816 */ /* 0x040fe600000000ff */
[----:B------:R-:W2:Y:S01]  /*5a10*/  MUFU.EX2 R239, R49 ;  /* 0x0000003100ef7308 */ /* 0x000ea20000000800 */
[----:B------:R-:W-:Y:S01]  /*5a20*/  PRMT R36, R126, 0x7772, RZ ;  /* 0x000077727e247816 */ /* 0x000fe200000000ff */
[----:B-1----:R-:W-:Y:S01]  /*5a30*/  @P4 FADD.FTZ R191, -R191, -RZ ;  /* 0x800000ffbfbf4221 */ /* 0x002fe20000010100 */
[----:B------:R-:W-:Y:S01]  /*5a40*/  ISETP.GT.U32.AND P2, PT, R37, UR9, PT ;  /* 0x0000000925007c0c */ /* 0x000fe2000bf44070 */
[--C-:B------:R-:W-:Y:S01]  /*5a50*/  FFMA.FTZ R52, R52, UR10, -R219.reuse ;  /* 0x0000000a34347c23 */ /* 0x100fe200080108db */
[----:B------:R-:W-:Y:S01]  /*5a60*/  ISETP.GT.U32.AND P4, PT, R36, UR9, PT ;  /* 0x0000000924007c0c */ /* 0x000fe2000bf84070 */
[--C-:B------:R-:W-:Y:S01]  /*5a70*/  FFMA.FTZ R51, R51, UR10, -R120.reuse ;  /* 0x0000000a33337c23 */ /* 0x100fe20008010878 */
[----:B------:R-:W-:Y:S01]  /*5a80*/  LOP3.LUT R38, R124, 0xff, RZ, 0xc0, !PT ;  /* 0x000000ff7c267812 */ /* 0x000fe200078ec0ff */
[----:B---3--:R-:W-:Y:S01]  /*5a90*/  @P5 FADD.FTZ R207, -R207, -RZ ;  /* 0x800000ffcfcf5221 */ /* 0x008fe20000010100 */
[----:B------:R-:W-:Y:S01]  /*5aa0*/  PRMT R126, R126, 0x7773, RZ ;  /* 0x000077737e7e7816 */ /* 0x000fe200000000ff */
[----:B------:R-:W1:Y:S01]  /*5ab0*/  MUFU.EX2 R238, R52 ;  /* 0x0000003400ee7308 */ /* 0x000e620000000800 */
[----:B------:R-:W-:Y:S01]  /*5ac0*/  @!P1 FADD.FTZ R240, -R240, -RZ ;  /* 0x800000fff0f09221 */ /* 0x000fe20000010100 */
[----:B------:R-:W-:Y:S01]  /*5ad0*/  ISETP.LE.U32.AND P5, PT, R38, UR9, PT ;  /* 0x0000000926007c0c */ /* 0x000fe2000bfa3070 */
[----:B------:R-:W-:Y:S07]  /*5ae0*/  FFMA.FTZ R55, R55, UR10, -R120 ;  /* 0x0000000a37377c23 */ /* 0x000fee0008010878 */
[----:B------:R-:W3:Y:S01]  /*5af0*/  MUFU.EX2 R223, R51 ;  /* 0x0000003300df7308 */ /* 0x000ee20000000800 */
[----:B------:R-:W-:Y:S01]  /*5b00*/  ISETP.GT.U32.AND P1, PT, R126, UR9, PT ;  /* 0x000000097e007c0c */ /* 0x000fe2000bf24070 */
[----:B--2---:R-:W-:Y:S01]  /*5b10*/  @P2 FADD.FTZ R239, -R239, -RZ ;  /* 0x800000ffefef2221 */ /* 0x004fe20000010100 */
[----:B------:R-:W-:Y:S07]  /*5b20*/  PRMT R36, R124, 0x7632, R36 ;  /* 0x000076327c247816 */ /* 0x000fee0000000024 */
[----:B------:R-:W2:Y:S01]  /*5b30*/  MUFU.EX2 R221, R55 ;  /* 0x0000003700dd7308 */ /* 0x000ea20000000800 */
[----:B------:R-:W-:Y:S01]  /*5b40*/  SHF.R.U32.HI R37, RZ, 0x18, R124 ;  /* 0x00000018ff257819 */ /* 0x000fe2000001167c */
[----:B------:R-:W-:Y:S01]  /*5b50*/  @P4 FADD.FTZ R224, -R224, -RZ ;  /* 0x800000ffe0e04221 */ /* 0x000fe20000010100 */
[----:B------:R-:W-:Y:S01]  /*5b60*/  LOP3.LUT R124, R124, 0xffff, RZ, 0xc0, !PT ;  /* 0x0000ffff7c7c7812 */ /* 0x000fe200078ec0ff */
[----:B------:R-:W-:Y:S01]  /*5b70*/  FFMA.FTZ R53, R53, UR10, -R219 ;  /* 0x0000000a35357c23 */ /* 0x000fe200080108db */
[----:B------:R-:W-:Y:S01]  /*5b80*/  LOP3.LUT R36, R36, 0xff, RZ, 0xc0, !PT ;  /* 0x000000ff24247812 */ /* 0x000fe200078ec0ff */
[--C-:B------:R-:W-:Y:S01]  /*5b90*/  FFMA.FTZ R59, R59, UR10, -R203.reuse ;  /* 0x0000000a3b3b7c23 */ /* 0x100fe200080108cb */
[----:B------:R-:W-:Y:S01]  /*5ba0*/  ISETP.LE.U32.AND P2, PT, R37, UR9, PT ;  /* 0x0000000925007c0c */ /* 0x000fe2000bf43070 */
[----:B-1----:R-:W-:Y:S01]  /*5bb0*/  @!P5 FADD.FTZ R238, -R238, -RZ ;  /* 0x800000ffeeeed221 */ /* 0x002fe20000010100 */
[----:B------:R-:W-:Y:S01]  /*5bc0*/  SHF.R.U32.HI R124, RZ, 0x8, R124 ;  /* 0x00000008ff7c7819 */ /* 0x000fe2000001167c */
[----:B------:R-:W1:Y:S01]  /*5bd0*/  MUFU.EX2 R237, R53 ;  /* 0x0000003500ed7308 */ /* 0x000e620000000800 */
[----:B------:R-:W-:Y:S01]  /*5be0*/  ISETP.LE.U32.AND P4, PT, R36, UR9, PT ;  /* 0x0000000924007c0c */ /* 0x000fe2000bf83070 */
[----:B---3--:R-:W-:Y:S01]  /*5bf0*/  @P1 FADD.FTZ R223, -R223, -RZ ;  /* 0x800000ffdfdf1221 */ /* 0x008fe20000010100 */
[----:B------:R-:W-:Y:S07]  /*5c00*/  LOP3.LUT R36, R204, 0xff, RZ, 0xc0, !PT ;  /* 0x000000ffcc247812 */ /* 0x000fee00078ec0ff */
[----:B------:R-:W-:Y:S01]  /*5c10*/  MUFU.EX2 R189, R59 ;  /* 0x0000003b00bd7308 */ /* 0x000fe20000000800 */
[----:B------:R-:W-:Y:S01]  /*5c20*/  LOP3.LUT R124, R124, 0xffff, RZ, 0xc0, !PT ;  /* 0x0000ffff7c7c7812 */ /* 0x000fe200078ec0ff */
[----:B------:R-:W-:Y:S01]  /*5c30*/  FFMA.FTZ R54, R54, UR10, -R120 ;  /* 0x0000000a36367c23 */ /* 0x000fe20008010878 */
[----:B------:R-:W-:Y:S01]  /*5c40*/  ISETP.LE.U32.AND P5, PT, R36, UR9, PT ;  /* 0x0000000924007c0c */ /* 0x000fe2000bfa3070 */
[----:B------:R-:W-:Y:S01]  /*5c50*/  FFMA.FTZ R58, R58, UR10, -R203 ;  /* 0x0000000a3a3a7c23 */ /* 0x000fe200080108cb */
[----:B------:R-:W-:Y:S01]  /*5c60*/  ISETP.LE.U32.AND P1, PT, R124, UR9, PT ;  /* 0x000000097c007c0c */ /* 0x000fe2000bf23070 */
[----:B--2---:R-:W-:Y:S01]  /*5c70*/  @!P2 FADD.FTZ R221, -R221, -RZ ;  /* 0x800000ffdddda221 */ /* 0x004fe20000010100 */
[C---:B------:R-:W-:Y:S03]  /*5c80*/  PRMT R37, R204.reuse, 0x7632, R37 ;  /* 0x00007632cc257816 */ /* 0x040fe60000000025 */
[----:B------:R-:W2:Y:S01]  /*5c90*/  MUFU.EX2 R222, R54 ;  /* 0x0000003600de7308 */ /* 0x000ea20000000800 */
[----:B------:R-:W-:Y:S01]  /*5ca0*/  LOP3.LUT R36, R204, 0xffff, RZ, 0xc0, !PT ;  /* 0x0000ffffcc247812 */ /* 0x000fe200078ec0ff */
[----:B------:R-:W-:Y:S01]  /*5cb0*/  @!P3 FADD.FTZ R235, -R235, -RZ ;  /* 0x800000ffebebb221 */ /* 0x000fe20000010100 */
[----:B------:R-:W-:Y:S07]  /*5cc0*/  SHF.R.U32.HI R204, RZ, 0x18, R204 ;  /* 0x00000018ffcc7819 */ /* 0x000fee00000116cc */
[----:B------:R-:W3:Y:S01]  /*5cd0*/  MUFU.EX2 R190, R58 ;  /* 0x0000003a00be7308 */ /* 0x000ee20000000800 */
[----:B------:R-:W-:Y:S01]  /*5ce0*/  LOP3.LUT R37, R37, 0xff, RZ, 0xc0, !PT ;  /* 0x000000ff25257812 */ /* 0x000fe200078ec0ff */
[----:B------:R-:W-:Y:S01]  /*5cf0*/  FFMA.FTZ R219, R65, UR10, -R219 ;  /* 0x0000000a41db7c23 */ /* 0x000fe200080108db */
[----:B------:R-:W-:Y:S01]  /*5d00*/  ISETP.LE.U32.AND P2, PT, R204, UR9, PT ;  /* 0x00000009cc007c0c */ /* 0x000fe2000bf43070 */
[--C-:B------:R-:W-:Y:S01]  /*5d10*/  FFMA.FTZ R56, R56, UR10, -R121.reuse ;  /* 0x0000000a38387c23 */ /* 0x100fe20008010879 */
[----:B------:R-:W-:Y:S01]  /*5d20*/  F2FP.RELU.F16.F32.PACK_AB R41, R249, R250 ;  /* 0x000000faf929723e */ /* 0x000fe200000008ff */
[----:B-1----:R-:W-:Y:S01]  /*5d30*/  @!P1 FADD.FTZ R237, -R237, -RZ ;  /* 0x800000ffeded9221 */ /* 0x002fe20000010100 */
[----:B------:R-:W-:Y:S01]  /*5d40*/  ISETP.LE.U32.AND P1, PT, R37, UR9, PT ;  /* 0x0000000925007c0c */ /* 0x000fe2000bf23070 */
[--C-:B------:R-:W-:Y:S01]  /*5d50*/  FFMA.FTZ R57, R57, UR10, -R121.reuse ;  /* 0x0000000a39397c23 */ /* 0x100fe20008010879 */
[----:B------:R-:W-:Y:S01]  /*5d60*/  PRMT R37, R220, 0x7771, RZ ;  /* 0x00007771dc257816 */ /* 0x000fe200000000ff */
[----:B------:R1:W-:Y:S01]  /*5d70*/  STS [R144], R41 ;  /* 0x0000002990007388 */ /* 0x0003e20000000800 */
[----:B------:R-:W-:Y:S01]  /*5d80*/  SEL R135, R145, 0xfffffff0, !P0 ;  /* 0xfffffff091877807 */ /* 0x000fe20004000000 */
[----:B--2---:R-:W-:Y:S01]  /*5d90*/  @!P4 FADD.FTZ R222, -R222, -RZ ;  /* 0x800000ffdedec221 */ /* 0x004fe20000010100 */
[----:B------:R-:W-:Y:S01]  /*5da0*/  F2FP.RELU.F16.F32.PACK_AB R53, R233, R234 ;  /* 0x000000eae935723e */ /* 0x000fe200000008ff */
[----:B------:R-:W2:Y:S01]  /*5db0*/  MUFU.EX2 R236, R219 ;  /* 0x000000db00ec7308 */ /* 0x000ea20000000800 */
[----:B------:R-:W-:Y:S01]  /*5dc0*/  F2FP.RELU.F16.F32.PACK_AB R39, R247, R248 ;  /* 0x000000f8f727723e */ /* 0x000fe200000008ff */
[----:B------:R-:W-:Y:S01]  /*5dd0*/  @!P2 FADD.FTZ R189, -R189, -RZ ;  /* 0x800000ffbdbda221 */ /* 0x000fe20000010100 */
[----:B------:R-:W-:Y:S01]  /*5de0*/  ISETP.GT.U32.AND P2, PT, R37, UR9, PT ;  /* 0x0000000925007c0c */ /* 0x000fe2000bf44070 */
[----:B------:R-:W-:Y:S01]  /*5df0*/  IMAD.IADD R186, R135, 0x1, R144 ;  /* 0x0000000187ba7824 */ /* 0x000fe200078e0290 */
[----:B------:R-:W-:Y:S01]  /*5e00*/  F2FP.RELU.F16.F32.PACK_AB R37, R231, R232 ;  /* 0x000000e8e725723e */ /* 0x000fe200000008ff */
[----:B------:R-:W-:Y:S01]  /*5e10*/  STS [R144+0x400], R53 ;  /* 0x0004003590007388 */ /* 0x000fe20000000800 */
[----:B------:R-:W-:Y:S01]  /*5e20*/  F2FP.RELU.F16.F32.PACK_AB R51, R217, R218 ;  /* 0x000000dad933723e */ /* 0x000fe200000008ff */
[----:B------:R-:W-:Y:S01]  /*5e30*/  IMAD.IADD R185, R135, 0x1, R148 ;  /* 0x0000000187b97824 */ /* 0x000fe200078e0294 */
[----:B------:R-:W-:Y:S01]  /*5e40*/  F2FP.RELU.F16.F32.PACK_AB R49, R201, R202 ;  /* 0x000000cac931723e */ /* 0x000fe200000008ff */
[----:B------:R4:W-:Y:S01]  /*5e50*/  STS [R186+0x400], R37 ;  /* 0x00040025ba007388 */ /* 0x0009e20000000800 */
[----:B------:R-:W-:Y:S01]  /*5e60*/  F2FP.RELU.F16.F32.PACK_AB R47, R215, R216 ;  /* 0x000000d8d72f723e */ /* 0x000fe200000008ff */
[----:B---3--:R-:W-:Y:S01]  /*5e70*/  @!P1 FADD.FTZ R190, -R190, -RZ ;  /* 0x800000ffbebe9221 */ /* 0x008fe20000010100 */
[----:B------:R-:W-:Y:S01]  /*5e80*/  F2FP.RELU.F16.F32.PACK_AB R45, R199, R200 ;  /* 0x000000c8c72d723e */ /* 0x000fe200000008ff */
[----:B------:R3:W-:Y:S01]  /*5e90*/  STS [R186], R39 ;  /* 0x00000027ba007388 */ /* 0x0007e20000000800 */
[----:B------:R-:W-:Y:S01]  /*5ea0*/  F2FP.RELU.F16.F32.PACK_AB R43, R245, R246 ;  /* 0x000000f6f52b723e */ /* 0x000fe200000008ff */
[----:B------:R-:W-:Y:S01]  /*5eb0*/  IMAD.IADD R184, R135, 0x1, R142 ;  /* 0x0000000187b87824 */ /* 0x000fe200078e028e */
[----:B------:R-:W-:Y:S01]  /*5ec0*/  F2FP.RELU.F16.F32.PACK_AB R42, R243, R244 ;  /* 0x000000f4f32a723e */ /* 0x000fe200000008ff */
[----:B------:R-:W-:Y:S01]  /*5ed0*/  STS [R144+0x2000], R51 ;  /* 0x0020003390007388 */ /* 0x000fe20000000800 */
[----:B------:R-:W-:Y:S01]  /*5ee0*/  F2FP.RELU.F16.F32.PACK_AB R40, R227, R228 ;  /* 0x000000e4e328723e */ /* 0x000fe200000008ff */
[----:B------:R-:W3:Y:S01]  /*5ef0*/  MUFU.EX2 R206, R56 ;  /* 0x0000003800ce7308 */ /* 0x000ee20000000800 */
[----:B-1----:R-:W-:Y:S01]  /*5f00*/  F2FP.RELU.F16.F32.PACK_AB R41, R229, R230 ;  /* 0x000000e6e529723e */ /* 0x002fe200000008ff */
[----:B------:R-:W-:Y:S01]  /*5f10*/  STS [R144+0x2400], R49 ;  /* 0x0024003190007388 */ /* 0x000fe20000000800 */
[----:B------:R-:W-:Y:S07]  /*5f20*/  SHF.R.U32.HI R36, RZ, 0x8, R36 ;  /* 0x00000008ff247819 */ /* 0x000fee0000011624 */
[----:B------:R-:W1:Y:S01]  /*5f30*/  MUFU.EX2 R205, R57 ;  /* 0x0000003900cd7308 */ /* 0x000e620000000800 */
[----:B------:R-:W-:Y:S01]  /*5f40*/  PRMT R38, R220, 0x7770, RZ ;  /* 0x00007770dc267816 */ /* 0x000fe200000000ff */
[----:B------:R1:W-:Y:S01]  /*5f50*/  STS [R186+0x2000], R47 ;  /* 0x0020002fba007388 */ /* 0x0003e20000000800 */
[----:B------:R-:W-:Y:S01]  /*5f60*/  LOP3.LUT R36, R36, 0xffff, RZ, 0xc0, !PT ;  /* 0x0000ffff24247812 */ /* 0x000fe200078ec0ff */
[----:B------:R-:W-:Y:S01]  /*5f70*/  FFMA.FTZ R120, R67, UR10, -R120 ;  /* 0x0000000a43787c23 */ /* 0x000fe20008010878 */
[----:B------:R-:W-:Y:S01]  /*5f80*/  ISETP.LE.U32.AND P1, PT, R38, UR9, PT ;  /* 0x0000000926007c0c */ /* 0x000fe2000bf23070 */
[----:B------:R1:W-:Y:S01]  /*5f90*/  STS [R186+0x2400], R45 ;  /* 0x0024002dba007388 */ /* 0x0003e20000000800 */
[----:B------:R-:W-:Y:S01]  /*5fa0*/  ISETP.LE.U32.AND P4, PT, R36, UR9, PT ;  /* 0x0000000924007c0c */ /* 0x000fe2000bf83070 */
[----:B--2---:R-:W-:Y:S01]  /*5fb0*/  @P6 FADD.FTZ R236, -R236, -RZ ;  /* 0x800000ffecec6221 */ /* 0x004fe20000010100 */
[----:B------:R-:W-:Y:S01]  /*5fc0*/  PRMT R36, R220, 0x7772, RZ ;  /* 0x00007772dc247816 */ /* 0x000fe200000000ff */
[----:B------:R2:W-:Y:S01]  /*5fd0*/  STS [R148], R43 ;  /* 0x0000002b94007388 */ /* 0x0005e20000000800 */
[----:B----4-:R-:W-:Y:S01]  /*5fe0*/  F2FP.RELU.F16.F32.PACK_AB R37, R197, R198 ;  /* 0x000000c6c525723e */ /* 0x010fe200000008ff */
[----:B------:R-:W-:Y:S01]  /*5ff0*/  MUFU.EX2 R219, R120 ;  /* 0x0000007800db7308 */ /* 0x000fe20000000800 */
[----:B------:R-:W-:Y:S01]  /*6000*/  ISETP.GT.U32.AND P3, PT, R36, UR9, PT ;  /* 0x0000000924007c0c */ /* 0x000fe2000bf64070 */
[----:B------:R4:W-:Y:S01]  /*6010*/  STS [R148+0x400], R41 ;  /* 0x0004002994007388 */ /* 0x0009e20000000800 */
[----:B---3--:R-:W-:Y:S01]  /*6020*/  F2FP.RELU.F16.F32.PACK_AB R39, R213, R214 ;  /* 0x000000d6d527723e */ /* 0x008fe200000008ff */
[----:B------:R-:W-:Y:S01]  /*6030*/  @!P5 FADD.FTZ R206, -R206, -RZ ;  /* 0x800000ffceced221 */ /* 0x000fe20000010100 */
[----:B------:R-:W-:Y:S01]  /*6040*/  F2FP.RELU.F16.F32.PACK_AB R38, R211, R212 ;  /* 0x000000d4d326723e */ /* 0x000fe200000008ff */
[----:B------:R-:W-:Y:S01]  /*6050*/  STS [R185], R42 ;  /* 0x0000002ab9007388 */ /* 0x000fe20000000800 */
[----:B------:R-:W-:Y:S01]  /*6060*/  F2FP.RELU.F16.F32.PACK_AB R36, R195, R196 ;  /* 0x000000c4c324723e */ /* 0x000fe200000008ff */
[----:B-1----:R-:W-:Y:S01]  /*6070*/  @!P4 FADD.FTZ R205, -R205, -RZ ;  /* 0x800000ffcdcdc221 */ /* 0x002fe20000010100 */
[----:B------:R-:W-:Y:S01]  /*6080*/  PRMT R220, R220, 0x7773, RZ ;  /* 0x00007773dcdc7816 */ /* 0x000fe200000000ff */
[----:B------:R-:W-:Y:S01]  /*6090*/  STS [R185+0x400], R40 ;  /* 0x00040028b9007388 */ /* 0x000fe20000000800 */
[----:B------:R-:W-:Y:S01]  /*60a0*/  ISETP.GT.U32.AND P5, PT, R123, UR9, PT ;  /* 0x000000097b007c0c */ /* 0x000fe2000bfa4070 */
[----:B------:R-:W-:Y:S01]  /*60b0*/  FFMA.FTZ R121, R61, UR10, -R121 ;  /* 0x0000000a3d797c23 */ /* 0x000fe20008010879 */
[----:B------:R-:W-:Y:S01]  /*60c0*/  ISETP.GT.U32.AND P6, PT, R220, UR9, PT ;  /* 0x00000009dc007c0c */ /* 0x000fe2000bfc4070 */
[----:B------:R1:W-:Y:S01]  /*60d0*/  STS [R148+0x2400], R37 ;  /* 0x0024002594007388 */ /* 0x0003e20000000800 */
[----:B------:R-:W-:Y:S01]  /*60e0*/  F2FP.RELU.F16.F32.PACK_AB R47, R193, R194 ;  /* 0x000000c2c12f723e */ /* 0x000fe200000008ff */
[----:B------:R-:W3:Y:S01]  /*60f0*/  MUFU.EX2 R220, R66 ;  /* 0x0000004200dc7308 */ /* 0x000ee20000000800 */
[----:B------:R-:W-:Y:S01]  /*6100*/  ISETP.GT.U32.AND P4, PT, R122, UR9, PT ;  /* 0x000000097a007c0c */ /* 0x000fe2000bf84070 */
[----:B------:R1:W-:Y:S01]  /*6110*/  STS [R148+0x2000], R39 ;  /* 0x0020002794007388 */ /* 0x0003e20000000800 */
[----:B------:R-:W-:Y:S07]  /*6120*/  F2FP.RELU.F16.F32.PACK_AB R45, R223, R224 ;  /* 0x000000e0df2d723e */ /* 0x000fee00000008ff */
[----:B------:R-:W1:Y:S01]  /*6130*/  MUFU.EX2 R203, R60 ;  /* 0x0000003c00cb7308 */ /* 0x000e620000000800 */
[----:B------:R-:W-:Y:S01]  /*6140*/  F2FP.RELU.F16.F32.PACK_AB R49, R209, R210 ;  /* 0x000000d2d131723e */ /* 0x000fe200000008ff */
[----:B------:R-:W-:Y:S01]  /*6150*/  STS [R185+0x2000], R38 ;  /* 0x00200026b9007388 */ /* 0x000fe20000000800 */
[----:B--2---:R-:W-:Y:S07]  /*6160*/  F2FP.RELU.F16.F32.PACK_AB R43, R225, R226 ;  /* 0x000000e2e12b723e */ /* 0x004fee00000008ff */
[----:B------:R-:W2:Y:S01]  /*6170*/  MUFU.EX2 R204, R121 ;  /* 0x0000007900cc7308 */ /* 0x000ea20000000800 */
[----:B------:R-:W-:Y:S01]  /*6180*/  IMAD.IADD R183, R135, 0x1, R150 ;  /* 0x0000000187b77824 */ /* 0x000fe200078e0296 */
[----:B------:R2:W-:Y:S01]  /*6190*/  STS [R185+0x2400], R36 ;  /* 0x00240024b9007388 */ /* 0x0005e20000000800 */
[----:B----4-:R-:W-:Y:S07]  /*61a0*/  F2FP.RELU.F16.F32.PACK_AB R41, R241, R242 ;  /* 0x000000f2f129723e */ /* 0x010fee00000008ff */
[----:B------:R-:W4:Y:S01]  /*61b0*/  MUFU.EX2 R187, R62 ;  /* 0x0000003e00bb7308 */ /* 0x000f220000000800 */
[----:B------:R-:W-:Y:S01]  /*61c0*/  IMAD.IADD R44, R134, 0x1, R125 ;  /* 0x00000001862c7824 */ /* 0x000fe200078e027d */
[----:B------:R4:W-:Y:S01]  /*61d0*/  STS [R142+0x400], R43 ;  /* 0x0004002b8e007388 */ /* 0x0009e20000000800 */
[----:B---3--:R-:W-:Y:S07]  /*61e0*/  @P5 FADD.FTZ R220, -R220, -RZ ;  /* 0x800000ffdcdc5221 */ /* 0x008fee0000010100 */
[----:B------:R-:W3:Y:S01]  /*61f0*/  MUFU.EX2 R188, R63 ;  /* 0x0000003f00bc7308 */ /* 0x000ee20000000800 */
[----:B------:R-:W-:Y:S01]  /*6200*/  @P4 FADD.FTZ R219, -R219, -RZ ;  /* 0x800000ffdbdb4221 */ /* 0x000fe20000010100 */
[----:B------:R3:W-:Y:S01]  /*6210*/  STS [R142], R41 ;  /* 0x000000298e007388 */ /* 0x0007e20000000800 */
[----:B-1----:R-:W-:Y:S01]  /*6220*/  @!P1 FADD.FTZ R203, -R203, -RZ ;  /* 0x800000ffcbcb9221 */ /* 0x002fe20000010100 */
[----:B------:R-:W-:Y:S02]  /*6230*/  FSETP.GE.FTZ.AND P1, PT, R250, RZ, PT ;  /* 0x000000fffa00720b */ /* 0x000fe40003f36000 */
[----:B------:R1:W-:Y:S01]  /*6240*/  STS [R184+0x400], R45 ;  /* 0x0004002db8007388 */ /* 0x0003e20000000800 */
[----:B------:R-:W-:Y:S01]  /*6250*/  F2FP.RELU.F16.F32.PACK_AB R37, R239, R240 ;  /* 0x000000f0ef25723e */ /* 0x000fe200000008ff */
[----:B--2---:R-:W-:Y:S01]  /*6260*/  @P2 FADD.FTZ R204, -R204, -RZ ;  /* 0x800000ffcccc2221 */ /* 0x004fe20000010100 */
[----:B------:R-:W-:Y:S01]  /*6270*/  F2FP.RELU.F16.F32.PACK_AB R54, R219, R220 ;  /* 0x000000dcdb36723e */ /* 0x000fe200000008ff */
[----:B----4-:R-:W-:Y:S01]  /*6280*/  @P3 FADD.FTZ R187, -R187, -RZ ;  /* 0x800000ffbbbb3221 */ /* 0x010fe20000010100 */
[----:B------:R-:W-:Y:S01]  /*6290*/  F2FP.RELU.F16.F32.PACK_AB R39, R237, R238 ;  /* 0x000000eeed27723e */ /* 0x000fe200000008ff */
[----:B------:R2:W-:Y:S01]  /*62a0*/  STS [R184], R37 ;  /* 0x00000025b8007388 */ /* 0x0005e20000000800 */
[----:B------:R-:W-:Y:S01]  /*62b0*/  F2FP.RELU.F16.F32.PACK_AB R52, R204, R203 ;  /* 0x000000cbcc34723e */ /* 0x000fe200000008ff */
[----:B---3--:R-:W-:Y:S01]  /*62c0*/  @P6 FADD.FTZ R188, -R188, -RZ ;  /* 0x800000ffbcbc6221 */ /* 0x008fe20000010100 */
[----:B------:R-:W-:Y:S01]  /*62d0*/  FSETP.GE.FTZ.AND P6, PT, R249, RZ, PT ;  /* 0x000000fff900720b */ /* 0x000fe20003fd6000 */
[----:B------:R3:W-:Y:S01]  /*62e0*/  STS [R142+0x2400], R47 ;  /* 0x0024002f8e007388 */ /* 0x0007e20000000800 */
[----:B------:R-:W-:Y:S02]  /*62f0*/  FSETP.GE.FTZ.AND P5, PT, R248, RZ, PT ;  /* 0x000000fff800720b */ /* 0x000fe40003fb6000 */
[----:B------:R-:W-:Y:S01]  /*6300*/  F2FP.RELU.F16.F32.PACK_AB R36, R236, R235 ;  /* 0x000000ebec24723e */ /* 0x000fe200000008ff */
[----:B------:R-:W-:Y:S01]  /*6310*/  STS [R142+0x2000], R49 ;  /* 0x002000318e007388 */ /* 0x000fe20000000800 */
[----:B------:R-:W-:Y:S02]  /*6320*/  F2FP.RELU.F16.F32.PACK_AB R46, R188, R187 ;  /* 0x000000bbbc2e723e */ /* 0x000fe400000008ff */
[----:B------:R-:W-:Y:S02]  /*6330*/  F2FP.RELU.F16.F32.PACK_AB R43, R207, R208 ;  /* 0x000000d0cf2b723e */ /* 0x000fe400000008ff */
[----:B------:R-:W-:Y:S02]  /*6340*/  FSETP.GE.FTZ.AND P4, PT, R247, RZ, PT ;  /* 0x000000fff700720b */ /* 0x000fe40003f96000 */
[----:B------:R-:W-:Y:S01]  /*6350*/  F2FP.RELU.F16.F32.PACK_AB R41, R191, R192 ;  /* 0x000000c0bf29723e */ /* 0x000fe200000008ff */
[----:B------:R-:W-:Y:S01]  /*6360*/  STS [R184+0x2000], R43 ;  /* 0x0020002bb8007388 */ /* 0x000fe20000000800 */
[----:B------:R-:W-:Y:S02]  /*6370*/  FSETP.GE.FTZ.AND P2, PT, R245, RZ, PT ;  /* 0x000000fff500720b */ /* 0x000fe40003f56000 */
[----:B-1----:R-:W-:Y:S01]  /*6380*/  F2FP.RELU.F16.F32.PACK_AB R45, R189, R190 ;  /* 0x000000bebd2d723e */ /* 0x002fe200000008ff */
[----:B------:R-:W-:Y:S01]  /*6390*/  STS [R184+0x2400], R41 ;  /* 0x00240029b8007388 */ /* 0x000fe20000000800 */
[----:B------:R-:W-:Y:S03]  /*63a0*/  FSETP.GE.FTZ.AND P3, PT, R246, RZ, PT ;  /* 0x000000fff600720b */ /* 0x000fe60003f76000 */
[----:B------:R-:W-:Y:S01]  /*63b0*/  STS [R150], R39 ;  /* 0x0000002796007388 */ /* 0x000fe20000000800 */
[----:B--2---:R-:W-:Y:S02]  /*63c0*/  F2FP.RELU.F16.F32.PACK_AB R37, R221, R222 ;  /* 0x000000dedd25723e */ /* 0x004fe400000008ff */
[----:B---3--:R-:W-:Y:S03]  /*63d0*/  F2FP.RELU.F16.F32.PACK_AB R47, R205, R206 ;  /* 0x000000cecd2f723e */ /* 0x008fe600000008ff */
        /* <DEDUP_REMOVED lines=16> */
[----:B------:R1:W-:Y:S01]  /*64e0*/  LDSM.16.M88.4 R112, [R44+0x5000] ;  /* 0x005000002c70783b */ /* 0x0003e20000000200 */
[-C--:B------:R-:W-:Y:S07]  /*64f0*/  HMMA.16816.F32 R12, R60, R38.reuse, RZ ;  /* 0x000000263c0c723c */ /* 0x080fee00000018ff */
[----:B------:R-:W2:Y:S01]  /*6500*/  LDSM.16.M88.4 R108, [R136+0x2000] ;  /* 0x00200000886c783b */ /* 0x000ea20000000200 */
[C---:B------:R-:W-:Y:S07]  /*6510*/  HMMA.16816.F32 R16, R64.reuse, R38, RZ ;  /* 0x000000264010723c */ /* 0x040fee00000018ff */
[----:B------:R-:W2:Y:S01]  /*6520*/  LDSM.16.M88.4 R116, [R136+0x2400] ;  /* 0x002400008874783b */ /* 0x000ea20000000200 */
[-C--:B---3--:R-:W-:Y:S07]  /*6530*/  HMMA.16816.F32 R20, R64, R40.reuse, RZ ;  /* 0x000000284014723c */ /* 0x088fee00000018ff */
[----:B------:R-:W3:Y:S01]  /*6540*/  LDSM.16.M88.4 R120, [R136+0x2800] ;  /* 0x002800008878783b */ /* 0x000ee20000000200 */
[C---:B------:R-:W-:Y:S07]  /*6550*/  HMMA.16816.F32 R24, R60.reuse, R40, RZ ;  /* 0x000000283c18723c */ /* 0x040fee00000018ff */
[----:B------:R3:W3:Y:S01]  /*6560*/  LDSM.16.M88.4 R124, [R136+0x2c00] ;  /* 0x002c0000887c783b */ /* 0x0006e20000000200 */
[-C--:B------:R-:W-:Y:S08]  /*6570*/  HMMA.16816.F32 R28, R60, R42.reuse, RZ ;  /* 0x0000002a3c1c723c */ /* 0x080ff000000018ff */
[C---:B------:R-:W-:Y:S08]  /*6580*/  HMMA.16816.F32 R32, R64.reuse, R42, RZ ;  /* 0x0000002a4020723c */ /* 0x040ff000000018ff */
[-C--:B----4-:R-:W-:Y:S08]  /*6590*/  HMMA.16816.F32 R36, R64, R48.reuse, RZ ;  /* 0x000000304024723c */ /* 0x090ff000000018ff */
[C---:B------:R-:W-:Y:S08]  /*65a0*/  HMMA.16816.F32 R40, R60.reuse, R48, RZ ;  /* 0x000000303c28723c */ /* 0x040ff000000018ff */
[-C--:B-1----:R-:W-:Y:S08]  /*65b0*/  HMMA.16816.F32 R44, R60, R50.reuse, RZ ;  /* 0x000000323c2c723c */ /* 0x082ff000000018ff */
[C---:B------:R-:W-:Y:S08]  /*65c0*/  HMMA.16816.F32 R48, R64.reuse, R50, RZ ;  /* 0x000000324030723c */ /* 0x040ff000000018ff */
[-C--:B------:R-:W-:Y:S08]  /*65d0*/  HMMA.16816.F32 R52, R64, R100.reuse, RZ ;  /* 0x000000644034723c */ /* 0x080ff000000018ff */
[C---:B------:R-:W-:Y:S08]  /*65e0*/  HMMA.16816.F32 R56, R60.reuse, R100, RZ ;  /* 0x000000643c38723c */ /* 0x040ff000000018ff */
[-C--:B------:R-:W-:Y:S08]  /*65f0*/  HMMA.16816.F32 R60, R60, R102.reuse, RZ ;  /* 0x000000663c3c723c */ /* 0x080ff000000018ff */
[----:B------:R-:W-:Y:S08]  /*6600*/  HMMA.16816.F32 R64, R64, R102, RZ ;  /* 0x000000664040723c */ /* 0x000ff000000018ff */
[-C--:B--2---:R-:W-:Y:S08]  /*6610*/  HMMA.16816.F32 R4, R104, R108.reuse, R4 ;  /* 0x0000006c6804723c */ /* 0x084ff00000001804 */
[C---:B------:R-:W-:Y:S08]  /*6620*/  HMMA.16816.F32 R8, R112.reuse, R108, R8 ;  /* 0x0000006c7008723c */ /* 0x040ff00000001808 */
[-C--:B------:R-:W-:Y:S08]  /*6630*/  HMMA.16816.F32 R12, R112, R110.reuse, R12 ;  /* 0x0000006e700c723c */ /* 0x080ff0000000180c */
[C---:B------:R-:W-:Y:S08]  /*6640*/  HMMA.16816.F32 R16, R104.reuse, R110, R16 ;  /* 0x0000006e6810723c */ /* 0x040ff00000001810 */
[-C--:B------:R-:W-:Y:S08]  /*6650*/  HMMA.16816.F32 R20, R104, R116.reuse, R20 ;  /* 0x000000746814723c */ /* 0x080ff00000001814 */
[C---:B------:R-:W-:Y:S08]  /*6660*/  HMMA.16816.F32 R24, R112.reuse, R116, R24 ;  /* 0x000000747018723c */ /* 0x040ff00000001818 */
[-C--:B------:R-:W-:Y:S03]  /*6670*/  HMMA.16816.F32 R28, R112, R118.reuse, R28 ;  /* 0x00000076701c723c */ /* 0x080fe6000000181c */
[----:B---3--:R-:W-:Y:S05]  /*6680*/  FADD.FTZ R136, -R155, R20 ;  /* 0x000000149b887221 */ /* 0x008fea0000010100 */
[C---:B------:R-:W-:Y:S08]  /*6690*/  HMMA.16816.F32 R32, R104.reuse, R118, R32 ;  /* 0x000000766820723c */ /* 0x040ff00000001820 */
[-C--:B------:R-:W-:Y:S08]  /*66a0*/  HMMA.16816.F32 R36, R104, R120.reuse, R36 ;  /* 0x000000786824723c */ /* 0x080ff00000001824 */
[C---:B------:R-:W-:Y:S04]  /*66b0*/  HMMA.16816.F32 R40, R112.reuse, R120, R40 ;  /* 0x000000787028723c */ /* 0x040fe80000001828 */
[----:B------:R-:W-:Y:S04]  /*66c0*/  VIADD R120, R167, 0x1 ;  /* 0x00000001a7787836 */ /* 0x000fe80000000000 */
[-C--:B------:R-:W-:Y:S03]  /*66d0*/  HMMA.16816.F32 R44, R112, R122.reuse, R44 ;  /* 0x0000007a702c723c */ /* 0x080fe6000000182c */
[C---:B------:R-:W-:Y:S05]  /*66e0*/  FADD.FTZ R36, -R155.reuse, R36 ;  /* 0x000000249b247221 */ /* 0x040fea0000010100 */
[C---:B------:R-:W-:Y:S04]  /*66f0*/  HMMA.16816.F32 R48, R104.reuse, R122, R48 ;  /* 0x0000007a6830723c */ /* 0x040fe80000001830 */
[C---:B------:R-:W-:Y:S04]  /*6700*/  FADD.FTZ R122, -R155.reuse, R4 ;  /* 0x000000049b7a7221 */ /* 0x040fe80000010100 */
[-C--:B------:R-:W-:Y:S03]  /*6710*/  HMMA.16816.F32 R52, R104, R124.reuse, R52 ;  /* 0x0000007c6834723c */ /* 0x080fe60000001834 */
[-C--:B------:R-:W-:Y:S01]  /*6720*/  FSEL R121, R122, R155.reuse, P1 ;  /* 0x0000009b7a797208 */ /* 0x080fe20000800000 */
[C---:B------:R-:W-:Y:S01]  /*6730*/  FADD.FTZ R122, -R155.reuse, R16 ;  /* 0x000000109b7a7221 */ /* 0x040fe20000010100 */
[----:B------:R-:W-:Y:S01]  /*6740*/  ISETP.NE.AND P1, PT, R120, 0x1, PT ;  /* 0x000000017800780c */ /* 0x000fe20003f25270 */
[C---:B------:R-:W-:Y:S02]  /*6750*/  FADD.FTZ R120, -R155.reuse, R5 ;  /* 0x000000059b787221 */ /* 0x040fe40000010100 */
[C---:B------:R-:W-:Y:S04]  /*6760*/  HMMA.16816.F32 R56, R112.reuse, R124, R56 ;  /* 0x0000007c7038723c */ /* 0x040fe80000001838 */
[-C--:B------:R-:W-:Y:S01]  /*6770*/  FSEL R120, R120, R155.reuse, P6 ;  /* 0x0000009b78787208 */ /* 0x080fe20003000000 */
[C---:B------:R-:W-:Y:S01]  /*6780*/  FADD.FTZ R124, -R155.reuse, R17 ;  /* 0x000000119b7c7221 */ /* 0x040fe20000010100 */
[-C--:B------:R-:W-:Y:S01]  /*6790*/  FSEL R123, R122, R155.reuse, P5 ;  /* 0x0000009b7a7b7208 */ /* 0x080fe20002800000 */
[----:B------:R-:W-:Y:S01]  /*67a0*/  FADD.FTZ R122, -R155, R21 ;  /* 0x000000159b7a7221 */ /* 0x000fe20000010100 */
[----:B------:R-:W-:Y:S01]  /*67b0*/  FSETP.GE.FTZ.AND P5, PT, R244, RZ, PT ;  /* 0x000000fff400720b */ /* 0x000fe20003fb6000 */
[-C--:B------:R-:W-:Y:S03]  /*67c0*/  HMMA.16816.F32 R60, R112, R126.reuse, R60 ;  /* 0x0000007e703c723c */ /* 0x080fe6000000183c */
[----:B------:R-:W-:Y:S01]  /*67d0*/  FSEL R124, R124, R155, P4 ;  /* 0x0000009b7c7c7208 */ /* 0x000fe20002000000 */
[----:B------:R-:W-:Y:S01]  /*67e0*/  FMUL.FTZ R121, R250, R121 ;  /* 0x00000079fa797220 */ /* 0x000fe20000410000 */
[----:B------:R-:W-:Y:S01]  /*67f0*/  FSEL R122, R122, R155, P2 ;  /* 0x0000009b7a7a7208 */ /* 0x000fe20001000000 */
[----:B------:R-:W-:Y:S01]  /*6800*/  FMUL.FTZ R120, R249, R120 ;  /* 0x00000078f9787220 */ /* 0x000fe20000410000 */
[----:B------:R-:W-:Y:S01]  /*6810*/  FSETP.GE.FTZ.AND P2, PT, R241, RZ, PT ;  /* 0x000000fff100720b */ /* 0x000fe20003f56000 */
[----:B------:R-:W-:Y:S04]  /*6820*/  HMMA.16816.F32 R64, R104, R126, R64 ;  /* 0x0000007e6840723c */ /* 0x000fe80000001840 */
[----:B------:R-:W-:Y:S01]  /*6830*/  F2FP.F16.F32.PACK_AB R121, R120, R121 ;  /* 0x000000797879723e */ /* 0x000fe200000000ff */
[----:B------:R-:W-:Y:S01]  /*6840*/  FADD.FTZ R126, -R155, R37 ;  /* 0x000000259b7e7221 */ /* 0x000fe20000010100 */
[----:B------:R-:W-:Y:S01]  /*6850*/  FSETP.GE.FTZ.AND P4, PT, R243, RZ, PT ;  /* 0x000000fff300720b */ /* 0x000fe20003f96000 */
[----:B------:R-:W-:Y:S01]  /*6860*/  FMUL.FTZ R248, R248, R123 ;  /* 0x0000007bf8f87220 */ /* 0x000fe20000410000 */
[-C--:B------:R-:W-:Y:S01]  /*6870*/  FSEL R123, R136, R155.reuse, P3 ;  /* 0x0000009b887b7208 */ /* 0x080fe20001800000 */
[----:B------:R-:W-:Y:S01]  /*6880*/  FADD.FTZ R120, -R155, R32 ;  /* 0x000000209b787221 */ /* 0x000fe20000010100 */
[----:B------:R-:W-:Y:S01]  /*6890*/  FSETP.GE.FTZ.AND P3, PT, R242, RZ, PT ;  /* 0x000000fff200720b */ /* 0x000fe20003f76000 */
[----:B------:R-:W-:Y:S01]  /*68a0*/  FMUL.FTZ R247, R247, R124 ;  /* 0x0000007cf7f77220 */ /* 0x000fe20000410000 */
[-C--:B------:R-:W-:Y:S01]  /*68b0*/  FSEL R126, R126, R155.reuse, P2 ;  /* 0x0000009b7e7e7208 */ /* 0x080fe20001000000 */
[C---:B------:R-:W-:Y:S01]  /*68c0*/  FADD.FTZ R124, -R155.reuse, R33 ;  /* 0x000000219b7c7221 */ /* 0x040fe20000010100 */
        /* <DEDUP_REMOVED lines=27> */
[----:B------:R-:W-:Y:S01]  /*6a80*/  @P2 FADD.FTZ R155, -R155, R65 ;  /* 0x000000419b9b2221 */ /* 0x000fe20000010100 */
[----:B------:R-:W-:Y:S01]  /*6a90*/  F2FP.F16.F32.PACK_AB R124, R124, R37 ;  /* 0x000000257c7c723e */ /* 0x000fe200000000ff */
[----:B------:R-:W-:Y:S01]  /*6aa0*/  FMUL.FTZ R53, R238, R53 ;  /* 0x00000035ee357220 */ /* 0x000fe20000410000 */
[----:B------:R-:W-:Y:S01]  /*6ab0*/  FSETP.GE.FTZ.AND P3, PT, R234, RZ, PT ;  /* 0x000000ffea00720b */ /* 0x000fe20003f76000 */
[----:B------:R-:W-:Y:S01]  /*6ac0*/  FMUL.FTZ R120, R237, R120 ;  /* 0x00000078ed787220 */ /* 0x000fe20000410000 */
[----:B------:R-:W-:Y:S01]  /*6ad0*/  FSETP.GE.FTZ.AND P2, PT, R233, RZ, PT ;  /* 0x000000ffe900720b */ /* 0x000fe20003f56000 */
[----:B------:R-:W-:Y:S01]  /*6ae0*/  FADD.FTZ R37, -R182, R6 ;  /* 0x00000006b6257221 */ /* 0x000fe20000010100 */
[----:B------:R-:W-:Y:S01]  /*6af0*/  F2FP.F16.F32.PACK_AB R49, R36, R49 ;  /* 0x000000312431723e */ /* 0x000fe200000000ff */
        /* <DEDUP_REMOVED lines=24> */
[----:B------:R-:W-:Y:S01]  /*6c80*/  @!P2 LEA R16, P4, R5, R154, 0x7 ;  /* 0x0000009a0510a211 */ /* 0x000fe200078838ff */
[----:B------:R-:W-:Y:S02]  /*6c90*/  @!P3 IMAD.MOV.U32 R155, RZ, RZ, R151 ;  /* 0x000000ffff9bb224 */ /* 0x000fe400078e0097 */
[--C-:B------:R-:W-:Y:S01]  /*6ca0*/  IMAD.IADD R159, R159, 0x1, R7.reuse ;  /* 0x000000019f9f7824 */ /* 0x100fe200078e0207 */
        /* <DEDUP_REMOVED lines=16> */
.L_x_1311:
[C---:B------:R-:W-:Y:S01]  /*6db0*/  FADD.FTZ R7, -R182.reuse, R22 ;  /* 0x00000016b6077221 */ /* 0x040fe20000010100 */
[----:B------:R-:W-:Y:S01]  /*6dc0*/  FADD.FTZ R5, -R182, R18 ;  /* 0x00000012b6057221 */ /* 0x000fe20000010100 */
[----:B------:R-:W-:Y:S01]  /*6dd0*/  FSETP.GE.FTZ.AND P4, PT, R232, RZ, PT ;  /* 0x000000ffe800720b */ /* 0x000fe20003f96000 */
[----:B-1----:R-:W-:Y:S01]  /*6de0*/  FADD.FTZ R17, -R182, R34 ;  /* 0x00000022b6117221 */ /* 0x002fe20000010100 */
[----:B------:R-:W-:Y:S01]  /*6df0*/  FSETP.GE.FTZ.AND P2, PT, R230, RZ, PT ;  /* 0x000000ffe600720b */ /* 0x000fe20003f56000 */
[C---:B------:R-:W-:Y:S01]  /*6e00*/  FADD.FTZ R35, -R182.reuse, R35 ;  /* 0x00000023b6237221 */ /* 0x040fe20000010100 */
[-C--:B------:R-:W-:Y:S01]  /*6e10*/  FSEL R5, R5, R182.reuse, P4 ;  /* 0x000000b605057208 */ /* 0x080fe20002000000 */
[C---:B------:R-:W-:Y:S01]  /*6e20*/  FADD.FTZ R19, -R182.reuse, R19 ;  /* 0x00000013b6137221 */ /* 0x040fe20000010100 */
[-C--:B------:R-:W-:Y:S01]  /*6e30*/  FSEL R7, R7, R182.reuse, P2 ;  /* 0x000000b607077208 */ /* 0x080fe20001000000 */
[----:B------:R-:W-:Y:S01]  /*6e40*/  FADD.FTZ R23, -R182, R23 ;  /* 0x00000017b6177221 */ /* 0x000fe20000010100 */
[----:B------:R-:W-:Y:S01]  /*6e50*/  FSETP.GE.FTZ.AND P2, PT, R228, RZ, PT ;  /* 0x000000ffe400720b */ /* 0x000fe20003f56000 */
[----:B------:R-:W-:Y:S01]  /*6e60*/  FADD.FTZ R39, -R182, R39 ;  /* 0x00000027b6277221 */ /* 0x000fe20000010100 */
[----:B------:R-:W-:Y:S01]  /*6e70*/  FSETP.GE.FTZ.AND P4, PT, R227, RZ, PT ;  /* 0x000000ffe300720b */ /* 0x000fe20003f96000 */
[----:B------:R-:W-:Y:S01]  /*6e80*/  FMUL.FTZ R5, R232, R5 ;  /* 0x00000005e8057220 */ /* 0x000fe20000410000 */
[----:B------:R-:W-:Y:S01]  /*6e90*/  FSETP.GE.FTZ.AND P3, PT, R231, RZ, PT ;  /* 0x000000ffe700720b */ /* 0x000fe20003f76000 */
        /* <DEDUP_REMOVED lines=11> */
[----:B------:R-:W-:Y:S01]  /*6f50*/  FSEL R6, R23, R182, P3 ;  /* 0x000000b617067208 */ /* 0x000fe20001800000 */
[----:B------:R-:W-:Y:S01]  /*6f60*/  FMUL.FTZ R4, R231, R4 ;  /* 0x00000004e7047220 */ /* 0x000fe20000410000 */
[----:B------:R-:W-:Y:S01]  /*6f70*/  FSETP.GE.FTZ.AND P3, PT, R226, RZ, PT ;  /* 0x000000ffe200720b */ /* 0x000fe20003f76000 */
[C---:B------:R-:W-:Y:S01]  /*6f80*/  FADD.FTZ R55, -R182.reuse, R55 ;  /* 0x00000037b6377221 */ /* 0x040fe20000010100 */
[----:B------:R-:W-:Y:S01]  /*6f90*/  FSEL R18, R39, R182, P2 ;  /* 0x000000b627127208 */ /* 0x000fe20001000000 */
[----:B------:R-:W-:Y:S01]  /*6fa0*/  FMUL.FTZ R6, R229, R6 ;  /* 0x00000006e5067220 */ /* 0x000fe20000410000 */
[----:B------:R-:W-:Y:S01]  /*6fb0*/  FSETP.GE.FTZ.AND P2, PT, R219, RZ, PT ;  /* 0x000000ffdb00720b */ /* 0x000fe20003f56000 */
[----:B------:R-:W-:Y:S01]  /*6fc0*/  FADD.FTZ R23, -R182, R66 ;  /* 0x00000042b6177221 */ /* 0x000fe20000010100 */
[----:B------:R-:W-:Y:S01]  /*6fd0*/  F2FP.F16.F32.PACK_AB R16, R16, R17 ;  /* 0x000000111010723e */ /* 0x000fe200000000ff */
[----:B------:R-:W-:Y:S01]  /*6fe0*/  FADD.FTZ R17, -R182, R50 ;  /* 0x00000032b6117221 */ /* 0x000fe20000010100 */
[----:B------:R-:W-:Y:S01]  /*6ff0*/  FSEL R19, R19, R182, P3 ;  /* 0x000000b613137208 */ /* 0x000fe20001800000 */
[----:B-----5:R-:W-:Y:S01]  /*7000*/  FADD.FTZ R8, -R171, R8 ;  /* 0x00000008ab087221 */ /* 0x020fe20000010100 */
[----:B------:R-:W-:Y:S01]  /*7010*/  FSETP.GE.FTZ.AND P3, PT, R224, RZ, PT ;  /* 0x000000ffe000720b */ /* 0x000fe20003f76000 */
[----:B------:R-:W-:Y:S01]  /*7020*/  FMUL.FTZ R36, R233, R36 ;  /* 0x00000024e9247220 */ /* 0x000fe20000410000 */
[----:B------:R-:W-:Y:S01]  /*7030*/  FSETP.GE.FTZ.AND P6, PT, R223, RZ, PT ;  /* 0x000000ffdf00720b */ /* 0x000fe20003fd6000 */
[----:B------:R-:W-:Y:S01]  /*7040*/  FMUL.FTZ R37, R234, R37 ;  /* 0x00000025ea257220 */ /* 0x000fe20000410000 */
[----:B------:R-:W-:Y:S01]  /*7050*/  F2FP.F16.F32.PACK_AB R5, R4, R5 ;  /* 0x000000050405723e */ /* 0x000fe200000000ff */
[----:B------:R-:W-:Y:S01]  /*7060*/  STS [R144+-0x8000], R121 ;  /* 0xff80007990007388 */ /* 0x000fe20000000800 */
        /* <DEDUP_REMOVED lines=21> */
[----:B------:R-:W-:Y:S01]  /*71c0*/  FMUL.FTZ R23, R220, R23 ;  /* 0x00000017dc177220 */ /* 0x000fe20000410000 */
[----:B------:R-:W-:Y:S01]  /*71d0*/  FMUL.FTZ R182, R219, R182 ;  /* 0x000000b6dbb67220 */ /* 0x000fe20000410000 */
[----:B------:R-:W-:Y:S01]  /*71e0*/  FSETP.GE.FTZ.AND P4, PT, R217, RZ, PT ;  /* 0x000000ffd900720b */ /* 0x000fe20003f96000 */
[----:B------:R-:W-:Y:S01]  /*71f0*/  FMUL.FTZ R21, R222, R21 ;  /* 0x00000015de157220 */ /* 0x000fe20000410000 */
[----:B------:R-:W-:Y:S01]  /*7200*/  FMUL.FTZ R6, R221, R6 ;  /* 0x00000006dd067220 */ /* 0x000fe20000410000 */
[----:B------:R-:W-:Y:S01]  /*7210*/  F2FP.F16.F32.PACK_AB R37, R36, R37 ;  /* 0x000000252425723e */ /* 0x000fe200000000ff */
[----:B------:R-:W-:Y:S01]  /*7220*/  FADD.FTZ R60, -R171, R60 ;  /* 0x0000003cab3c7221 */ /* 0x000fe20000010100 */
[----:B------:R-:W-:Y:S01]  /*7230*/  F2FP.F16.F32.PACK_AB R182, R182, R23 ;  /* 0x00000017b6b6723e */ /* 0x000fe200000000ff */
[----:B------:R-:W-:Y:S01]  /*7240*/  FADD.FTZ R10, -R153, R10 ;  /* 0x0000000a990a7221 */ /* 0x000fe20000010100 */
[-C--:B------:R-:W-:Y:S01]  /*7250*/  FSEL R23, R8, R171.reuse, P2 ;  /* 0x000000ab08177208 */ /* 0x080fe20001000000 */
[----:B------:R-:W-:Y:S01]  /*7260*/  STS [R144+-0x7c00], R37 ;  /* 0xff84002590007388 */ /* 0x000fe20000000800 */
[----:B------:R-:W-:Y:S01]  /*7270*/  FSEL R4, R4, R171, P4 ;  /* 0x000000ab04047208 */ /* 0x000fe20002000000 */
[C---:B------:R-:W-:Y:S01]  /*7280*/  FADD.FTZ R8, -R171.reuse, R41 ;  /* 0x00000029ab087221 */ /* 0x040fe20000010100 */
[----:B------:R-:W-:Y:S01]  /*7290*/  F2FP.F16.F32.PACK_AB R21, R6, R21 ;  /* 0x000000150615723e */ /* 0x000fe200000000ff */
[----:B------:R-:W-:Y:S01]  /*72a0*/  FMUL.FTZ R23, R218, R23 ;  /* 0x00000017da177220 */ /* 0x000fe20000410000 */
[----:B------:R-:W-:Y:S01]  /*72b0*/  FADD.FTZ R6, -R171, R13 ;  /* 0x0000000dab067221 */ /* 0x000fe20000010100 */
[----:B------:R-:W-:Y:S01]  /*72c0*/  FMUL.FTZ R4, R217, R4 ;  /* 0x00000004d9047220 */ /* 0x000fe20000410000 */
[----:B------:R-:W-:Y:S01]  /*72d0*/  FSETP.GE.FTZ.AND P2, PT, R215, RZ, PT ;  /* 0x000000ffd700720b */ /* 0x000fe20003f56000 */
[----:B------:R1:W-:Y:S01]  /*72e0*/  STS [R186+-0x7c00], R5 ;  /* 0xff840005ba007388 */ /* 0x0003e20000000800 */
[----:B------:R-:W-:Y:S01]  /*72f0*/  FSETP.GE.FTZ.AND P6, PT, R213, RZ, PT ;  /* 0x000000ffd500720b */ /* 0x000fe20003fd6000 */
[----:B------:R-:W-:Y:S01]  /*7300*/  FADD.FTZ R14, -R153, R14 ;  /* 0x0000000e990e7221 */ /* 0x000fe20000010100 */
[----:B------:R-:W-:Y:S01]  /*7310*/  F2FP.F16.F32.PACK_AB R23, R4, R23 ;  /* 0x000000170417723e */ /* 0x000fe200000000ff */
[----:B------:R-:W-:Y:S01]  /*7320*/  FADD.FTZ R4, -R171, R25 ;  /* 0x00000019ab047221 */ /* 0x000fe20000010100 */
[-C--:B------:R-:W-:Y:S01]  /*7330*/  FSEL R6, R6, R171.reuse, P2 ;  /* 0x000000ab06067208 */ /* 0x080fe20001000000 */
[----:B------:R-:W-:Y:S01]  /*7340*/  STS [R186+-0x8000], R247 ;  /* 0xff8000f7ba007388 */ /* 0x000fe20000000800 */
[----:B------:R-:W-:Y:S01]  /*7350*/  FSETP.GE.FTZ.AND P2, PT, R214, RZ, PT ;  /* 0x000000ffd600720b */ /* 0x000fe20003f56000 */
[----:B------:R-:W-:Y:S01]  /*7360*/  FADD.FTZ R26, -R153, R26 ;  /* 0x0000001a991a7221 */ /* 0x000fe20000010100 */
[-C--:B------:R-:W-:Y:S01]  /*7370*/  FSEL R4, R4, R171.reuse, P6 ;  /* 0x000000ab04047208 */ /* 0x080fe20003000000 */
[----:B------:R-:W-:Y:S01]  /*7380*/  FMUL.FTZ R6, R215, R6 ;  /* 0x00000006d7067220 */ /* 0x000fe20000410000 */
[----:B------:R-:W-:Y:S01]  /*7390*/  FSEL R13, R24, R171, P2 ;  /* 0x000000ab180d7208 */ /* 0x000fe20001000000 */
[----:B------:R2:W-:Y:S01]  /*73a0*/  STS [R144+-0x6000], R23 ;  /* 0xffa0001790007388 */ /* 0x0005e20000000800 */
[----:B------:R-:W-:Y:S01]  /*73b0*/  FSETP.GE.FTZ.AND P3, PT, R216, RZ, PT ;  /* 0x000000ffd800720b */ /* 0x000fe20003f76000 */
[----:B------:R-:W-:Y:S01]  /*73c0*/  FMUL.FTZ R4, R213, R4 ;  /* 0x00000004d5047220 */ /* 0x000fe20000410000 */
[----:B------:R-:W-:Y:S01]  /*73d0*/  FSETP.GE.FTZ.AND P6, PT, R207, RZ, PT ;  /* 0x000000ffcf00720b */ /* 0x000fe20003fd6000 */
[----:B------:R-:W-:Y:S01]  /*73e0*/  FMUL.FTZ R13, R214, R13 ;  /* 0x0000000dd60d7220 */ /* 0x000fe20000410000 */
[----:B------:R-:W-:Y:S01]  /*73f0*/  FSEL R9, R12, R171, P3 ;  /* 0x000000ab0c097208 */ /* 0x000fe20001800000 */
[----:B------:R-:W-:Y:S01]  /*7400*/  FADD.FTZ R12, -R171, R57 ;  /* 0x00000039ab0c7221 */ /* 0x000fe20000010100 */
[----:B------:R-:W-:Y:S01]  /*7410*/  FSETP.GE.FTZ.AND P3, PT, R210, RZ, PT ;  /* 0x000000ffd200720b */ /* 0x000fe20003f76000 */
[----:B------:R-:W-:Y:S01]  /*7420*/  FADD.FTZ R30, -R153, R30 ;  /* 0x0000001e991e7221 */ /* 0x000fe20000010100 */
[----:B------:R-:W-:Y:S01]  /*7430*/  F2FP.F16.F32.PACK_AB R13, R4, R13 ;  /* 0x0000000d040d723e */ /* 0x000fe200000000ff */
[----:B------:R-:W-:Y:S01]  /*7440*/  FMUL.FTZ R9, R216, R9 ;  /* 0x00000009d8097220 */ /* 0x000fe20000410000 */
[----:B------:R-:W-:Y:S01]  /*7450*/  FSEL R25, R40, R171, P3 ;  /* 0x000000ab28197208 */ /* 0x000fe20001800000 */
[----:B------:R-:W-:Y:S01]  /*7460*/  FADD.FTZ R4, -R171, R45 ;  /* 0x0000002dab047221 */ /* 0x000fe20000010100 */
        /* <DEDUP_REMOVED lines=12> */
[-C--:B------:R-:W-:Y:S01]  /*7530*/  FSEL R8, R8, R171.reuse, P2 ;  /* 0x000000ab08087208 */ /* 0x080fe20001000000 */
[----:B------:R-:W-:Y:S01]  /*7540*/  FMUL.FTZ R4, R207, R4 ;  /* 0x00000004cf047220 */ /* 0x000fe20000410000 */
[----:B------:R-:W-:Y:S01]  /*7550*/  FSETP.GE.FTZ.AND P4, PT, R211, RZ, PT ;  /* 0x000000ffd300720b */ /* 0x000fe20003f96000 */
[----:B------:R-:W-:Y:S01]  /*7560*/  FADD.FTZ R46, -R153, R46 ;  /* 0x0000002e992e7221 */ /* 0x000fe20000010100 */
[----:B------:R-:W-:Y:S01]  /*7570*/  FSETP.GE.FTZ.AND P2, PT, R204, RZ, PT ;  /* 0x000000ffcc00720b */ /* 0x000fe20003f56000 */
[----:B------:R-:W-:Y:S01]  /*7580*/  FMUL.FTZ R8, R209, R8 ;  /* 0x00000008d1087220 */ /* 0x000fe20000410000 */
[-C--:B-1----:R-:W-:Y:S01]  /*7590*/  FSEL R5, R28, R171.reuse, P5 ;  /* 0x000000ab1c057208 */ /* 0x082fe20002800000 */
[C---:B------:R-:W-:Y:S01]  /*75a0*/  FADD.FTZ R58, -R153.reuse, R58 ;  /* 0x0000003a993a7221 */ /* 0x040fe20000010100 */
[----:B------:R-:W-:Y:S01]  /*75b0*/  FSEL R6, R6, R171, P4 ;  /* 0x000000ab06067208 */ /* 0x000fe20002000000 */
[----:B------:R-:W-:Y:S01]  /*75c0*/  FADD.FTZ R62, -R153, R62 ;  /* 0x0000003e993e7221 */ /* 0x000fe20000010100 */
[----:B------:R-:W-:Y:S01]  /*75d0*/  FSETP.GE.FTZ.AND P5, PT, R206, RZ, PT ;  /* 0x000000ffce00720b */ /* 0x000fe20003fb6000 */
[----:B------:R-:W-:Y:S01]  /*75e0*/  FMUL.FTZ R5, R212, R5 ;  /* 0x00000005d4057220 */ /* 0x000fe20000410000 */
[----:B------:R-:W-:Y:S01]  /*75f0*/  FSETP.GE.FTZ.AND P4, PT, R205, RZ, PT ;  /* 0x000000ffcd00720b */ /* 0x000fe20003f96000 */
[----:B------:R-:W-:Y:S01]  /*7600*/  FMUL.FTZ R6, R211, R6 ;  /* 0x00000006d3067220 */ /* 0x000fe20000410000 */
[----:B------:R-:W-:Y:S01]  /*7610*/  F2FP.F16.F32.PACK_AB R29, R4, R29 ;  /* 0x0000001d041d723e */ /* 0x000fe200000000ff */
[----:B------:R-:W-:Y:S01]  /*7620*/  FADD.FTZ R4, -R153, R11 ;  /* 0x0000000b99047221 */ /* 0x000fe20000010100 */
[----:B------:R-:W-:Y:S01]  /*7630*/  FSETP.GE.FTZ.AND P3, PT, R203, RZ, PT ;  /* 0x000000ffcb00720b */ /* 0x000fe20003f76000 */
[----:B------:R-:W-:Y:S01]  /*7640*/  IMAD R52, R143, UR8, RZ ;  /* 0x000000088f347c24 */ /* 0x000fe2000f8e02ff */
[-C--:B------:R-:W-:Y:S02]  /*7650*/  FSEL R33, R56, R171.reuse, P5 ;  /* 0x000000ab38217208 */ /* 0x080fe40002800000 */
[----:B------:R-:W-:Y:S02]  /*7660*/  FSEL R12, R12, R171, P4 ;  /* 0x000000ab0c0c7208 */ /* 0x000fe40002000000 */
[----:B------:R-:W-:Y:S01]  /*7670*/  FSETP.GE.FTZ.AND P5, PT, R202, RZ, PT ;  /* 0x000000ffca00720b */ /* 0x000fe20003fb6000 */
[----:B------:R-:W-:Y:S01]  /*7680*/  FMUL.FTZ R33, R206, R33 ;  /* 0x00000021ce217220 */ /* 0x000fe20000410000 */
[----:B------:R-:W-:Y:S01]  /*7690*/  FSETP.GE.FTZ.AND P4, PT, R201, RZ, PT ;  /* 0x000000ffc900720b */ /* 0x000fe20003f96000 */
[----:B------:R-:W-:Y:S01]  /*76a0*/  FMUL.FTZ R12, R205, R12 ;  /* 0x0000000ccd0c7220 */ /* 0x000fe20000410000 */
[----:B------:R-:W-:Y:S01]  /*76b0*/  F2FP.F16.F32.PACK_AB R25, R8, R25 ;  /* 0x000000190819723e */ /* 0x000fe200000000ff */
[----:B------:R-:W-:Y:S01]  /*76c0*/  FADD.FTZ R8, -R153, R15 ;  /* 0x0000000f99087221 */ /* 0x000fe20000010100 */
[----:B------:R-:W-:Y:S01]  /*76d0*/  FSEL R60, R60, R171, P3 ;  /* 0x000000ab3c3c7208 */ /* 0x000fe20001800000 */
[----:B------:R-:W-:Y:S01]  /*76e0*/  @P2 FADD.FTZ R171, -R171, R61 ;  /* 0x0000003dabab2221 */ /* 0x000fe20000010100 */
[----:B------:R-:W-:Y:S02]  /*76f0*/  F2FP.F16.F32.PACK_AB R6, R6, R5 ;  /* 0x000000050606723e */ /* 0x000fe400000000ff */
[----:B------:R-:W-:Y:S01]  /*7700*/  FSETP.GE.FTZ.AND P3, PT, R200, RZ, PT ;  /* 0x000000ffc800720b */ /* 0x000fe20003f76000 */
[----:B------:R-:W-:Y:S01]  /*7710*/  FMUL.FTZ R60, R203, R60 ;  /* 0x0000003ccb3c7220 */ /* 0x000fe20000410000 */
[-C--:B------:R-:W-:Y:S01]  /*7720*/  FSEL R5, R10, R153.reuse, P5 ;  /* 0x000000990a057208 */ /* 0x080fe20002800000 */
[----:B------:R-:W-:Y:S01]  /*7730*/  FADD.FTZ R10, -R153, R27 ;  /* 0x0000001b990a7221 */ /* 0x000fe20000010100 */
[----:B------:R-:W-:Y:S01]  /*7740*/  FSEL R4, R4, R153, P4 ;  /* 0x0000009904047208 */ /* 0x000fe20002000000 */
[----:B------:R-:W-:Y:S01]  /*7750*/  FMUL.FTZ R171, R204, R171 ;  /* 0x000000abccab7220 */ /* 0x000fe20000410000 */
[----:B------:R-:W-:Y:S01]  /*7760*/  FSETP.GE.FTZ.AND P2, PT, R199, RZ, PT ;  /* 0x000000ffc700720b */ /* 0x000fe20003f56000 */
[----:B------:R-:W-:Y:S01]  /*7770*/  FMUL.FTZ R5, R202, R5 ;  /* 0x00000005ca057220 */ /* 0x000fe20000410000 */
[-C--:B------:R-:W-:Y:S01]  /*7780*/  FSEL R11, R14, R153.reuse, P3 ;  /* 0x000000990e0b7208 */ /* 0x080fe20001800000 */
[----:B------:R-:W-:Y:S01]  /*7790*/  FMUL.FTZ R4, R201, R4 ;  /* 0x00000004c9047220 */ /* 0x000fe20000410000 */
[----:B------:R-:W-:Y:S02]  /*77a0*/  FSEL R8, R8, R153, P2 ;  /* 0x0000009908087208 */ /* 0x000fe40001000000 */
[----:B------:R-:W-:Y:S01]  /*77b0*/  FSETP.GE.FTZ.AND P3, PT, R198, RZ, PT ;  /* 0x000000ffc600720b */ /* 0x000fe20003f76000 */
[----:B------:R-:W-:Y:S01]  /*77c0*/  FMUL.FTZ R11, R200, R11 ;  /* 0x0000000bc80b7220 */ /* 0x000fe20000410000 */
[----:B------:R-:W-:Y:S01]  /*77d0*/  F2FP.F16.F32.PACK_AB R5, R4, R5 ;  /* 0x000000050405723e */ /* 0x000fe200000000ff */
[----:B------:R-:W-:Y:S01]  /*77e0*/  FMUL.FTZ R8, R199, R8 ;  /* 0x00000008c7087220 */ /* 0x000fe20000410000 */
        /* <DEDUP_REMOVED lines=12> */
[-C--:B--2---:R-:W-:Y:S01]  /*78b0*/  FSEL R23, R30, R153.reuse, P3 ;  /* 0x000000991e177208 */ /* 0x084fe20001800000 */
        /* <DEDUP_REMOVED lines=8> */
[----:B------:R-:W-:Y:S01]  /*7940*/  FSETP.GE.FTZ.AND P2, PT, R193, RZ, PT ;  /* 0x000000ffc100720b */ /* 0x000fe20003f56000 */
[----:B------:R-:W-:Y:S01]  /*7950*/  FADD.FTZ R10, -R153, R47 ;  /* 0x0000002f990a7221 */ /* 0x000fe20000010100 */
[----:B------:R-:W-:Y:S01]  /*7960*/  STS [R185+-0x8000], R124 ;  /* 0xff80007cb9007388 */ /* 0x000fe20000000800 */
[----:B------:R-:W-:Y:S02]  /*7970*/  FSEL R27, R42, R153, P3 ;  /* 0x000000992a1b7208 */ /* 0x000fe40001800000 */
        /* <DEDUP_REMOVED lines=17> */
[----:B------:R-:W-:Y:S01]  /*7a90*/  FMUL.FTZ R31, R192, R31 ;  /* 0x0000001fc01f7220 */ /* 0x000fe20000410000 */
[----:B------:R-:W-:Y:S01]  /*7aa0*/  F2FP.F16.F32.PACK_AB R27, R8, R27 ;  /* 0x0000001b081b723e */ /* 0x000fe200000000ff */
[----:B------:R-:W-:Y:S01]  /*7ab0*/  FADD.FTZ R12, -R153, R59 ;  /* 0x0000003b990c7221 */ /* 0x000fe20000010100 */
[----:B------:R-:W-:Y:S01]  /*7ac0*/  STS [R142+-0x8000], R125 ;  /* 0xff80007d8e007388 */ /* 0x000fe20000000800 */
[----:B------:R-:W-:Y:S02]  /*7ad0*/  FSETP.GE.FTZ.AND P4, PT, R189, RZ, PT ;  /* 0x000000ffbd00720b */ /* 0x000fe40003f96000 */
[----:B------:R-:W-:Y:S01]  /*7ae0*/  FSETP.GE.FTZ.AND P5, PT, R190, RZ, PT ;  /* 0x000000ffbe00720b */ /* 0x000fe20003fb6000 */
[----:B------:R-:W-:Y:S01]  /*7af0*/  STS [R142+-0x7c00], R19 ;  /* 0xff8400138e007388 */ /* 0x000fe20000000800 */
[----:B------:R-:W-:Y:S02]  /*7b00*/  F2FP.F16.F32.PACK_AB R31, R10, R31 ;  /* 0x0000001f0a1f723e */ /* 0x000fe400000000ff */
[-C--:B------:R-:W-:Y:S01]  /*7b10*/  FSEL R12, R12, R153.reuse, P4 ;  /* 0x000000990c0c7208 */ /* 0x080fe20002000000 */
[----:B------:R-:W-:Y:S01]  /*7b20*/  STS [R184+-0x8000], R49 ;  /* 0xff800031b8007388 */ /* 0x000fe20000000800 */
[----:B------:R-:W-:Y:S02]  /*7b30*/  FSEL R35, R58, R153, P5 ;  /* 0x000000993a237208 */ /* 0x000fe40002800000 */
[----:B------:R-:W-:Y:S01]  /*7b40*/  FSETP.GE.FTZ.AND P3, PT, R187, RZ, PT ;  /* 0x000000ffbb00720b */ /* 0x000fe20003f76000 */
[----:B------:R-:W-:Y:S01]  /*7b50*/  STS [R184+-0x7c00], R17 ;  /* 0xff840011b8007388 */ /* 0x000fe20000000800 */
[----:B------:R-:W-:Y:S01]  /*7b60*/  FMUL.FTZ R12, R189, R12 ;  /* 0x0000000cbd0c7220 */ /* 0x000fe20000410000 */
[----:B------:R-:W-:Y:S01]  /*7b70*/  FMUL.FTZ R35, R190, R35 ;  /* 0x00000023be237220 */ /* 0x000fe20000410000 */
[----:B------:R-:W-:Y:S01]  /*7b80*/  FSEL R62, R62, R153, P3 ;  /* 0x000000993e3e7208 */ /* 0x000fe20001800000 */
[----:B------:R-:W-:Y:S01]  /*7b90*/  STS [R142+-0x6000], R25 ;  /* 0xffa000198e007388 */ /* 0x000fe20000000800 */
[----:B------:R-:W-:Y:S01]  /*7ba0*/  @P2 FADD.FTZ R153, -R153, R63 ;  /* 0x0000003f99992221 */ /* 0x000fe20000010100 */
[----:B------:R-:W-:Y:S02]  /*7bb0*/  F2FP.F16.F32.PACK_AB R236, R236, R235 ;  /* 0x000000ebecec723e */ /* 0x000fe400000000ff */
[----:B------:R-:W-:Y:S01]  /*7bc0*/  STS [R142+-0x5c00], R27 ;  /* 0xffa4001b8e007388 */ /* 0x000fe20000000800 */
[----:B------:R-:W-:Y:S01]  /*7bd0*/  FMUL.FTZ R62, R187, R62 ;  /* 0x0000003ebb3e7220 */ /* 0x000fe20000410000 */
[----:B------:R-:W-:Y:S01]  /*7be0*/  FMUL.FTZ R153, R188, R153 ;  /* 0x00000099bc997220 */ /* 0x000fe20000410000 */
        /* <DEDUP_REMOVED lines=99> */
.L_x_1312:
[----:B------:R-:W-:Y:S01]  /*8220*/  LDSM.16.M88.4 R20, [R130+0xa000] ;  /* 0x00a000008214783b */ /* 0x000fe20000000200 */
[----:B------:R-:W-:Y:S01]  /*8230*/  ISETP.GT.AND P4, PT, R167, RZ, PT ;  /* 0x000000ffa700720c */ /* 0x000fe20003f84270 */
[----:B------:R-:W-:Y:S02]  /*8240*/  VIADD R161, R161, 0xffffff80 ;  /* 0xffffff80a1a17836 */ /* 0x000fe40000000000 */
[----:B------:R-:W2:Y:S01]  /*8250*/  LDSM.16.MT88.4 R16, [R133+0x6000] ;  /* 0x006000008510783b */ /* 0x000ea20000004200 */
[----:B------:R-:W-:Y:S03]  /*8260*/  VIADD R160, R160, 0xfffffff8 ;  /* 0xfffffff8a0a07836 */ /* 0x000fe60000000000 */
        /* <DEDUP_REMOVED lines=161> */
[----:B------:R-:W-:Y:S02]  /*8c80*/  @P1 IADD3 R6, P3, PT, R180, -0x200, RZ ;  /* 0xfffffe00b4061810 */ /* 0x000fe40007f7e0ff */
[-C--:B-1----:R-:W-:Y:S05]  /*8c90*/  HMMA.16816.F32 R84, R24, R28.reuse, R84 ;  /* 0x0000001c1854723c */ /* 0x082fea0000001854 */
        /* <DEDUP_REMOVED lines=88> */
[----:B------:R-:W3:Y:S01]  /*9220*/  LDC.64 R4, c[0x0][0x5a8] ;  /* 0x00016a00ff047b82 */ /* 0x000ee20000000a00 */
[----:B------:R-:W-:-:S05]  /*9230*/  SHF.R.S32.HI R6, RZ, 0x1f, R169 ;  /* 0x0000001fff067819 */ /* 0x000fca00000114a9 */
[----:B--2---:R-:W-:Y:S02]  /*9240*/  IMAD R6, R6, UR14, RZ ;  /* 0x0000000e06067c24 */ /* 0x004fe4000f8e02ff */
[----:B------:R-:W-:-:S04]  /*9250*/  IMAD.WIDE.U32 R8, R169, UR14, RZ ;  /* 0x0000000ea9087c25 */ /* 0x000fc8000f8e00ff */
[----:B-1----:R-:W-:-:S05]  /*9260*/  IMAD R3, R169, UR15, R6 ;  /* 0x0000000fa9037c24 */ /* 0x002fca000f8e0206 */
[----:B------:R-:W-:-:S03]  /*9270*/  IADD3 R9, PT, PT, R9, R3, RZ ;  /* 0x0000000309097210 */ /* 0x000fc60007ffe0ff */
[----:B---3--:R-:W-:-:S04]  /*9280*/  IMAD.WIDE.U32 R10, R4, UR24, R8 ;  /* 0x00000018040a7c25 */ /* 0x008fc8000f8e0008 */
[----:B------:R-:W-:Y:S01]  /*9290*/  IMAD R8, R5, UR24, R11 ;  /* 0x0000001805087c24 */ /* 0x000fe2000f8e020b */
[----:B------:R-:W-:Y:S05]  /*92a0*/  BRA `(.L_x_1315) ;  /* 0x0000000000147947 */ /* 0x000fea0003800000 */
.L_x_1314:
[----:B------:R-:W2:Y:S01]  /*92b0*/  LDCU.64 UR14, c[0x0][0x5c0] ;  /* 0x0000b800ff0e77ac */ /* 0x000ea20008000a00 */
[----:B------:R-:W-:-:S05]  /*92c0*/  IADD3 R10, PT, PT, R169, R170, RZ ;  /* 0x000000aaa90a7210 */ /* 0x000fca0007ffe0ff */
[C---:B--2---:R-:W-:Y:S02]  /*92d0*/  IMAD R8, R10.reuse, UR15, RZ ;  /* 0x0000000f0a087c24 */ /* 0x044fe4000f8e02ff */
[----:B------:R-:W-:-:S05]  /*92e0*/  IMAD.WIDE.U32 R10, R10, UR14, RZ ;  /* 0x0000000e0a0a7c25 */ /* 0x000fca000f8e00ff */
[----:B------:R-:W-:Y:S02]  /*92f0*/  IADD3 R8, PT, PT, R11, R8, RZ ;  /* 0x000000080b087210 */ /* 0x000fe40007ffe0ff */
.L_x_1315:
[----:B------:R-:W-:Y:S05]  /*9300*/  @P0 BRA `(.L_x_1316) ;  /* 0x0000000000280947 */ /* 0x000fea0003800000 */
[----:B------:R-:W2:Y:S01]  /*9310*/  LDCU.64 UR10, c[0x0][0x5c8] ;  /* 0x0000b900ff0a77ac */ /* 0x000ea20008000a00 */
[----:B------:R-:W3:Y:S01]  /*9320*/  LDC.64 R4, c[0x0][0x5b0] ;  /* 0x00016c00ff047b82 */ /* 0x000ee20000000a00 */
[----:B------:R-:W-:-:S05]  /*9330*/  SHF.R.S32.HI R6, RZ, 0x1f, R169 ;  /* 0x0000001fff067819 */ /* 0x000fca00000114a9 */
[----:B--2---:R-:W-:Y:S02]  /*9340*/  IMAD R6, R6, UR10, RZ ;  /* 0x0000000a06067c24 */ /* 0x004fe4000f8e02ff */
[----:B------:R-:W-:-:S04]  /*9350*/  IMAD.WIDE.U32 R12, R169, UR10, RZ ;  /* 0x0000000aa90c7c25 */ /* 0x000fc8000f8e00ff */
[----:B------:R-:W-:-:S05]  /*9360*/  IMAD R169, R169, UR11, R6 ;  /* 0x0000000ba9a97c24 */ /* 0x000fca000f8e0206 */
[----:B------:R-:W-:-:S03]  /*9370*/  IADD3 R13, PT, PT, R13, R169, RZ ;  /* 0x000000a90d0d7210 */ /* 0x000fc60007ffe0ff */
[----:B---3--:R-:W-:-:S04]  /*9380*/  IMAD.WIDE.U32 R20, R4, UR24, R12 ;  /* 0x0000001804147c25 */ /* 0x008fc8000f8e000c */
[----:B------:R-:W-:Y:S01]  /*9390*/  IMAD R18, R5, UR24, R21 ;  /* 0x0000001805127c24 */ /* 0x000fe2000f8e0215 */
[----:B------:R-:W-:Y:S06]  /*93a0*/  BRA `(.L_x_1317) ;  /* 0x0000000000147947 */ /* 0x000fec0003800000 */
.L_x_1316:
[----:B------:R-:W2:Y:S01]  /*93b0*/  LDCU.64 UR10, c[0x0][0x5c8] ;  /* 0x0000b900ff0a77ac */ /* 0x000ea20008000a00 */
[----:B------:R-:W-:-:S05]  /*93c0*/  IADD3 R20, PT, PT, R169, R170, RZ ;  /* 0x000000aaa9147210 */ /* 0x000fca0007ffe0ff */
[C---:B--2---:R-:W-:Y:S02]  /*93d0*/  IMAD R18, R20.reuse, UR11, RZ ;  /* 0x0000000b14127c24 */ /* 0x044fe4000f8e02ff */
[----:B------:R-:W-:-:S05]  /*93e0*/  IMAD.WIDE.U32 R20, R20, UR10, RZ ;  /* 0x0000000a14147c25 */ /* 0x000fca000f8e00ff */
[----:B------:R-:W-:Y:S02]  /*93f0*/  IADD3 R18, PT, PT, R21, R18, RZ ;  /* 0x0000001215127210 */ /* 0x000fe40007ffe0ff */
.L_x_1317:
[----:B------:R-:W-:Y:S01]  /*9400*/  BAR.SYNC.DEFER_BLOCKING 0x0 ;  /* 0x0000000000007b1d */ /* 0x000fe20000010000 */
[----:B------:R-:W-:Y:S01]  /*9410*/  USHF.L.U32 UR4, UR26, 0x7, URZ ;  /* 0x000000071a047899 */ /* 0x000fe200080006ff */
[----:B------:R-:W-:Y:S01]  /*9420*/  MOV R147, RZ ;  /* 0x000000ff00937202 */ /* 0x000fe20000000f00 */
[----:B------:R-:W-:Y:S02]  /*9430*/  USHF.L.U32 UR17, UR26, 0x7, URZ ;  /* 0x000000071a117899 */ /* 0x000fe400080006ff */
[----:B------:R-:W-:Y:S01]  /*9440*/  USHF.R.S32.HI UR16, URZ, 0x1f, UR4 ;  /* 0x0000001fff107899 */ /* 0x000fe20008011404 */
[----:B------:R-:W-:Y:S01]  /*9450*/  BSSY.RECONVERGENT B0, `(.L_x_1318) ;  /* 0x0000023000007945 */ /* 0x000fe20003800200 */
[----:B------:R-:W2:Y:S01]  /*9460*/  LDCU UR18, c[0x0][0x440] ;  /* 0x00008800ff1277ac */ /* 0x000ea20008000800 */
[----:B-1----:R-:W1:Y:S01]  /*9470*/  S2R R3, SR_TID.X ;  /* 0x0000000000037919 */ /* 0x002e620000002100 */
[----:B------:R-:W-:Y:S01]  /*9480*/  VIADD R168, R168, -UR17 ;  /* 0x80000011a8a87c36 */ /* 0x000fe20008000000 */
[----:B------:R-:W-:-:S02]  /*9490*/  UIMAD.WIDE.U32 UR20, UR4, UR14, URZ ;  /* 0x0000000e041472a5 */ /* 0x000fc4000f8e00ff */
[----:B------:R-:W-:Y:S01]  /*94a0*/  UIMAD UR19, UR16, UR14, URZ ;  /* 0x0000000e101372a4 */ /* 0x000fe2000f8e02ff */
[----:B------:R-:W3:Y:S03]  /*94b0*/  LDCU.64 UR8, c[0x0][0x5d8] ;  /* 0x0000bb00ff0877ac */ /* 0x000ee60008000a00 */
[----:B------:R-:W-:Y:S01]  /*94c0*/  IMAD.U32 R12, RZ, RZ, UR20 ;  /* 0x00000014ff0c7e24 */ /* 0x000fe2000f8e00ff */
[----:B------:R-:W-:Y:S01]  /*94d0*/  UIMAD UR19, UR4, UR15, UR19 ;  /* 0x0000000f041372a4 */ /* 0x000fe2000f8e0213 */
[----:B------:R-:W-:-:S03]  /*94e0*/  IMAD.U32 R13, RZ, RZ, UR21 ;  /* 0x00000015ff0d7e24 */ /* 0x000fc6000f8e00ff */
[----:B------:R-:W-:Y:S01]  /*94f0*/  LOP3.LUT R23, R12, 0x18, R138, 0xf8, !PT ;  /* 0x000000180c177812 */ /* 0x000fe200078ef88a */
[----:B------:R-:W-:Y:S01]  /*9500*/  IMAD.U32 R12, RZ, RZ, UR10 ;  /* 0x0000000aff0c7e24 */ /* 0x000fe2000f8e00ff */
[----:B------:R4:W4:Y:S01]  /*9510*/  LDS.128 R4, [R139+0x7000] ;  /* 0x007000008b047984 */ /* 0x0009220000000c00 */
[----:B--2---:R-:W-:Y:S01]  /*9520*/  ISETP.GE.AND P1, PT, R146, UR18, PT ;  /* 0x0000001292007c0c */ /* 0x004fe2000bf26270 */
[----:B------:R-:W-:Y:S01]  /*9530*/  IMAD.U32 R9, RZ, RZ, UR19 ;  /* 0x00000013ff097e24 */ /* 0x000fe2000f8e00ff */
[----:B------:R-:W-:-:S04]  /*9540*/  IADD3 R22, P0, PT, R10, R23, RZ ;  /* 0x000000170a167210 */ /* 0x000fc80007f1e0ff */
[----:B------:R-:W-:-:S03]  /*9550*/  IADD3.X R23, PT, PT, R8, UR21, R9, P0, !PT ;  /* 0x0000001508177c10 */ /* 0x000fc600087fe409 */
[----:B---3--:R-:W-:Y:S01]  /*9560*/  IMAD.WIDE.U32 R22, R140, UR8, R22 ;  /* 0x000000088c167c25 */ /* 0x008fe2000f8e0016 */
[----:B-1----:R-:W-:-:S03]  /*9570*/  SHF.R.U32.HI R3, RZ, 0x2, R3 ;  /* 0x00000002ff037819 */ /* 0x002fc60000011603 */
[----:B------:R-:W-:Y:S01]  /*9580*/  IMAD R13, R140, UR9, R23 ;  /* 0x000000098c0d7c24 */ /* 0x000fe2000f8e0217 */
[C---:B------:R-:W-:Y:S02]  /*9590*/  ISETP.GE.OR P2, PT, R3.reuse, R168, P1 ;  /* 0x000000a80300720c */ /* 0x040fe40000f46670 */
[C---:B------:R-:W-:Y:S02]  /*95a0*/  IADD3 R17, P0, PT, R3.reuse, 0x40, RZ ;  /* 0x0000004003117810 */ /* 0x040fe40007f1e0ff */
[----:B------:R-:W-:-:S03]  /*95b0*/  IADD3 R8, PT, PT, R3, 0x40, RZ ;  /* 0x0000004003087810 */ /* 0x000fc60007ffe0ff */
[----:B------:R-:W-:Y:S01]  /*95c0*/  IMAD.X R16, RZ, RZ, RZ, P0 ;  /* 0x000000ffff107224 */ /* 0x000fe200000e06ff */
[----:B------:R-:W-:-:S05]  /*95d0*/  ISETP.GE.OR P1, PT, R8, R168, P1 ;  /* 0x000000a80800720c */ /* 0x000fca0000f26670 */
[----:B------:R-:W-:Y:S08]  /*95e0*/  @P2 BRA `(.L_x_1319) ;  /* 0x0000000000242947 */ /* 0x000ff00003800000 */
        /* <DEDUP_REMOVED lines=9> */
.L_x_1319:
[----:B------:R-:W-:Y:S05]  /*9680*/  BSYNC.RECONVERGENT B0 ;  /* 0x0000000000007941 */ /* 0x000fea0003800200 */
.L_x_1318:
        /* <DEDUP_REMOVED lines=12> */
.L_x_1321:
[----:B------:R-:W-:Y:S05]  /*9750*/  BSYNC.RECONVERGENT B0 ;  /* 0x0000000000007941 */ /* 0x000fea0003800200 */
.L_x_1320:
[----:B------:R-:W3:Y:S01]  /*9760*/  LDCU.64 UR8, c[0x0][0x5e0] ;  /* 0x0000bc00ff0877ac */ /* 0x000ee20008000a00 */
[----:B--2-4-:R-:W-:Y:S01]  /*9770*/  IMAD.WIDE.U32 R6, R12, UR4, R146 ;  /* 0x000000040c067c25 */ /* 0x014fe2000f8e0092 */
[----:B------:R-:W2:Y:S01]  /*9780*/  @!P2 LDC.64 R4, c[0x0][0x568] ;  /* 0x00015a00ff04ab82 */ /* 0x000ea20000000a00 */
        /* <DEDUP_REMOVED lines=25> */
.L_x_1286:
[----:B------:R-:W-:Y:S05]  /*9920*/  BSYNC.RECONVERGENT B1 ;  /* 0x0000000000017941 */ /* 0x000fea0003800200 */
.L_x_1268:
[----:B------:R-:W4:Y:S01]  /*9930*/  LDCU UR8, c[0x0][0x438] ;  /* 0x00008700ff0877ac */ /* 0x000f220008000800 */
[----:B-1-3--:R-:W1:Y:S01]  /*9940*/  LDC R8, c[0x0][0x438] ;  /* 0x00010e00ff087b82 */ /* 0x00ae620000000800 */
        /* <DEDUP_REMOVED lines=9> */
.L_x_1323:
        /* <DEDUP_REMOVED lines=10> */
.L_x_1610:


//--------------------- .text._ZN5flash44flash_bwd_dq_dk_dv_loop_seqk_parallel_kernelI23Flash_bwd_kernel_traitsILi32ELi128ELi128ELi8ELi4ELi4ELi4ELb0ELb0EN7cutlass6half_tE19Flash_kernel_traitsILi32ELi128ELi128ELi8ES3_EELb0ELb0ELb0ELb1ELb0ELb0ELb1EEEvNS_16Flash_bwd_paramsE --------------------------
	.section	.text._ZN5flash44flash_bwd_dq_dk_dv_loop_seqk_parallel_kernelI23Flash_bwd_kernel_traitsILi32ELi128ELi128ELi8ELi4ELi4ELi4ELb0ELb0EN7cutlass6half_tE19Flash_kernel_traitsILi32ELi128ELi128ELi8ES3_EELb0ELb0ELb0ELb1ELb0ELb0ELb1EEEvNS_16Flash_bwd_paramsE,"ax",@progbits
	.align	128
        .global         _ZN5flash44flash_bwd_dq_dk_dv_loop_seqk_parallel_kernelI23Flash_bwd_kernel_traitsILi32ELi128ELi128ELi8ELi4ELi4ELi4ELb0ELb0EN7cutlass6half_tE19Flash_kernel_traitsILi32ELi128ELi128ELi8ES3_EELb0ELb0ELb0ELb1ELb0ELb0ELb1EEEvNS_16Flash_bwd_paramsE
        .type           _ZN5flash44flash_bwd_dq_dk_dv_loop_seqk_parallel_kernelI23Flash_bwd_kernel_traitsILi32ELi128ELi128ELi8ELi4ELi4ELi4ELb0ELb0EN7cutlass6half_tE19Flash_kernel_traitsILi32ELi128ELi128ELi8ES3_EELb0ELb0ELb0ELb1ELb0ELb0ELb1EEEvNS_16Flash_bwd_paramsE,@function
        .size           _ZN5flash44flash_bwd_dq_dk_dv_loop_seqk_parallel_kernelI23Flash_bwd_kernel_traitsILi32ELi128ELi128ELi8ELi4ELi4ELi4ELb0ELb0EN7cutlass6half_tE19Flash_kernel_traitsILi32ELi128ELi128ELi8ES3_EELb0ELb0ELb0ELb1ELb0ELb0ELb1EEEvNS_16Flash_bwd_paramsE,(.L_x_1611 - _ZN5flash44flash_bwd_dq_dk_dv_loop_seqk_parallel_kernelI23Flash_bwd_kernel_traitsILi32ELi128ELi128ELi8ELi4ELi4ELi4ELb0ELb0EN7cutlass6half_tE19Flash_kernel_traitsILi32ELi128ELi128ELi8ES3_EELb0ELb0ELb0ELb1ELb0ELb0ELb1EEEvNS_16Flash_bwd_paramsE)
        .other          _ZN5flash44flash_bwd_dq_dk_dv_loop_seqk_parallel_kernelI23Flash_bwd_kernel_traitsILi32ELi128ELi128ELi8ELi4ELi4ELi4ELb0ELb0EN7cutlass6half_tE19Flash_kernel_traitsILi32ELi128ELi128ELi8ES3_EELb0ELb0ELb0ELb1ELb0ELb0ELb1EEEvNS_16Flash_bwd_paramsE,@"STO_CUDA_ENTRY STV_DEFAULT"
_ZN5flash44flash_bwd_dq_dk_dv_loop_seqk_parallel_kernelI23Flash_bwd_kernel_traitsILi32ELi128ELi128ELi8ELi4ELi4ELi4ELb0ELb0EN7cutlass6half_tE19Flash_kernel_traitsILi32ELi128ELi128ELi8ES3_EELb0ELb0ELb0ELb1ELb0ELb0ELb1EEEvNS_16Flash_bwd_paramsE:
.text._ZN5flash44flash_bwd_dq_dk_dv_loop_seqk_parallel_kernelI23Flash_bwd_kernel_traitsILi32ELi128ELi128ELi8ELi4ELi4ELi4ELb0ELb0EN7cutlass6half_tE19Flash_kernel_traitsILi32ELi128ELi128ELi8ES3_EELb0ELb0ELb0ELb1ELb0ELb0ELb1EEEvNS_16Flash_bwd_paramsE:
        /* <DEDUP_REMOVED lines=41> */
.L_x_1379:
        /* <DEDUP_REMOVED lines=54> */
.L_x_1324:
        /* <DEDUP_REMOVED lines=37> */
.L_x_1326:
[----:B------:R-:W2:Y:S01]  /*0840*/  LDCU.64 UR14, c[0x0][0x3b8] ;  /* 0x00007700ff0e77ac */ /* 0x000ea20008000a00 */
[----:B------:R-:W-:-:S05]  /*0850*/  IADD3 R2, PT, PT, R28, UR37, RZ ;  /* 0x000000251c027c10 */ /* 0x000fca000fffe0ff */
[C---:B--2---:R-:W-:Y:S02]  /*0860*/  IMAD R0, R2.reuse, UR15, RZ ;  /* 0x0000000f02007c24 */ /* 0x044fe4000f8e02ff */
[----:B------:R-:W-:-:S05]  /*0870*/  IMAD.WIDE.U32 R2, R2, UR14, RZ ;  /* 0x0000000e02027c25 */ /* 0x000fca000f8e00ff */
[----:B------:R-:W-:Y:S02]  /*0880*/  IADD3 R21, PT, PT, R3, R0, RZ ;  /* 0x0000000003157210 */ /* 0x000fe40007ffe0ff */
[----:B------:R-:W-:-:S07]  /*0890*/  MOV R19, R2 ;  /* 0x0000000200137202 */ /* 0x000fce0000000f00 */
.L_x_1327:
        /* <DEDUP_REMOVED lines=46> */
.L_x_1328:
[----:B------:R-:W2:Y:S01]  /*0b80*/  LDCU.64 UR12, c[0x0][0x3c0] ;  /* 0x00007800ff0c77ac */ /* 0x000ea20008000a00 */
[----:B------:R-:W-:-:S05]  /*0b90*/  IADD3 R0, PT, PT, R28, UR37, RZ ;  /* 0x000000251c007c10 */ /* 0x000fca000fffe0ff */
[C---:B--2---:R-:W-:Y:S02]  /*0ba0*/  IMAD R4, R0.reuse, UR13, RZ ;  /* 0x0000000d00047c24 */ /* 0x044fe4000f8e02ff */
[----:B------:R-:W-:-:S05]  /*0bb0*/  IMAD.WIDE.U32 R2, R0, UR12, RZ ;  /* 0x0000000c00027c25 */ /* 0x000fca000f8e00ff */
[----:B------:R-:W-:Y:S02]  /*0bc0*/  IADD3 R20, PT, PT, R3, R4, RZ ;  /* 0x0000000403147210 */ /* 0x000fe40007ffe0ff */
[----:B------:R-:W-:Y:S02]  /*0bd0*/  MOV R18, R2 ;  /* 0x0000000200127202 */ /* 0x000fe40000000f00 */
.L_x_1329:
        /* <DEDUP_REMOVED lines=27> */
.L_x_1330:
[----:B------:R-:W-:Y:S02]  /*0d90*/  UIMAD.WIDE.U32 UR54, UR58, UR19, URZ ;  /* 0x000000133a3672a5 */ /* 0x000fe4000f8e00ff */
[----:B------:R-:W-:-:S04]  /*0da0*/  UIMAD UR49, UR59, UR19, URZ ;  /* 0x000000133b3172a4 */ /* 0x000fc8000f8e02ff */
[----:B------:R-:W-:-:S12]  /*0db0*/  UIADD3 UR49, UPT, UPT, UR55, UR49, URZ ;  /* 0x0000003137317290 */ /* 0x000fd8000fffe0ff */
.L_x_1331:
        /* <DEDUP_REMOVED lines=20> */
.L_x_1332:
[----:B------:R-:W2:Y:S01]  /*0f00*/  LDCU UR47, c[0x0][0x434] ;  /* 0x00008680ff2f77ac */ /* 0x000ea20008000800 */
[----:B------:R-:W-:-:S04]  /*0f10*/  UIMAD UR8, UR27, UR20, UR28 ;  /* 0x000000141b0872a4 */ /* 0x000fc8000f8e021c */
[----:B--2---:R-:W-:Y:S02]  /*0f20*/  UIMAD UR47, UR8, UR47, URZ ;  /* 0x0000002f082f72a4 */ /* 0x004fe4000f8e02ff */
.L_x_1333:
        /* <DEDUP_REMOVED lines=11> */
.L_x_1334:
[----:B------:R-:W2:Y:S01]  /*0fe0*/  LDCU UR45, c[0x0][0x444] ;  /* 0x00008880ff2d77ac */ /* 0x000ea20008000800 */
[----:B------:R-:W-:-:S04]  /*0ff0*/  UIMAD UR8, UR27, UR20, UR28 ;  /* 0x000000141b0872a4 */ /* 0x000fc8000f8e021c */
[----:B--2---:R-:W-:-:S12]  /*1000*/  UIMAD UR45, UR8, UR45, URZ ;  /* 0x0000002d082d72a4 */ /* 0x004fd8000f8e02ff */
.L_x_1335:
        /* <DEDUP_REMOVED lines=70> */
[----:B------:R2:W-:Y:S01]  /*1470*/  STL [R1], R26 ;  /* 0x0000001a01007387 */ /* 0x0005e20000100800 */
[----:B------:R-:W-:Y:S01]  /*1480*/  LEA R216, P0, R5, UR10, 0x2 ;  /* 0x0000000a05d87c11 */ /* 0x000fe2000f8010ff */
[----:B------:R-:W-:Y:S01]  /*1490*/  VIADD R25, R17, 0x40 ;  /* 0x0000004011197836 */ /* 0x000fe20000000000 */
[----:B------:R-:W-:Y:S01]  /*14a0*/  LEA.HI.X R251, R2, UR19, R0, 0x1, P1 ;  /* 0x0000001302fb7c11 */ /* 0x000fe200088f0c00 */
[----:B-1----:R-:W-:Y:S01]  /*14b0*/  UIMAD.WIDE UR18, UR45, 0x4, UR52 ;  /* 0x000000042d1278a5 */ /* 0x002fe2000f8e0234 */
[----:B------:R-:W-:-:S02]  /*14c0*/  LEA.HI.X R217, R5, UR11, R4, 0x2, P0 ;  /* 0x0000000b05d97c11 */ /* 0x000fc400080f1404 */
[----:B------:R-:W-:Y:S02]  /*14d0*/  IADD3 R14, P0, PT, R17, 0x40, RZ ;  /* 0x00000040110e7810 */ /* 0x000fe40007f1e0ff */
[C---:B------:R-:W-:Y:S02]  /*14e0*/  SHF.L.U64.HI R13, R12.reuse, 0x6, R13 ;  /* 0x000000060c0d7819 */ /* 0x040fe4000001020d */
[----:B------:R-:W-:Y:S01]  /*14f0*/  SHF.L.U32 R4, R12, 0x6, RZ ;  /* 0x000000060c047819 */ /* 0x000fe200000006ff */
[----:B------:R-:W-:Y:S01]  /*1500*/  UMOV UR17, UR19 ;  /* 0x0000001300117c82 */ /* 0x000fe20008000000 */
[----:B------:R-:W-:Y:S01]  /*1510*/  IADD3.X R16, PT, PT, RZ, RZ, RZ, P0, !PT ;  /* 0x000000ffff107210 */ /* 0x000fe200007fe4ff */
[----:B------:R-:W-:Y:S06]  /*1520*/  BRA.U UP0, `(.L_x_1336) ;  /* 0x0000000500b87547 */ /* 0x000fec000b800000 */
        /* <DEDUP_REMOVED lines=17> */
.L_x_1337:
[----:B------:R-:W1:Y:S01]  /*1640*/  LDCU.64 UR12, c[0x0][0x5c0] ;  /* 0x0000b800ff0c77ac */ /* 0x000e620008000a00 */
[----:B------:R-:W-:-:S05]  /*1650*/  IADD3 R0, PT, PT, R28, UR37, RZ ;  /* 0x000000251c007c10 */ /* 0x000fca000fffe0ff */
[C---:B-1----:R-:W-:Y:S02]  /*1660*/  IMAD R4, R0.reuse, UR13, RZ ;  /* 0x0000000d00047c24 */ /* 0x042fe4000f8e02ff */
[----:B------:R-:W-:-:S05]  /*1670*/  IMAD.WIDE.U32 R2, R0, UR12, RZ ;  /* 0x0000000c00027c25 */ /* 0x000fca000f8e00ff */
[----:B------:R-:W-:Y:S02]  /*1680*/  IADD3 R6, PT, PT, R3, R4, RZ ;  /* 0x0000000403067210 */ /* 0x000fe40007ffe0ff */
[----:B------:R-:W-:Y:S02]  /*1690*/  MOV R5, R2 ;  /* 0x0000000200057202 */ /* 0x000fe40000000f00 */
.L_x_1338:
        /* <DEDUP_REMOVED lines=17> */
.L_x_1339:
[----:B------:R-:W1:Y:S01]  /*17b0*/  LDCU.64 UR10, c[0x0][0x5c8] ;  /* 0x0000b900ff0a77ac */ /* 0x000e620008000a00 */
[----:B------:R-:W-:-:S05]  /*17c0*/  IADD3 R0, PT, PT, R28, UR37, RZ ;  /* 0x000000251c007c10 */ /* 0x000fca000fffe0ff */
[C---:B-1----:R-:W-:Y:S02]  /*17d0*/  IMAD R4, R0.reuse, UR11, RZ ;  /* 0x0000000b00047c24 */ /* 0x042fe4000f8e02ff */
[----:B------:R-:W-:-:S05]  /*17e0*/  IMAD.WIDE.U32 R2, R0, UR10, RZ ;  /* 0x0000000a00027c25 */ /* 0x000fca000f8e00ff */
[----:B------:R-:W-:Y:S02]  /*17f0*/  IADD3 R13, PT, PT, R3, R4, RZ ;  /* 0x00000004030d7210 */ /* 0x000fe40007ffe0ff */
[----:B------:R-:W-:-:S07]  /*1800*/  MOV R12, R2 ;  /* 0x00000002000c7202 */ /* 0x000fce0000000f00 */
.L_x_1340:
        /* <DEDUP_REMOVED lines=34> */
.L_x_1342:
[----:B------:R-:W-:Y:S05]  /*1a30*/  BSYNC.RECONVERGENT B0 ;  /* 0x0000000000007941 */ /* 0x000fea0003800200 */
.L_x_1341:
        /* <DEDUP_REMOVED lines=29> */
.L_x_1336:
        /* <DEDUP_REMOVED lines=22> */
.L_x_1346:
[----:B------:R3:W-:Y:S01]  /*1d70*/  STS.128 [R8+0x4000], RZ ;  /* 0x004000ff08007388 */ /* 0x0007e20000000c00 */
[----:B------:R-:W-:Y:S05]  /*1d80*/  BRA `(.L_x_1347) ;  /* 0x0000000000047947 */ /* 0x000fea0003800000 */
.L_x_1345:
[----:B------:R4:W-:Y:S02]  /*1d90*/  STS.128 [R8+0x4000], RZ ;  /* 0x004000ff08007388 */ /* 0x0009e40000000c00 */
.L_x_1347:
[----:B------:R-:W-:Y:S05]  /*1da0*/  BSYNC.RECONVERGENT B0 ;  /* 0x0000000000007941 */ /* 0x000fea0003800200 */
.L_x_1344:
        /* <DEDUP_REMOVED lines=17> */
.L_x_1349:
[----:B------:R-:W-:Y:S05]  /*1ec0*/  BSYNC.RECONVERGENT B0 ;  /* 0x0000000000007941 */ /* 0x000fea0003800200 */
.L_x_1348:
        /* <DEDUP_REMOVED lines=13> */
.L_x_1352:
[----:B------:R1:W-:Y:S01]  /*1fa0*/  STS.128 [R211], RZ ;  /* 0x000000ffd3007388 */ /* 0x0003e20000000c00 */
[----:B------:R-:W-:Y:S05]  /*1fb0*/  BRA `(.L_x_1353) ;  /* 0x0000000000047947 */ /* 0x000fea0003800000 */
.L_x_1351:
[----:B------:R1:W-:Y:S02]  /*1fc0*/  STS.128 [R211], RZ ;  /* 0x000000ffd3007388 */ /* 0x0003e40000000c00 */
.L_x_1353:
[----:B------:R-:W-:Y:S05]  /*1fd0*/  BSYNC.RECONVERGENT B0 ;  /* 0x0000000000007941 */ /* 0x000fea0003800200 */
.L_x_1350:
        /* <DEDUP_REMOVED lines=37> */
.L_x_1355:
[----:B------:R-:W-:Y:S05]  /*2230*/  BSYNC.RECONVERGENT B0 ;  /* 0x0000000000007941 */ /* 0x000fea0003800200 */
.L_x_1354:
        /* <DEDUP_REMOVED lines=30> */
.L_x_1358:
[----:B------:R3:W-:Y:S01]  /*2420*/  STS.128 [R8+0x6000], RZ ;  /* 0x006000ff08007388 */ /* 0x0007e20000000c00 */
[----:B------:R-:W-:Y:S05]  /*2430*/  BRA `(.L_x_1359) ;  /* 0x0000000000047947 */ /* 0x000fea0003800000 */
.L_x_1357:
[----:B------:R3:W-:Y:S02]  /*2440*/  STS.128 [R8+0x6000], RZ ;  /* 0x006000ff08007388 */ /* 0x0007e40000000c00 */
.L_x_1359:
[----:B------:R-:W-:Y:S05]  /*2450*/  BSYNC.RECONVERGENT B0 ;  /* 0x0000000000007941 */ /* 0x000fea0003800200 */
.L_x_1356:
        /* <DEDUP_REMOVED lines=20> */
.L_x_1361:
[----:B------:R-:W-:Y:S05]  /*25a0*/  BSYNC.RECONVERGENT B0 ;  /* 0x0000000000007941 */ /* 0x000fea0003800200 */
.L_x_1360:
        /* <DEDUP_REMOVED lines=9> */
[----:B------:R-:W-:-:S04]  /*2640*/  IMAD.WIDE.U32 R2, R15, UR8, R2 ;  /* 0x000000080f027c25 */ /* 0x000fc8000f8e0002 */
[----:B------:R-:W-:-:S05]  /*2650*/  IMAD R0, R15, UR9, R0 ;  /* 0x000000090f007c24 */ /* 0x000fca000f8e0200 */
[----:B------:R-:W-:Y:S01]  /*2660*/  IADD3 R0, PT, PT, R3, R0, RZ ;  /* 0x0000000003007210 */ /* 0x000fe20007ffe0ff */
[----:B------:R-:W-:Y:S06]  /*2670*/  @P2 BRA `(.L_x_1363) ;  /* 0x0000000000442947 */ /* 0x000fec0003800000 */
[----:B------:R-:W1:Y:S02]  /*2680*/  LDCU UR8, c[0x0][0x440] ;  /* 0x00008800ff0877ac */ /* 0x000e640008000800 */
[----:B-1----:R-:W-:-:S13]  /*2690*/  ISETP.GE.AND P0, PT, R10, UR8, PT ;  /* 0x000000080a007c0c */ /* 0x002fda000bf06270 */
[----:B------:R-:W-:Y:S05]  /*26a0*/  @P0 BRA `(.L_x_1364) ;  /* 0x0000000000300947 */ /* 0x000fea0003800000 */
[----:B------:R-:W4:Y:S01]  /*26b0*/  LDCU.64 UR8, c[0x0][0x390] ;  /* 0x00007200ff0877ac */ /* 0x000f220008000a00 */
[----:B------:R-:W-:Y:S02]  /*26c0*/  MOV R4, R2 ;  /* 0x0000000200047202 */ /* 0x000fe40000000f00 */
[----:B------:R-:W-:-:S03]  /*26d0*/  MOV R5, R0 ;  /* 0x0000000000057202 */ /* 0x000fc60000000f00 */
[----:B------:R-:W-:-:S04]  /*26e0*/  IMAD.WIDE.U32 R4, R17, UR12, R4 ;  /* 0x0000000c11047c25 */ /* 0x000fc8000f8e0004 */
[----:B------:R-:W-:Y:S01]  /*26f0*/  IMAD R5, R17, UR13, R5 ;  /* 0x0000000d11057c24 */ /* 0x000fe2000f8e0205 */
[----:B----4-:R-:W-:-:S04]  /*2700*/  LEA R6, P0, R4, UR8, 0x1 ;  /* 0x0000000804067c11 */ /* 0x010fc8000f8008ff */
[----:B------:R-:W-:-:S05]  /*2710*/  LEA.HI.X R7, R4, UR9, R5, 0x1, P0 ;  /* 0x0000000904077c11 */ /* 0x000fca00080f0c05 */
[----:B------:R-:W-:Y:S01]  /*2720*/  @!PT LDS RZ, [RZ] ;  /* 0x00000000fffff984 */ /* 0x000fe20000000800 */
[----:B------:R-:W-:Y:S01]  /*2730*/  @!PT LDS RZ, [RZ] ;  /* 0x00000000fffff984 */ /* 0x000fe20000000800 */
[----:B------:R-:W-:Y:S01]  /*2740*/  @!PT LDS RZ, [RZ] ;  /* 0x00000000fffff984 */ /* 0x000fe20000000800 */
[----:B------:R1:W-:Y:S01]  /*2750*/  LDGSTS.E.BYPASS.LTC128B.128 [R8+0x8000], desc[UR30][R6.64] ;  /* 0x0800000006087fae */ /* 0x0003e2000b981a1e */
[----:B------:R-:W-:Y:S05]  /*2760*/  BRA `(.L_x_1365) ;  /* 0x00000000000c7947 */ /* 0x000fea0003800000 */
.L_x_1364:
[----:B------:R1:W-:Y:S01]  /*2770*/  STS.128 [R8+0x8000], RZ ;  /* 0x008000ff08007388 */ /* 0x0003e20000000c00 */
[----:B------:R-:W-:Y:S05]  /*2780*/  BRA `(.L_x_1365) ;  /* 0x0000000000047947 */ /* 0x000fea0003800000 */
.L_x_1363:
[----:B------:R1:W-:Y:S02]  /*2790*/  STS.128 [R8+0x8000], RZ ;  /* 0x008000ff08007388 */ /* 0x0003e40000000c00 */
.L_x_1365:
[----:B------:R-:W-:Y:S05]  /*27a0*/  BSYNC.RECONVERGENT B0 ;  /* 0x0000000000007941 */ /* 0x000fea0003800200 */
.L_x_1362:
        /* <DEDUP_REMOVED lines=19> */
.L_x_1367:
[----:B------:R-:W-:Y:S05]  /*28e0*/  BSYNC.RECONVERGENT B0 ;  /* 0x0000000000007941 */ /* 0x000fea0003800200 */
.L_x_1366:
[----:B------:R-:W5:Y:S01]  /*28f0*/  LDCU.64 UR10, c[0x0][0x538] ;  /* 0x0000a700ff0a77ac */ /* 0x000f620008000a00 */
[----:B------:R-:W2:Y:S01]  /*2900*/  S2R R122, SR_TID.X ;  /* 0x00000000007a7919 */ /* 0x000ea20000002100 */
[C---:B------:R-:W-:Y:S02]  /*2910*/  IMAD.SHL.U32 R4, R24.reuse, 0x2, RZ ;  /* 0x0000000218047824 */ /* 0x040fe400078e00ff */
[C---:B------:R-:W-:Y:S02]  /*2920*/  IMAD.SHL.U32 R11, R24.reuse, 0x20, RZ ;  /* 0x00000020180b7824 */ /* 0x040fe400078e00ff */
[----:B------:R-:W-:Y:S02]  /*2930*/  IMAD.U32 R0, RZ, RZ, UR5 ;  /* 0x00000005ff007e24 */ /* 0x000fe4000f8e00ff */
[C---:B------:R-:W-:Y:S02]  /*2940*/  IMAD.SHL.U32 R5, R24.reuse, 0x10, RZ ;  /* 0x0000001018057824 */ /* 0x040fe400078e00ff */
[C---:B------:R-:W-:Y:S01]  /*2950*/  IMAD.SHL.U32 R10, R24.reuse, 0x4, RZ ;  /* 0x00000004180a7824 */ /* 0x040fe200078e00ff */
[----:B------:R-:W-:Y:S01]  /*2960*/  LOP3.LUT P1, RZ, R24, 0x4, RZ, 0xc0, !PT ;  /* 0x0000000418ff7812 */ /* 0x000fe2000782c0ff */
[----:B------:R-:W-:Y:S01]  /*2970*/  IMAD.MOV.U32 R112, RZ, RZ, 0x20 ;  /* 0x00000020ff707424 */ /* 0x000fe200078e00ff */
[----:B------:R-:W0:Y:S01]  /*2980*/  LDGDEPBAR ;  /* 0x00000000000079af */ /* 0x000e220000000000 */
[----:B-----5:R-:W-:-:S04]  /*2990*/  UISETP.NE.U32.AND UP0, UPT, UR10, URZ, UPT ;  /* 0x000000ff0a00728c */ /* 0x020fc8000bf05070 */
[----:B------:R-:W-:-:S06]  /*29a0*/  UISETP.NE.AND.EX UP0, UPT, UR11, URZ, UPT, UP0 ;  /* 0x000000ff0b00728c */ /* 0x000fcc000bf05300 */
[----:B------:R-:W-:-:S05]  /*29b0*/  PLOP3.LUT P0, PT, PT, PT, UP0, 0x80, 0x8 ;  /* 0x000000000008781c */ /* 0x000fca0003f0f008 */
[----:B------:R-:W5:Y:S01]  /*29c0*/  @UP0 LDCU.64 UR8, c[0x0][0x540] ;  /* 0x0000a800ff0807ac */ /* 0x000f620008000a00 */
[----:B------:R-:W-:Y:S01]  /*29d0*/  @UP0 UMOV UR12, UR28 ;  /* 0x0000001c000c0c82 */ /* 0x000fe20008000000 */
[----:B------:R-:W-:Y:S01]  /*29e0*/  @UP0 UMOV UR13, URZ ;  /* 0x000000ff000d0c82 */ /* 0x000fe20008000000 */
[----:B------:R-:W-:Y:S01]  /*29f0*/  LOP3.LUT R4, R4, 0x6, RZ, 0xc0, !PT ;  /* 0x0000000604047812 */ /* 0x000fe200078ec0ff */
[----:B------:R-:W3:Y:S01]  /*2a00*/  @UP0 LDCU UR5, c[0x0][0x458] ;  /* 0x00008b00ff0507ac */ /* 0x000ee20008000800 */
[----:B-----5:R-:W-:Y:S01]  /*2a10*/  @UP0 UIMAD.WIDE.U32 UR12, UR27, UR8, UR12 ;  /* 0x000000081b0c02a5 */ /* 0x020fe2000f8e000c */
[C---:B-1--4-:R-:W-:Y:S01]  /*2a20*/  LOP3.LUT R7, R11.reuse, 0x20, RZ, 0xc0, !PT ;  /* 0x000000200b077812 */ /* 0x052fe200078ec0ff */
[----:B--2---:R-:W-:Y:S01]  /*2a30*/  IMAD.SHL.U32 R12, R122, 0x20, RZ ;  /* 0x000000207a0c7824 */ /* 0x004fe200078e00ff */
[----:B------:R-:W-:Y:S01]  /*2a40*/  LOP3.LUT R4, R4, 0x1c0, R23, 0xf8, !PT ;  /* 0x000001c004047812 */ /* 0x000fe200078ef817 */
[----:B------:R-:W-:Y:S02]  /*2a50*/  @UP0 UIMAD UR9, UR27, UR9, UR13 ;  /* 0x000000091b0902a4 */ /* 0x000fe4000f8e020d */
[----:B------:R-:W-:Y:S01]  /*2a60*/  @UP0 ULEA UR10, UP1, UR12, UR10, 0x2 ;  /* 0x0000000a0c0a0291 */ /* 0x000fe2000f8210ff */
[----:B------:R-:W-:Y:S01]  /*2a70*/  LOP3.LUT R10, R10, 0x18, RZ, 0xc0, !PT ;  /* 0x000000180a0a7812 */ /* 0x000fe200078ec0ff */
[----:B---3--:R-:W-:Y:S01]  /*2a80*/  IMAD.SHL.U32 R8, R122, 0x4, RZ ;  /* 0x000000047a087824 */ /* 0x008fe200078e00ff */
[----:B------:R-:W-:Y:S01]  /*2a90*/  LOP3.LUT R6, R11, 0x120, RZ, 0xc0, !PT ;  /* 0x000001200b067812 */ /* 0x000fe200078ec0ff */
[----:B------:R-:W-:-:S02]  /*2aa0*/  @UP0 ULEA.HI.X UR11, UR12, UR11, UR9, 0x2, UP1 ;  /* 0x0000000b0c0b0291 */ /* 0x000fc400088f1409 */
[----:B------:R-:W-:Y:S01]  /*2ab0*/  IMAD.U32 R2, RZ, RZ, UR10 ;  /* 0x0000000aff027e24 */ /* 0x000fe2000f8e00ff */
[----:B------:R-:W-:Y:S01]  /*2ac0*/  LOP3.LUT R6, R6, 0x600, R5, 0xf8, !PT ;  /* 0x0000060006067812 */ /* 0x000fe200078ef805 */
[----:B------:R-:W-:Y:S01]  /*2ad0*/  IMAD.SHL.U32 R13, R122, 0x2, RZ ;  /* 0x000000027a0d7824 */ /* 0x000fe200078e00ff */
[----:B------:R-:W-:Y:S01]  /*2ae0*/  SEL R112, R112, 0xffffffe0, !P1 ;  /* 0xffffffe070707807 */ /* 0x000fe20004800000 */
[----:B------:R-:W-:Y:S02]  /*2af0*/  IMAD.U32 R3, RZ, RZ, UR11 ;  /* 0x0000000bff037e24 */ /* 0x000fe4000f8e00ff */
[----:B------:R-:W-:Y:S01]  /*2b00*/  IMAD.MOV.U32 R119, RZ, RZ, 0x20 ;  /* 0x00000020ff777424 */ /* 0x000fe200078e00ff */
[----:B------:R-:W-:Y:S01]  /*2b10*/  CS2R R94, SRZ ;  /* 0x00000000005e7805 */ /* 0x000fe2000001ff00 */
[----:B------:R-:W-:Y:S01]  /*2b20*/  IMAD.MOV.U32 R249, RZ, RZ, R211 ;  /* 0x000000fffff97224 */ /* 0x000fe200078e00d3 */
[----:B------:R1:W2:Y:S01]  /*2b30*/  @P0 LDG.E R9, desc[UR30][R2.64] ;  /* 0x0000001e02090981 */ /* 0x0002a2000c1e1900 */
[----:B------:R-:W-:Y:S01]  /*2b40*/  LOP3.LUT P1, RZ, R122, 0x4, RZ, 0xc0, !PT ;  /* 0x000000047aff7812 */ /* 0x000fe2000782c0ff */
[----:B------:R-:W3:Y:S01]  /*2b50*/  LDCU UR11, c[0x0][0x590] ;  /* 0x0000b200ff0b77ac */ /* 0x000ee20008000800 */
        /* <DEDUP_REMOVED lines=16> */
[----:B------:R-:W-:Y:S01]  /*2c60*/  UMOV UR13, URZ ;  /* 0x000000ff000d7c82 */ /* 0x000fe20008000000 */
[----:B------:R-:W4:Y:S01]  /*2c70*/  LDCU UR8, c[0x0][0x3e0] ;  /* 0x00007c00ff0877ac */ /* 0x000f220008000800 */
[----:B------:R-:W2:Y:S01]  /*2c80*/  LDCU UR10, c[0x0][0x50c] ;  /* 0x0000a180ff0a77ac */ /* 0x000ea20008000800 */
[----:B-1----:R-:W-:Y:S02]  /*2c90*/  VIADD R3, R243, UR36 ;  /* 0x00000024f3037c36 */ /* 0x002fe40008000000 */
[----:B------:R-:W-:Y:S01]  /*2ca0*/  IMAD.U32 R2, RZ, RZ, UR32 ;  /* 0x00000020ff027e24 */ /* 0x000fe2000f8e00ff */
[----:B------:R-:W-:Y:S01]  /*2cb0*/  UIADD3 UR32, UPT, UPT, UR32, 0x80, URZ ;  /* 0x0000008020207890 */ /* 0x000fe2000fffe0ff */
[----:B------:R-:W-:Y:S01]  /*2cc0*/  IMAD R127, R0, 0x80, R3 ;  /* 0x00000080007f7824 */ /* 0x000fe200078e0203 */
[----:B------:R-:W-:Y:S01]  /*2cd0*/  LOP3.LUT R0, R7, 0x3800, R5, 0xf8, !PT ;  /* 0x0000380007007812 */ /* 0x000fe200078ef805 */
[----:B------:R-:W1:Y:S01]  /*2ce0*/  LDCU UR9, c[0x0][0x45c] ;  /* 0x00008b80ff0977ac */ /* 0x000e620008000800 */
[----:B------:R-:W-:-:S02]  /*2cf0*/  IADD3 R2, PT, PT, R4, UR38, R2 ;  /* 0x0000002604027c10 */ /* 0x000fc4000fffe002 */
[----:B------:R-:W-:Y:S01]  /*2d00*/  LOP3.LUT R4, R0, 0x100, R5, 0xf8, !PT ;  /* 0x0000010000047812 */ /* 0x000fe200078ef805 */
[----:B---3--:R-:W-:Y:S01]  /*2d10*/  USHF.L.U32 UR11, UR11, 0x7, URZ ;  /* 0x000000070b0b7899 */ /* 0x008fe200080006ff */
[--C-:B------:R-:W-:Y:S01]  /*2d20*/  SHF.R.U32.HI R0, RZ, 0x4, R24.reuse ;  /* 0x00000004ff007819 */ /* 0x100fe20000011618 */
[----:B------:R-:W-:Y:S01]  /*2d30*/  USHF.L.U32 UR42, UR42, 0x3, URZ ;  /* 0x000000032a2a7899 */ /* 0x000fe200080006ff */
[----:B------:R-:W-:Y:S01]  /*2d40*/  LOP3.LUT R3, R10, 0xc0, R11, 0xf8, !PT ;  /* 0x000000c00a037812 */ /* 0x000fe200078ef80b */
[----:B------:R-:W-:Y:S01]  /*2d50*/  UISETP.GE.AND UP1, UPT, UR32, UR36, UPT ;  /* 0x000000242000728c */ /* 0x000fe2000bf26270 */
[----:B------:R-:W-:Y:S02]  /*2d60*/  LOP3.LUT R0, R0, 0x8, RZ, 0xc0, !PT ;  /* 0x0000000800007812 */ /* 0x000fe400078ec0ff */
[----:B------:R-:W-:Y:S02]  /*2d70*/  LOP3.LUT R7, R12, 0xc0, RZ, 0xc0, !PT ;  /* 0x000000c00c077812 */ /* 0x000fe400078ec0ff */
[----:B------:R-:W-:-:S02]  /*2d80*/  LOP3.LUT R0, R0, 0x10, R24, 0xf8, !PT ;  /* 0x0000001000007812 */ /* 0x000fc400078ef818 */
[----:B------:R-:W-:Y:S02]  /*2d90*/  LOP3.LUT R5, R3, 0x8, R23, 0x78, !PT ;  /* 0x0000000803057812 */ /* 0x000fe400078e7817 */
[----:B------:R-:W-:Y:S02]  /*2da0*/  LOP3.LUT R7, R7, 0x18, R8, 0xf8, !PT ;  /* 0x0000001807077812 */ /* 0x000fe400078ef808 */
[----:B------:R-:W2:Y:S01]  /*2db0*/  @P0 MUFU.RCP R8, UR5 ;  /* 0x0000000500080d08 */ /* 0x000ea20008001000 */
[----:B------:R-:W-:Y:S01]  /*2dc0*/  IADD3 R127, PT, PT, R127, -0x59, -R2 ;  /* 0xffffffa77f7f7810 */ /* 0x000fe20007ffe802 */
[----:B------:R-:W-:Y:S01]  /*2dd0*/  IMAD.SHL.U32 R2, R122, 0x40, RZ ;  /* 0x000000407a027824 */ /* 0x000fe200078e00ff */
[----:B------:R-:W-:Y:S01]  /*2de0*/  LOP3.LUT R0, R0, 0xc0, R11, 0xf8, !PT ;  /* 0x000000c000007812 */ /* 0x000fe200078ef80b */
[----:B------:R-:W3:Y:S01]  /*2df0*/  LDCU UR5, c[0x0][0x440] ;  /* 0x00008800ff0577ac */ /* 0x000ee20008000800 */
[----:B------:R-:W-:Y:S02]  /*2e00*/  LOP3.LUT R3, R3, 0x8, R24, 0x78, !PT ;  /* 0x0000000803037812 */ /* 0x000fe400078e7818 */
[----:B------:R-:W-:Y:S01]  /*2e10*/  LOP3.LUT R118, R6, R5, RZ, 0xfc, !PT ;  /* 0x0000000506767212 */ /* 0x000fe200078efcff */
[----:B------:R-:W-:Y:S01]  /*2e20*/  IMAD.SHL.U32 R5, R122, 0x10, RZ ;  /* 0x000000107a057824 */ /* 0x000fe200078e00ff */
[----:B------:R-:W-:-:S02]  /*2e30*/  LOP3.LUT R6, R0, R10, RZ, 0x3c, !PT ;  /* 0x0000000a00067212 */ /* 0x000fc400078e3cff */
[----:B------:R-:W-:Y:S02]  /*2e40*/  LOP3.LUT R0, R13, 0xe006, R2, 0xc8, !PT ;  /* 0x0000e0060d007812 */ /* 0x000fe400078ec802 */
[----:B------:R-:W-:Y:S02]  /*2e50*/  LOP3.LUT R113, R4, R3, RZ, 0xfc, !PT ;  /* 0x0000000304717212 */ /* 0x000fe400078efcff */
[----:B------:R-:W-:Y:S02]  /*2e60*/  LOP3.LUT R3, R12, 0x20, RZ, 0xc0, !PT ;  /* 0x000000200c037812 */ /* 0x000fe400078ec0ff */
[----:B------:R-:W-:Y:S02]  /*2e70*/  LOP3.LUT R10, R5, 0x1c0, RZ, 0xc0, !PT ;  /* 0x000001c0050a7812 */ /* 0x000fe400078ec0ff */
[----:B------:R-:W-:Y:S02]  /*2e80*/  LOP3.LUT R4, R0, 0xc00, R12, 0xf8, !PT ;  /* 0x00000c0000047812 */ /* 0x000fe400078ef80c */
[----:B------:R-:W-:-:S02]  /*2e90*/  LOP3.LUT R2, R12, 0x120, RZ, 0xc0, !PT ;  /* 0x000001200c027812 */ /* 0x000fc400078ec0ff */
[----:B------:R-:W-:Y:S02]  /*2ea0*/  LOP3.LUT R0, R3, 0x3800, R5, 0xf8, !PT ;  /* 0x0000380003007812 */ /* 0x000fe400078ef805 */
[----:B------:R-:W-:Y:S02]  /*2eb0*/  LOP3.LUT R3, R10, 0x38, R13, 0xf8, !PT ;  /* 0x000000380a037812 */ /* 0x000fe400078ef80d */
[--C-:B------:R-:W-:Y:S02]  /*2ec0*/  LOP3.LUT R2, R2, 0x600, R5.reuse, 0xf8, !PT ;  /* 0x0000060002027812 */ /* 0x100fe400078ef805 */
[----:B------:R-:W-:Y:S02]  /*2ed0*/  LOP3.LUT R5, R0, 0x100, R5, 0xf8, !PT ;  /* 0x0000010000057812 */ /* 0x000fe400078ef805 */
[----:B------:R-:W-:Y:S02]  /*2ee0*/  LOP3.LUT R3, R4, R3, RZ, 0xfc, !PT ;  /* 0x0000000304037212 */ /* 0x000fe400078efcff */
[----:B------:R-:W-:-:S02]  /*2ef0*/  SHF.R.U32.HI R0, RZ, 0x1, R122 ;  /* 0x00000001ff007819 */ /* 0x000fc4000001167a */
[----:B------:R-:W-:Y:S01]  /*2f00*/  LOP3.LUT R6, R6, 0x120, R11, 0xf8, !PT ;  /* 0x0000012006067812 */ /* 0x000fe200078ef80b */
[----:B------:R5:W-:Y:S01]  /*2f10*/  STL [R1+0x20], R3 ;  /* 0x0000200301007387 */ /* 0x000be20000100800 */
[----:B------:R-:W-:Y:S02]  /*2f20*/  LOP3.LUT R0, R7, 0x8, R0, 0x78, !PT ;  /* 0x0000000807007812 */ /* 0x000fe400078e7800 */
[----:B------:R-:W-:Y:S02]  /*2f30*/  LEA R118, R118, UR29, 0x1 ;  /* 0x0000001d76767c11 */ /* 0x000fe4000f8e08ff */
[----:B------:R-:W-:Y:S01]  /*2f40*/  LOP3.LUT R120, R2, R0, RZ, 0xfc, !PT ;  /* 0x0000000002787212 */ /* 0x000fe200078efcff */
[----:B------:R-:W-:Y:S01]  /*2f50*/  IMAD.MOV.U32 R0, RZ, RZ, 0x10 ;  /* 0x00000010ff007424 */ /* 0x000fe200078e00ff */
[----:B------:R-:W-:Y:S01]  /*2f60*/  LEA R116, R6, UR29, 0x1 ;  /* 0x0000001d06747c11 */ /* 0x000fe2000f8e08ff */
[----:B------:R-:W-:Y:S01]  /*2f70*/  VIADD R118, R118, UR19 ;  /* 0x0000001376767c36 */ /* 0x000fe20008000000 */
[----:B------:R-:W-:-:S02]  /*2f80*/  LEA R113, R113, UR29, 0x1 ;  /* 0x0000001d71717c11 */ /* 0x000fc4000f8e08ff */
[----:B------:R-:W-:Y:S01]  /*2f90*/  SEL R0, R0, 0xfffffff0, !P1 ;  /* 0xfffffff000007807 */ /* 0x000fe20004800000 */
[----:B------:R-:W-:Y:S02]  /*2fa0*/  VIADD R116, R116, UR19 ;  /* 0x0000001374747c36 */ /* 0x000fe40008000000 */
[----:B------:R-:W-:Y:S01]  /*2fb0*/  IMAD.IADD R117, R112, 0x1, R113 ;  /* 0x0000000170757824 */ /* 0x000fe200078e0271 */
[----:B-----5:R-:W-:Y:S01]  /*2fc0*/  LOP3.LUT R3, R7, 0x8, R122, 0x78, !PT ;  /* 0x0000000807037812 */ /* 0x020fe200078e787a */
[----:B------:R-:W-:-:S03]  /*2fd0*/  IMAD.MOV.U32 R7, RZ, RZ, 0x20 ;  /* 0x00000020ff077424 */ /* 0x000fc600078e00ff */
[----:B------:R-:W-:-:S05]  /*2fe0*/  LOP3.LUT R3, R5, R3, RZ, 0xfc, !PT ;  /* 0x0000000305037212 */ /* 0x000fca00078efcff */
[----:B------:R1:W-:Y:S01]  /*2ff0*/  STL [R1+0x1c], R3 ;  /* 0x00001c0301007387 */ /* 0x0003e20000100800 */
[----:B--2---:R-:W-:-:S05]  /*3000*/  @P0 FMUL.FTZ R4, R9, R8 ;  /* 0x0000000809040220 */ /* 0x004fca0000410000 */
[----:B------:R-:W-:Y:S02]  /*3010*/  @P0 R2UR UR12, R4 ;  /* 0x00000000040c02ca */ /* 0x000fe400000e0000 */
[----:B------:R-:W-:-:S04]  /*3020*/  LOP3.LUT P0, RZ, R122, 0x2, RZ, 0xc0, !PT ;  /* 0x000000027aff7812 */ /* 0x000fc8000780c0ff */
[----:B------:R-:W-:Y:S02]  /*3030*/  R2P PR, R122, 0x18 ;  /* 0x000000187a007804 */ /* 0x000fe40000000000 */
[----:B------:R-:W-:-:S03]  /*3040*/  SEL R119, R119, 0xffffffe0, !P0 ;  /* 0xffffffe077777807 */ /* 0x000fc60004000000 */
[----:B------:R-:W-:Y:S02]  /*3050*/  SEL R0, R7, 0xffffffe0, !P3 ;  /* 0xffffffe007007807 */ /* 0x000fe40005800000 */
[----:B------:R-:W-:-:S03]  /*3060*/  @UP0 UMOV UR13, UR12 ;  /* 0x0000000c000d0c82 */ /* 0x000fc60008000000 */
[----:B-1-34-:R2:W-:Y:S03]  /*3070*/  STL [R1+0x18], R0 ;  /* 0x0000180001007387 */ /* 0x01a5e60000100800 */
.L_x_1370:
[----:B------:R-:W0:Y:S01]  /*3080*/  LDGDEPBAR ;  /* 0x00000000000079af */ /* 0x000e220000000000 */
[----:B------:R-:W-:Y:S01]  /*3090*/  IMAD.IADD R112, R118, 0x1, R112 ;  /* 0x0000000176707824 */ /* 0x000fe200078e0270 */
[----:B------:R-:W-:Y:S01]  /*30a0*/  PLOP3.LUT P5, PT, PT, PT, UP1, 0x80, 0x8 ;  /* 0x000000000008781c */ /* 0x000fe20003faf018 */
[----:B--2---:R-:W-:Y:S05]  /*30b0*/  IMAD.SHL.U32 R0, R122, 0x2, RZ ;  /* 0x000000027a007824 */ /* 0x004fea00078e00ff */
[----:B------:R-:W-:Y:S01]  /*30c0*/  STL [R1+0x58], R80 ;  /* 0x0000585001007387 */ /* 0x000fe20000100800 */
[----:B------:R-:W-:Y:S01]  /*30d0*/  PLOP3.LUT P6, PT, PT, PT, UP1, 0x80, 0x8 ;  /* 0x000000000008781c */ /* 0x000fe20003fcf018 */
[----:B------:R-:W-:Y:S01]  /*30e0*/  UIADD3 UR12, UPT, UPT, UR43, 0x1, URZ ;  /* 0x000000012b0c7890 */ /* 0x000fe2000fffe0ff */
[----:B------:R-:W-:Y:S01]  /*30f0*/  PLOP3.LUT P3, PT, PT, PT, UP1, 0x80, 0x8 ;  /* 0x000000000008781c */ /* 0x000fe20003f6f018 */
[----:B------:R-:W-:Y:S01]  /*3100*/  STL [R1+0x54], R79 ;  /* 0x0000544f01007387 */ /* 0x000fe20000100800 */
[----:B------:R-:W-:Y:S01]  /*3110*/  SHF.R.U32.HI R121, RZ, 0x1, R122 ;  /* 0x00000001ff797819 */ /* 0x000fe2000001167a */
[----:B------:R-:W-:Y:S01]  /*3120*/  UISETP.NE.AND UP0, UPT, UR12, 0x1, UPT ;  /* 0x000000010c00788c */ /* 0x000fe2000bf05270 */
[----:B------:R-:W-:Y:S01]  /*3130*/  PLOP3.LUT P0, PT, PT, PT, UP1, 0x80, 0x8 ;  /* 0x000000000008781c */ /* 0x000fe20003f0f018 */
[----:B------:R-:W-:Y:S01]  /*3140*/  STL [R1+0x50], R78 ;  /* 0x0000504e01007387 */ /* 0x000fe20000100800 */
[----:B------:R-:W-:Y:S02]  /*3150*/  PLOP3.LUT P2, PT, PT, PT, UP1, 0x80, 0x8 ;  /* 0x000000000008781c */ /* 0x000fe40003f4f018 */
[----:B------:R-:W-:Y:S01]  /*3160*/  @P5 LOP3.LUT R0, R0, 0x6, RZ, 0xc0, !PT ;  /* 0x0000000600005812 */ /* 0x000fe200078ec0ff */
[----:B------:R-:W-:Y:S01]  /*3170*/  STL [R1+0x4c], R77 ;  /* 0x00004c4d01007387 */ /* 0x000fe20000100800 */
[----:B------:R-:W-:Y:S02]  /*3180*/  PLOP3.LUT P5, PT, PT, PT, UP1, 0x80, 0x8 ;  /* 0x000000000008781c */ /* 0x000fe40003faf018 */
[----:B------:R-:W-:Y:S01]  /*3190*/  @P6 LOP3.LUT R0, R0, 0x1c0, R121, 0xf8, !PT ;  /* 0x000001c000006812 */ /* 0x000fe200078ef879 */
[----:B------:R-:W-:Y:S01]  /*31a0*/  STL [R1+0x48], R76 ;  /* 0x0000484c01007387 */ /* 0x000fe20000100800 */
[----:B------:R-:W-:Y:S01]  /*31b0*/  PLOP3.LUT P6, PT, PT, PT, UP1, 0x80, 0x8 ;  /* 0x000000000008781c */ /* 0x000fe20003fcf018 */
[----:B------:R-:W-:Y:S04]  /*31c0*/  DEPBAR.LE SB0, 0x0 ;  /* 0x000080000000791a */ /* 0x000fe80000000000 */
[----:B------:R-:W-:Y:S06]  /*31d0*/  BAR.SYNC.DEFER_BLOCKING 0x0 ;  /* 0x0000000000007b1d */ /* 0x000fec0000010000 */
[----:B------:R-:W-:Y:S04]  /*31e0*/  STL [R1+0x44], R75 ;  /* 0x0000444b01007387 */ /* 0x000fe80000100800 */
[----:B------:R-:W-:Y:S04]  /*31f0*/  STL [R1+0x40], R74 ;  /* 0x0000404a01007387 */ /* 0x000fe80000100800 */
[----:B------:R-:W-:Y:S04]  /*3200*/  STL [R1+0x3c], R73 ;  /* 0x00003c4901007387 */ /* 0x000fe80000100800 */
[----:B------:R-:W-:Y:S04]  /*3210*/  STL [R1+0x38], R72 ;  /* 0x0000384801007387 */ /* 0x000fe80000100800 */
        /* <DEDUP_REMOVED lines=13> */
[----:B------:R4:W-:Y:S04]  /*32f0*/  STL [R1+0x34], R71 ;  /* 0x0000344701007387 */ /* 0x0009e80000100800 */
[----:B------:R-:W-:Y:S01]  /*3300*/  STL [R1+0x30], R70 ;  /* 0x0000304601007387 */ /* 0x000fe20000100800 */
[-C--:B---3--:R-:W-:Y:S03]  /*3310*/  HMMA.16816.F32 R20, R64, R32.reuse, RZ ;  /* 0x000000204014723c */ /* 0x088fe600000018ff */
[----:B------:R-:W-:Y:S04]  /*3320*/  STL [R1+0x2c], R69 ;  /* 0x00002c4501007387 */ /* 0x000fe80000100800 */
[----:B------:R3:W-:Y:S01]  /*3330*/  STL [R1+0x28], R68 ;  /* 0x0000284401007387 */ /* 0x0007e20000100800 */
[C---:B------:R-:W-:Y:S03]  /*3340*/  HMMA.16816.F32 R24, R60.reuse, R32, RZ ;  /* 0x000000203c18723c */ /* 0x040fe600000018ff */
[----:B------:R-:W2:Y:S05]  /*3350*/  LDL R76, [R1+0xc] ;  /* 0x00000c00014c7983 */ /* 0x000eaa0000100800 */
[-C--:B------:R-:W-:Y:S01]  /*3360*/  HMMA.16816.F32 R28, R60, R34.reuse, RZ ;  /* 0x000000223c1c723c */ /* 0x080fe200000018ff */
[----:B----4-:R-:W4:Y:S07]  /*3370*/  LDL R71, [R1+0x14] ;  /* 0x0000140001477983 */ /* 0x010f2e0000100800 */
[C---:B------:R-:W-:Y:S01]  /*3380*/  HMMA.16816.F32 R32, R64.reuse, R34, RZ ;  /* 0x000000224020723c */ /* 0x040fe200000018ff */
[----:B---3--:R-:W3:Y:S07]  /*3390*/  LDL R68, [R1+0x10] ;  /* 0x0000100001447983 */ /* 0x008eee0000100800 */
        /* <DEDUP_REMOVED lines=8> */
[----:B------:R-:W3:Y:S07]  /*3420*/  LDL R102, [R1+0x20] ;  /* 0x0000200001667983 */ /* 0x000eee0000100800 */
[-C--:B-1----:R-:W-:Y:S08]  /*3430*/  HMMA.16816.F32 R4, R104, R108.reuse, R4 ;  /* 0x0000006c6804723c */ /* 0x082ff00000001804 */
[C---:B--2---:R-:W-:Y:S08]  /*3440*/  HMMA.16816.F32 R8, R112.reuse, R108, R8 ;  /* 0x0000006c7008723c */ /* 0x044ff00000001808 */
        /* <DEDUP_REMOVED lines=17> */
[----:B-1----:R-:W-:Y:S01]  /*3560*/  IMAD.MOV.U32 R110, RZ, RZ, R2 ;  /* 0x000000ffff6e7224 */ /* 0x002fe200078e0002 */
[----:B------:R-:W-:Y:S01]  /*3570*/  MOV R2, UR18 ;  /* 0x0000001200027c02 */ /* 0x000fe20008000f00 */
[----:B------:R-:W-:Y:S01]  /*3580*/  FMUL.FTZ R18, R18, UR10 ;  /* 0x0000000a12127c20 */ /* 0x000fe20008410000 */
[----:B------:R-:W-:Y:S01]  /*3590*/  FMUL.FTZ R17, R17, UR10 ;  /* 0x0000000a11117c20 */ /* 0x000fe20008410000 */
[----:B------:R-:W-:Y:S05]  /*35a0*/  FMUL.FTZ R16, R16, UR10 ;  /* 0x0000000a10107c20 */ /* 0x000fea0008410000 */
[----:B------:R1:W-:Y:S10]  /*35b0*/  MUFU.TANH R200, R18 ;  /* 0x0000001200c87308 */ /* 0x0003f40000002400 */
[----:B------:R-:W1:Y:S01]  /*35c0*/  MUFU.TANH R3, R5 ;  /* 0x0000000500037308 */ /* 0x000e620000002400 */
[----:B--2---:R-:W-:Y:S04]  /*35d0*/  IMAD.U32 R9, RZ, RZ, UR39 ;  /* 0x00000027ff097e24 */ /* 0x004fe8000f8e00ff */
[----:B------:R-:W-:Y:S01]  /*35e0*/  @P3 IMAD R9, R9, 0x80, R0 ;  /* 0x0000008009093824 */ /* 0x000fe200078e0200 */
[----:B------:R-:W-:Y:S04]  /*35f0*/  LEA R108, P3, R243, R2, 0x2 ;  /* 0x00000002f36c7211 */ /* 0x000fe800078610ff */
[----:B------:R2:W-:Y:S01]  /*3600*/  MUFU.TANH R69, R7 ;  /* 0x0000000700457308 */ /* 0x0005e20000002400 */
[----:B-1----:R-:W3:Y:S01]  /*3610*/  LDL R18, [R1+0x8] ;  /* 0x0000080001127983 */ /* 0x002ee20000100800 */
[C---:B------:R-:W-:Y:S01]  /*3620*/  @P0 IADD3 R0, PT, PT, R9.reuse, 0x1, RZ ;  /* 0x0000000109000810 */ /* 0x040fe20007ffe0ff */
[----:B------:R-:W-:Y:S01]  /*3630*/  @P2 VIADD R2, R9, 0x8 ;  /* 0x0000000809022836 */ /* 0x000fe20000000000 */
[----:B------:R-:W-:Y:S02]  /*3640*/  PLOP3.LUT P2, PT, PT, PT, UP1, 0x80, 0x8 ;  /* 0x000000000008781c */ /* 0x000fe40003f4f018 */
[----:B------:R-:W-:Y:S04]  /*3650*/  @P5 ISETP.GE.AND P5, PT, R0, UR36, PT ;  /* 0x0000002400005c0c */ /* 0x000fe8000bfa6270 */
[----:B------:R1:W-:Y:S01]  /*3660*/  MUFU.TANH R234, R14 ;  /* 0x0000000e00ea7308 */ /* 0x0003e20000002400 */
[----:B------:R-:W-:Y:S01]  /*3670*/  @P6 ISETP.GE.AND P6, PT, R2, UR36, PT ;  /* 0x0000002402006c0c */ /* 0x000fe2000bfc6270 */
[C---:B------:R-:W-:Y:S01]  /*3680*/  VIADD R0, R127.reuse, 0xffffffd9 ;  /* 0xffffffd97f007836 */ /* 0x040fe20000000000 */
[----:B------:R-:W-:Y:S01]  /*3690*/  MOV R111, R3 ;  /* 0x00000003006f7202 */ /* 0x000fe20000000f00 */
[----:B------:R-:W-:Y:S01]  /*36a0*/  IMAD.U32 R3, RZ, RZ, UR17 ;  /* 0x00000011ff037e24 */ /* 0x000fe2000f8e00ff */
[----:B------:R-:W-:Y:S02]  /*36b0*/  IADD3 R2, PT, PT, R127, -0x1f, RZ ;  /* 0xffffffe17f027810 */ /* 0x000fe40007ffe0ff */
[----:B------:R-:W-:Y:S03]  /*36c0*/  IABS R0, R0 ;  /* 0x0000000000007213 */ /* 0x000fe60000000000 */
[----:B------:R1:W1:Y:S01]  /*36d0*/  MUFU.TANH R227, R8 ;  /* 0x0000000800e37308 */ /* 0x0002620000002400 */
[----:B------:R-:W-:Y:S01]  /*36e0*/  LEA.HI.X R109, R243, R3, RZ, 0x2, P3 ;  /* 0x00000003f36d7211 */ /* 0x000fe200018f14ff */
[----:B--2---:R-:W2:Y:S01]  /*36f0*/  LDSM.16.M88.4 R4, [R117+0x6400] ;  /* 0x006400007504783b */ /* 0x004ea20000000200 */
[----:B------:R-:W-:Y:S01]  /*3700*/  IABS R2, R2 ;  /* 0x0000000200027213 */ /* 0x000fe20000000000 */
[----:B------:R-:W-:Y:S01]  /*3710*/  VIADD R3, R127, 0x21 ;  /* 0x000000217f037836 */ /* 0x000fe20000000000 */
[----:B------:R-:W-:Y:S02]  /*3720*/  @P2 ISETP.GE.AND P2, PT, R9, UR36, PT ;  /* 0x0000002409002c0c */ /* 0x000fe4000bf46270 */
[----:B------:R-:W-:Y:S03]  /*3730*/  I2FP.F32.S32 R101, R2 ;  /* 0x0000000200657245 */ /* 0x000fe60000201400 */
[----:B------:R1:W-:Y:S01]  /*3740*/  MUFU.TANH R222, R12 ;  /* 0x0000000c00de7308 */ /* 0x0003e20000002400 */
[----:B------:R-:W-:Y:S01]  /*3750*/  IABS R2, R3 ;  /* 0x0000000300027213 */ /* 0x000fe20000000000 */
[----:B------:R-:W3:Y:S01]  /*3760*/  LDG.E R124, desc[UR30][R108.64] ;  /* 0x0000001e6c7c7981 */ /* 0x000ee2000c1e1900 */
[----:B-1----:R-:W-:Y:S01]  /*3770*/  FMUL.FTZ R14, R19, UR10 ;  /* 0x0000000a130e7c20 */ /* 0x002fe20008410000 */
[----:B------:R-:W-:Y:S02]  /*3780*/  I2FP.F32.S32 R19, R0 ;  /* 0x0000000000137245 */ /* 0x000fe40000201400 */
[----:B------:R-:W3:Y:S01]  /*3790*/  LDG.E R123, desc[UR30][R108.64+0x20] ;  /* 0x0000201e6c7b7981 */ /* 0x000ee2000c1e1900 */
[----:B------:R-:W-:Y:S03]  /*37a0*/  PLOP3.LUT P3, PT, PT, PT, UP1, 0x80, 0x8 ;  /* 0x000000000008781c */ /* 0x000fe60003f6f018 */
[----:B------:R1:W-:Y:S01]  /*37b0*/  MUFU.TANH R220, R13 ;  /* 0x0000000d00dc7308 */ /* 0x0003e20000002400 */
[----:B------:R-:W-:Y:S01]  /*37c0*/  PLOP3.LUT P0, PT, PT, PT, UP1, 0x80, 0x8 ;  /* 0x000000000008781c */ /* 0x000fe20003f0f018 */
[----:B------:R-:W-:Y:S05]  /*37d0*/  VIADD R8, R127, 0x19 ;  /* 0x000000197f087836 */ /* 0x000fea0000000000 */
[----:B------:R-:W-:Y:S03]  /*37e0*/  IABS R0, R8 ;  /* 0x0000000800007213 */ /* 0x000fe60000000000 */
[----:B------:R2:W2:Y:S01]  /*37f0*/  MUFU.TANH R236, R10 ;  /* 0x0000000a00ec7308 */ /* 0x0004a20000002400 */
[----:B------:R-:W-:Y:S05]  /*3800*/  FFMA.FTZ R12, R19, -UR13, R110 ;  /* 0x8000000d130c7c23 */ /* 0x000fea000801006e */
[----:B------:R-:W-:Y:S04]  /*3810*/  @P3 FSEL R12, R12, -INF , !P2 ;  /* 0xff8000000c0c3808 */ /* 0x000fe80005000000 */
[----:B------:R2:W3:Y:S01]  /*3820*/  MUFU.TANH R235, R11 ;  /* 0x0000000b00eb7308 */ /* 0x0004e20000002400 */
[----:B------:R-:W-:Y:S02]  /*3830*/  PLOP3.LUT P3, PT, PT, PT, UP1, 0x80, 0x8 ;  /* 0x000000000008781c */ /* 0x000fe40003f6f018 */
[----:B-1----:R-:W-:Y:S02]  /*3840*/  I2FP.F32.S32 R13, R0 ;  /* 0x00000000000d7245 */ /* 0x002fe40000201400 */
[----:B------:R-:W-:Y:S05]  /*3850*/  IADD3 R0, PT, PT, R127, -0x28, RZ ;  /* 0xffffffd87f007810 */ /* 0x000fea0007ffe0ff */
[----:B------:R1:W-:Y:S01]  /*3860*/  MUFU.TANH R74, R17 ;  /* 0x00000011004a7308 */ /* 0x0003e20000002400 */
[----:B------:R-:W-:Y:S01]  /*3870*/  IABS R0, R0 ;  /* 0x0000000000007213 */ /* 0x000fe20000000000 */
[-C--:B--2---:R-:W-:Y:S03]  /*3880*/  HMMA.16816.F32 R20, R104, R4.reuse, R20 ;  /* 0x000000046814723c */ /* 0x084fe60000001814 */
[----:B------:R-:W-:Y:S05]  /*3890*/  FFMA.FTZ R10, R101, -UR13, R70 ;  /* 0x8000000d650a7c23 */ /* 0x000fea0008010046 */
[----:B------:R2:W-:Y:S01]  /*38a0*/  MUFU.TANH R198, R14 ;  /* 0x0000000e00c67308 */ /* 0x0005e20000002400 */
[C---:B------:R-:W-:Y:S04]  /*38b0*/  HMMA.16816.F32 R24, R112.reuse, R4, R24 ;  /* 0x000000047018723c */ /* 0x040fe80000001818 */
[----:B------:R-:W-:Y:S01]  /*38c0*/  FFMA.FTZ R5, R13, -UR13, R227 ;  /* 0x8000000d0d057c23 */ /* 0x000fe200080100e3 */
[----:B------:R-:W-:Y:S04]  /*38d0*/  @P0 FSEL R10, R10, -INF , !P2 ;  /* 0xff8000000a0a0808 */ /* 0x000fe80005000000 */
[----:B------:R-:W-:Y:S01]  /*38e0*/  MUFU.TANH R233, R15 ;  /* 0x0000000f00e97308 */ /* 0x000fe20000002400 */
[----:B------:R-:W-:Y:S01]  /*38f0*/  PLOP3.LUT P0, PT, PT, PT, UP1, 0x80, 0x8 ;  /* 0x000000000008781c */ /* 0x000fe20003f0f018 */
[----:B------:R-:W-:Y:S01]  /*3900*/  VIADD R4, R127, 0x20 ;  /* 0x000000207f047836 */ /* 0x000fe20000000000 */
[----:B------:R-:W-:Y:S01]  /*3910*/  @P3 FSEL R5, R5, -INF , !P2 ;  /* 0xff80000005053808 */ /* 0x000fe20005000000 */
[-C--:B------:R-:W-:Y:S03]  /*3920*/  HMMA.16816.F32 R28, R112, R6.reuse, R28 ;  /* 0x00000006701c723c */ /* 0x080fe6000000181c */
[----:B------:R-:W-:Y:S03]  /*3930*/  I2FP.F32.S32 R11, R2 ;  /* 0x00000002000b7245 */ /* 0x000fe60000201400 */
[----:B------:R2:W3:Y:S01]  /*3940*/  MUFU.TANH R75, R16 ;  /* 0x00000010004b7308 */ /* 0x0004e20000002400 */
[----:B------:R-:W-:Y:S01]  /*3950*/  VIADD R2, R127, 0xffffffe0 ;  /* 0xffffffe07f027836 */ /* 0x000fe20000000000 */
[----:B-1----:R-:W-:Y:S01]  /*3960*/  I2FP.F32.S32 R17, R0 ;  /* 0x0000000000117245 */ /* 0x002fe20000201400 */
[----:B------:R-:W-:Y:S01]  /*3970*/  FMUL.FTZ R21, R21, UR10 ;  /* 0x0000000a15157c20 */ /* 0x000fe20008410000 */
[----:B------:R-:W-:Y:S01]  /*3980*/  FFMA.FTZ R11, R11, -UR13, R236 ;  /* 0x8000000d0b0b7c23 */ /* 0x000fe200080100ec */
[----:B--2---:R-:W-:Y:S01]  /*3990*/  IADD3 R14, PT, PT, R127, 0x18, RZ ;  /* 0x000000187f0e7810 */ /* 0x004fe20007ffe0ff */
[----:B------:R-:W-:Y:S01]  /*39a0*/  FMUL.FTZ R20, R20, UR10 ;  /* 0x0000000a14147c20 */ /* 0x000fe20008410000 */
[----:B------:R-:W-:Y:S03]  /*39b0*/  IABS R2, R2 ;  /* 0x0000000200027213 */ /* 0x000fe60000000000 */
[----:B------:R-:W-:Y:S01]  /*39c0*/  MUFU.TANH R72, R21 ;  /* 0x0000001500487308 */ /* 0x000fe20000002400 */
[----:B------:R-:W-:Y:S01]  /*39d0*/  @P0 FSEL R11, R11, -INF , !P2 ;  /* 0xff8000000b0b0808 */ /* 0x000fe20005000000 */
[C---:B------:R-:W-:Y:S01]  /*39e0*/  HMMA.16816.F32 R32, R104.reuse, R6, R32 ;  /* 0x000000066820723c */ /* 0x040fe20000001820 */
[----:B------:R-:W-:Y:S03]  /*39f0*/  PLOP3.LUT P2, PT, PT, PT, UP1, 0x80, 0x8 ;  /* 0x000000000008781c */ /* 0x000fe60003f4f018 */
[----:B------:R-:W-:Y:S02]  /*3a00*/  IMAD.MOV.U32 R0, RZ, RZ, R2 ;  /* 0x000000ffff007224 */ /* 0x000fe400078e0002 */
[----:B------:R-:W-:Y:S02]  /*3a10*/  FFMA.FTZ R2, R17, -UR13, R111 ;  /* 0x8000000d11027c23 */ /* 0x000fe4000801006f */
[----:B------:R-:W-:Y:S01]  /*3a20*/  MUFU.TANH R73, R20 ;  /* 0x0000001400497308 */ /* 0x000fe20000002400 */
[----:B------:R-:W-:Y:S01]  /*3a30*/  IABS R14, R14 ;  /* 0x0000000e000e7213 */ /* 0x000fe20000000000 */
[----:B------:R-:W-:Y:S01]  /*3a40*/  FMUL.FTZ R24, R24, UR10 ;  /* 0x0000000a18187c20 */ /* 0x000fe20008410000 */
[----:B------:R-:W-:Y:S01]  /*3a50*/  IABS R4, R4 ;  /* 0x0000000400047213 */ /* 0x000fe20000000000 */
[----:B------:R-:W-:Y:S01]  /*3a60*/  FMUL.FTZ R25, R25, UR10 ;  /* 0x0000000a19197c20 */ /* 0x000fe20008410000 */
[----:B------:R-:W-:Y:S01]  /*3a70*/  I2FP.F32.S32 R100, R0 ;  /* 0x0000000000647245 */ /* 0x000fe20000201400 */
[----:B------:R-:W-:Y:S01]  /*3a80*/  FMUL.FTZ R23, R23, UR10 ;  /* 0x0000000a17177c20 */ /* 0x000fe20008410000 */
[----:B------:R-:W-:Y:S03]  /*3a90*/  IADD3 R6, PT, PT, R127, -0x37, RZ ;  /* 0xffffffc97f067810 */ /* 0x000fe60007ffe0ff */
[----:B------:R-:W-:Y:S01]  /*3aa0*/  MUFU.TANH R212, R24 ;  /* 0x0000001800d47308 */ /* 0x000fe20000002400 */
[----:B------:R-:W-:Y:S02]  /*3ab0*/  @P2 VIADD R16, R9, 0x9 ;  /* 0x0000000909102836 */ /* 0x000fe40000000000 */
[----:B------:R-:W-:Y:S01]  /*3ac0*/  FFMA.FTZ R0, R100, -UR13, R69 ;  /* 0x8000000d64007c23 */ /* 0x000fe20008010045 */
[----:B------:R-:W-:Y:S01]  /*3ad0*/  PLOP3.LUT P2, PT, PT, PT, UP1, 0x80, 0x8 ;  /* 0x000000000008781c */ /* 0x000fe20003f4f018 */
[----:B------:R-:W-:Y:S01]  /*3ae0*/  FMUL.FTZ R22, R22, UR10 ;  /* 0x0000000a16167c20 */ /* 0x000fe20008410000 */
[----:B------:R-:W-:Y:S01]  /*3af0*/  FMUL.FTZ R33, R33, UR10 ;  /* 0x0000000a21217c20 */ /* 0x000fe20008410000 */
[----:B------:R-:W-:Y:S01]  /*3b00*/  FMUL.FTZ R32, R32, UR10 ;  /* 0x0000000a20207c20 */ /* 0x000fe20008410000 */
[----:B------:R-:W-:Y:S02]  /*3b10*/  FMUL.FTZ R34, R34, UR10 ;  /* 0x0000000a22227c20 */ /* 0x000fe40008410000 */
[----:B------:R1:W2:Y:S01]  /*3b20*/  MUFU.TANH R197, R22 ;  /* 0x0000001600c57308 */ /* 0x0002a20000002400 */
        /* <DEDUP_REMOVED lines=8> */
[----:B------:R-:W-:Y:S09]  /*3bb0*/  @P2 ISETP.GE.AND P2, PT, R16, UR36, PT ;  /* 0x0000002410002c0c */ /* 0x000ff2000bf46270 */
[----:B------:R-:W2:Y:S01]  /*3bc0*/  MUFU.TANH R228, R26 ;  /* 0x0000001a00e47308 */ /* 0x000ea20000002400 */
[----:B-1----:R-:W-:Y:S05]  /*3bd0*/  VIADD R22, R127, 0xffffffd0 ;  /* 0xffffffd07f167836 */ /* 0x002fea0000000000 */
[----:B------:R-:W-:Y:S04]  /*3be0*/  IABS R22, R22 ;  /* 0x0000001600167213 */ /* 0x000fe80000000000 */
[----:B------:R1:W-:Y:S01]  /*3bf0*/  MUFU.TANH R248, R33 ;  /* 0x0000002100f87308 */ /* 0x0003e20000002400 */
[----:B------:R-:W-:Y:S09]  /*3c00*/  I2FP.F32.S32 R22, R22 ;  /* 0x0000001600167245 */ /* 0x000ff20000201400 */
[----:B------:R-:W-:Y:S10]  /*3c10*/  MUFU.TANH R210, R25 ;  /* 0x0000001900d27308 */ /* 0x000ff40000002400 */
[----:B------:R2:W-:Y:S01]  /*3c20*/  MUFU.TANH R250, R32 ;  /* 0x0000002000fa7308 */ /* 0x0005e20000002400 */
[----:B-1----:R-:W3:Y:S01]  /*3c30*/  LDL R33, [R1+0x18] ;  /* 0x0000180001217983 */ /* 0x002ee20000100800 */
[C---:B----4-:R-:W-:Y:S01]  /*3c40*/  FSETP.NEU.FTZ.AND P3, PT, R71.reuse, -INF , PT ;  /* 0xff8000004700780b */ /* 0x050fe20003f7d000 */
[----:B------:R-:W-:Y:S07]  /*3c50*/  FMUL.FTZ R8, R71, 1.4426950216293334961 ;  /* 0x3fb8aa3b47087820 */ /* 0x000fee0000410000 */
[----:B------:R-:W1:Y:S01]  /*3c60*/  MUFU.TANH R185, R34 ;  /* 0x0000002200b97308 */ /* 0x000e620000002400 */
[----:B------:R-:W-:Y:S02]  /*3c70*/  FSEL R8, R8, RZ, P3 ;  /* 0x000000ff08087208 */ /* 0x000fe40001800000 */
[----:B------:R-:W-:Y:S07]  /*3c80*/  PLOP3.LUT P3, PT, PT, PT, UP1, 0x80, 0x8 ;  /* 0x000000000008781c */ /* 0x000fee0003f6f018 */
[----:B------:R-:W-:Y:S01]  /*3c90*/  MUFU.TANH R182, R35 ;  /* 0x0000002300b67308 */ /* 0x000fe20000002400 */
[----:B--2---:R-:W2:Y:S01]  /*3ca0*/  LDL R32, [R1+0x1c] ;  /* 0x00001c0001207983 */ /* 0x004ea20000100800 */
[C---:B---3--:R-:W-:Y:S01]  /*3cb0*/  FSETP.NEU.FTZ.AND P0, PT, R68.reuse, -INF , PT ;  /* 0xff8000004400780b */ /* 0x048fe20003f1d000 */
[----:B------:R-:W-:Y:S01]  /*3cc0*/  FMUL.FTZ R3, R68, 1.4426950216293334961 ;  /* 0x3fb8aa3b44037820 */ /* 0x000fe20000410000 */
[--C-:B------:R-:W-:Y:S01]  /*3cd0*/  FFMA.FTZ R15, R12, UR9, -R8.reuse ;  /* 0x000000090c0f7c23 */ /* 0x100fe20008010808 */
[----:B------:R-:W-:Y:S02]  /*3ce0*/  I2FP.F32.S32 R12, R14 ;  /* 0x0000000e000c7245 */ /* 0x000fe40000201400 */
[----:B------:R-:W-:Y:S03]  /*3cf0*/  I2FP.F32.S32 R14, R4 ;  /* 0x00000004000e7245 */ /* 0x000fe60000201400 */
[----:B------:R3:W-:Y:S01]  /*3d00*/  MUFU.EX2 R121, R15 ;  /* 0x0000000f00797308 */ /* 0x0007e20000000800 */
[----:B------:R-:W-:Y:S02]  /*3d10*/  FSEL R3, R3, RZ, P0 ;  /* 0x000000ff03037208 */ /* 0x000fe40000000000 */
[----:B------:R-:W-:Y:S07]  /*3d20*/  PLOP3.LUT P0, PT, PT, PT, UP1, 0x80, 0x8 ;  /* 0x000000000008781c */ /* 0x000fee0003f0f018 */
[----:B------:R-:W-:Y:S01]  /*3d30*/  MUFU.TANH R206, R28 ;  /* 0x0000001c00ce7308 */ /* 0x000fe20000002400 */
[----:B------:R-:W-:Y:S01]  /*3d40*/  @P3 FSEL R2, R2, -INF , !P5 ;  /* 0xff80000002023808 */ /* 0x000fe20006800000 */
[----:B------:R-:W-:Y:S01]  /*3d50*/  FFMA.FTZ R4, R10, UR9, -R3 ;  /* 0x000000090a047c23 */ /* 0x000fe20008010803 */
[----:B------:R-:W-:Y:S01]  /*3d60*/  PLOP3.LUT P3, PT, PT, PT, UP1, 0x80, 0x8 ;  /* 0x000000000008781c */ /* 0x000fe20003f6f018 */
[----:B------:R-:W-:Y:S02]  /*3d70*/  FFMA.FTZ R10, R12, -UR13, R223 ;  /* 0x8000000d0c0a7c23 */ /* 0x000fe400080100df */
[----:B------:R-:W-:Y:S04]  /*3d80*/  FFMA.FTZ R2, R2, UR9, -R8 ;  /* 0x0000000902027c23 */ /* 0x000fe80008010808 */
[----:B------:R4:W-:Y:S01]  /*3d90*/  MUFU.EX2 R71, R4 ;  /* 0x0000000400477308 */ /* 0x0009e20000000800 */
[----:B---3--:R-:W-:Y:S01]  /*3da0*/  VIADD R15, R127, 0xffffffd1 ;  /* 0xffffffd17f0f7836 */ /* 0x008fe20000000000 */
[----:B------:R-:W-:Y:S08]  /*3db0*/  @P0 FSEL R0, R0, -INF , !P5 ;  /* 0xff80000000000808 */ /* 0x000ff00006800000 */
[----:B------:R3:W2:Y:S01]  /*3dc0*/  MUFU.EX2 R80, R2 ;  /* 0x0000000200507308 */ /* 0x0006a20000000800 */
[----:B------:R-:W-:Y:S02]  /*3dd0*/  PLOP3.LUT P0, PT, PT, PT, UP1, 0x80, 0x8 ;  /* 0x000000000008781c */ /* 0x000fe40003f0f018 */
[----:B------:R-:W-:Y:S01]  /*3de0*/  @P3 FSEL R10, R10, -INF , !P5 ;  /* 0xff8000000a0a3808 */ /* 0x000fe20006800000 */
[----:B------:R-:W-:Y:S01]  /*3df0*/  FFMA.FTZ R0, R0, UR9, -R3 ;  /* 0x0000000900007c23 */ /* 0x000fe20008010803 */
[----:B------:R-:W-:Y:S05]  /*3e00*/  FSETP.NEU.FTZ.AND P3, PT, R76, -INF , PT ;  /* 0xff8000004c00780b */ /* 0x000fea0003f7d000 */
[----:B------:R-:W1:Y:S01]  /*3e10*/  MUFU.TANH R221, R30 ;  /* 0x0000001e00dd7308 */ /* 0x000e620000002400 */
[----:B------:R-:W-:Y:S01]  /*3e20*/  IABS R15, R15 ;  /* 0x0000000f000f7213 */ /* 0x000fe20000000000 */
[----:B----4-:R-:W-:Y:S03]  /*3e30*/  FFMA.FTZ R4, R14, -UR13, R235 ;  /* 0x8000000d0e047c23 */ /* 0x010fe600080100eb */
[----:B------:R-:W-:Y:S02]  /*3e40*/  I2FP.F32.S32 R15, R15 ;  /* 0x0000000f000f7245 */ /* 0x000fe40000201400 */
[----:B------:R-:W-:Y:S03]  /*3e50*/  @P0 FSEL R4, R4, -INF , !P5 ;  /* 0xff80000004040808 */ /* 0x000fe60006800000 */
[----:B------:R4:W-:Y:S01]  /*3e60*/  MUFU.EX2 R68, R0 ;  /* 0x0000000000447308 */ /* 0x0009e20000000800 */
[----:B------:R-:W-:Y:S01]  /*3e70*/  PLOP3.LUT P0, PT, PT, PT, UP1, 0x80, 0x8 ;  /* 0x000000000008781c */ /* 0x000fe20003f0f018 */
[----:B---3--:R-:W-:Y:S08]  /*3e80*/  FMUL.FTZ R2, R76, 1.4426950216293334961 ;  /* 0x3fb8aa3b4c027820 */ /* 0x008ff00000410000 */
[----:B------:R-:W-:Y:S01]  /*3e90*/  MUFU.TANH R203, R29 ;  /* 0x0000001d00cb7308 */ /* 0x000fe20000002400 */
[----:B------:R-:W-:Y:S02]  /*3ea0*/  FSEL R2, R2, RZ, P3 ;  /* 0x000000ff02027208 */ /* 0x000fe40001800000 */
[----:B------:R-:W-:Y:S03]  /*3eb0*/  PLOP3.LUT P3, PT, PT, PT, UP1, 0x80, 0x8 ;  /* 0x000000000008781c */ /* 0x000fe60003f6f018 */
[----:B------:R-:W-:Y:S01]  /*3ec0*/  FFMA.FTZ R16, R5, UR9, -R2 ;  /* 0x0000000905107c23 */ /* 0x000fe20008010802 */
[----:B------:R-:W-:Y:S01]  /*3ed0*/  FFMA.FTZ R5, R13, -UR13, R234 ;  /* 0x8000000d0d057c23 */ /* 0x000fe200080100ea */
[----:B----4-:R-:W-:Y:S01]  /*3ee0*/  IADD3 R0, PT, PT, R127, 0x11, RZ ;  /* 0x000000117f007810 */ /* 0x010fe20007ffe0ff */
[----:B------:R-:W-:Y:S01]  /*3ef0*/  FFMA.FTZ R10, R10, UR9, -R2 ;  /* 0x000000090a0a7c23 */ /* 0x000fe20008010802 */
[----:B------:R3:W-:Y:S01]  /*3f00*/  MUFU.EX2 R204, R16 ;  /* 0x0000001000cc7308 */ /* 0x0007e20000000800 */
[----:B------:R-:W-:Y:S01]  /*3f10*/  FFMA.FTZ R13, R15, -UR13, R75 ;  /* 0x8000000d0f0d7c23 */ /* 0x000fe2000801004b */
[----:B------:R-:W-:Y:S01]  /*3f20*/  IABS R0, R0 ;  /* 0x0000000000007213 */ /* 0x000fe20000000000 */
[----:B------:R-:W-:Y:S01]  /*3f30*/  @P0 VIADD R21, R9, 0x10 ;  /* 0x0000001009150836 */ /* 0x000fe20000000000 */
[----:B------:R-:W-:Y:S06]  /*3f40*/  PLOP3.LUT P0, PT, PT, PT, UP1, 0x80, 0x8 ;  /* 0x000000000008781c */ /* 0x000fec0003f0f018 */
[----:B------:R4:W-:Y:S01]  /*3f50*/  MUFU.EX2 R202, R10 ;  /* 0x0000000a00ca7308 */ /* 0x0009e20000000800 */
[----:B------:R-:W-:Y:S01]  /*3f60*/  I2FP.F32.S32 R20, R0 ;  /* 0x0000000000147245 */ /* 0x000fe20000201400 */
[----:B------:R-:W-:Y:S01]  /*3f70*/  FFMA.FTZ R15, R15, -UR13, R197 ;  /* 0x8000000d0f0f7c23 */ /* 0x000fe200080100c5 */
[----:B------:R-:W-:Y:S01]  /*3f80*/  LEA R126, R102, UR4, 0x1 ;  /* 0x00000004667e7c11 */ /* 0x000fe2000f8e08ff */
[----:B------:R-:W-:Y:S06]  /*3f90*/  IMAD.MOV.U32 R102, RZ, RZ, 0x10 ;  /* 0x00000010ff667424 */ /* 0x000fec00078e00ff */
[----:B------:R-:W-:Y:S01]  /*3fa0*/  MUFU.TANH R219, R31 ;  /* 0x0000001f00db7308 */ /* 0x000fe20000002400 */
[----:B------:R-:W-:Y:S01]  /*3fb0*/  VIADD R130, R126, 0x12040 ;  /* 0x000120407e827836 */ /* 0x000fe20000000000 */
[----:B------:R-:W-:Y:S02]  /*3fc0*/  SEL R102, R102, 0xfffffff0, !P1 ;  /* 0xfffffff066667807 */ /* 0x000fe40004800000 */
[----:B------:R-:W-:Y:S06]  /*3fd0*/  @P0 FSEL R13, R13, -INF , !P6 ;  /* 0xff8000000d0d0808 */ /* 0x000fec0007000000 */
[----:B------:R-:W1:Y:S01]  /*3fe0*/  MUFU.TANH R226, R27 ;  /* 0x0000001b00e27308 */ /* 0x000e620000002400 */
[----:B------:R-:W-:Y:S02]  /*3ff0*/  PLOP3.LUT P0, PT, PT, PT, UP1, 0x80, 0x8 ;  /* 0x000000000008781c */ /* 0x000fe40003f0f018 */
[----:B------:R-:W-:Y:S02]  /*4000*/  IADD3 R133, PT, PT, R102, R126, RZ ;  /* 0x0000007e66857210 */ /* 0x000fe40007ffe0ff */
[C---:B------:R-:W-:Y:S01]  /*4010*/  FSETP.NEU.FTZ.AND P5, PT, R18.reuse, -INF , PT ;  /* 0xff8000001200780b */ /* 0x040fe20003fbd000 */
[----:B------:R-:W-:Y:S01]  /*4020*/  FMUL.FTZ R14, R18, 1.4426950216293334961 ;  /* 0x3fb8aa3b120e7820 */ /* 0x000fe20000410000 */
[----:B------:R-:W-:Y:S04]  /*4030*/  IADD3 R18, PT, PT, R127, 0x10, RZ ;  /* 0x000000107f127810 */ /* 0x000fe80007ffe0ff */
[----:B------:R-:W-:Y:S01]  /*4040*/  FSEL R0, R14, RZ, P5 ;  /* 0x000000ff0e007208 */ /* 0x000fe20002800000 */
[C---:B------:R-:W-:Y:S01]  /*4050*/  FFMA.FTZ R14, R20.reuse, -UR13, R222 ;  /* 0x8000000d140e7c23 */ /* 0x040fe200080100de */
[----:B------:R-:W-:Y:S01]  /*4060*/  PLOP3.LUT P5, PT, PT, PT, UP1, 0x80, 0x8 ;  /* 0x000000000008781c */ /* 0x000fe20003faf018 */
[----:B------:R-:W-:Y:S01]  /*4070*/  FFMA.FTZ R20, R20, -UR13, R228 ;  /* 0x8000000d14147c23 */ /* 0x000fe200080100e4 */
[----:B---3--:R-:W-:Y:S01]  /*4080*/  IABS R16, R18 ;  /* 0x0000001200107213 */ /* 0x008fe20000000000 */
[--C-:B----4-:R-:W-:Y:S01]  /*4090*/  FFMA.FTZ R10, R4, UR9, -R0.reuse ;  /* 0x00000009040a7c23 */ /* 0x110fe20008010800 */
[----:B------:R-:W-:Y:S01]  /*40a0*/  @P3 FSEL R14, R14, -INF , !P6 ;  /* 0xff8000000e0e3808 */ /* 0x000fe20007000000 */
[----:B------:R-:W-:Y:S01]  /*40b0*/  FFMA.FTZ R11, R11, UR9, -R0 ;  /* 0x000000090b0b7c23 */ /* 0x000fe20008010800 */
[----:B------:R-:W-:Y:S01]  /*40c0*/  PLOP3.LUT P3, PT, PT, PT, UP1, 0x80, 0x8 ;  /* 0x000000000008781c */ /* 0x000fe20003f6f018 */
[----:B------:R-:W-:Y:S01]  /*40d0*/  IMAD.MOV.U32 R4, RZ, RZ, R16 ;  /* 0x000000ffff047224 */ /* 0x000fe200078e0010 */
[----:B------:R3:W-:Y:S01]  /*40e0*/  MUFU.EX2 R215, R10 ;  /* 0x0000000a00d77308 */ /* 0x0007e20000000800 */
[----:B------:R-:W-:Y:S01]  /*40f0*/  FFMA.FTZ R14, R14, UR9, -R2 ;  /* 0x000000090e0e7c23 */ /* 0x000fe20008010802 */
[----:B------:R-:W-:Y:S02]  /*4100*/  VIADD R18, R127, 0x9 ;  /* 0x000000097f127836 */ /* 0x000fe40000000000 */
[----:B------:R-:W-:Y:S01]  /*4110*/  FFMA.FTZ R16, R19, -UR13, R200 ;  /* 0x8000000d13107c23 */ /* 0x000fe200080100c8 */
[----:B------:R-:W-:Y:S05]  /*4120*/  I2FP.F32.S32 R24, R4 ;  /* 0x0000000400187245 */ /* 0x000fea0000201400 */
[----:B------:R4:W-:Y:S01]  /*4130*/  MUFU.EX2 R218, R11 ;  /* 0x0000000b00da7308 */ /* 0x0009e20000000800 */
[----:B------:R-:W-:Y:S02]  /*4140*/  @P5 FSEL R5, R5, -INF , !P6 ;  /* 0xff80000005055808 */ /* 0x000fe40007000000 */
[----:B------:R-:W-:Y:S01]  /*4150*/  PLOP3.LUT P5, PT, PT, PT, UP1, 0x80, 0x8 ;  /* 0x000000000008781c */ /* 0x000fe20003faf018 */
[----:B------:R-:W-:Y:S06]  /*4160*/  FFMA.FTZ R4, R24, -UR13, R220 ;  /* 0x8000000d18047c23 */ /* 0x000fec00080100dc */
[----:B------:R-:W-:Y:S01]  /*4170*/  MUFU.EX2 R194, R14 ;  /* 0x0000000e00c27308 */ /* 0x000fe20000000800 */
[----:B------:R-:W-:Y:S02]  /*4180*/  @P3 ISETP.GE.AND P3, PT, R21, UR36, PT ;  /* 0x0000002415003c0c */ /* 0x000fe4000bf66270 */
[----:B------:R-:W-:Y:S01]  /*4190*/  IABS R21, R6 ;  /* 0x0000000600157213 */ /* 0x000fe20000000000 */
[----:B---3--:R-:W-:Y:S01]  /*41a0*/  FFMA.FTZ R10, R12, -UR13, R233 ;  /* 0x8000000d0c0a7c23 */ /* 0x008fe200080100e9 */
[----:B------:R-:W-:Y:S01]  /*41b0*/  @P0 FSEL R4, R4, -INF , !P2 ;  /* 0xff80000004040808 */ /* 0x000fe20005000000 */
[----:B------:R-:W-:Y:S01]  /*41c0*/  FFMA.FTZ R12, R17, -UR13, R198 ;  /* 0x8000000d110c7c23 */ /* 0x000fe200080100c6 */
[----:B------:R-:W-:Y:S01]  /*41d0*/  PLOP3.LUT P0, PT, PT, PT, UP1, 0x80, 0x8 ;  /* 0x000000000008781c */ /* 0x000fe20003f0f018 */
[----:B------:R-:W-:Y:S01]  /*41e0*/  FFMA.FTZ R17, R5, UR9, -R0 ;  /* 0x0000000905117c23 */ /* 0x000fe20008010800 */
[----:B------:R-:W-:Y:S01]  /*41f0*/  I2FP.F32.S32 R21, R21 ;  /* 0x0000001500157245 */ /* 0x000fe20000201400 */
[----:B------:R-:W-:Y:S01]  /*4200*/  FFMA.FTZ R4, R4, UR9, -R2 ;  /* 0x0000000904047c23 */ /* 0x000fe20008010802 */
[----:B------:R-:W-:Y:S01]  /*4210*/  @P5 FSEL R16, R16, -INF , !P6 ;  /* 0xff80000010105808 */ /* 0x000fe20007000000 */
[----:B----4-:R-:W-:Y:S01]  /*4220*/  FFMA.FTZ R11, R22, -UR13, R74 ;  /* 0x8000000d160b7c23 */ /* 0x010fe2000801004a */
[----:B------:R-:W-:Y:S01]  /*4230*/  PLOP3.LUT P6, PT, PT, PT, UP1, 0x80, 0x8 ;  /* 0x000000000008781c */ /* 0x000fe20003fcf018 */
[----:B------:R3:W-:Y:S01]  /*4240*/  MUFU.EX2 R193, R4 ;  /* 0x0000000400c17308 */ /* 0x0007e20000000800 */
[----:B------:R-:W-:Y:S01]  /*4250*/  PLOP3.LUT P5, PT, PT, PT, UP1, 0x80, 0x8 ;  /* 0x000000000008781c */ /* 0x000fe20003faf018 */
[--C-:B------:R-:W-:Y:S08]  /*4260*/  FFMA.FTZ R16, R16, UR9, -R3.reuse ;  /* 0x0000000910107c23 */ /* 0x100ff00008010803 */
[----:B------:R4:W-:Y:S01]  /*4270*/  MUFU.EX2 R214, R17 ;  /* 0x0000001100d67308 */ /* 0x0009e20000000800 */
[----:B------:R-:W-:Y:S02]  /*4280*/  @P0 FSEL R12, R12, -INF , !P2 ;  /* 0xff8000000c0c0808 */ /* 0x000fe40005000000 */
[----:B------:R-:W-:Y:S07]  /*4290*/  PLOP3.LUT P0, PT, PT, PT, UP1, 0x80, 0x8 ;  /* 0x000000000008781c */ /* 0x000fee0003f0f018 */
[----:B------:R-:W-:Y:S01]  /*42a0*/  MUFU.EX2 R171, R16 ;  /* 0x0000001000ab7308 */ /* 0x000fe20000000800 */
[----:B------:R-:W-:Y:S01]  /*42b0*/  FFMA.FTZ R12, R12, UR9, -R3 ;  /* 0x000000090c0c7c23 */ /* 0x000fe20008010803 */
[----:B------:R-:W-:Y:S02]  /*42c0*/  @P6 FSEL R10, R10, -INF , !P2 ;  /* 0xff8000000a0a6808 */ /* 0x000fe40005000000 */
[----:B------:R-:W-:Y:S01]  /*42d0*/  PLOP3.LUT P6, PT, PT, PT, UP1, 0x80, 0x8 ;  /* 0x000000000008781c */ /* 0x000fe20003fcf018 */
[----:B---3--:R-:W3:Y:S01]  /*42e0*/  LDSM.16.M88.4 R4, [R117+0x6800] ;  /* 0x006800007504783b */ /* 0x008ee20000000200 */
[----:B------:R-:W-:Y:S01]  /*42f0*/  @P5 FSEL R11, R11, -INF , !P2 ;  /* 0xff8000000b0b5808 */ /* 0x000fe20005000000 */
[----:B------:R-:W-:Y:S01]  /*4300*/  FFMA.FTZ R14, R10, UR9, -R0 ;  /* 0x000000090a0e7c23 */ /* 0x000fe20008010800 */
[----:B------:R-:W-:Y:S02]  /*4310*/  PLOP3.LUT P5, PT, PT, PT, UP1, 0x80, 0x8 ;  /* 0x000000000008781c */ /* 0x000fe40003faf018 */
[----:B------:R-:W2:Y:S01]  /*4320*/  MUFU.EX2 R170, R12 ;  /* 0x0000000c00aa7308 */ /* 0x000ea20000000800 */
[----:B------:R-:W-:Y:S01]  /*4330*/  IABS R10, R18 ;  /* 0x00000012000a7213 */ /* 0x000fe20000000000 */
[----:B------:R-:W-:Y:S01]  /*4340*/  FFMA.FTZ R11, R11, UR9, -R8 ;  /* 0x000000090b0b7c23 */ /* 0x000fe20008010808 */
[----:B------:R-:W-:Y:S07]  /*4350*/  PLOP3.LUT P2, PT, PT, PT, UP1, 0x80, 0x8 ;  /* 0x000000000008781c */ /* 0x000fee0003f4f018 */
[----:B------:R1:W-:Y:S01]  /*4360*/  MUFU.EX2 R213, R14 ;  /* 0x0000000e00d57308 */ /* 0x0003e20000000800 */
[----:B------:R-:W-:Y:S01]  /*4370*/  I2FP.F32.S32 R19, R10 ;  /* 0x0000000a00137245 */ /* 0x000fe20000201400 */
[----:B------:R-:W-:Y:S02]  /*4380*/  VIADD R10, R127, 0xffffffc8 ;  /* 0xffffffc87f0a7836 */ /* 0x000fe40000000000 */
[----:B------:R-:W-:Y:S01]  /*4390*/  @P6 VIADD R18, R9, 0x11 ;  /* 0x0000001109126836 */ /* 0x000fe20000000000 */
[----:B------:R-:W-:Y:S05]  /*43a0*/  PLOP3.LUT P6, PT, PT, PT, UP1, 0x80, 0x8 ;  /* 0x000000000008781c */ /* 0x000fea0003fcf018 */
[----:B------:R1:W-:Y:S01]  /*43b0*/  MUFU.EX2 R78, R11 ;  /* 0x0000000b004e7308 */ /* 0x0003e20000000800 */
[----:B------:R-:W-:Y:S01]  /*43c0*/  IABS R10, R10 ;  /* 0x0000000a000a7213 */ /* 0x000fe20000000000 */
[----:B----4-:R-:W-:Y:S01]  /*43d0*/  FFMA.FTZ R17, R19, -UR13, R212 ;  /* 0x8000000d13117c23 */ /* 0x010fe200080100d4 */
[----:B------:R-:W-:Y:S02]  /*43e0*/  @P5 IADD3 R23, PT, PT, R9, 0x18, RZ ;  /* 0x0000001809175810 */ /* 0x000fe40007ffe0ff */
[----:B------:R-:W-:Y:S02]  /*43f0*/  PLOP3.LUT P5, PT, PT, PT, UP1, 0x80, 0x8 ;  /* 0x000000000008781c */ /* 0x000fe40003faf018 */
[----:B------:R-:W-:Y:S01]  /*4400*/  @P2 FSEL R15, R15, -INF , !P3 ;  /* 0xff8000000f0f2808 */ /* 0x000fe20005800000 */
[C---:B-1----:R-:W-:Y:S01]  /*4410*/  FFMA.FTZ R14, R21.reuse, -UR13, R73 ;  /* 0x8000000d150e7c23 */ /* 0x042fe20008010049 */
[----:B------:R-:W-:Y:S01]  /*4420*/  PLOP3.LUT P2, PT, PT, PT, UP1, 0x80, 0x8 ;  /* 0x000000000008781c */ /* 0x000fe20003f4f018 */
[----:B------:R-:W-:Y:S01]  /*4430*/  FFMA.FTZ R21, R21, -UR13, R185 ;  /* 0x8000000d15157c23 */ /* 0x000fe200080100b9 */
[----:B------:R-:W-:Y:S01]  /*4440*/  @P6 ISETP.GE.AND P6, PT, R18, UR36, PT ;  /* 0x0000002412006c0c */ /* 0x000fe2000bfc6270 */
[--C-:B------:R-:W-:Y:S01]  /*4450*/  FFMA.FTZ R18, R13, UR9, -R8.reuse ;  /* 0x000000090d127c23 */ /* 0x100fe20008010808 */
[----:B------:R-:W-:Y:S01]  /*4460*/  @P0 FSEL R14, R14, -INF , !P3 ;  /* 0xff8000000e0e0808 */ /* 0x000fe20005800000 */
[----:B------:R-:W-:Y:S01]  /*4470*/  FFMA.FTZ R15, R15, UR9, -R3 ;  /* 0x000000090f0f7c23 */ /* 0x000fe20008010803 */
[----:B------:R-:W-:Y:S01]  /*4480*/  PLOP3.LUT P0, PT, PT, PT, UP1, 0x80, 0x8 ;  /* 0x000000000008781c */ /* 0x000fe20003f0f018 */
[----:B------:R1:W-:Y:S02]  /*4490*/  MUFU.EX2 R79, R18 ;  /* 0x00000012004f7308 */ /* 0x0003e40000000800 */
[----:B------:R-:W-:Y:S01]  /*44a0*/  @P5 FSEL R17, R17, -INF , !P3 ;  /* 0xff80000011115808 */ /* 0x000fe20005800000 */
[----:B------:R-:W-:Y:S01]  /*44b0*/  FFMA.FTZ R14, R14, UR9, -R8 ;  /* 0x000000090e0e7c23 */ /* 0x000fe20008010808 */
[----:B------:R-:W-:Y:S06]  /*44c0*/  PLOP3.LUT P5, PT, PT, PT, UP1, 0x80, 0x8 ;  /* 0x000000000008781c */ /* 0x000fec0003faf018 */
[----:B------:R-:W-:Y:S01]  /*44d0*/  MUFU.EX2 R168, R15 ;  /* 0x0000000f00a87308 */ /* 0x000fe20000000800 */
[----:B------:R-:W-:Y:S01]  /*44e0*/  @P2 ISETP.GE.AND P2, PT, R23, UR36, PT ;  /* 0x0000002417002c0c */ /* 0x000fe2000bf46270 */
[----:B------:R-:W-:Y:S01]  /*44f0*/  FFMA.FTZ R17, R17, UR9, -R2 ;  /* 0x0000000911117c23 */ /* 0x000fe20008010802 */
[----:B------:R-:W-:Y:S07]  /*4500*/  FFMA.FTZ R11, R19, -UR13, R221 ;  /* 0x8000000d130b7c23 */ /* 0x000fee00080100dd */
[----:B------:R4:W-:Y:S01]  /*4510*/  MUFU.EX2 R77, R14 ;  /* 0x0000000e004d7308 */ /* 0x0009e20000000800 */
[-C--:B---3--:R-:W-:Y:S03]  /*4520*/  HMMA.16816.F32 R36, R104, R4.reuse, R36 ;  /* 0x000000046824723c */ /* 0x088fe60000001824 */
[----:B------:R-:W-:Y:S06]  /*4530*/  @P0 FSEL R20, R20, -INF , !P3 ;  /* 0xff80000014140808 */ /* 0x000fec0005800000 */
[----:B------:R-:W-:Y:S01]  /*4540*/  MUFU.EX2 R181, R17 ;  /* 0x0000001100b57308 */ /* 0x000fe20000000800 */
[----:B------:R-:W-:Y:S02]  /*4550*/  PLOP3.LUT P3, PT, PT, PT, UP1, 0x80, 0x8 ;  /* 0x000000000008781c */ /* 0x000fe40003f6f018 */
[----:B------:R-:W-:Y:S01]  /*4560*/  PLOP3.LUT P0, PT, PT, PT, UP1, 0x80, 0x8 ;  /* 0x000000000008781c */ /* 0x000fe20003f0f018 */
[C---:B------:R-:W-:Y:S04]  /*4570*/  HMMA.16816.F32 R40, R112.reuse, R4, R40 ;  /* 0x000000047028723c */ /* 0x040fe80000001828 */
[----:B-1----:R-:W-:Y:S01]  /*4580*/  I2FP.F32.S32 R18, R10 ;  /* 0x0000000a00127245 */ /* 0x002fe20000201400 */
[----:B------:R-:W-:Y:S01]  /*4590*/  @P5 VIADD R13, R9, 0x19 ;  /* 0x00000019090d5836 */ /* 0x000fe20000000000 */
[C---:B------:R-:W-:Y:S01]  /*45a0*/  IADD3 R10, PT, PT, R127.reuse, 0x8, RZ ;  /* 0x000000087f0a7810 */ /* 0x040fe20007ffe0ff */
[C---:B------:R-:W-:Y:S01]  /*45b0*/  VIADD R5, R127.reuse, 0x1 ;  /* 0x000000017f057836 */ /* 0x040fe20000000000 */
[----:B------:R-:W-:Y:S01]  /*45c0*/  PLOP3.LUT P5, PT, PT, PT, UP1, 0x80, 0x8 ;  /* 0x000000000008781c */ /* 0x000fe20003faf018 */
[----:B----4-:R-:W-:Y:S01]  /*45d0*/  VIADD R14, R127, 0xffffffc0 ;  /* 0xffffffc07f0e7836 */ /* 0x010fe20000000000 */
[----:B------:R-:W-:Y:S01]  /*45e0*/  @P3 ISETP.GE.AND P3, PT, R13, UR36, PT ;  /* 0x000000240d003c0c */ /* 0x000fe2000bf66270 */
[----:B------:R-:W-:Y:S01]  /*45f0*/  FFMA.FTZ R13, R18, -UR13, R72 ;  /* 0x8000000d120d7c23 */ /* 0x000fe20008010048 */
[----:B------:R-:W-:Y:S01]  /*4600*/  IABS R4, R10 ;  /* 0x0000000a00047213 */ /* 0x000fe20000000000 */
[----:B------:R-:W-:Y:S01]  /*4610*/  FMUL.FTZ R36, R36, UR10 ;  /* 0x0000000a24247c20 */ /* 0x000fe20008410000 */
[----:B------:R-:W-:Y:S01]  /*4620*/  IABS R5, R5 ;  /* 0x0000000500057213 */ /* 0x000fe20000000000 */
[-C--:B------:R-:W-:Y:S02]  /*4630*/  HMMA.16816.F32 R44, R112, R6.reuse, R44 ;  /* 0x00000006702c723c */ /* 0x080fe4000000182c */
[----:B------:R-:W-:Y:S01]  /*4640*/  MUFU.TANH R246, R36 ;  /* 0x0000002400f67308 */ /* 0x000fe20000002400 */
[----:B------:R-:W-:Y:S01]  /*4650*/  IMAD.MOV.U32 R16, RZ, RZ, R4 ;  /* 0x000000ffff107224 */ /* 0x000fe200078e0004 */
[----:B------:R-:W-:Y:S01]  /*4660*/  @P0 FSEL R13, R13, -INF , !P6 ;  /* 0xff8000000d0d0808 */ /* 0x000fe20007000000 */
[----:B------:R-:W-:Y:S01]  /*4670*/  FFMA.FTZ R4, R22, -UR13, R192 ;  /* 0x8000000d16047c23 */ /* 0x000fe200080100c0 */
[----:B------:R-:W-:Y:S01]  /*4680*/  PLOP3.LUT P0, PT, PT, PT, UP1, 0x80, 0x8 ;  /* 0x000000000008781c */ /* 0x000fe20003f0f018 */
[----:B------:R-:W-:Y:S01]  /*4690*/  IMAD.MOV.U32 R23, RZ, RZ, R5 ;  /* 0x000000ffff177224 */ /* 0x000fe200078e0005 */
[----:B------:R-:W-:Y:S01]  /*46a0*/  I2FP.F32.S32 R16, R16 ;  /* 0x0000001000107245 */ /* 0x000fe20000201400 */
[----:B------:R-:W-:Y:S01]  /*46b0*/  FFMA.FTZ R5, R24, -UR13, R226 ;  /* 0x8000000d18057c23 */ /* 0x000fe200080100e2 */
[----:B------:R-:W-:Y:S01]  /*46c0*/  @P5 FSEL R4, R4, -INF , !P6 ;  /* 0xff80000004045808 */ /* 0x000fe20007000000 */
[----:B------:R-:W-:Y:S01]  /*46d0*/  FFMA.FTZ R13, R13, UR9, -R8 ;  /* 0x000000090d0d7c23 */ /* 0x000fe20008010808 */
[----:B------:R-:W-:Y:S01]  /*46e0*/  PLOP3.LUT P5, PT, PT, PT, UP1, 0x80, 0x8 ;  /* 0x000000000008781c */ /* 0x000fe20003faf018 */
[----:B------:R-:W-:Y:S01]  /*46f0*/  FFMA.FTZ R10, R16, -UR13, R210 ;  /* 0x8000000d100a7c23 */ /* 0x000fe200080100d2 */
[----:B------:R-:W-:Y:S01]  /*4700*/  I2FP.F32.S32 R23, R23 ;  /* 0x0000001700177245 */ /* 0x000fe20000201400 */
[----:B------:R-:W-:Y:S01]  /*4710*/  MUFU.EX2 R76, R13 ;  /* 0x0000000d004c7308 */ /* 0x000fe20000000800 */
[----:B------:R-:W-:Y:S01]  /*4720*/  FFMA.FTZ R4, R4, UR9, -R3 ;  /* 0x0000000904047c23 */ /* 0x000fe20008010803 */
[----:B------:R-:W-:Y:S01]  /*4730*/  IADD3 R22, PT, PT, R127, -0x3f, RZ ;  /* 0xffffffc17f167810 */ /* 0x000fe20007ffe0ff */
[C---:B------:R-:W-:Y:S07]  /*4740*/  HMMA.16816.F32 R48, R104.reuse, R6, R48 ;  /* 0x000000066830723c */ /* 0x040fee0000001830 */
[----:B------:R1:W-:Y:S01]  /*4750*/  MUFU.EX2 R166, R4 ;  /* 0x0000000400a67308 */ /* 0x0003e20000000800 */
[----:B------:R-:W-:Y:S01]  /*4760*/  @P0 FSEL R10, R10, -INF , !P6 ;  /* 0xff8000000a0a0808 */ /* 0x000fe20007000000 */
[----:B------:R-:W-:Y:S01]  /*4770*/  FFMA.FTZ R12, R23, -UR13, R206 ;  /* 0x8000000d170c7c23 */ /* 0x000fe200080100ce */
[----:B------:R-:W-:Y:S01]  /*4780*/  PLOP3.LUT P0, PT, PT, PT, UP1, 0x80, 0x8 ;  /* 0x000000000008781c */ /* 0x000fe20003f0f018 */
[----:B------:R-:W-:Y:S01]  /*4790*/  FMUL.FTZ R38, R38, UR10 ;  /* 0x0000000a26267c20 */ /* 0x000fe20008410000 */
[----:B------:R-:W-:Y:S01]  /*47a0*/  @P5 FSEL R5, R5, -INF , !P6 ;  /* 0xff80000005055808 */ /* 0x000fe20007000000 */
[----:B------:R-:W-:Y:S01]  /*47b0*/  FFMA.FTZ R10, R10, UR9, -R2 ;  /* 0x000000090a0a7c23 */ /* 0x000fe20008010802 */
[----:B------:R-:W-:Y:S03]  /*47c0*/  PLOP3.LUT P5, PT, PT, PT, UP1, 0x80, 0x8 ;  /* 0x000000000008781c */ /* 0x000fe60003faf018 */
[----:B------:R-:W-:Y:S01]  /*47d0*/  MUFU.TANH R179, R38 ;  /* 0x0000002600b37308 */ /* 0x000fe20000002400 */
[----:B------:R-:W-:Y:S01]  /*47e0*/  IABS R22, R22 ;  /* 0x0000001600167213 */ /* 0x000fe20000000000 */
[----:B------:R-:W-:Y:S01]  /*47f0*/  FFMA.FTZ R5, R5, UR9, -R0 ;  /* 0x0000000905057c23 */ /* 0x000fe20008010800 */
[----:B------:R-:W-:Y:S01]  /*4800*/  PLOP3.LUT P6, PT, PT, PT, UP1, 0x80, 0x8 ;  /* 0x000000000008781c */ /* 0x000fe20003fcf018 */
[----:B------:R-:W-:Y:S01]  /*4810*/  FMUL.FTZ R40, R40, UR10 ;  /* 0x0000000a28287c20 */ /* 0x000fe20008410000 */
[----:B------:R-:W-:Y:S01]  /*4820*/  I2FP.F32.S32 R22, R22 ;  /* 0x0000001600167245 */ /* 0x000fe20000201400 */
[----:B------:R-:W-:Y:S01]  /*4830*/  IMAD.IADD R131, R126, 0x1, R33 ;  /* 0x000000017e837824 */ /* 0x000fe200078e0221 */
[----:B-1----:R-:W-:Y:S03]  /*4840*/  IABS R4, R127 ;  /* 0x0000007f00047213 */ /* 0x002fe60000000000 */
[----:B------:R1:W-:Y:S01]  /*4850*/  MUFU.EX2 R180, R10 ;  /* 0x0000000a00b47308 */ /* 0x0003e20000000800 */
[----:B------:R-:W-:Y:S01]  /*4860*/  @P0 FSEL R12, R12, -INF , !P2 ;  /* 0xff8000000c0c0808 */ /* 0x000fe20005000000 */
[----:B------:R-:W-:Y:S01]  /*4870*/  FFMA.FTZ R19, R22, -UR13, R250 ;  /* 0x8000000d16137c23 */ /* 0x000fe200080100fa */
[----:B------:R-:W-:Y:S07]  /*4880*/  PLOP3.LUT P0, PT, PT, PT, UP1, 0x80, 0x8 ;  /* 0x000000000008781c */ /* 0x000fee0003f0f018 */
[----:B------:R3:W-:Y:S01]  /*4890*/  MUFU.EX2 R195, R5 ;  /* 0x0000000500c37308 */ /* 0x0007e20000000800 */
[----:B------:R-:W-:Y:S01]  /*48a0*/  @P5 FSEL R11, R11, -INF , !P2 ;  /* 0xff8000000b0b5808 */ /* 0x000fe20005000000 */
[----:B------:R-:W-:Y:S01]  /*48b0*/  FFMA.FTZ R18, R18, -UR13, R182 ;  /* 0x8000000d12127c23 */ /* 0x000fe200080100b6 */
[----:B------:R-:W-:Y:S07]  /*48c0*/  PLOP3.LUT P5, PT, PT, PT, UP1, 0x80, 0x8 ;  /* 0x000000000008781c */ /* 0x000fee0003faf018 */
[----:B------:R-:W-:Y:S01]  /*48d0*/  MUFU.TANH R189, R40 ;  /* 0x0000002800bd7308 */ /* 0x000fe20000002400 */
[----:B------:R-:W-:Y:S01]  /*48e0*/  @P6 FSEL R19, R19, -INF , !P2 ;  /* 0xff80000013136808 */ /* 0x000fe20005000000 */
[----:B------:R-:W-:Y:S01]  /*48f0*/  FFMA.FTZ R20, R20, UR9, -R0 ;  /* 0x0000000914147c23 */ /* 0x000fe20008010800 */
[----:B------:R-:W-:Y:S01]  /*4900*/  PLOP3.LUT P6, PT, PT, PT, UP1, 0x80, 0x8 ;  /* 0x000000000008781c */ /* 0x000fe20003fcf018 */
[----:B------:R-:W-:Y:S01]  /*4910*/  FMUL.FTZ R48, R48, UR10 ;  /* 0x0000000a30307c20 */ /* 0x000fe20008410000 */
[----:B------:R-:W-:Y:S01]  /*4920*/  MOV R13, R4 ;  /* 0x00000004000d7202 */ /* 0x000fe20000000f00 */
[----:B------:R-:W-:Y:S01]  /*4930*/  FMUL.FTZ R50, R50, UR10 ;  /* 0x0000000a32327c20 */ /* 0x000fe20008410000 */
[----:B------:R-:W-:Y:S03]  /*4940*/  IABS R4, R14 ;  /* 0x0000000e00047213 */ /* 0x000fe60000000000 */
[----:B------:R4:W-:Y:S01]  /*4950*/  MUFU.EX2 R196, R20 ;  /* 0x0000001400c47308 */ /* 0x0009e20000000800 */
[----:B------:R-:W-:Y:S01]  /*4960*/  @P0 FSEL R21, R21, -INF , !P2 ;  /* 0xff80000015150808 */ /* 0x000fe20005000000 */
[----:B------:R-:W-:Y:S01]  /*4970*/  FMUL.FTZ R42, R42, UR10 ;  /* 0x0000000a2a2a7c20 */ /* 0x000fe20008410000 */
[----:B------:R-:W-:Y:S07]  /*4980*/  PLOP3.LUT P2, PT, PT, PT, UP1, 0x80, 0x8 ;  /* 0x000000000008781c */ /* 0x000fee0003f4f018 */
[----:B------:R-:W-:Y:S01]  /*4990*/  MUFU.TANH R240, R48 ;  /* 0x0000003000f07308 */ /* 0x000fe20000002400 */
[----:B------:R-:W-:Y:S01]  /*49a0*/  I2FP.F32.S32 R27, R13 ;  /* 0x0000000d001b7245 */ /* 0x000fe20000201400 */
[----:B------:R-:W-:Y:S01]  /*49b0*/  @P5 VIADD R13, R9, 0x20 ;  /* 0x00000020090d5836 */ /* 0x000fe20000000000 */
[----:B------:R-:W-:Y:S01]  /*49c0*/  PLOP3.LUT P0, PT, PT, PT, UP1, 0x80, 0x8 ;  /* 0x000000000008781c */ /* 0x000fe20003f0f018 */
[----:B------:R-:W-:Y:S01]  /*49d0*/  IMAD.MOV.U32 R26, RZ, RZ, R4 ;  /* 0x000000ffff1a7224 */ /* 0x000fe200078e0004 */
[----:B------:R-:W-:Y:S01]  /*49e0*/  PLOP3.LUT P5, PT, PT, PT, UP1, 0x80, 0x8 ;  /* 0x000000000008781c */ /* 0x000fe20003faf018 */
[----:B------:R-:W-:Y:S01]  /*49f0*/  FFMA.FTZ R4, R27, -UR13, R203 ;  /* 0x8000000d1b047c23 */ /* 0x000fe200080100cb */
[----:B------:R-:W-:Y:S03]  /*4a00*/  @P6 ISETP.GE.AND P6, PT, R13, UR36, PT ;  /* 0x000000240d006c0c */ /* 0x000fe6000bfc6270 */
[----:B------:R-:W2:Y:S01]  /*4a10*/  MUFU.TANH R207, R42 ;  /* 0x0000002a00cf7308 */ /* 0x000ea20000002400 */
[----:B------:R-:W-:Y:S01]  /*4a20*/  FFMA.FTZ R13, R16, -UR13, R219 ;  /* 0x8000000d100d7c23 */ /* 0x000fe200080100db */
[----:B------:R-:W-:Y:S01]  /*4a30*/  I2FP.F32.S32 R26, R26 ;  /* 0x0000001a001a7245 */ /* 0x000fe20000201400 */
[----:B------:R-:W-:Y:S01]  /*4a40*/  FMUL.FTZ R37, R37, UR10 ;  /* 0x0000000a25257c20 */ /* 0x000fe20008410000 */
[----:B------:R-:W-:Y:S01]  /*4a50*/  @P2 FSEL R4, R4, -INF , !P3 ;  /* 0xff80000004042808 */ /* 0x000fe20005800000 */
[----:B------:R-:W-:Y:S01]  /*4a60*/  FMUL.FTZ R49, R49, UR10 ;  /* 0x0000000a31317c20 */ /* 0x000fe20008410000 */
[----:B------:R-:W-:Y:S01]  /*4a70*/  PLOP3.LUT P2, PT, PT, PT, UP1, 0x80, 0x8 ;  /* 0x000000000008781c */ /* 0x000fe20003f4f018 */
[----:B------:R-:W-:Y:S03]  /*4a80*/  FFMA.FTZ R16, R26, -UR13, R248 ;  /* 0x8000000d1a107c23 */ /* 0x000fe600080100f8 */
[----:B------:R-:W4:Y:S01]  /*4a90*/  MUFU.TANH R244, R37 ;  /* 0x0000002500f47308 */ /* 0x000f220000002400 */
[----:B------:R-:W-:Y:S01]  /*4aa0*/  @P0 FSEL R13, R13, -INF , !P3 ;  /* 0xff8000000d0d0808 */ /* 0x000fe20005800000 */
[----:B------:R-:W-:Y:S01]  /*4ab0*/  FFMA.FTZ R11, R11, UR9, -R0 ;  /* 0x000000090b0b7c23 */ /* 0x000fe20008010800 */
[----:B------:R-:W-:Y:S01]  /*4ac0*/  PLOP3.LUT P0, PT, PT, PT, UP1, 0x80, 0x8 ;  /* 0x000000000008781c */ /* 0x000fe20003f0f018 */
[--C-:B------:R-:W-:Y:S01]  /*4ad0*/  FFMA.FTZ R4, R4, UR9, -R2.reuse ;  /* 0x0000000904047c23 */ /* 0x100fe20008010802 */
[----:B------:R-:W-:Y:S01]  /*4ae0*/  @P5 FSEL R16, R16, -INF , !P3 ;  /* 0xff80000010105808 */ /* 0x000fe20005800000 */
[----:B------:R-:W-:Y:S01]  /*4af0*/  FMUL.FTZ R39, R39, UR10 ;  /* 0x0000000a27277c20 */ /* 0x000fe20008410000 */
[----:B------:R-:W-:Y:S03]  /*4b00*/  PLOP3.LUT P5, PT, PT, PT, UP1, 0x80, 0x8 ;  /* 0x000000000008781c */ /* 0x000fe60003faf018 */
[----:B------:R-:W-:Y:S01]  /*4b10*/  MUFU.EX2 R191, R11 ;  /* 0x0000000b00bf7308 */ /* 0x000fe20000000800 */
[----:B------:R-:W-:Y:S01]  /*4b20*/  IADD3 R14, PT, PT, R127, -0x47, RZ ;  /* 0xffffffb97f0e7810 */ /* 0x000fe20007ffe0ff */
[----:B------:R-:W-:Y:S01]  /*4b30*/  FMUL.FTZ R41, R41, UR10 ;  /* 0x0000000a29297c20 */ /* 0x000fe20008410000 */
[----:B------:R-:W-:Y:S07]  /*4b40*/  @P2 FSEL R18, R18, -INF , !P3 ;  /* 0xff80000012122808 */ /* 0x000fee0005800000 */
[----:B------:R4:W-:Y:S01]  /*4b50*/  MUFU.EX2 R175, R4 ;  /* 0x0000000400af7308 */ /* 0x0009e20000000800 */
[----:B-1----:R-:W-:Y:S01]  /*4b60*/  IABS R10, R14 ;  /* 0x0000000e000a7213 */ /* 0x002fe20000000000 */
[----:B------:R-:W-:Y:S01]  /*4b70*/  VIADD R14, R127, 0xfffffff9 ;  /* 0xfffffff97f0e7836 */ /* 0x000fe20000000000 */
[----:B------:R-:W-:Y:S07]  /*4b80*/  PLOP3.LUT P2, PT, PT, PT, UP1, 0x80, 0x8 ;  /* 0x000000000008781c */ /* 0x000fee0003f4f018 */
[----:B------:R-:W1:Y:S01]  /*4b90*/  MUFU.TANH R173, R39 ;  /* 0x0000002700ad7308 */ /* 0x000e620000002400 */
[----:B------:R-:W-:Y:S01]  /*4ba0*/  @P0 VIADD R15, R9, 0x21 ;  /* 0x00000021090f0836 */ /* 0x000fe20000000000 */
[----:B------:R-:W-:Y:S01]  /*4bb0*/  I2FP.F32.S32 R29, R10 ;  /* 0x0000000a001d7245 */ /* 0x000fe20000201400 */
[----:B--2---:R-:W-:Y:S01]  /*4bc0*/  FFMA.FTZ R17, R23, -UR13, R207 ;  /* 0x8000000d17117c23 */ /* 0x004fe200080100cf */
[----:B---3--:R-:W-:Y:S01]  /*4bd0*/  IABS R5, R14 ;  /* 0x0000000e00057213 */ /* 0x008fe20000000000 */
[----:B------:R-:W-:Y:S01]  /*4be0*/  FFMA.FTZ R14, R22, -UR13, R179 ;  /* 0x8000000d160e7c23 */ /* 0x000fe200080100b3 */
[----:B------:R-:W-:Y:S01]  /*4bf0*/  PLOP3.LUT P0, PT, PT, PT, UP1, 0x80, 0x8 ;  /* 0x000000000008781c */ /* 0x000fe20003f0f018 */
[----:B------:R-:W-:Y:S03]  /*4c00*/  FFMA.FTZ R12, R12, UR9, -R2 ;  /* 0x000000090c0c7c23 */ /* 0x000fe60008010802 */
[----:B------:R-:W2:Y:S01]  /*4c10*/  MUFU.TANH R188, R41 ;  /* 0x0000002900bc7308 */ /* 0x000ea20000002400 */
[----:B------:R-:W-:Y:S01]  /*4c20*/  PLOP3.LUT P3, PT, PT, PT, UP1, 0x80, 0x8 ;  /* 0x000000000008781c */ /* 0x000fe20003f6f018 */
[----:B------:R-:W-:Y:S01]  /*4c30*/  FFMA.FTZ R13, R13, UR9, -R0 ;  /* 0x000000090d0d7c23 */ /* 0x000fe20008010800 */
[----:B------:R-:W-:Y:S01]  /*4c40*/  @P5 ISETP.GE.AND P5, PT, R15, UR36, PT ;  /* 0x000000240f005c0c */ /* 0x000fe2000bfa6270 */
[----:B------:R-:W-:Y:S01]  /*4c50*/  FFMA.FTZ R15, R29, -UR13, R246 ;  /* 0x8000000d1d0f7c23 */ /* 0x000fe200080100f6 */
[----:B------:R-:W-:Y:S01]  /*4c60*/  I2FP.F32.S32 R25, R5 ;  /* 0x0000000500197245 */ /* 0x000fe20000201400 */
[----:B------:R-:W-:Y:S01]  /*4c70*/  FMUL.FTZ R51, R51, UR10 ;  /* 0x0000000a33337c20 */ /* 0x000fe20008410000 */
[----:B------:R-:W-:Y:S03]  /*4c80*/  IADD3 R24, PT, PT, R127, -0x48, RZ ;  /* 0xffffffb87f187810 */ /* 0x000fe60007ffe0ff */
[----:B------:R3:W2:Y:S01]  /*4c90*/  MUFU.EX2 R177, R12 ;  /* 0x0000000c00b17308 */ /* 0x0006a20000000800 */
[----:B------:R-:W-:Y:S01]  /*4ca0*/  @P2 FSEL R15, R15, -INF , !P6 ;  /* 0xff8000000f0f2808 */ /* 0x000fe20007000000 */
[----:B----4-:R-:W-:Y:S01]  /*4cb0*/  FFMA.FTZ R20, R25, -UR13, R189 ;  /* 0x8000000d19147c23 */ /* 0x010fe200080100bd */
[----:B------:R-:W-:Y:S07]  /*4cc0*/  PLOP3.LUT P2, PT, PT, PT, UP1, 0x80, 0x8 ;  /* 0x000000000008781c */ /* 0x000fee0003f4f018 */
[----:B------:R2:W-:Y:S01]  /*4cd0*/  MUFU.EX2 R190, R13 ;  /* 0x0000000d00be7308 */ /* 0x0005e20000000800 */
[----:B------:R-:W-:Y:S01]  /*4ce0*/  IABS R24, R24 ;  /* 0x0000001800187213 */ /* 0x000fe20000000000 */
[----:B------:R-:W-:Y:S01]  /*4cf0*/  VIADD R23, R127, 0xfffffff8 ;  /* 0xfffffff87f177836 */ /* 0x000fe20000000000 */
[----:B------:R-:W-:Y:S07]  /*4d00*/  @P0 FSEL R20, R20, -INF , !P6 ;  /* 0xff80000014140808 */ /* 0x000fee0007000000 */
[----:B------:R-:W-:Y:S01]  /*4d10*/  MUFU.TANH R162, R50 ;  /* 0x0000003200a27308 */ /* 0x000fe20000002400 */
[----:B------:R-:W-:Y:S01]  /*4d20*/  @P3 FSEL R14, R14, -INF , !P6 ;  /* 0xff8000000e0e3808 */ /* 0x000fe20007000000 */
[----:B------:R-:W-:Y:S01]  /*4d30*/  FMUL.FTZ R43, R43, UR10 ;  /* 0x0000000a2b2b7c20 */ /* 0x000fe20008410000 */
[----:B------:R-:W-:Y:S01]  /*4d40*/  PLOP3.LUT P3, PT, PT, PT, UP1, 0x80, 0x8 ;  /* 0x000000000008781c */ /* 0x000fe20003f6f018 */
[----:B------:R-:W4:Y:S01]  /*4d50*/  LDSM.16.M88.4 R4, [R117+0x6c00] ;  /* 0x006c00007504783b */ /* 0x000f220000000200 */
[----:B------:R-:W-:Y:S01]  /*4d60*/  PLOP3.LUT P0, PT, PT, PT, UP1, 0x80, 0x8 ;  /* 0x000000000008781c */ /* 0x000fe20003f0f018 */
[----:B------:R-:W-:Y:S01]  /*4d70*/  IMAD.IADD R132, R102, 0x1, R131 ;  /* 0x0000000166847824 */ /* 0x000fe200078e0283 */
[----:B------:R-:W-:Y:S03]  /*4d80*/  I2FP.F32.S32 R24, R24 ;  /* 0x0000001800187245 */ /* 0x000fe60000201400 */
[----:B------:R-:W4:Y:S01]  /*4d90*/  MUFU.TANH R205, R43 ;  /* 0x0000002b00cd7308 */ /* 0x000f220000002400 */
[----:B------:R-:W-:Y:S01]  /*4da0*/  @P2 FSEL R17, R17, -INF , !P6 ;  /* 0xff80000011112808 */ /* 0x000fe20007000000 */
[----:B------:R-:W-:Y:S01]  /*4db0*/  FMUL.FTZ R44, R44, UR10 ;  /* 0x0000000a2c2c7c20 */ /* 0x000fe20008410000 */
[----:B------:R-:W-:Y:S01]  /*4dc0*/  PLOP3.LUT P2, PT, PT, PT, UP1, 0x80, 0x8 ;  /* 0x000000000008781c */ /* 0x000fe20003f4f018 */
[----:B------:R-:W-:Y:S01]  /*4dd0*/  FFMA.FTZ R11, R24, -UR13, R244 ;  /* 0x8000000d180b7c23 */ /* 0x000fe200080100f4 */
[----:B------:R-:W-:Y:S01]  /*4de0*/  IABS R23, R23 ;  /* 0x0000001700177213 */ /* 0x000fe20000000000 */
[----:B------:R-:W-:Y:S01]  /*4df0*/  FMUL.FTZ R46, R46, UR10 ;  /* 0x0000000a2e2e7c20 */ /* 0x000fe20008410000 */
[----:B------:R-:W-:Y:S03]  /*4e00*/  PLOP3.LUT P6, PT, PT, PT, UP1, 0x80, 0x8 ;  /* 0x000000000008781c */ /* 0x000fe60003fcf018 */
[----:B------:R-:W4:Y:S01]  /*4e10*/  MUFU.TANH R186, R44 ;  /* 0x0000002c00ba7308 */ /* 0x000f220000002400 */
[C---:B------:R-:W-:Y:S01]  /*4e20*/  @P3 VIADD R28, R9.reuse, 0x28 ;  /* 0x00000028091c3836 */ /* 0x040fe20000000000 */
[----:B------:R-:W-:Y:S01]  /*4e30*/  @P0 IADD3 R22, PT, PT, R9, 0x29, RZ ;  /* 0x0000002909160810 */ /* 0x000fe20007ffe0ff */
[----:B---3--:R-:W-:Y:S01]  /*4e40*/  VIADD R12, R127, 0xfffffff1 ;  /* 0xfffffff17f0c7836 */ /* 0x008fe20000000000 */
[----:B------:R-:W-:Y:S01]  /*4e50*/  PLOP3.LUT P3, PT, PT, PT, UP1, 0x80, 0x8 ;  /* 0x000000000008781c */ /* 0x000fe20003f6f018 */
[----:B-1----:R-:W-:Y:S01]  /*4e60*/  FFMA.FTZ R10, R26, -UR13, R173 ;  /* 0x8000000d1a0a7c23 */ /* 0x002fe200080100ad */
[----:B------:R-:W-:Y:S01]  /*4e70*/  PLOP3.LUT P0, PT, PT, PT, UP1, 0x80, 0x8 ;  /* 0x000000000008781c */ /* 0x000fe20003f0f018 */
[--C-:B------:R-:W-:Y:S03]  /*4e80*/  FFMA.FTZ R21, R21, UR9, -R3.reuse ;  /* 0x0000000915157c23 */ /* 0x100fe60008010803 */
[----:B------:R-:W1:Y:S01]  /*4e90*/  MUFU.TANH R201, R46 ;  /* 0x0000002e00c97308 */ /* 0x000e620000002400 */
[----:B------:R-:W-:Y:S01]  /*4ea0*/  I2FP.F32.S32 R23, R23 ;  /* 0x0000001700177245 */ /* 0x000fe20000201400 */
[----:B------:R-:W-:Y:S01]  /*4eb0*/  FMUL.FTZ R45, R45, UR10 ;  /* 0x0000000a2d2d7c20 */ /* 0x000fe20008410000 */
[----:B------:R-:W-:Y:S01]  /*4ec0*/  @P2 FSEL R11, R11, -INF , !P5 ;  /* 0xff8000000b0b2808 */ /* 0x000fe20006800000 */
[----:B------:R-:W-:Y:S01]  /*4ed0*/  FMUL.FTZ R47, R47, UR10 ;  /* 0x0000000a2f2f7c20 */ /* 0x000fe20008410000 */
[----:B------:R-:W-:Y:S01]  /*4ee0*/  PLOP3.LUT P2, PT, PT, PT, UP1, 0x80, 0x8 ;  /* 0x000000000008781c */ /* 0x000fe20003f4f018 */
[----:B--2---:R-:W-:Y:S01]  /*4ef0*/  FFMA.FTZ R13, R23, -UR13, R188 ;  /* 0x8000000d170d7c23 */ /* 0x004fe200080100bc */
[----:B------:R-:W-:Y:S03]  /*4f00*/  IABS R12, R12 ;  /* 0x0000000c000c7213 */ /* 0x000fe60000000000 */
[----:B------:R-:W-:Y:S01]  /*4f10*/  MUFU.EX2 R151, R21 ;  /* 0x0000001500977308 */ /* 0x000fe20000000800 */
[----:B------:R-:W-:Y:S01]  /*4f20*/  @P6 ISETP.GE.AND P6, PT, R28, UR36, PT ;  /* 0x000000241c006c0c */ /* 0x000fe2000bfc6270 */
[----:B------:R-:W-:Y:S01]  /*4f30*/  FFMA.FTZ R28, R16, UR9, -R8 ;  /* 0x00000009101c7c23 */ /* 0x000fe20008010808 */
[----:B------:R-:W-:Y:S07]  /*4f40*/  @P3 FSEL R10, R10, -INF , !P5 ;  /* 0xff8000000a0a3808 */ /* 0x000fee0006800000 */
[----:B------:R-:W-:Y:S01]  /*4f50*/  MUFU.TANH R239, R49 ;  /* 0x0000003100ef7308 */ /* 0x000fe20000002400 */
[----:B------:R-:W-:Y:S01]  /*4f60*/  @P0 FSEL R13, R13, -INF , !P5 ;  /* 0xff8000000d0d0808 */ /* 0x000fe20006800000 */
[--C-:B------:R-:W-:Y:S01]  /*4f70*/  FFMA.FTZ R18, R18, UR9, -R3.reuse ;  /* 0x0000000912127c23 */ /* 0x100fe20008010803 */
[----:B------:R-:W-:Y:S01]  /*4f80*/  PLOP3.LUT P3, PT, PT, PT, UP1, 0x80, 0x8 ;  /* 0x000000000008781c */ /* 0x000fe20003f6f018 */
[----:B------:R-:W-:Y:S01]  /*4f90*/  FFMA.FTZ R10, R10, UR9, -R3 ;  /* 0x000000090a0a7c23 */ /* 0x000fe20008010803 */
[----:B------:R-:W-:Y:S01]  /*4fa0*/  PLOP3.LUT P0, PT, PT, PT, UP1, 0x80, 0x8 ;  /* 0x000000000008781c */ /* 0x000fe20003f0f018 */
[----:B------:R-:W-:Y:S01]  /*4fb0*/  FFMA.FTZ R13, R13, UR9, -R2 ;  /* 0x000000090d0d7c23 */ /* 0x000fe20008010802 */
[----:B------:R-:W-:Y:S03]  /*4fc0*/  I2FP.F32.S32 R30, R12 ;  /* 0x0000000c001e7245 */ /* 0x000fe60000201400 */
[----:B------:R2:W-:Y:S01]  /*4fd0*/  MUFU.EX2 R245, R28 ;  /* 0x0000001c00f57308 */ /* 0x0005e20000000800 */
[----:B----4-:R-:W-:Y:S01]  /*4fe0*/  FFMA.FTZ R12, R27, -UR13, R205 ;  /* 0x8000000d1b0c7c23 */ /* 0x010fe200080100cd */
[----:B------:R-:W-:Y:S01]  /*4ff0*/  FFMA.FTZ R27, R19, UR9, -R8 ;  /* 0x00000009131b7c23 */ /* 0x000fe20008010808 */
[----:B------:R-:W-:Y:S07]  /*5000*/  @P2 ISETP.GE.AND P2, PT, R22, UR36, PT ;  /* 0x0000002416002c0c */ /* 0x000fee000bf46270 */
[----:B------:R-:W-:Y:S01]  /*5010*/  MUFU.TANH R183, R45 ;  /* 0x0000002d00b77308 */ /* 0x000fe20000002400 */
[-C--:B------:R-:W-:Y:S03]  /*5020*/  HMMA.16816.F32 R52, R104, R4.reuse, R52 ;  /* 0x000000046834723c */ /* 0x080fe60000001834 */
[----:B------:R-:W-:Y:S01]  /*5030*/  FFMA.FTZ R22, R30, -UR13, R186 ;  /* 0x8000000d1e167c23 */ /* 0x000fe200080100ba */
[C---:B------:R-:W-:Y:S01]  /*5040*/  VIADD R26, R127.reuse, 0xffffffb1 ;  /* 0xffffffb17f1a7836 */ /* 0x040fe20000000000 */
[----:B------:R-:W-:Y:S01]  /*5050*/  IADD3 R16, PT, PT, R127, -0x10, RZ ;  /* 0xfffffff07f107810 */ /* 0x000fe20007ffe0ff */
[----:B-1----:R-:W-:Y:S03]  /*5060*/  FFMA.FTZ R19, R25, -UR13, R201 ;  /* 0x8000000d19137c23 */ /* 0x002fe600080100c9 */
[----:B------:R1:W-:Y:S01]  /*5070*/  MUFU.EX2 R247, R27 ;  /* 0x0000001b00f77308 */ /* 0x0003e20000000800 */
[----:B------:R-:W-:Y:S01]  /*5080*/  @P0 FSEL R22, R22, -INF , !P6 ;  /* 0xff80000016160808 */ /* 0x000fe20007000000 */
[----:B--2---:R-:W-:Y:S01]  /*5090*/  VIADD R28, R127, 0xffffffb0 ;  /* 0xffffffb07f1c7836 */ /* 0x004fe20000000000 */
[----:B------:R-:W-:Y:S07]  /*50a0*/  @P3 FSEL R12, R12, -INF , !P5 ;  /* 0xff8000000c0c3808 */ /* 0x000fee0006800000 */
[----:B------:R-:W-:Y:S01]  /*50b0*/  MUFU.TANH R199, R47 ;  /* 0x0000002f00c77308 */ /* 0x000fe20000002400 */
[----:B------:R-:W-:Y:S01]  /*50c0*/  IABS R26, R26 ;  /* 0x0000001a001a7213 */ /* 0x000fe20000000000 */
[C---:B------:R-:W-:Y:S01]  /*50d0*/  HMMA.16816.F32 R56, R112.reuse, R4, R56 ;  /* 0x000000047038723c */ /* 0x040fe20000001838 */
[----:B------:R-:W-:Y:S02]  /*50e0*/  PLOP3.LUT P3, PT, PT, PT, UP1, 0x80, 0x8 ;  /* 0x000000000008781c */ /* 0x000fe40003f6f018 */
[----:B------:R-:W-:Y:S01]  /*50f0*/  PLOP3.LUT P5, PT, PT, PT, UP1, 0x80, 0x8 ;  /* 0x000000000008781c */ /* 0x000fe20003faf018 */
[----:B------:R-:W-:Y:S01]  /*5100*/  VIADD R4, R126, 0x12000 ;  /* 0x000120007e047836 */ /* 0x000fe20000000000 */
[----:B------:R-:W-:Y:S03]  /*5110*/  PLOP3.LUT P0, PT, PT, PT, UP1, 0x80, 0x8 ;  /* 0x000000000008781c */ /* 0x000fe60003f0f018 */
[----:B------:R-:W2:Y:S01]  /*5120*/  MUFU.TANH R161, R51 ;  /* 0x0000003300a17308 */ /* 0x000ea20000002400 */
[----:B------:R-:W-:Y:S01]  /*5130*/  IABS R16, R16 ;  /* 0x0000001000107213 */ /* 0x000fe20000000000 */
[----:B-1----:R-:W-:Y:S01]  /*5140*/  FFMA.FTZ R27, R29, -UR13, R162 ;  /* 0x8000000d1d1b7c23 */ /* 0x002fe200080100a2 */
[----:B------:R-:W-:Y:S01]  /*5150*/  I2FP.F32.S32 R26, R26 ;  /* 0x0000001a001a7245 */ /* 0x000fe20000201400 */
[-C--:B------:R-:W-:Y:S01]  /*5160*/  HMMA.16816.F32 R60, R112, R6.reuse, R60 ;  /* 0x00000006703c723c */ /* 0x080fe2000000183c */
[----:B------:R-:W5:Y:S02]  /*5170*/  LDG.E R115, desc[UR30][R108.64+0x100] ;  /* 0x0001001e6c737981 */ /* 0x000f64000c1e1900 */
[----:B------:R-:W-:Y:S02]  /*5180*/  IMAD.MOV.U32 R21, RZ, RZ, R16 ;  /* 0x000000ffff157224 */ /* 0x000fe400078e0010 */
[----:B------:R-:W-:Y:S01]  /*5190*/  FFMA.FTZ R25, R26, -UR13, R240 ;  /* 0x8000000d1a197c23 */ /* 0x000fe200080100f0 */
[----:B------:R1:W5:Y:S01]  /*51a0*/  LDG.E R114, desc[UR30][R108.64+0x120] ;  /* 0x0001201e6c727981 */ /* 0x000362000c1e1900 */
[----:B------:R-:W-:Y:S01]  /*51b0*/  IABS R16, R28 ;  /* 0x0000001c00107213 */ /* 0x000fe20000000000 */
[----:B------:R3:W-:Y:S01]  /*51c0*/  MUFU.EX2 R150, R18 ;  /* 0x0000001200967308 */ /* 0x0007e20000000800 */
[----:B------:R-:W-:Y:S01]  /*51d0*/  I2FP.F32.S32 R31, R21 ;  /* 0x00000015001f7245 */ /* 0x000fe20000201400 */
[----:B------:R-:W-:Y:S01]  /*51e0*/  HMMA.16816.F32 R64, R104, R6, R64 ;  /* 0x000000066840723c */ /* 0x000fe20000001840 */
[----:B------:R-:W-:Y:S07]  /*51f0*/  IMAD.MOV.U32 R104, RZ, RZ, 0x20 ;  /* 0x00000020ff687424 */ /* 0x000fee00078e00ff */
[----:B------:R4:W-:Y:S01]  /*5200*/  MUFU.EX2 R146, R10 ;  /* 0x0000000a00927308 */ /* 0x0009e20000000800 */
[----:B------:R-:W-:Y:S01]  /*5210*/  @P3 FSEL R19, R19, -INF , !P6 ;  /* 0xff80000013133808 */ /* 0x000fe20007000000 */
[----:B--2---:R-:W-:Y:S01]  /*5220*/  FFMA.FTZ R24, R24, -UR13, R161 ;  /* 0x8000000d18187c23 */ /* 0x004fe200080100a1 */
[----:B------:R-:W-:Y:S01]  /*5230*/  @P5 FSEL R25, R25, -INF , !P6 ;  /* 0xff80000019195808 */ /* 0x000fe20007000000 */
[----:B------:R-:W-:Y:S01]  /*5240*/  FMUL.FTZ R52, R52, UR10 ;  /* 0x0000000a34347c20 */ /* 0x000fe20008410000 */
[----:B------:R-:W-:Y:S01]  /*5250*/  @P0 FSEL R27, R27, -INF , !P6 ;  /* 0xff8000001b1b0808 */ /* 0x000fe20007000000 */
[----:B------:R-:W-:Y:S01]  /*5260*/  FFMA.FTZ R6, R22, UR9, -R2 ;  /* 0x0000000916067c23 */ /* 0x000fe20008010802 */
[----:B------:R-:W-:Y:S01]  /*5270*/  MOV R21, R16 ;  /* 0x0000001000157202 */ /* 0x000fe20000000f00 */
[----:B------:R-:W-:Y:S01]  /*5280*/  FFMA.FTZ R16, R31, -UR13, R183 ;  /* 0x8000000d1f107c23 */ /* 0x000fe200080100b7 */
[----:B------:R-:W-:Y:S01]  /*5290*/  PLOP3.LUT P6, PT, PT, PT, UP1, 0x80, 0x8 ;  /* 0x000000000008781c */ /* 0x000fe20003fcf018 */
[----:B---3--:R-:W-:Y:S01]  /*52a0*/  FFMA.FTZ R18, R23, -UR13, R199 ;  /* 0x8000000d17127c23 */ /* 0x008fe200080100c7 */
[----:B------:R-:W-:Y:S01]  /*52b0*/  I2FP.F32.S32 R29, R21 ;  /* 0x00000015001d7245 */ /* 0x000fe20000201400 */
[----:B------:R-:W-:Y:S01]  /*52c0*/  MUFU.TANH R238, R52 ;  /* 0x0000003400ee7308 */ /* 0x000fe20000002400 */
[----:B------:R-:W-:Y:S01]  /*52d0*/  PLOP3.LUT P3, PT, PT, PT, UP1, 0x80, 0x8 ;  /* 0x000000000008781c */ /* 0x000fe20003f6f018 */
[----:B----4-:R-:W-:Y:S01]  /*52e0*/  VIADD R10, R127, 0xffffffa9 ;  /* 0xffffffa97f0a7836 */ /* 0x010fe20000000000 */
[----:B------:R-:W-:Y:S01]  /*52f0*/  PLOP3.LUT P5, PT, PT, PT, UP1, 0x80, 0x8 ;  /* 0x000000000008781c */ /* 0x000fe20003faf018 */
[----:B------:R-:W-:Y:S01]  /*5300*/  FFMA.FTZ R21, R29, -UR13, R239 ;  /* 0x8000000d1d157c23 */ /* 0x000fe200080100ef */
[----:B------:R-:W-:Y:S01]  /*5310*/  PLOP3.LUT P0, PT, PT, PT, UP1, 0x80, 0x8 ;  /* 0x000000000008781c */ /* 0x000fe20003f0f018 */
[----:B------:R-:W-:Y:S01]  /*5320*/  FMUL.FTZ R54, R54, UR10 ;  /* 0x0000000a36367c20 */ /* 0x000fe20008410000 */
[----:B------:R-:W-:Y:S03]  /*5330*/  @P4 IADD3 R130, PT, PT, R4, -0x40, RZ ;  /* 0xffffffc004824810 */ /* 0x000fe60007ffe0ff */
[----:B------:R2:W-:Y:S01]  /*5340*/  MUFU.EX2 R149, R6 ;  /* 0x0000000600957308 */ /* 0x0005e20000000800 */
[----:B------:R-:W-:Y:S01]  /*5350*/  F2FP.F16.F32.PACK_AB R4, R80, R121 ;  /* 0x000000795004723e */ /* 0x000fe200000000ff */
[----:B------:R-:W-:Y:S01]  /*5360*/  FMUL.FTZ R60, R60, UR10 ;  /* 0x0000000a3c3c7c20 */ /* 0x000fe20008410000 */
[----:B------:R-:W-:Y:S01]  /*5370*/  @P6 FSEL R21, R21, -INF , !P2 ;  /* 0xff80000015156808 */ /* 0x000fe20005000000 */
[----:B------:R-:W-:Y:S01]  /*5380*/  FMUL.FTZ R61, R61, UR10 ;  /* 0x0000000a3d3d7c20 */ /* 0x000fe20008410000 */
[----:B------:R-:W-:Y:S01]  /*5390*/  PLOP3.LUT P6, PT, PT, PT, UP1, 0x80, 0x8 ;  /* 0x000000000008781c */ /* 0x000fe20003fcf018 */
[----:B------:R3:W-:Y:S01]  /*53a0*/  STS [R126+0x12000], R4 ;  /* 0x012000047e007388 */ /* 0x0007e20000000800 */
[----:B------:R-:W-:Y:S03]  /*53b0*/  @P3 FSEL R16, R16, -INF , !P2 ;  /* 0xff80000010103808 */ /* 0x000fe60005000000 */
[----:B------:R-:W4:Y:S01]  /*53c0*/  MUFU.TANH R155, R54 ;  /* 0x00000036009b7308 */ /* 0x000f220000002400 */
[----:B------:R-:W-:Y:S01]  /*53d0*/  @P5 FSEL R18, R18, -INF , !P2 ;  /* 0xff80000012125808 */ /* 0x000fe20005000000 */
[----:B------:R-:W-:Y:S01]  /*53e0*/  FFMA.FTZ R14, R14, UR9, -R3 ;  /* 0x000000090e0e7c23 */ /* 0x000fe20008010803 */
[----:B------:R-:W-:Y:S01]  /*53f0*/  @P0 FSEL R24, R24, -INF , !P2 ;  /* 0xff80000018180808 */ /* 0x000fe20005000000 */
[----:B------:R-:W-:Y:S01]  /*5400*/  FMUL.FTZ R56, R56, UR10 ;  /* 0x0000000a38387c20 */ /* 0x000fe20008410000 */
[----:B------:R-:W-:Y:S01]  /*5410*/  PLOP3.LUT P3, PT, PT, PT, UP1, 0x80, 0x8 ;  /* 0x000000000008781c */ /* 0x000fe20003f6f018 */
[--C-:B--2---:R-:W-:Y:S01]  /*5420*/  FFMA.FTZ R6, R19, UR9, -R0.reuse ;  /* 0x0000000913067c23 */ /* 0x104fe20008010800 */
[----:B------:R-:W-:Y:S03]  /*5430*/  PLOP3.LUT P5, PT, PT, PT, UP1, 0x80, 0x8 ;  /* 0x000000000008781c */ /* 0x000fe60003faf018 */
[----:B------:R4:W-:Y:S01]  /*5440*/  MUFU.EX2 R156, R13 ;  /* 0x0000000d009c7308 */ /* 0x0009e20000000800 */
[----:B------:R-:W-:Y:S01]  /*5450*/  PLOP3.LUT P0, PT, PT, PT, UP1, 0x80, 0x8 ;  /* 0x000000000008781c */ /* 0x000fe20003f0f018 */
[----:B------:R-:W-:Y:S01]  /*5460*/  FFMA.FTZ R12, R12, UR9, -R0 ;  /* 0x000000090c0c7c23 */ /* 0x000fe20008010800 */
[----:B------:R-:W-:Y:S07]  /*5470*/  @P6 IADD3 R23, PT, PT, R9, 0x38, RZ ;  /* 0x0000003809176810 */ /* 0x000fee0007ffe0ff */
[----:B------:R2:W-:Y:S01]  /*5480*/  MUFU.EX2 R167, R6 ;  /* 0x0000000600a77308 */ /* 0x0005e20000000800 */
[----:B------:R-:W-:Y:S01]  /*5490*/  PLOP3.LUT P6, PT, PT, PT, UP1, 0x80, 0x8 ;  /* 0x000000000008781c */ /* 0x000fe20003fcf018 */
[----:B------:R-:W-:Y:S01]  /*54a0*/  FMUL.FTZ R58, R58, UR10 ;  /* 0x0000000a3a3a7c20 */ /* 0x000fe20008410000 */
[----:B------:R-:W-:Y:S07]  /*54b0*/  PLOP3.LUT P2, PT, PT, PT, UP1, 0x80, 0x8 ;  /* 0x000000000008781c */ /* 0x000fee0003f4f018 */
[----:B------:R1:W1:Y:S01]  /*54c0*/  MUFU.EX2 R147, R14 ;  /* 0x0000000e00937308 */ /* 0x0002620000000800 */
[--C-:B------:R-:W-:Y:S01]  /*54d0*/  FFMA.FTZ R15, R15, UR9, -R8.reuse ;  /* 0x000000090f0f7c23 */ /* 0x100fe20008010808 */
[C---:B------:R-:W-:Y:S01]  /*54e0*/  @P3 VIADD R5, R9.reuse, 0x30 ;  /* 0x0000003009053836 */ /* 0x040fe20000000000 */
[----:B------:R-:W-:Y:S01]  /*54f0*/  PLOP3.LUT P3, PT, PT, PT, UP1, 0x80, 0x8 ;  /* 0x000000000008781c */ /* 0x000fe20003f6f018 */
[C---:B------:R-:W-:Y:S01]  /*5500*/  @P5 VIADD R28, R9.reuse, 0x31 ;  /* 0x00000031091c5836 */ /* 0x040fe20000000000 */
[----:B------:R-:W-:Y:S01]  /*5510*/  PLOP3.LUT P5, PT, PT, PT, UP1, 0x80, 0x8 ;  /* 0x000000000008781c */ /* 0x000fe20003faf018 */
[----:B------:R-:W-:Y:S01]  /*5520*/  @P0 VIADD R9, R9, 0x39 ;  /* 0x0000003909090836 */ /* 0x000fe20000000000 */
[----:B---3--:R-:W-:Y:S03]  /*5530*/  F2FP.F16.F32.PACK_AB R4, R170, R171 ;  /* 0x000000abaa04723e */ /* 0x008fe600000000ff */
[----:B------:R-:W-:Y:S01]  /*5540*/  MUFU.TANH R169, R56 ;  /* 0x0000003800a97308 */ /* 0x000fe20000002400 */
[----:B------:R-:W-:Y:S01]  /*5550*/  PLOP3.LUT P0, PT, PT, PT, UP1, 0x80, 0x8 ;  /* 0x000000000008781c */ /* 0x000fe20003f0f018 */
[----:B----4-:R-:W-:Y:S01]  /*5560*/  FFMA.FTZ R13, R26, -UR13, R155 ;  /* 0x8000000d1a0d7c23 */ /* 0x010fe2000801009b */
[----:B------:R-:W-:Y:S01]  /*5570*/  @P6 ISETP.GE.AND P6, PT, R9, UR36, PT ;  /* 0x0000002409006c0c */ /* 0x000fe2000bfc6270 */
[----:B------:R-:W-:Y:S01]  /*5580*/  FFMA.FTZ R11, R11, UR9, -R8 ;  /* 0x000000090b0b7c23 */ /* 0x000fe20008010808 */
[----:B------:R-:W-:Y:S01]  /*5590*/  F2FP.F16.F32.PACK_AB R9, R68, R71 ;  /* 0x000000474409723e */ /* 0x000fe200000000ff */
[----:B------:R-:W-:Y:S01]  /*55a0*/  FMUL.FTZ R64, R64, UR10 ;  /* 0x0000000a40407c20 */ /* 0x000fe20008410000 */
[----:B--2---:R-:W-:Y:S03]  /*55b0*/  F2FP.F16.F32.PACK_AB R6, R175, R177 ;  /* 0x000000b1af06723e */ /* 0x004fe600000000ff */
[----:B------:R-:W-:Y:S01]  /*55c0*/  MUFU.TANH R163, R60 ;  /* 0x0000003c00a37308 */ /* 0x000fe20000002400 */
[----:B------:R-:W-:Y:S01]  /*55d0*/  FMUL.FTZ R65, R65, UR10 ;  /* 0x0000000a41417c20 */ /* 0x000fe20008410000 */
[----:B------:R2:W-:Y:S01]  /*55e0*/  STS [R126+0x12400], R9 ;  /* 0x012400097e007388 */ /* 0x0005e20000000800 */
[----:B------:R-:W-:Y:S01]  /*55f0*/  FMUL.FTZ R66, R66, UR10 ;  /* 0x0000000a42427c20 */ /* 0x000fe20008410000 */
[----:B------:R-:W-:Y:S01]  /*5600*/  FMUL.FTZ R67, R67, UR10 ;  /* 0x0000000a43437c20 */ /* 0x000fe20008410000 */
[----:B------:R-:W-:Y:S01]  /*5610*/  FMUL.FTZ R62, R62, UR10 ;  /* 0x0000000a3e3e7c20 */ /* 0x000fe20008410000 */
[----:B------:R3:W-:Y:S01]  /*5620*/  STS [R133+0x12400], R4 ;  /* 0x0124000485007388 */ /* 0x0007e20000000800 */
[----:B------:R-:W-:Y:S03]  /*5630*/  @P2 ISETP.GE.AND P2, PT, R5, UR36, PT ;  /* 0x0000002405002c0c */ /* 0x000fe6000bf46270 */
[----:B------:R-:W-:Y:S01]  /*5640*/  MUFU.EX2 R174, R12 ;  /* 0x0000000c00ae7308 */ /* 0x000fe20000000800 */
[----:B------:R-:W-:Y:S01]  /*5650*/  F2FP.F16.F32.PACK_AB R5, R78, R79 ;  /* 0x0000004f4e05723e */ /* 0x000fe200000000ff */
[----:B------:R-:W-:Y:S01]  /*5660*/  FMUL.FTZ R63, R63, UR10 ;  /* 0x0000000a3f3f7c20 */ /* 0x000fe20008410000 */
[----:B------:R-:W-:Y:S07]  /*5670*/  IADD3 R129, PT, PT, R102, R130, RZ ;  /* 0x0000008266817210 */ /* 0x000fee0007ffe0ff */
[----:B------:R-:W-:Y:S01]  /*5680*/  MUFU.TANH R158, R61 ;  /* 0x0000003d009e7308 */ /* 0x000fe20000002400 */
[----:B------:R-:W-:Y:S01]  /*5690*/  IMAD.IADD R125, R33, 0x1, R130 ;  /* 0x00000001217d7824 */ /* 0x000fe200078e0282 */
[----:B------:R4:W-:Y:S01]  /*56a0*/  STS [R133+0x12000], R5 ;  /* 0x0120000585007388 */ /* 0x0009e20000000800 */
[----:B------:R-:W-:Y:S01]  /*56b0*/  @P3 ISETP.GE.AND P3, PT, R28, UR36, PT ;  /* 0x000000241c003c0c */ /* 0x000fe2000bf66270 */
[----:B------:R-:W-:Y:S01]  /*56c0*/  FMUL.FTZ R53, R53, UR10 ;  /* 0x0000000a35357c20 */ /* 0x000fe20008410000 */
[----:B------:R-:W-:Y:S01]  /*56d0*/  @P5 ISETP.GE.AND P5, PT, R23, UR36, PT ;  /* 0x0000002417005c0c */ /* 0x000fe2000bfa6270 */
[----:B------:R-:W-:Y:S01]  /*56e0*/  FMUL.FTZ R55, R55, UR10 ;  /* 0x0000000a37377c20 */ /* 0x000fe20008410000 */
[----:B------:R-:W-:Y:S03]  /*56f0*/  FMUL.FTZ R57, R57, UR10 ;  /* 0x0000000a39397c20 */ /* 0x000fe60008410000 */
[----:B------:R-:W4:Y:S01]  /*5700*/  MUFU.TANH R187, R58 ;  /* 0x0000003a00bb7308 */ /* 0x000f220000002400 */
[----:B-1----:R-:W-:Y:S02]  /*5710*/  VIADD R14, R127, 0xffffffe8 ;  /* 0xffffffe87f0e7836 */ /* 0x002fe40000000000 */
[----:B------:R-:W-:Y:S01]  /*5720*/  FFMA.FTZ R17, R17, UR9, -R0 ;  /* 0x0000000911117c23 */ /* 0x000fe20008010800 */
[----:B------:R-:W-:Y:S01]  /*5730*/  FMUL.FTZ R59, R59, UR10 ;  /* 0x0000000a3b3b7c20 */ /* 0x000fe20008410000 */
[----:B------:R-:W-:Y:S02]  /*5740*/  IADD3 R128, PT, PT, R102, R125, RZ ;  /* 0x0000007d66807210 */ /* 0x000fe40007ffe0ff */
[----:B------:R-:W-:Y:S02]  /*5750*/  IABS R14, R14 ;  /* 0x0000000e000e7213 */ /* 0x000fe40000000000 */
[----:B--2---:R-:W-:Y:S01]  /*5760*/  IABS R9, R10 ;  /* 0x0000000a00097213 */ /* 0x004fe20000000000 */
[----:B------:R1:W-:Y:S01]  /*5770*/  MUFU.EX2 R242, R15 ;  /* 0x0000000f00f27308 */ /* 0x0003e20000000800 */
[----:B------:R-:W-:Y:S02]  /*5780*/  F2FP.F16.F32.PACK_AB R10, R146, R147 ;  /* 0x00000093920a723e */ /* 0x000fe400000000ff */
[----:B---3--:R-:W-:Y:S07]  /*5790*/  F2FP.F16.F32.PACK_AB R4, R215, R218 ;  /* 0x000000dad704723e */ /* 0x008fee00000000ff */
[----:B------:R-:W-:Y:S01]  /*57a0*/  MUFU.TANH R209, R64 ;  /* 0x0000004000d17308 */ /* 0x000fe20000002400 */
[----:B------:R-:W-:Y:S02]  /*57b0*/  LEA R113, R32, UR4, 0x1 ;  /* 0x0000000420717c11 */ /* 0x000fe4000f8e08ff */
[----:B------:R-:W-:Y:S01]  /*57c0*/  SEL R112, R104, 0xffffffe0, !P1 ;  /* 0xffffffe068707807 */ /* 0x000fe20004800000 */
[----:B------:R2:W-:Y:S01]  /*57d0*/  STS [R126+0x14400], R4 ;  /* 0x014400047e007388 */ /* 0x0005e20000000800 */
[----:B------:R-:W-:Y:S02]  /*57e0*/  I2FP.F32.S32 R28, R9 ;  /* 0x00000009001c7245 */ /* 0x000fe40000201400 */
[----:B----4-:R-:W-:Y:S03]  /*57f0*/  F2FP.F16.F32.PACK_AB R5, R202, R204 ;  /* 0x000000ccca05723e */ /* 0x010fe600000000ff */
[----:B------:R3:W4:Y:S01]  /*5800*/  MUFU.EX2 R241, R11 ;  /* 0x0000000b00f17308 */ /* 0x0007220000000800 */
[C---:B------:R-:W-:Y:S01]  /*5810*/  IADD3 R9, PT, PT, R127.reuse, -0x17, RZ ;  /* 0xffffffe97f097810 */ /* 0x040fe20007ffe0ff */
[----:B------:R-:W-:Y:S01]  /*5820*/  IMAD.IADD R117, R112, 0x1, R113 ;  /* 0x0000000170757824 */ /* 0x000fe200078e0271 */
[----:B-1----:R-:W-:Y:S01]  /*5830*/  IADD3 R15, PT, PT, R127, -0x60, RZ ;  /* 0xffffffa07f0f7810 */ /* 0x002fe20007ffe0ff */
[----:B------:R1:W-:Y:S06]  /*5840*/  STS [R126+0x14000], R5 ;  /* 0x014000057e007388 */ /* 0x0003ec0000000800 */
[----:B------:R-:W-:Y:S01]  /*5850*/  MUFU.TANH R237, R53 ;  /* 0x0000003500ed7308 */ /* 0x000fe20000002400 */
[----:B------:R-:W-:Y:S09]  /*5860*/  I2FP.F32.S32 R14, R14 ;  /* 0x0000000e000e7245 */ /* 0x000ff20000201400 */
[----:B------:R-:W4:Y:S01]  /*5870*/  MUFU.TANH R152, R55 ;  /* 0x0000003700987308 */ /* 0x000f220000002400 */
[----:B---3--:R-:W-:Y:S01]  /*5880*/  FFMA.FTZ R11, R30, -UR13, R187 ;  /* 0x8000000d1e0b7c23 */ /* 0x008fe200080100bb */
[----:B--2---:R-:W-:Y:S08]  /*5890*/  F2FP.F16.F32.PACK_AB R4, R193, R194 ;  /* 0x000000c2c104723e */ /* 0x004ff000000000ff */
[----:B------:R-:W-:Y:S01]  /*58a0*/  MUFU.TANH R164, R57 ;  /* 0x0000003900a47308 */ /* 0x000fe20000002400 */
[----:B------:R2:W-:Y:S01]  /*58b0*/  STS [R133+0x14000], R4 ;  /* 0x0140000485007388 */ /* 0x0005e20000000800 */
[----:B-1----:R-:W-:Y:S01]  /*58c0*/  FFMA.FTZ R5, R20, UR9, -R2 ;  /* 0x0000000914057c23 */ /* 0x002fe20008010802 */
[----:B------:R-:W-:Y:S01]  /*58d0*/  FFMA.FTZ R20, R28, -UR13, R238 ;  /* 0x8000000d1c147c23 */ /* 0x000fe200080100ee */
[----:B----4-:R-:W-:Y:S06]  /*58e0*/  FFMA.FTZ R7, R29, -UR13, R152 ;  /* 0x8000000d1d077c23 */ /* 0x010fec0008010098 */
[----:B------:R-:W-:Y:S01]  /*58f0*/  MUFU.EX2 R176, R17 ;  /* 0x0000001100b07308 */ /* 0x000fe20000000800 */
[----:B------:R-:W-:Y:S09]  /*5900*/  @P0 FSEL R20, R20, -INF , !P2 ;  /* 0xff80000014140808 */ /* 0x000ff20005000000 */
[----:B------:R1:W-:Y:S01]  /*5910*/  MUFU.EX2 R157, R5 ;  /* 0x00000005009d7308 */ /* 0x0003e20000000800 */
[----:B------:R-:W-:Y:S09]  /*5920*/  PLOP3.LUT P0, PT, PT, PT, UP1, 0x80, 0x8 ;  /* 0x000000000008781c */ /* 0x000ff20003f0f018 */
[----:B------:R-:W-:Y:S10]  /*5930*/  MUFU.TANH R208, R65 ;  /* 0x0000004100d07308 */ /* 0x000ff40000002400 */
[----:B------:R-:W-:Y:S01]  /*5940*/  MUFU.TANH R184, R59 ;  /* 0x0000003b00b87308 */ /* 0x000fe20000002400 */
[----:B-1----:R-:W-:Y:S02]  /*5950*/  F2FP.F16.F32.PACK_AB R5, R213, R214 ;  /* 0x000000d6d505723e */ /* 0x002fe400000000ff */
[----:B--2---:R-:W-:Y:S02]  /*5960*/  F2FP.F16.F32.PACK_AB R4, R76, R77 ;  /* 0x0000004d4c04723e */ /* 0x004fe400000000ff */
[----:B------:R-:W-:Y:S01]  /*5970*/  @P0 FSEL R13, R13, -INF , !P2 ;  /* 0xff8000000d0d0808 */ /* 0x000fe20005000000 */
[----:B------:R-:W-:Y:S01]  /*5980*/  STS [R133+0x14400], R5 ;  /* 0x0144000585007388 */ /* 0x000fe20000000800 */
[----:B------:R-:W-:Y:S03]  /*5990*/  PLOP3.LUT P0, PT, PT, PT, UP1, 0x80, 0x8 ;  /* 0x000000000008781c */ /* 0x000fe60003f0f018 */
[----:B------:R-:W1:Y:S01]  /*59a0*/  MUFU.TANH R141, R66 ;  /* 0x00000042008d7308 */ /* 0x000e620000002400 */
[----:B------:R2:W-:Y:S01]  /*59b0*/  STS [R131+0x12000], R4 ;  /* 0x0120000483007388 */ /* 0x0005e20000000800 */
[----:B------:R-:W-:Y:S08]  /*59c0*/  FFMA.FTZ R13, R13, UR9, -R3 ;  /* 0x000000090d0d7c23 */ /* 0x000ff00008010803 */
[----:B------:R-:W3:Y:S10]  /*59d0*/  MUFU.TANH R140, R67 ;  /* 0x00000043008c7308 */ /* 0x000ef40000002400 */
[----:B------:R-:W4:Y:S10]  /*59e0*/  MUFU.TANH R178, R62 ;  /* 0x0000003e00b27308 */ /* 0x000f340000002400 */
[----:B------:R-:W4:Y:S01]  /*59f0*/  MUFU.TANH R172, R63 ;  /* 0x0000003f00ac7308 */ /* 0x000f220000002400 */
[----:B--2---:R-:W-:Y:S05]  /*5a00*/  IABS R4, R9 ;  /* 0x0000000900047213 */ /* 0x004fea0000000000 */
[----:B------:R-:W-:Y:S01]  /*5a10*/  IMAD.MOV.U32 R5, RZ, RZ, R4 ;  /* 0x000000ffff057224 */ /* 0x000fe200078e0004 */
[----:B------:R-:W-:Y:S03]  /*5a20*/  F2FP.F16.F32.PACK_AB R4, R166, R168 ;  /* 0x000000a8a604723e */ /* 0x000fe600000000ff */
[----:B------:R-:W-:Y:S01]  /*5a30*/  MUFU.EX2 R137, R13 ;  /* 0x0000000d00897308 */ /* 0x000fe20000000800 */
[----:B------:R-:W-:Y:S01]  /*5a40*/  I2FP.F32.S32 R23, R5 ;  /* 0x0000000500177245 */ /* 0x000fe20000201400 */
[----:B------:R2:W-:Y:S01]  /*5a50*/  STS [R131+0x12400], R4 ;  /* 0x0124000483007388 */ /* 0x0005e20000000800 */
[----:B------:R-:W-:Y:S03]  /*5a60*/  F2FP.F16.F32.PACK_AB R5, R245, R247 ;  /* 0x000000f7f505723e */ /* 0x000fe600000000ff */
[----:B------:R-:W-:Y:S02]  /*5a70*/  FFMA.FTZ R12, R23, -UR13, R169 ;  /* 0x8000000d170c7c23 */ /* 0x000fe400080100a9 */
[----:B------:R1:W-:Y:S03]  /*5a80*/  STS [R132+0x12000], R5 ;  /* 0x0120000584007388 */ /* 0x0003e60000000800 */
[----:B------:R-:W-:Y:S02]  /*5a90*/  @P0 FSEL R12, R12, -INF , !P2 ;  /* 0xff8000000c0c0808 */ /* 0x000fe40005000000 */
[----:B------:R-:W-:Y:S03]  /*5aa0*/  PLOP3.LUT P0, PT, PT, PT, UP1, 0x80, 0x8 ;  /* 0x000000000008781c */ /* 0x000fe60003f0f018 */
[----:B------:R-:W-:Y:S04]  /*5ab0*/  FFMA.FTZ R12, R12, UR9, -R2 ;  /* 0x000000090c0c7c23 */ /* 0x000fe80008010802 */
[----:B------:R-:W-:Y:S06]  /*5ac0*/  MUFU.EX2 R145, R12 ;  /* 0x0000000c00917308 */ /* 0x000fec0000000800 */
[----:B------:R-:W-:Y:S02]  /*5ad0*/  @P0 FSEL R11, R11, -INF , !P2 ;  /* 0xff8000000b0b0808 */ /* 0x000fe40005000000 */
[----:B--2---:R-:W-:Y:S02]  /*5ae0*/  F2FP.F16.F32.PACK_AB R4, R180, R181 ;  /* 0x000000b5b404723e */ /* 0x004fe400000000ff */
[----:B------:R-:W-:Y:S01]  /*5af0*/  PLOP3.LUT P0, PT, PT, PT, UP1, 0x80, 0x8 ;  /* 0x000000000008781c */ /* 0x000fe20003f0f018 */
[----:B------:R-:W-:Y:S01]  /*5b00*/  FFMA.FTZ R11, R11, UR9, -R0 ;  /* 0x000000090b0b7c23 */ /* 0x000fe20008010800 */
[----:B------:R-:W-:Y:S02]  /*5b10*/  PLOP3.LUT P2, PT, PT, PT, UP1, 0x80, 0x8 ;  /* 0x000000000008781c */ /* 0x000fe40003f4f018 */
[----:B-1----:R-:W-:Y:S01]  /*5b20*/  F2FP.F16.F32.PACK_AB R5, R150, R151 ;  /* 0x000000979605723e */ /* 0x002fe200000000ff */
[----:B------:R-:W-:Y:S04]  /*5b30*/  MUFU.EX2 R160, R11 ;  /* 0x0000000b00a07308 */ /* 0x000fe80000000800 */
[----:B------:R1:W-:Y:S04]  /*5b40*/  STS [R132+0x12400], R5 ;  /* 0x0124000584007388 */ /* 0x0003e80000000800 */
[----:B------:R2:W-:Y:S02]  /*5b50*/  STS [R131+0x14000], R4 ;  /* 0x0140000483007388 */ /* 0x0005e40000000800 */
[----:B------:R-:W-:Y:S02]  /*5b60*/  @P2 FSEL R7, R7, -INF , !P3 ;  /* 0xff80000007072808 */ /* 0x000fe40005800000 */
[----:B------:R-:W-:Y:S03]  /*5b70*/  PLOP3.LUT P2, PT, PT, PT, UP1, 0x80, 0x8 ;  /* 0x000000000008781c */ /* 0x000fe60003f4f018 */
[----:B------:R-:W-:Y:S04]  /*5b80*/  FFMA.FTZ R7, R7, UR9, -R3 ;  /* 0x0000000907077c23 */ /* 0x000fe80008010803 */
[----:B------:R3:W-:Y:S01]  /*5b90*/  MUFU.EX2 R136, R7 ;  /* 0x0000000700887308 */ /* 0x0007e20000000800 */
[----:B-1----:R-:W-:Y:S02]  /*5ba0*/  IADD3 R5, PT, PT, R127, -0x58, RZ ;  /* 0xffffffa87f057810 */ /* 0x002fe40007ffe0ff */
[----:B--2---:R-:W-:Y:S01]  /*5bb0*/  F2FP.F16.F32.PACK_AB R4, R195, R196 ;  /* 0x000000c4c304723e */ /* 0x004fe200000000ff */
[----:B---3--:R-:W-:Y:S04]  /*5bc0*/  FFMA.FTZ R7, R28, -UR13, R141 ;  /* 0x8000000d1c077c23 */ /* 0x008fe8000801008d */
[----:B------:R1:W-:Y:S04]  /*5bd0*/  STS [R131+0x14400], R4 ;  /* 0x0144000483007388 */ /* 0x0003e80000000800 */
[----:B------:R2:W-:Y:S01]  /*5be0*/  STS [R132+0x14000], R6 ;  /* 0x0140000684007388 */ /* 0x0005e20000000800 */
[----:B-1----:R-:W-:Y:S01]  /*5bf0*/  IABS R4, R5 ;  /* 0x0000000500047213 */ /* 0x002fe20000000000 */
[----:B------:R-:W-:Y:S01]  /*5c00*/  FFMA.FTZ R5, R16, UR9, -R2 ;  /* 0x0000000910057c23 */ /* 0x000fe20008010802 */
[----:B------:R-:W-:Y:S02]  /*5c10*/  FFMA.FTZ R16, R27, UR9, -R3 ;  /* 0x000000091b107c23 */ /* 0x000fe40008010803 */
[----:B------:R-:W-:Y:S01]  /*5c20*/  I2FP.F32.S32 R19, R4 ;  /* 0x0000000400137245 */ /* 0x000fe20000201400 */
[----:B------:R1:W-:Y:S01]  /*5c30*/  MUFU.EX2 R148, R5 ;  /* 0x0000000500947308 */ /* 0x0003e20000000800 */
[----:B------:R-:W-:Y:S01]  /*5c40*/  FFMA.FTZ R4, R18, UR9, -R0 ;  /* 0x0000000912047c23 */ /* 0x000fe20008010800 */
[----:B--2---:R-:W-:Y:S01]  /*5c50*/  FFMA.FTZ R6, R14, -UR13, R164 ;  /* 0x8000000d0e067c23 */ /* 0x004fe200080100a4 */
[----:B------:R-:W-:Y:S01]  /*5c60*/  FFMA.FTZ R18, R21, UR9, -R8 ;  /* 0x0000000915127c23 */ /* 0x000fe20008010808 */
[----:B------:R-:W-:Y:S06]  /*5c70*/  FFMA.FTZ R9, R19, -UR13, R237 ;  /* 0x8000000d13097c23 */ /* 0x000fec00080100ed */
[----:B------:R2:W-:Y:S01]  /*5c80*/  MUFU.EX2 R165, R4 ;  /* 0x0000000400a57308 */ /* 0x0005e20000000800 */
[----:B------:R-:W-:Y:S09]  /*5c90*/  @P0 FSEL R9, R9, -INF , !P3 ;  /* 0xff80000009090808 */ /* 0x000ff20005800000 */
[----:B------:R-:W-:Y:S01]  /*5ca0*/  MUFU.EX2 R139, R16 ;  /* 0x00000010008b7308 */ /* 0x000fe20000000800 */
[----:B------:R-:W-:Y:S02]  /*5cb0*/  PLOP3.LUT P0, PT, PT, PT, UP1, 0x80, 0x8 ;  /* 0x000000000008781c */ /* 0x000fe40003f0f018 */
[----:B-1----:R-:W-:Y:S07]  /*5cc0*/  F2FP.F16.F32.PACK_AB R5, R190, R191 ;  /* 0x000000bfbe05723e */ /* 0x002fee00000000ff */
[----:B------:R1:W-:Y:S01]  /*5cd0*/  MUFU.EX2 R231, R18 ;  /* 0x0000001200e77308 */ /* 0x0003e20000000800 */
[----:B------:R3:W-:Y:S01]  /*5ce0*/  STS [R132+0x14400], R5 ;  /* 0x0144000584007388 */ /* 0x0007e20000000800 */
[----:B--2---:R-:W-:Y:S03]  /*5cf0*/  F2FP.F16.F32.PACK_AB R4, R241, R242 ;  /* 0x000000f2f104723e */ /* 0x004fe600000000ff */
[----:B------:R2:W-:Y:S01]  /*5d00*/  STS [R130+0x400], R10 ;  /* 0x0004000a82007388 */ /* 0x0005e20000000800 */
[----:B------:R-:W-:Y:S02]  /*5d10*/  @P0 FSEL R6, R6, -INF , !P3 ;  /* 0xff80000006060808 */ /* 0x000fe40005800000 */
[----:B------:R-:W-:Y:S01]  /*5d20*/  PLOP3.LUT P0, PT, PT, PT, UP1, 0x80, 0x8 ;  /* 0x000000000008781c */ /* 0x000fe20003f0f018 */
[----:B------:R4:W-:Y:S02]  /*5d30*/  STS [R130], R4 ;  /* 0x0000000482007388 */ /* 0x0009e40000000800 */
[----:B------:R-:W-:Y:S01]  /*5d40*/  FFMA.FTZ R6, R6, UR9, -R2 ;  /* 0x0000000906067c23 */ /* 0x000fe20008010802 */
[----:B-1----:R-:W-:Y:S03]  /*5d50*/  FFMA.FTZ R18, R24, UR9, -R3 ;  /* 0x0000000918127c23 */ /* 0x002fe60008010803 */
[----:B------:R1:W-:Y:S10]  /*5d60*/  MUFU.EX2 R144, R6 ;  /* 0x0000000600907308 */ /* 0x0003f40000000800 */
[----:B------:R-:W-:Y:S01]  /*5d70*/  MUFU.EX2 R138, R18 ;  /* 0x00000012008a7308 */ /* 0x000fe20000000800 */
[----:B---3--:R-:W-:Y:S01]  /*5d80*/  FFMA.FTZ R5, R101, -UR13, R163 ;  /* 0x8000000d65057c23 */ /* 0x008fe200080100a3 */
[----:B-1----:R-:W-:Y:S01]  /*5d90*/  FFMA.FTZ R6, R19, -UR13, R140 ;  /* 0x8000000d13067c23 */ /* 0x002fe2000801008c */
[----:B--2---:R-:W-:Y:S03]  /*5da0*/  FFMA.FTZ R10, R25, UR9, -R8 ;  /* 0x00000009190a7c23 */ /* 0x004fe60008010808 */
[----:B------:R-:W-:Y:S02]  /*5db0*/  @P2 FSEL R5, R5, -INF , !P5 ;  /* 0xff80000005052808 */ /* 0x000fe40006800000 */
[----:B------:R-:W-:Y:S02]  /*5dc0*/  PLOP3.LUT P2, PT, PT, PT, UP1, 0x80, 0x8 ;  /* 0x000000000008781c */ /* 0x000fe40003f4f018 */
[----:B------:R1:W2:Y:S01]  /*5dd0*/  MUFU.EX2 R232, R10 ;  /* 0x0000000a00e87308 */ /* 0x0002a20000000800 */
[----:B----4-:R-:W-:Y:S05]  /*5de0*/  VIADD R4, R127, 0xffffffa1 ;  /* 0xffffffa17f047836 */ /* 0x010fea0000000000 */
[----:B------:R-:W-:Y:S04]  /*5df0*/  IABS R4, R4 ;  /* 0x0000000400047213 */ /* 0x000fe80000000000 */
[----:B------:R-:W-:Y:S01]  /*5e00*/  I2FP.F32.S32 R17, R4 ;  /* 0x0000000400117245 */ /* 0x000fe20000201400 */
[----:B------:R-:W-:Y:S01]  /*5e10*/  FFMA.FTZ R4, R100, -UR13, R158 ;  /* 0x8000000d64047c23 */ /* 0x000fe2000801009e */
[----:B-1----:R-:W-:Y:S04]  /*5e20*/  IABS R10, R15 ;  /* 0x0000000f000a7213 */ /* 0x002fe80000000000 */
[----:B------:R-:W-:Y:S02]  /*5e30*/  @P0 FSEL R4, R4, -INF , !P6 ;  /* 0xff80000004040808 */ /* 0x000fe40007000000 */
[----:B------:R-:W-:Y:S01]  /*5e40*/  PLOP3.LUT P0, PT, PT, PT, UP1, 0x80, 0x8 ;  /* 0x000000000008781c */ /* 0x000fe20003f0f018 */
[----:B------:R-:W-:Y:S02]  /*5e50*/  IMAD.MOV.U32 R15, RZ, RZ, R10 ;  /* 0x000000ffff0f7224 */ /* 0x000fe400078e000a */
[----:B------:R-:W-:Y:S01]  /*5e60*/  FFMA.FTZ R10, R17, -UR13, R209 ;  /* 0x8000000d110a7c23 */ /* 0x000fe200080100d1 */
[--C-:B------:R-:W-:Y:S02]  /*5e70*/  FFMA.FTZ R17, R9, UR9, -R8.reuse ;  /* 0x0000000909117c23 */ /* 0x100fe40008010808 */
[----:B------:R-:W-:Y:S01]  /*5e80*/  I2FP.F32.S32 R16, R15 ;  /* 0x0000000f00107245 */ /* 0x000fe20000201400 */
[----:B------:R-:W-:Y:S01]  /*5e90*/  FFMA.FTZ R15, R20, UR9, -R8 ;  /* 0x00000009140f7c23 */ /* 0x000fe20008010808 */
[----:B------:R-:W-:Y:S01]  /*5ea0*/  @P2 FSEL R10, R10, -INF , !P5 ;  /* 0xff8000000a0a2808 */ /* 0x000fe20006800000 */
[----:B------:R-:W-:Y:S01]  /*5eb0*/  MUFU.EX2 R229, R17 ;  /* 0x0000001100e57308 */ /* 0x000fe20000000800 */
[----:B------:R-:W-:Y:S01]  /*5ec0*/  PLOP3.LUT P2, PT, PT, PT, UP1, 0x80, 0x8 ;  /* 0x000000000008781c */ /* 0x000fe20003f4f018 */
[----:B------:R-:W-:Y:S08]  /*5ed0*/  FFMA.FTZ R9, R16, -UR13, R208 ;  /* 0x8000000d10097c23 */ /* 0x000ff000080100d0 */
[----:B------:R1:W-:Y:S01]  /*5ee0*/  MUFU.EX2 R230, R15 ;  /* 0x0000000f00e67308 */ /* 0x0003e20000000800 */
[--C-:B------:R-:W-:Y:S01]  /*5ef0*/  FFMA.FTZ R10, R10, UR9, -R8.reuse ;  /* 0x000000090a0a7c23 */ /* 0x100fe20008010808 */
[----:B------:R-:W-:Y:S02]  /*5f00*/  @P0 FSEL R9, R9, -INF , !P6 ;  /* 0xff80000009090808 */ /* 0x000fe40007000000 */
[----:B------:R-:W-:Y:S06]  /*5f10*/  PLOP3.LUT P0, PT, PT, PT, UP1, 0x80, 0x8 ;  /* 0x000000000008781c */ /* 0x000fec0003f0f018 */
[----:B------:R-:W-:Y:S01]  /*5f20*/  MUFU.EX2 R224, R10 ;  /* 0x0000000a00e07308 */ /* 0x000fe20000000800 */
[----:B------:R-:W-:Y:S09]  /*5f30*/  FFMA.FTZ R8, R9, UR9, -R8 ;  /* 0x0000000909087c23 */ /* 0x000ff20008010808 */
[----:B------:R-:W-:Y:S01]  /*5f40*/  MUFU.EX2 R225, R8 ;  /* 0x0000000800e17308 */ /* 0x000fe20000000800 */
[--C-:B-1----:R-:W-:Y:S01]  /*5f50*/  FFMA.FTZ R15, R5, UR9, -R2.reuse ;  /* 0x00000009050f7c23 */ /* 0x102fe20008010802 */
[----:B------:R-:W-:Y:S01]  /*5f60*/  FFMA.FTZ R2, R4, UR9, -R2 ;  /* 0x0000000904027c23 */ /* 0x000fe20008010802 */
[----:B------:R-:W-:Y:S01]  /*5f70*/  FFMA.FTZ R4, R31, -UR13, R184 ;  /* 0x8000000d1f047c23 */ /* 0x000fe200080100b8 */
[----:B------:R-:W-:Y:S01]  /*5f80*/  FFMA.FTZ R5, R23, -UR13, R178 ;  /* 0x8000000d17057c23 */ /* 0x000fe200080100b2 */
[----:B------:R-:W-:Y:S05]  /*5f90*/  @P0 FSEL R7, R7, -INF , !P5 ;  /* 0xff80000007070808 */ /* 0x000fea0006800000 */
[----:B------:R1:W-:Y:S01]  /*5fa0*/  MUFU.EX2 R142, R2 ;  /* 0x00000002008e7308 */ /* 0x0003e20000000800 */
[----:B------:R-:W-:Y:S02]  /*5fb0*/  PLOP3.LUT P0, PT, PT, PT, UP1, 0x80, 0x8 ;  /* 0x000000000008781c */ /* 0x000fe40003f0f018 */
[----:B------:R-:W-:Y:S01]  /*5fc0*/  @P2 FSEL R4, R4, -INF , !P3 ;  /* 0xff80000004042808 */ /* 0x000fe20005800000 */
[--C-:B------:R-:W-:Y:S01]  /*5fd0*/  FFMA.FTZ R9, R7, UR9, -R3.reuse ;  /* 0x0000000907097c23 */ /* 0x100fe20008010803 */
[----:B------:R-:W-:Y:S05]  /*5fe0*/  PLOP3.LUT P2, PT, PT, PT, UP1, 0x80, 0x8 ;  /* 0x000000000008781c */ /* 0x000fea0003f4f018 */
[----:B------:R-:W-:Y:S01]  /*5ff0*/  MUFU.EX2 R143, R15 ;  /* 0x0000000f008f7308 */ /* 0x000fe20000000800 */
[----:B------:R-:W-:Y:S01]  /*6000*/  PLOP3.LUT P3, PT, PT, PT, UP1, 0x80, 0x8 ;  /* 0x000000000008781c */ /* 0x000fe20003f6f018 */
[--C-:B------:R-:W-:Y:S01]  /*6010*/  FFMA.FTZ R4, R4, UR9, -R0.reuse ;  /* 0x0000000904047c23 */ /* 0x100fe20008010800 */
[----:B--2---:R-:W-:Y:S07]  /*6020*/  F2FP.F16.F32.PACK_AB R7, R231, R232 ;  /* 0x000000e8e707723e */ /* 0x004fee00000000ff */
[----:B------:R-:W-:Y:S10]  /*6030*/  MUFU.EX2 R135, R9 ;  /* 0x0000000900877308 */ /* 0x000ff40000000800 */
[----:B------:R2:W-:Y:S01]  /*6040*/  MUFU.EX2 R159, R4 ;  /* 0x00000004009f7308 */ /* 0x0005e20000000800 */
[----:B------:R-:W-:Y:S01]  /*6050*/  STS [R129], R7 ;  /* 0x0000000781007388 */ /* 0x000fe20000000800 */
[----:B-1----:R-:W-:Y:S02]  /*6060*/  F2FP.F16.F32.PACK_AB R2, R165, R167 ;  /* 0x000000a7a502723e */ /* 0x002fe400000000ff */
[----:B------:R-:W-:Y:S02]  /*6070*/  @P2 FSEL R6, R6, -INF , !P6 ;  /* 0xff80000006062808 */ /* 0x000fe40007000000 */
[----:B------:R-:W-:Y:S03]  /*6080*/  @P3 FSEL R5, R5, -INF , !P5 ;  /* 0xff80000005053808 */ /* 0x000fe60006800000 */
[----:B------:R-:W-:Y:S01]  /*6090*/  FFMA.FTZ R3, R6, UR9, -R3 ;  /* 0x0000000906037c23 */ /* 0x000fe20008010803 */
[----:B------:R-:W-:Y:S01]  /*60a0*/  F2FP.F16.F32.PACK_AB R6, R138, R139 ;  /* 0x0000008b8a06723e */ /* 0x000fe200000000ff */
[----:B------:R-:W-:Y:S01]  /*60b0*/  FFMA.FTZ R8, R5, UR9, -R0 ;  /* 0x0000000905087c23 */ /* 0x000fe20008010800 */
[----:B------:R-:W-:Y:S01]  /*60c0*/  F2FP.F16.F32.PACK_AB R5, R174, R176 ;  /* 0x000000b0ae05723e */ /* 0x000fe200000000ff */
[----:B------:R1:W3:Y:S01]  /*60d0*/  MUFU.EX2 R134, R3 ;  /* 0x0000000300867308 */ /* 0x0002e20000000800 */
[----:B--2---:R-:W-:Y:S01]  /*60e0*/  FFMA.FTZ R4, R14, -UR13, R172 ;  /* 0x8000000d0e047c23 */ /* 0x004fe200080100ac */
[----:B------:R-:W-:Y:S08]  /*60f0*/  STS [R129+0x400], R6 ;  /* 0x0004000681007388 */ /* 0x000ff00000000800 */
[----:B------:R-:W-:Y:S01]  /*6100*/  MUFU.EX2 R154, R8 ;  /* 0x00000008009a7308 */ /* 0x000fe20000000800 */
[----:B------:R-:W-:Y:S01]  /*6110*/  @P0 FSEL R4, R4, -INF , !P6 ;  /* 0xff80000004040808 */ /* 0x000fe20007000000 */
[----:B------:R2:W-:Y:S04]  /*6120*/  STS [R130+0x2400], R5 ;  /* 0x0024000582007388 */ /* 0x0005e80000000800 */
[----:B------:R-:W-:Y:S01]  /*6130*/  FFMA.FTZ R0, R4, UR9, -R0 ;  /* 0x0000000904007c23 */ /* 0x000fe20008010800 */
[----:B------:R-:W-:Y:S02]  /*6140*/  F2FP.F16.F32.PACK_AB R4, R156, R157 ;  /* 0x0000009d9c04723e */ /* 0x000fe400000000ff */
[----:B-1----:R-:W-:Y:S01]  /*6150*/  F2FP.F16.F32.PACK_AB R3, R148, R149 ;  /* 0x000000959403723e */ /* 0x002fe200000000ff */
[----:B------:R3:W1:Y:S02]  /*6160*/  MUFU.EX2 R153, R0 ;  /* 0x0000000000997308 */ /* 0x0006640000000800 */
[----:B------:R4:W-:Y:S04]  /*6170*/  STS [R130+0x2000], R4 ;  /* 0x0020000482007388 */ /* 0x0009e80000000800 */
[----:B------:R1:W-:Y:S04]  /*6180*/  STS [R129+0x2400], R2 ;  /* 0x0024000281007388 */ /* 0x0003e80000000800 */
[----:B------:R1:W-:Y:S01]  /*6190*/  STS [R129+0x2000], R3 ;  /* 0x0020000381007388 */ /* 0x0003e20000000800 */
[----:B---3--:R-:W-:Y:S02]  /*61a0*/  F2FP.F16.F32.PACK_AB R0, R134, R135 ;  /* 0x000000878600723e */ /* 0x008fe400000000ff */
[----:B--2---:R-:W-:Y:S05]  /*61b0*/  F2FP.F16.F32.PACK_AB R5, R229, R230 ;  /* 0x000000e6e505723e */ /* 0x004fea00000000ff */
[----:B------:R-:W-:Y:S01]  /*61c0*/  STS [R125], R5 ;  /* 0x000000057d007388 */ /* 0x000fe20000000800 */
[----:B----4-:R-:W-:Y:S02]  /*61d0*/  F2FP.F16.F32.PACK_AB R4, R136, R137 ;  /* 0x000000898804723e */ /* 0x010fe400000000ff */
[----:B-1----:R-:W-:Y:S03]  /*61e0*/  F2FP.F16.F32.PACK_AB R2, R225, R224 ;  /* 0x000000e0e102723e */ /* 0x002fe600000000ff */
[----:B------:R1:W-:Y:S01]  /*61f0*/  STS [R125+0x400], R4 ;  /* 0x000400047d007388 */ /* 0x0003e20000000800 */
[----:B------:R-:W-:Y:S03]  /*6200*/  F2FP.F16.F32.PACK_AB R3, R144, R145 ;  /* 0x000000919003723e */ /* 0x000fe600000000ff */
[----:B------:R2:W-:Y:S04]  /*6210*/  STS [R128], R2 ;  /* 0x0000000280007388 */ /* 0x0005e80000000800 */
[----:B------:R3:W-:Y:S04]  /*6220*/  STS [R128+0x400], R0 ;  /* 0x0004000080007388 */ /* 0x0007e80000000800 */
[----:B------:R4:W-:Y:S01]  /*6230*/  STS [R125+0x2000], R3 ;  /* 0x002000037d007388 */ /* 0x0009e20000000800 */
[----:B-1----:R-:W-:Y:S02]  /*6240*/  F2FP.F16.F32.PACK_AB R4, R159, R160 ;  /* 0x000000a09f04723e */ /* 0x002fe400000000ff */
[----:B--2---:R-:W-:Y:S03]  /*6250*/  F2FP.F16.F32.PACK_AB R2, R153, R154 ;  /* 0x0000009a9902723e */ /* 0x004fe600000000ff */
[----:B------:R-:W-:Y:S01]  /*6260*/  STS [R125+0x2400], R4 ;  /* 0x002400047d007388 */ /* 0x000fe20000000800 */
[----:B---3--:R-:W-:Y:S03]  /*6270*/  LEA R0, R120, UR4, 0x1 ;  /* 0x0000000478007c11 */ /* 0x008fe6000f8e08ff */
[----:B------:R1:W-:Y:S01]  /*6280*/  STS [R128+0x2400], R2 ;  /* 0x0024000280007388 */ /* 0x0003e20000000800 */
[----:B----4-:R-:W-:Y:S05]  /*6290*/  F2FP.F16.F32.PACK_AB R3, R142, R143 ;  /* 0x0000008f8e03723e */ /* 0x010fea00000000ff */
[----:B------:R2:W-:Y:S04]  /*62a0*/  STS [R128+0x2000], R3 ;  /* 0x0020000380007388 */ /* 0x0005e80000000800 */
[----:B------:R-:W-:Y:S08]  /*62b0*/  LDSM.16.M88.4 R64, [R0+0x4000] ;  /* 0x004000000040783b */ /* 0x000ff00000000200 */
[----:B------:R-:W3:Y:S01]  /*62c0*/  LDSM.16.M88.4 R16, [R113+0x8000] ;  /* 0x008000007110783b */ /* 0x000ee20000000200 */
[----:B-1----:R-:W-:Y:S07]  /*62d0*/  MOV R2, R110 ;  /* 0x0000006e00027202 */ /* 0x002fee0000000f00 */
[----:B------:R1:W4:Y:S01]  /*62e0*/  LDSM.16.M88.4 R60, [R0+0x5000] ;  /* 0x00500000003c783b */ /* 0x0003220000000200 */
[----:B--2---:R-:W-:Y:S07]  /*62f0*/  IMAD.MOV.U32 R3, RZ, RZ, R111 ;  /* 0x000000ffff037224 */ /* 0x004fee00078e006f */
[----:B------:R-:W2:Y:S08]  /*6300*/  LDSM.16.M88.4 R32, [R113+0x8400] ;  /* 0x008400007120783b */ /* 0x000eb00000000200 */
[----:B------:R-:W2:Y:S01]  /*6310*/  LDSM.16.M88.4 R48, [R113+0x8800] ;  /* 0x008800007130783b */ /* 0x000ea20000000200 */
[----:B-1----:R-:W-:Y:S07]  /*6320*/  IADD3 R0, PT, PT, R0, R112, RZ ;  /* 0x0000007000007210 */ /* 0x002fee0007ffe0ff */
[----:B------:R-:W1:Y:S01]  /*6330*/  LDSM.16.M88.4 R100, [R113+0x8c00] ;  /* 0x008c00007164783b */ /* 0x000e620000000200 */
[-C--:B---3--:R-:W-:Y:S07]  /*6340*/  HMMA.16816.F32 R4, R64, R16.reuse, RZ ;  /* 0x000000104004723c */ /* 0x088fee00000018ff */
[----:B------:R-:W-:Y:S01]  /*6350*/  LDSM.16.M88.4 R104, [R117+0x8000] ;  /* 0x008000007568783b */ /* 0x000fe20000000200 */
[C---:B----4-:R-:W-:Y:S07]  /*6360*/  HMMA.16816.F32 R8, R60.reuse, R16, RZ ;  /* 0x000000103c08723c */ /* 0x050fee00000018ff */
[----:B------:R-:W-:Y:S01]  /*6370*/  LDSM.16.M88.4 R108, [R0+0x5000] ;  /* 0x00500000006c783b */ /* 0x000fe20000000200 */
[-C--:B------:R-:W-:Y:S08]  /*6380*/  HMMA.16816.F32 R12, R60, R18.reuse, RZ ;  /* 0x000000123c0c723c */ /* 0x080ff000000018ff */
        /* <DEDUP_REMOVED lines=9> */
[-C--:B-1----:R-:W-:Y:S08]  /*6420*/  HMMA.16816.F32 R52, R64, R100.reuse, RZ ;  /* 0x000000644034723c */ /* 0x082ff000000018ff */
[C---:B------:R-:W-:Y:S08]  /*6430*/  HMMA.16816.F32 R56, R60.reuse, R100, RZ ;  /* 0x000000643c38723c */ /* 0x040ff000000018ff */
[-C--:B------:R-:W-:Y:S08]  /*6440*/  HMMA.16816.F32 R60, R60, R102.reuse, RZ ;  /* 0x000000663c3c723c */ /* 0x080ff000000018ff */
[----:B------:R-:W-:Y:S01]  /*6450*/  HMMA.16816.F32 R64, R64, R102, RZ ;  /* 0x000000664040723c */ /* 0x000fe200000018ff */
[----:B------:R-:W1:Y:S07]  /*6460*/  LDSM.16.M88.4 R100, [R0+0x4000] ;  /* 0x004000000064783b */ /* 0x000e6e0000000200 */
[-C--:B-1----:R-:W-:Y:S08]  /*6470*/  HMMA.16816.F32 R4, R100, R104.reuse, R4 ;  /* 0x000000686404723c */ /* 0x082ff00000001804 */
        /* <DEDUP_REMOVED lines=10> */
[----:B------:R-:W-:Y:S01]  /*6520*/  FMUL.FTZ R16, R79, R16 ;  /* 0x000000104f107220 */ /* 0x000fe20000410000 */
        /* <DEDUP_REMOVED lines=17> */
[----:B------:R-:W-:Y:S01]  /*6640*/  IMAD.MOV.U32 R111, RZ, RZ, R3 ;  /* 0x000000ffff6f7224 */ /* 0x000fe200078e0003 */
[----:B------:R-:W-:Y:S01]  /*6650*/  MOV R110, R2 ;  /* 0x00000002006e7202 */ /* 0x000fe20000000f00 */
[----:B------:R-:W-:Y:S01]  /*6660*/  FADD.FTZ R108, -R124, R5 ;  /* 0x000000057c6c7221 */ /* 0x000fe20000010100 */
[C---:B------:R-:W-:Y:S01]  /*6670*/  SHF.L.U32 R2, R122.reuse, 0x6, RZ ;  /* 0x000000067a027819 */ /* 0x040fe200000006ff */
[----:B------:R-:W-:Y:S01]  /*6680*/  FMUL.FTZ R109, R121, R4 ;  /* 0x00000004796d7220 */ /* 0x000fe20000410000 */
[----:B------:R-:W-:Y:S01]  /*6690*/  LOP3.LUT R3, R105, 0x8, R122, 0xf8, !PT ;  /* 0x0000000869037812 */ /* 0x000fe200078ef87a */
[----:B------:R-:W-:Y:S02]  /*66a0*/  IMAD.SHL.U32 R121, R122, 0x8, RZ ;  /* 0x000000087a797824 */ /* 0x000fe400078e00ff */
[----:B------:R-:W-:Y:S01]  /*66b0*/  FMUL.FTZ R108, R80, R108 ;  /* 0x0000006c506c7220 */ /* 0x000fe20000410000 */
[----:B------:R-:W-:Y:S01]  /*66c0*/  FFMA.FTZ R5, -R111, R111, 1 ;  /* 0x3f8000006f057423 */ /* 0x000fe2000001016f */
[----:B------:R-:W-:Y:S01]  /*66d0*/  LOP3.LUT R3, R3, 0x1c0, R2, 0xf8, !PT ;  /* 0x000001c003037812 */ /* 0x000fe200078ef802 */
[----:B------:R1:W5:Y:S01]  /*66e0*/  LDL.LU R80, [R1+0x58] ;  /* 0x0000580001507983 */ /* 0x0003620000300800 */
[----:B------:R-:W-:Y:S01]  /*66f0*/  LOP3.LUT R0, R2, 0x400, RZ, 0xc0, !PT ;  /* 0x0000040002007812 */ /* 0x000fe200078ec0ff */
[----:B------:R-:W-:Y:S01]  /*6700*/  FMUL.FTZ R5, R5, UR10 ;  /* 0x0000000a05057c20 */ /* 0x000fe20008410000 */
[----:B------:R-:W-:Y:S01]  /*6710*/  LOP3.LUT R3, R3, 0x38, R121, 0x78, !PT ;  /* 0x0000003803037812 */ /* 0x000fe200078e7879 */
[----:B------:R1:W5:Y:S01]  /*6720*/  LDL.LU R79, [R1+0x54] ;  /* 0x00005400014f7983 */ /* 0x0003620000300800 */
[----:B------:R-:W-:Y:S01]  /*6730*/  FFMA.FTZ R4, -R110, R110, 1 ;  /* 0x3f8000006e047423 */ /* 0x000fe2000001016e */
[----:B------:R-:W-:Y:S04]  /*6740*/  HMMA.16816.F32 R64, R100, R106, R64 ;  /* 0x0000006a6440723c */ /* 0x000fe80000001840 */
[----:B------:R-:W-:Y:S01]  /*6750*/  LEA R3, R3, R0, 0x1 ;  /* 0x0000000003037211 */ /* 0x000fe200078e08ff */
[----:B------:R-:W-:Y:S01]  /*6760*/  FADD.FTZ R0, -R124, R20 ;  /* 0x000000147c007221 */ /* 0x000fe20000010100 */
[----:B------:R-:W-:Y:S01]  /*6770*/  FMUL.FTZ R20, R78, R17 ;  /* 0x000000114e147220 */ /* 0x000fe20000410000 */
[----:B------:R-:W-:Y:S01]  /*6780*/  FFMA.FTZ R17, -R75, R75, 1 ;  /* 0x3f8000004b117423 */ /* 0x000fe2000001014b */
[----:B------:R1:W5:Y:S01]  /*6790*/  LDL.LU R78, [R1+0x50] ;  /* 0x00005000014e7983 */ /* 0x0003620000300800 */
[----:B------:R-:W-:Y:S01]  /*67a0*/  FMUL.FTZ R100, R5, R108 ;  /* 0x0000006c05647220 */ /* 0x000fe20000410000 */
[----:B------:R-:W-:Y:S01]  /*67b0*/  FFMA.FTZ R5, -R74, R74, 1 ;  /* 0x3f8000004a057423 */ /* 0x000fe2000001014a */
[----:B------:R-:W-:Y:S01]  /*67c0*/  FMUL.FTZ R4, R4, UR10 ;  /* 0x0000000a04047c20 */ /* 0x000fe20008410000 */
[----:B------:R-:W-:Y:S01]  /*67d0*/  FADD.FTZ R102, -R124, R21 ;  /* 0x000000157c667221 */ /* 0x000fe20000010100 */
[----:B------:R-:W-:Y:S01]  /*67e0*/  FMUL.FTZ R21, R77, R0 ;  /* 0x000000004d157220 */ /* 0x000fe20000410000 */
[----:B------:R-:W-:Y:S01]  /*67f0*/  FFMA.FTZ R0, -R72, R72, 1 ;  /* 0x3f80000048007423 */ /* 0x000fe20000010148 */
        /* <DEDUP_REMOVED lines=10> */
[----:B------:R-:W-:Y:S01]  /*68a0*/  F2FP.F16.F32.PACK_AB R16, R100, R101 ;  /* 0x000000656410723e */ /* 0x000fe200000000ff */
[----:B------:R-:W-:Y:S01]  /*68b0*/  FMUL.FTZ R5, R5, R20 ;  /* 0x0000001405057220 */ /* 0x000fe20000410000 */
[----:B------:R1:W5:Y:S01]  /*68c0*/  LDL.LU R74, [R1+0x40] ;  /* 0x00004000014a7983 */ /* 0x0003620000300800 */
[----:B------:R-:W-:Y:S01]  /*68d0*/  FADD.FTZ R20, -R124, R33 ;  /* 0x000000217c147221 */ /* 0x000fe20000010100 */
[----:B------:R-:W-:Y:S01]  /*68e0*/  FMUL.FTZ R4, R4, R21 ;  /* 0x0000001504047220 */ /* 0x000fe20000410000 */
        /* <DEDUP_REMOVED lines=8> */
[C---:B------:R-:W-:Y:S01]  /*6970*/  FADD.FTZ R32, -R124.reuse, R36 ;  /* 0x000000247c207221 */ /* 0x040fe20000010100 */
[----:B------:R-:W-:Y:S01]  /*6980*/  FADD.FTZ R36, -R124, R37 ;  /* 0x000000257c247221 */ /* 0x000fe20000010100 */
[----:B------:R-:W-:Y:S01]  /*6990*/  FMUL.FTZ R21, R21, R5 ;  /* 0x0000000515157220 */ /* 0x000fe20000410000 */
[----:B------:R-:W-:Y:S01]  /*69a0*/  FMUL.FTZ R20, R20, UR10 ;  /* 0x0000000a14147c20 */ /* 0x000fe20008410000 */
[----:B------:R-:W-:Y:S01]  /*69b0*/  FMUL.FTZ R32, R242, R32 ;  /* 0x00000020f2207220 */ /* 0x000fe20000410000 */
[----:B------:R-:W-:Y:S01]  /*69c0*/  FMUL.FTZ R36, R241, R36 ;  /* 0x00000024f1247220 */ /* 0x000fe20000410000 */
[----:B------:R-:W-:Y:S01]  /*69d0*/  FADD.FTZ R37, -R124, R48 ;  /* 0x000000307c257221 */ /* 0x000fe20000010100 */
[----:B------:R-:W-:Y:S01]  /*69e0*/  FMUL.FTZ R20, R20, R17 ;  /* 0x0000001114147220 */ /* 0x000fe20000410000 */
[C---:B------:R-:W-:Y:S01]  /*69f0*/  FADD.FTZ R48, -R124.reuse, R49 ;  /* 0x000000317c307221 */ /* 0x040fe20000010100 */
[C---:B------:R-:W-:Y:S01]  /*6a00*/  FADD.FTZ R49, -R124.reuse, R52 ;  /* 0x000000347c317221 */ /* 0x040fe20000010100 */
[----:B------:R-:W-:Y:S01]  /*6a10*/  FADD.FTZ R52, -R124, R53 ;  /* 0x000000357c347221 */ /* 0x000fe20000010100 */
[----:B------:R-:W-:Y:S01]  /*6a20*/  FMUL.FTZ R37, R232, R37 ;  /* 0x00000025e8257220 */ /* 0x000fe20000410000 */
[----:B------:R-:W-:Y:S01]  /*6a30*/  F2FP.F16.F32.PACK_AB R100, R20, R21 ;  /* 0x000000151464723e */ /* 0x000fe200000000ff */
[----:B------:R-:W-:Y:S01]  /*6a40*/  FFMA.FTZ R20, -R70, R70, 1 ;  /* 0x3f80000046147423 */ /* 0x000fe20000010146 */
[----:B------:R-:W-:Y:S01]  /*6a50*/  FMUL.FTZ R21, R68, R7 ;  /* 0x0000000744157220 */ /* 0x000fe20000410000 */
[----:B------:R-:W-:Y:S01]  /*6a60*/  FMUL.FTZ R49, R230, R49 ;  /* 0x00000031e6317220 */ /* 0x000fe20000410000 */
[----:B------:R-:W-:Y:S01]  /*6a70*/  FFMA.FTZ R17, -R240, R240, 1 ;  /* 0x3f800000f0117423 */ /* 0x000fe200000101f0 */
[----:B------:R-:W-:Y:S01]  /*6a80*/  FMUL.FTZ R48, R231, R48 ;  /* 0x00000030e7307220 */ /* 0x000fe20000410000 */
[----:B------:R-:W-:Y:S01]  /*6a90*/  FMUL.FTZ R52, R229, R52 ;  /* 0x00000034e5347220 */ /* 0x000fe20000410000 */
[----:B------:R-:W-:Y:S01]  /*6aa0*/  FFMA.FTZ R5, -R239, R239, 1 ;  /* 0x3f800000ef057423 */ /* 0x000fe200000101ef */
[----:B------:R-:W-:Y:S01]  /*6ab0*/  FMUL.FTZ R17, R17, UR10 ;  /* 0x0000000a11117c20 */ /* 0x000fe20008410000 */
[----:B------:R-:W-:Y:S01]  /*6ac0*/  FMUL.FTZ R0, R0, UR10 ;  /* 0x0000000a00007c20 */ /* 0x000fe20008410000 */
[----:B------:R-:W-:Y:S01]  /*6ad0*/  FMUL.FTZ R20, R20, UR10 ;  /* 0x0000000a14147c20 */ /* 0x000fe20008410000 */
[----:B------:R-:W-:Y:S01]  /*6ae0*/  FMUL.FTZ R5, R5, UR10 ;  /* 0x0000000a05057c20 */ /* 0x000fe20008410000 */
[----:B------:R-:W-:Y:S01]  /*6af0*/  FMUL.FTZ R17, R17, R37 ;  /* 0x0000002511117220 */ /* 0x000fe20000410000 */
[----:B------:R-:W-:Y:S01]  /*6b00*/  FMUL.FTZ R0, R0, R102 ;  /* 0x0000006600007220 */ /* 0x000fe20000410000 */
[----:B------:R-:W-:Y:S01]  /*6b10*/  FADD.FTZ R37, -R124, R64 ;  /* 0x000000407c257221 */ /* 0x000fe20000010100 */
[----:B------:R-:W-:Y:S01]  /*6b20*/  FMUL.FTZ R5, R5, R48 ;  /* 0x0000003005057220 */ /* 0x000fe20000410000 */
[----:B------:R-:W-:Y:S02]  /*6b30*/  LOP3.LUT R103, R121, 0x18, RZ, 0xc0, !PT ;  /* 0x0000001879677812 */ /* 0x000fe400078ec0ff */
[----:B------:R-:W-:Y:S01]  /*6b40*/  F2FP.F16.F32.PACK_AB R101, R0, R4 ;  /* 0x000000040065723e */ /* 0x000fe200000000ff */
[----:B------:R-:W-:Y:S01]  /*6b50*/  FFMA.FTZ R4, -R246, R246, 1 ;  /* 0x3f800000f6047423 */ /* 0x000fe200000101f6 */
[----:B------:R-:W-:Y:S01]  /*6b60*/  FFMA.FTZ R0, -R244, R244, 1 ;  /* 0x3f800000f4007423 */ /* 0x000fe200000101f4 */
[----:B------:R-:W-:Y:S02]  /*6b70*/  FMUL.FTZ R37, R224, R37 ;  /* 0x00000025e0257220 */ /* 0x000fe40000410000 */
        /* <DEDUP_REMOVED lines=29> */
[----:B------:R-:W2:Y:S01]  /*6d50*/  LDC R6, c[0x0][0x3b0] ;  /* 0x0000ec00ff067b82 */ /* 0x000ea20000000800 */
[----:B------:R-:W-:Y:S01]  /*6d60*/  ISETP.GE.AND P0, PT, R103, UR5, PT ;  /* 0x0000000567007c0c */ /* 0x000fe2000bf06270 */
[----:B------:R-:W-:Y:S01]  /*6d70*/  ULOP3.LUT UR12, UR43, 0x1, URZ, 0xc0, !UPT ;  /* 0x000000012b0c7892 */ /* 0x000fe2000f8ec0ff */
[----:B------:R-:W-:Y:S03]  /*6d80*/  IADD3 R4, P2, PT, RZ, -UR34, RZ ;  /* 0x80000022ff047c10 */ /* 0x000fe6000ff5e0ff */
[----:B------:R-:W-:Y:S04]  /*6d90*/  UISETP.NE.U32.AND UP2, UPT, UR12, 0x1, UPT ;  /* 0x000000010c00788c */ /* 0x000fe8000bf45070 */
[----:B------:R-:W-:Y:S04]  /*6da0*/  USEL UR12, UR33, 0x2000, !UP2 ;  /* 0x00002000210c7887 */ /* 0x000fe8000d000000 */
[----:B------:R-:W3:Y:S02]  /*6db0*/  @!P0 LDC R5, c[0x0][0x3b4] ;  /* 0x0000ed00ff058b82 */ /* 0x000ee40000000800 */
[----:B------:R-:W-:Y:S02]  /*6dc0*/  VIADD R249, R249, UR12 ;  /* 0x0000000cf9f97c36 */ /* 0x000fe40008000000 */
[----:B------:R-:W-:Y:S02]  /*6dd0*/  VIADD R211, R211, UR12 ;  /* 0x0000000cd3d37c36 */ /* 0x000fe40008000000 */
[----:B------:R-:W-:Y:S02]  /*6de0*/  VIADD R118, R118, UR12 ;  /* 0x0000000c76767c36 */ /* 0x000fe40008000000 */
[----:B--2---:R-:W-:Y:S04]  /*6df0*/  IMAD.SHL.U32 R0, R6, 0x80, RZ ;  /* 0x0000008006007824 */ /* 0x004fe800078e00ff */
[----:B------:R-:W-:Y:S01]  /*6e00*/  IMAD.X R0, RZ, RZ, ~R0, P2 ;  /* 0x000000ffff007224 */ /* 0x000fe200010e0e00 */
[----:B------:R-:W-:Y:S04]  /*6e10*/  ISETP.GE.AND P2, PT, R103, UR5, PT ;  /* 0x0000000567007c0c */ /* 0x000fe8000bf46270 */
[----:B------:R-:W-:Y:S04]  /*6e20*/  SHF.R.S64 R4, R4, 0x1f, R0 ;  /* 0x0000001f04047819 */ /* 0x000fe80000001000 */
[----:B------:R-:W-:Y:S04]  /*6e30*/  IADD3 R252, P3, PT, R4, R252, RZ ;  /* 0x000000fc04fc7210 */ /* 0x000fe80007f7e0ff */
[----:B------:R-:W-:Y:S02]  /*6e40*/  LEA.HI.X.SX32 R251, R0, R251, 0x1, P3 ;  /* 0x000000fb00fb7211 */ /* 0x000fe400018f0eff */
[C---:B------:R-:W-:Y:S03]  /*6e50*/  @!P0 LEA R4, P3, R6.reuse, R252, 0x7 ;  /* 0x000000fc06048211 */ /* 0x040fe600078638ff */
[----:B------:R-:W-:Y:S01]  /*6e60*/  @!P2 IMAD.MOV.U32 R7, RZ, RZ, R251 ;  /* 0x000000ffff07a224 */ /* 0x000fe200078e00fb */
[----:B---3--:R-:W-:Y:S01]  /*6e70*/  @!P0 LEA.HI.X R5, R6, R251, R5, 0x7, P3 ;  /* 0x000000fb06058211 */ /* 0x008fe200018f3c05 */
        /* <DEDUP_REMOVED lines=14> */
.L_x_1368:
[----:B------:R3:W-:Y:S01]  /*6f60*/  STS [R126+0xa000], R16 ;  /* 0x00a000107e007388 */ /* 0x0007e20000000800 */
[----:B--2---:R-:W-:Y:S01]  /*6f70*/  FFMA.FTZ R4, -R200, R200, 1 ;  /* 0x3f800000c8047423 */ /* 0x004fe200000101c8 */
[----:B------:R-:W-:Y:S01]  /*6f80*/  FADD.FTZ R22, -R123, R22 ;  /* 0x000000167b167221 */ /* 0x000fe20000010100 */
[----:B------:R-:W-:Y:S01]  /*6f90*/  FFMA.FTZ R5, -R197, R197, 1 ;  /* 0x3f800000c5057423 */ /* 0x000fe200000101c5 */
[----:B------:R-:W-:Y:S01]  /*6fa0*/  FADD.FTZ R0, -R123, R23 ;  /* 0x000000177b007221 */ /* 0x000fe20000010100 */
[----:B------:R-:W-:Y:S01]  /*6fb0*/  FMUL.FTZ R7, R4, UR10 ;  /* 0x0000000a04077c20 */ /* 0x000fe20008410000 */
[----:B------:R-:W-:Y:S01]  /*6fc0*/  FFMA.FTZ R4, -R192, R192, 1 ;  /* 0x3f800000c0047423 */ /* 0x000fe200000101c0 */
[----:B------:R-:W-:Y:S01]  /*6fd0*/  FMUL.FTZ R22, R168, R22 ;  /* 0x00000016a8167220 */ /* 0x000fe20000410000 */
[----:B------:R-:W-:Y:S01]  /*6fe0*/  FMUL.FTZ R5, R5, UR10 ;  /* 0x0000000a05057c20 */ /* 0x000fe20008410000 */
[----:B------:R-:W-:Y:S01]  /*6ff0*/  FMUL.FTZ R0, R166, R0 ;  /* 0x00000000a6007220 */ /* 0x000fe20000410000 */
[----:B------:R-:W-:Y:S01]  /*7000*/  FMUL.FTZ R4, R4, UR10 ;  /* 0x0000000a04047c20 */ /* 0x000fe20008410000 */
[----:B------:R-:W-:Y:S01]  /*7010*/  FADD.FTZ R18, -R123, R18 ;  /* 0x000000127b127221 */ /* 0x000fe20000010100 */
[----:B------:R-:W-:Y:S01]  /*7020*/  FMUL.FTZ R22, R5, R22 ;  /* 0x0000001605167220 */ /* 0x000fe20000410000 */
[----:B------:R-:W-:Y:S01]  /*7030*/  FADD.FTZ R19, -R123, R19 ;  /* 0x000000137b137221 */ /* 0x000fe20000010100 */
[----:B------:R-:W-:Y:S01]  /*7040*/  FMUL.FTZ R5, R4, R0 ;  /* 0x0000000004057220 */ /* 0x000fe20000410000 */
[----:B------:R-:W-:Y:S01]  /*7050*/  FMUL.FTZ R18, R171, R18 ;  /* 0x00000012ab127220 */ /* 0x000fe20000410000 */
[----:B------:R-:W-:Y:S01]  /*7060*/  FFMA.FTZ R6, -R198, R198, 1 ;  /* 0x3f800000c6067423 */ /* 0x000fe200000101c6 */
[----:B------:R-:W-:Y:S01]  /*7070*/  FMUL.FTZ R19, R170, R19 ;  /* 0x00000013aa137220 */ /* 0x000fe20000410000 */
[----:B------:R-:W-:Y:S01]  /*7080*/  FMUL.FTZ R20, R20, R32 ;  /* 0x0000002014147220 */ /* 0x000fe20000410000 */
[----:B------:R-:W-:Y:S01]  /*7090*/  FMUL.FTZ R18, R7, R18 ;  /* 0x0000001207127220 */ /* 0x000fe20000410000 */
[----:B------:R-:W-:Y:S01]  /*70a0*/  F2FP.F16.F32.PACK_AB R22, R5, R22 ;  /* 0x000000160516723e */ /* 0x000fe200000000ff */
[----:B------:R-:W-:Y:S01]  /*70b0*/  FMUL.FTZ R6, R6, UR10 ;  /* 0x0000000a06067c20 */ /* 0x000fe20008410000 */
[----:B------:R-:W-:Y:S01]  /*70c0*/  FFMA.FTZ R7, -R185, R185, 1 ;  /* 0x3f800000b9077423 */ /* 0x000fe200000101b9 */
[----:B------:R-:W-:Y:S01]  /*70d0*/  FFMA.FTZ R5, -R182, R182, 1 ;  /* 0x3f800000b6057423 */ /* 0x000fe200000101b6 */
[----:B------:R-:W-:Y:S01]  /*70e0*/  FMUL.FTZ R17, R17, R21 ;  /* 0x0000001511117220 */ /* 0x000fe20000410000 */
[----:B------:R-:W-:Y:S01]  /*70f0*/  FMUL.FTZ R19, R6, R19 ;  /* 0x0000001306137220 */ /* 0x000fe20000410000 */
[----:B---3--:R-:W-:Y:S01]  /*7100*/  FMUL.FTZ R16, R7, UR10 ;  /* 0x0000000a07107c20 */ /* 0x008fe20008410000 */
[----:B------:R-:W-:Y:S01]  /*7110*/  FMUL.FTZ R7, R5, UR10 ;  /* 0x0000000a05077c20 */ /* 0x000fe20008410000 */
[----:B------:R-:W-:Y:S01]  /*7120*/  FADD.FTZ R38, -R123, R38 ;  /* 0x000000267b267221 */ /* 0x000fe20000010100 */
[----:B------:R-:W-:Y:S01]  /*7130*/  FFMA.FTZ R6, -R179, R179, 1 ;  /* 0x3f800000b3067423 */ /* 0x000fe200000101b3 */
[----:B------:R-:W-:Y:S01]  /*7140*/  FADD.FTZ R39, -R123, R39 ;  /* 0x000000277b277221 */ /* 0x000fe20000010100 */
[----:B------:R-:W-:Y:S01]  /*7150*/  FFMA.FTZ R5, -R173, R173, 1 ;  /* 0x3f800000ad057423 */ /* 0x000fe200000101ad */
[----:B------:R-:W-:Y:S01]  /*7160*/  F2FP.F16.F32.PACK_AB R4, R17, R20 ;  /* 0x000000141104723e */ /* 0x000fe200000000ff */
[----:B------:R-:W-:Y:S01]  /*7170*/  FMUL.FTZ R38, R147, R38 ;  /* 0x0000002693267220 */ /* 0x000fe20000410000 */
[----:B------:R-:W-:Y:S01]  /*7180*/  FMUL.FTZ R6, R6, UR10 ;  /* 0x0000000a06067c20 */ /* 0x000fe20008410000 */
[----:B------:R-:W-:Y:S01]  /*7190*/  FADD.FTZ R35, -R123, R35 ;  /* 0x000000237b237221 */ /* 0x000fe20000010100 */
[----:B------:R-:W-:Y:S01]  /*71a0*/  FMUL.FTZ R39, R146, R39 ;  /* 0x0000002792277220 */ /* 0x000fe20000410000 */
[----:B------:R-:W-:Y:S01]  /*71b0*/  FMUL.FTZ R5, R5, UR10 ;  /* 0x0000000a05057c20 */ /* 0x000fe20008410000 */
[----:B------:R2:W-:Y:S01]  /*71c0*/  STS [R126+0xa400], R4 ;  /* 0x00a400047e007388 */ /* 0x0005e20000000800 */
[----:B------:R-:W-:Y:S01]  /*71d0*/  FMUL.FTZ R38, R6, R38 ;  /* 0x0000002606267220 */ /* 0x000fe20000410000 */
[----:B------:R-:W-:Y:S01]  /*71e0*/  FMUL.FTZ R35, R150, R35 ;  /* 0x0000002396237220 */ /* 0x000fe20000410000 */
[----:B------:R-:W-:Y:S01]  /*71f0*/  FMUL.FTZ R21, R5, R39 ;  /* 0x0000002705157220 */ /* 0x000fe20000410000 */
[----:B------:R-:W-:Y:S01]  /*7200*/  FFMA.FTZ R6, -R162, R162, 1 ;  /* 0x3f800000a2067423 */ /* 0x000fe200000101a2 */
[C---:B------:R-:W-:Y:S01]  /*7210*/  FADD.FTZ R50, -R123.reuse, R50 ;  /* 0x000000327b327221 */ /* 0x040fe20000010100 */
[----:B------:R-:W-:Y:S01]  /*7220*/  FADD.FTZ R51, -R123, R51 ;  /* 0x000000337b337221 */ /* 0x000fe20000010100 */
[----:B------:R-:W-:Y:S01]  /*7230*/  FFMA.FTZ R5, -R161, R161, 1 ;  /* 0x3f800000a1057423 */ /* 0x000fe200000101a1 */
[----:B------:R-:W-:Y:S01]  /*7240*/  FMUL.FTZ R35, R7, R35 ;  /* 0x0000002307237220 */ /* 0x000fe20000410000 */
[----:B------:R-:W-:Y:S01]  /*7250*/  FMUL.FTZ R7, R6, UR10 ;  /* 0x0000000a06077c20 */ /* 0x000fe20008410000 */
[----:B------:R-:W-:Y:S01]  /*7260*/  FMUL.FTZ R50, R139, R50 ;  /* 0x000000328b327220 */ /* 0x000fe20000410000 */
[----:B------:R-:W-:Y:S01]  /*7270*/  FMUL.FTZ R51, R138, R51 ;  /* 0x000000338a337220 */ /* 0x000fe20000410000 */
[----:B------:R-:W-:Y:S01]  /*7280*/  FMUL.FTZ R6, R5, UR10 ;  /* 0x0000000a05067c20 */ /* 0x000fe20008410000 */
[----:B------:R-:W-:Y:S01]  /*7290*/  FADD.FTZ R66, -R123, R66 ;  /* 0x000000427b427221 */ /* 0x000fe20000010100 */
[----:B------:R-:W-:Y:S01]  /*72a0*/  FMUL.FTZ R50, R7, R50 ;  /* 0x0000003207327220 */ /* 0x000fe20000410000 */
[----:B------:R-:W-:Y:S01]  /*72b0*/  FADD.FTZ R5, -R123, R67 ;  /* 0x000000437b057221 */ /* 0x000fe20000010100 */
[----:B------:R-:W-:Y:S01]  /*72c0*/  FMUL.FTZ R51, R6, R51 ;  /* 0x0000003306337220 */ /* 0x000fe20000410000 */
[----:B------:R-:W-:Y:S01]  /*72d0*/  FFMA.FTZ R7, -R141, R141, 1 ;  /* 0x3f8000008d077423 */ /* 0x000fe2000001018d */
[----:B------:R-:W-:Y:S01]  /*72e0*/  FFMA.FTZ R6, -R140, R140, 1 ;  /* 0x3f8000008c067423 */ /* 0x000fe2000001018c */
[----:B------:R-:W-:Y:S01]  /*72f0*/  FMUL.FTZ R66, R135, R66 ;  /* 0x0000004287427220 */ /* 0x000fe20000410000 */
[----:B------:R-:W-:Y:S01]  /*7300*/  FMUL.FTZ R5, R134, R5 ;  /* 0x0000000586057220 */ /* 0x000fe20000410000 */
[----:B------:R-:W-:Y:S01]  /*7310*/  FMUL.FTZ R7, R7, UR10 ;  /* 0x0000000a07077c20 */ /* 0x000fe20008410000 */
[----:B------:R-:W-:Y:S01]  /*7320*/  FMUL.FTZ R6, R6, UR10 ;  /* 0x0000000a06067c20 */ /* 0x000fe20008410000 */
[----:B------:R-:W-:Y:S01]  /*7330*/  F2FP.F16.F32.PACK_AB R0, R19, R18 ;  /* 0x000000121300723e */ /* 0x000fe200000000ff */
[----:B-----5:R-:W-:Y:S01]  /*7340*/  FADD.FTZ R12, -R115, R12 ;  /* 0x0000000c730c7221 */ /* 0x020fe20000010100 */
[----:B------:R-:W-:Y:S01]  /*7350*/  FMUL.FTZ R66, R7, R66 ;  /* 0x0000004207427220 */ /* 0x000fe20000410000 */
[----:B------:R-:W-:Y:S01]  /*7360*/  FMUL.FTZ R5, R6, R5 ;  /* 0x0000000506057220 */ /* 0x000fe20000410000 */
[----:B--2---:R-:W-:Y:S01]  /*7370*/  FADD.FTZ R4, -R115, R13 ;  /* 0x0000000d73047221 */ /* 0x004fe20000010100 */
[----:B------:R-:W-:Y:S01]  /*7380*/  FFMA.FTZ R6, -R222, R222, 1 ;  /* 0x3f800000de067423 */ /* 0x000fe200000101de */
[----:B------:R2:W-:Y:S01]  /*7390*/  STS [R133+0xa400], R0 ;  /* 0x00a4000085007388 */ /* 0x0005e20000000800 */
[----:B------:R-:W-:Y:S01]  /*73a0*/  FMUL.FTZ R12, R194, R12 ;  /* 0x0000000cc20c7220 */ /* 0x000fe20000410000 */
[----:B------:R-:W-:Y:S01]  /*73b0*/  F2FP.F16.F32.PACK_AB R66, R5, R66 ;  /* 0x000000420542723e */ /* 0x000fe200000000ff */
[----:B------:R-:W-:Y:S01]  /*73c0*/  FFMA.FTZ R5, -R220, R220, 1 ;  /* 0x3f800000dc057423 */ /* 0x000fe200000101dc */
[----:B------:R-:W-:Y:S01]  /*73d0*/  FMUL.FTZ R4, R193, R4 ;  /* 0x00000004c1047220 */ /* 0x000fe20000410000 */
[----:B------:R-:W-:Y:S01]  /*73e0*/  FMUL.FTZ R6, R6, UR10 ;  /* 0x0000000a06067c20 */ /* 0x000fe20008410000 */
[----:B------:R-:W-:Y:S01]  /*73f0*/  FADD.FTZ R8, -R115, R8 ;  /* 0x0000000873087221 */ /* 0x000fe20000010100 */
[----:B------:R-:W-:Y:S01]  /*7400*/  FMUL.FTZ R5, R5, UR10 ;  /* 0x0000000a05057c20 */ /* 0x000fe20008410000 */
[----:B------:R-:W-:Y:S01]  /*7410*/  FADD.FTZ R28, -R115, R28 ;  /* 0x0000001c731c7221 */ /* 0x000fe20000010100 */
[----:B------:R-:W-:Y:S01]  /*7420*/  FMUL.FTZ R12, R6, R12 ;  /* 0x0000000c060c7220 */ /* 0x000fe20000410000 */
[----:B------:R-:W-:Y:S01]  /*7430*/  FMUL.FTZ R13, R204, R8 ;  /* 0x00000008cc0d7220 */ /* 0x000fe20000410000 */
[----:B------:R-:W-:Y:S01]  /*7440*/  FMUL.FTZ R19, R5, R4 ;  /* 0x0000000405137220 */ /* 0x000fe20000410000 */
[----:B------:R-:W-:Y:S01]  /*7450*/  FADD.FTZ R4, -R115, R29 ;  /* 0x0000001d73047221 */ /* 0x000fe20000010100 */
[----:B------:R-:W-:Y:S01]  /*7460*/  FFMA.FTZ R6, -R206, R206, 1 ;  /* 0x3f800000ce067423 */ /* 0x000fe200000101ce */
[----:B------:R-:W-:Y:S01]  /*7470*/  FFMA.FTZ R8, -R227, R227, 1 ;  /* 0x3f800000e3087423 */ /* 0x000fe200000101e3 */
[----:B------:R-:W-:Y:S01]  /*7480*/  FFMA.FTZ R5, -R203, R203, 1 ;  /* 0x3f800000cb057423 */ /* 0x000fe200000101cb */
        /* <DEDUP_REMOVED lines=9> */
[----:B------:R-:W-:Y:S01]  /*7520*/  FMUL.FTZ R4, R5, R4 ;  /* 0x0000000405047220 */ /* 0x000fe20000410000 */
[----:B------:R-:W-:Y:S01]  /*7530*/  FMUL.FTZ R9, R202, R9 ;  /* 0x00000009ca097220 */ /* 0x000fe20000410000 */
[----:B------:R-:W-:Y:S01]  /*7540*/  FMUL.FTZ R7, R7, UR10 ;  /* 0x0000000a07077c20 */ /* 0x000fe20008410000 */
[----:B------:R-:W-:Y:S01]  /*7550*/  FADD.FTZ R24, -R115, R24 ;  /* 0x0000001873187221 */ /* 0x000fe20000010100 */
[----:B------:R-:W-:Y:S01]  /*7560*/  FFMA.FTZ R8, -R212, R212, 1 ;  /* 0x3f800000d4087423 */ /* 0x000fe200000101d4 */
[----:B------:R-:W-:Y:S01]  /*7570*/  F2FP.F16.F32.PACK_AB R20, R4, R20 ;  /* 0x000000140414723e */ /* 0x000fe200000000ff */
[----:B------:R-:W-:Y:S01]  /*7580*/  FMUL.FTZ R9, R7, R9 ;  /* 0x0000000907097220 */ /* 0x000fe20000410000 */
[----:B------:R-:W-:Y:S01]  /*7590*/  FMUL.FTZ R24, R181, R24 ;  /* 0x00000018b5187220 */ /* 0x000fe20000410000 */
[----:B------:R-:W-:Y:S01]  /*75a0*/  FMUL.FTZ R8, R8, UR10 ;  /* 0x0000000a08087c20 */ /* 0x000fe20008410000 */
[----:B------:R-:W-:Y:S01]  /*75b0*/  FADD.FTZ R4, -R115, R45 ;  /* 0x0000002d73047221 */ /* 0x000fe20000010100 */
[----:B------:R-:W-:Y:S01]  /*75c0*/  FFMA.FTZ R5, -R183, R183, 1 ;  /* 0x3f800000b7057423 */ /* 0x000fe200000101b7 */
[----:B--2---:R-:W-:Y:S01]  /*75d0*/  F2FP.F16.F32.PACK_AB R0, R9, R13 ;  /* 0x0000000d0900723e */ /* 0x004fe200000000ff */
[----:B------:R-:W-:Y:S01]  /*75e0*/  FMUL.FTZ R24, R8, R24 ;  /* 0x0000001808187220 */ /* 0x000fe20000410000 */
[----:B------:R-:W-:Y:S01]  /*75f0*/  STS [R133+0xa000], R33 ;  /* 0x00a0002185007388 */ /* 0x000fe20000000800 */
[----:B------:R-:W-:Y:S01]  /*7600*/  FMUL.FTZ R4, R148, R4 ;  /* 0x0000000494047220 */ /* 0x000fe20000410000 */
[----:B------:R-:W-:Y:S01]  /*7610*/  FMUL.FTZ R5, R5, UR10 ;  /* 0x0000000a05057c20 */ /* 0x000fe20008410000 */
[----:B------:R-:W-:Y:S01]  /*7620*/  FADD.FTZ R34, -R123, R34 ;  /* 0x000000227b227221 */ /* 0x000fe20000010100 */
[----:B------:R-:W-:Y:S01]  /*7630*/  FADD.FTZ R40, -R115, R40 ;  /* 0x0000002873287221 */ /* 0x000fe20000010100 */
[----:B------:R-:W-:Y:S01]  /*7640*/  FFMA.FTZ R8, -R189, R189, 1 ;  /* 0x3f800000bd087423 */ /* 0x000fe200000101bd */
[----:B------:R-:W-:Y:S01]  /*7650*/  FADD.FTZ R44, -R115, R44 ;  /* 0x0000002c732c7221 */ /* 0x000fe20000010100 */
[----:B------:R-:W-:Y:S01]  /*7660*/  FFMA.FTZ R6, -R186, R186, 1 ;  /* 0x3f800000ba067423 */ /* 0x000fe200000101ba */
[----:B------:R-:W-:Y:S01]  /*7670*/  F2FP.F16.F32.PACK_AB R19, R19, R12 ;  /* 0x0000000c1313723e */ /* 0x000fe200000000ff */
[----:B------:R2:W-:Y:S01]  /*7680*/  STS [R126+0xc000], R0 ;  /* 0x00c000007e007388 */ /* 0x0005e20000000800 */
[----:B------:R-:W-:Y:S01]  /*7690*/  FMUL.FTZ R12, R5, R4 ;  /* 0x00000004050c7220 */ /* 0x000fe20000410000 */
[----:B------:R-:W-:Y:S01]  /*76a0*/  FMUL.FTZ R34, R151, R34 ;  /* 0x0000002297227220 */ /* 0x000fe20000410000 */
[----:B------:R-:W-:Y:S01]  /*76b0*/  FMUL.FTZ R40, R157, R40 ;  /* 0x000000289d287220 */ /* 0x000fe20000410000 */
[----:B------:R-:W-:Y:S01]  /*76c0*/  FMUL.FTZ R8, R8, UR10 ;  /* 0x0000000a08087c20 */ /* 0x000fe20008410000 */
[----:B------:R-:W-:Y:S01]  /*76d0*/  FMUL.FTZ R44, R149, R44 ;  /* 0x0000002c952c7220 */ /* 0x000fe20000410000 */
[----:B------:R-:W-:Y:S01]  /*76e0*/  FMUL.FTZ R6, R6, UR10 ;  /* 0x0000000a06067c20 */ /* 0x000fe20008410000 */
[----:B------:R-:W-:Y:S01]  /*76f0*/  FFMA.FTZ R5, -R169, R169, 1 ;  /* 0x3f800000a9057423 */ /* 0x000fe200000101a9 */
[----:B------:R-:W-:Y:S01]  /*7700*/  FMUL.FTZ R34, R16, R34 ;  /* 0x0000002210227220 */ /* 0x000fe20000410000 */
[----:B------:R-:W-:Y:S01]  /*7710*/  FMUL.FTZ R40, R8, R40 ;  /* 0x0000002808287220 */ /* 0x000fe20000410000 */
[----:B------:R-:W-:Y:S01]  /*7720*/  FMUL.FTZ R44, R6, R44 ;  /* 0x0000002c062c7220 */ /* 0x000fe20000410000 */
[----:B------:R-:W-:Y:S01]  /*7730*/  FMUL.FTZ R8, R5, UR10 ;  /* 0x0000000a05087c20 */ /* 0x000fe20008410000 */
[----:B------:R-:W-:Y:S01]  /*7740*/  FADD.FTZ R55, -R123, R55 ;  /* 0x000000377b377221 */ /* 0x000fe20000010100 */
[----:B------:R-:W-:Y:S01]  /*7750*/  FFMA.FTZ R16, -R152, R152, 1 ;  /* 0x3f80000098107423 */ /* 0x000fe20000010198 */
[C---:B------:R-:W-:Y:S01]  /*7760*/  FADD.FTZ R60, -R115.reuse, R60 ;  /* 0x0000003c733c7221 */ /* 0x040fe20000010100 */
[----:B------:R-:W-:Y:S01]  /*7770*/  FADD.FTZ R4, -R115, R61 ;  /* 0x0000003d73047221 */ /* 0x000fe20000010100 */
[----:B------:R-:W-:Y:S01]  /*7780*/  FFMA.FTZ R6, -R163, R163, 1 ;  /* 0x3f800000a3067423 */ /* 0x000fe200000101a3 */
[----:B------:R-:W-:Y:S01]  /*7790*/  FFMA.FTZ R5, -R158, R158, 1 ;  /* 0x3f8000009e057423 */ /* 0x000fe2000001019e */
[----:B------:R-:W-:Y:S01]  /*77a0*/  FMUL.FTZ R55, R136, R55 ;  /* 0x0000003788377220 */ /* 0x000fe20000410000 */
[----:B------:R-:W-:Y:S01]  /*77b0*/  FMUL.FTZ R16, R16, UR10 ;  /* 0x0000000a10107c20 */ /* 0x000fe20008410000 */
[----:B------:R-:W-:Y:S01]  /*77c0*/  FADD.FTZ R25, -R115, R25 ;  /* 0x0000001973197221 */ /* 0x000fe20000010100 */
[----:B------:R-:W-:Y:S01]  /*77d0*/  FFMA.FTZ R7, -R210, R210, 1 ;  /* 0x3f800000d2077423 */ /* 0x000fe200000101d2 */
[----:B------:R-:W-:Y:S01]  /*77e0*/  FMUL.FTZ R60, R143, R60 ;  /* 0x0000003c8f3c7220 */ /* 0x000fe20000410000 */
[----:B------:R-:W-:Y:S01]  /*77f0*/  FMUL.FTZ R4, R142, R4 ;  /* 0x000000048e047220 */ /* 0x000fe20000410000 */
[----:B------:R-:W-:Y:S01]  /*7800*/  FMUL.FTZ R6, R6, UR10 ;  /* 0x0000000a06067c20 */ /* 0x000fe20008410000 */
[----:B------:R-:W-:Y:S01]  /*7810*/  FMUL.FTZ R5, R5, UR10 ;  /* 0x0000000a05057c20 */ /* 0x000fe20008410000 */
[----:B------:R-:W-:Y:S01]  /*7820*/  FMUL.FTZ R55, R16, R55 ;  /* 0x0000003710377220 */ /* 0x000fe20000410000 */
[----:B------:R-:W-:Y:S01]  /*7830*/  FMUL.FTZ R25, R180, R25 ;  /* 0x00000019b4197220 */ /* 0x000fe20000410000 */
[----:B------:R-:W-:Y:S01]  /*7840*/  FMUL.FTZ R7, R7, UR10 ;  /* 0x0000000a07077c20 */ /* 0x000fe20008410000 */
[----:B------:R-:W-:Y:S01]  /*7850*/  FMUL.FTZ R16, R6, R60 ;  /* 0x0000003c06107220 */ /* 0x000fe20000410000 */
[----:B------:R-:W-:Y:S01]  /*7860*/  FMUL.FTZ R4, R5, R4 ;  /* 0x0000000405047220 */ /* 0x000fe20000410000 */
[----:B------:R-:W-:Y:S01]  /*7870*/  FADD.FTZ R41, -R115, R41 ;  /* 0x0000002973297221 */ /* 0x000fe20000010100 */
[----:B------:R-:W-:Y:S01]  /*7880*/  FMUL.FTZ R18, R7, R25 ;  /* 0x0000001907127220 */ /* 0x000fe20000410000 */
[----:B------:R-:W-:Y:S01]  /*7890*/  FFMA.FTZ R7, -R188, R188, 1 ;  /* 0x3f800000bc077423 */ /* 0x000fe200000101bc */
[----:B------:R-:W-:Y:S01]  /*78a0*/  FADD.FTZ R14, -R114, R14 ;  /* 0x0000000e720e7221 */ /* 0x000fe20000010100 */
[----:B------:R-:W-:Y:S01]  /*78b0*/  F2FP.F16.F32.PACK_AB R16, R4, R16 ;  /* 0x000000100410723e */ /* 0x000fe200000000ff */
[----:B------:R-:W-:Y:S01]  /*78c0*/  FFMA.FTZ R4, -R236, R236, 1 ;  /* 0x3f800000ec047423 */ /* 0x000fe200000101ec */
[----:B------:R-:W-:Y:S01]  /*78d0*/  FMUL.FTZ R41, R156, R41 ;  /* 0x000000299c297220 */ /* 0x000fe20000410000 */
[----:B------:R-:W-:Y:S01]  /*78e0*/  FMUL.FTZ R7, R7, UR10 ;  /* 0x0000000a07077c20 */ /* 0x000fe20008410000 */
[----:B--2---:R-:W-:Y:S01]  /*78f0*/  FFMA.FTZ R0, -R235, R235, 1 ;  /* 0x3f800000eb007423 */ /* 0x004fe200000101eb */
[----:B------:R-:W-:Y:S01]  /*7900*/  FMUL.FTZ R6, R4, UR10 ;  /* 0x0000000a04067c20 */ /* 0x000fe20008410000 */
[----:B------:R-:W-:Y:S01]  /*7910*/  FFMA.FTZ R4, -R234, R234, 1 ;  /* 0x3f800000ea047423 */ /* 0x000fe200000101ea */
[----:B------:R-:W-:Y:S01]  /*7920*/  FMUL.FTZ R13, R7, R41 ;  /* 0x00000029070d7220 */ /* 0x000fe20000410000 */
[----:B------:R-:W-:Y:S01]  /*7930*/  FADD.FTZ R54, -R123, R54 ;  /* 0x000000367b367221 */ /* 0x000fe20000010100 */
[----:B------:R-:W-:Y:S01]  /*7940*/  FFMA.FTZ R17, -R155, R155, 1 ;  /* 0x3f8000009b117423 */ /* 0x000fe2000001019b */
[----:B------:R-:W-:Y:S01]  /*7950*/  FADD.FTZ R57, -R115, R57 ;  /* 0x0000003973397221 */ /* 0x000fe20000010100 */
[----:B------:R-:W-:Y:S01]  /*7960*/  FFMA.FTZ R7, -R164, R164, 1 ;  /* 0x3f800000a4077423 */ /* 0x000fe200000101a4 */
[----:B------:R-:W-:Y:S01]  /*7970*/  FMUL.FTZ R14, R214, R14 ;  /* 0x0000000ed60e7220 */ /* 0x000fe20000410000 */
[----:B------:R-:W-:Y:S01]  /*7980*/  FMUL.FTZ R4, R4, UR10 ;  /* 0x0000000a04047c20 */ /* 0x000fe20008410000 */
[----:B------:R-:W-:Y:S01]  /*7990*/  FMUL.FTZ R5, R0, UR10 ;  /* 0x0000000a00057c20 */ /* 0x000fe20008410000 */
[C---:B------:R-:W-:Y:S01]  /*79a0*/  FADD.FTZ R10, -R114.reuse, R10 ;  /* 0x0000000a720a7221 */ /* 0x040fe20000010100 */
[----:B------:R-:W-:Y:S01]  /*79b0*/  FADD.FTZ R15, -R114, R15 ;  /* 0x0000000f720f7221 */ /* 0x000fe20000010100 */
[----:B------:R-:W-:Y:S01]  /*79c0*/  FFMA.FTZ R0, -R233, R233, 1 ;  /* 0x3f800000e9007423 */ /* 0x000fe200000101e9 */
[----:B------:R-:W-:Y:S01]  /*79d0*/  FMUL.FTZ R54, R137, R54 ;  /* 0x0000003689367220 */ /* 0x000fe20000410000 */
[----:B------:R-:W-:Y:S01]  /*79e0*/  FMUL.FTZ R17, R17, UR10 ;  /* 0x0000000a11117c20 */ /* 0x000fe20008410000 */
[----:B------:R-:W-:Y:S01]  /*79f0*/  FMUL.FTZ R57, R144, R57 ;  /* 0x0000003990397220 */ /* 0x000fe20000410000 */
[----:B------:R-:W-:Y:S01]  /*7a00*/  FMUL.FTZ R7, R7, UR10 ;  /* 0x0000000a07077c20 */ /* 0x000fe20008410000 */
[----:B------:R-:W-:Y:S01]  /*7a10*/  FMUL.FTZ R14, R4, R14 ;  /* 0x0000000e040e7220 */ /* 0x000fe20000410000 */
[----:B------:R-:W-:Y:S01]  /*7a20*/  FADD.FTZ R11, -R114, R11 ;  /* 0x0000000b720b7221 */ /* 0x000fe20000010100 */
[----:B------:R-:W-:Y:S01]  /*7a30*/  FMUL.FTZ R10, R218, R10 ;  /* 0x0000000ada0a7220 */ /* 0x000fe20000410000 */
[----:B------:R-:W-:Y:S01]  /*7a40*/  FMUL.FTZ R15, R213, R15 ;  /* 0x0000000fd50f7220 */ /* 0x000fe20000410000 */
[----:B------:R-:W-:Y:S01]  /*7a50*/  FMUL.FTZ R0, R0, UR10 ;  /* 0x0000000a00007c20 */ /* 0x000fe20008410000 */
[----:B------:R-:W-:Y:S01]  /*7a60*/  FFMA.FTZ R4, -R228, R228, 1 ;  /* 0x3f800000e4047423 */ /* 0x000fe200000101e4 */
[----:B------:R-:W-:Y:S01]  /*7a70*/  FMUL.FTZ R54, R17, R54 ;  /* 0x0000003611367220 */ /* 0x000fe20000410000 */
[----:B------:R-:W-:Y:S01]  /*7a80*/  FMUL.FTZ R17, R7, R57 ;  /* 0x0000003907117220 */ /* 0x000fe20000410000 */
[----:B------:R-:W-:Y:S01]  /*7a90*/  FMUL.FTZ R11, R215, R11 ;  /* 0x0000000bd70b7220 */ /* 0x000fe20000410000 */
[----:B------:R-:W-:Y:S01]  /*7aa0*/  FMUL.FTZ R7, R6, R10 ;  /* 0x0000000a06077220 */ /* 0x000fe20000410000 */
[----:B------:R-:W-:Y:S01]  /*7ab0*/  FMUL.FTZ R9, R0, R15 ;  /* 0x0000000f00097220 */ /* 0x000fe20000410000 */
[----:B------:R-:W-:Y:S01]  /*7ac0*/  FMUL.FTZ R6, R4, UR10 ;  /* 0x0000000a04067c20 */ /* 0x000fe20008410000 */
[----:B------:R-:W-:Y:S01]  /*7ad0*/  FADD.FTZ R56, -R115, R56 ;  /* 0x0000003873387221 */ /* 0x000fe20000010100 */
[C---:B------:R-:W-:Y:S01]  /*7ae0*/  FADD.FTZ R27, -R114.reuse, R27 ;  /* 0x0000001b721b7221 */ /* 0x040fe20000010100 */
[----:B------:R-:W-:Y:S01]  /*7af0*/  FADD.FTZ R30, -R114, R30 ;  /* 0x0000001e721e7221 */ /* 0x000fe20000010100 */
[----:B------:R-:W-:Y:S01]  /*7b00*/  FFMA.FTZ R0, -R226, R226, 1 ;  /* 0x3f800000e2007423 */ /* 0x000fe200000101e2 */
[----:B------:R-:W-:Y:S01]  /*7b10*/  FFMA.FTZ R4, -R221, R221, 1 ;  /* 0x3f800000dd047423 */ /* 0x000fe200000101dd */
[----:B------:R-:W-:Y:S01]  /*7b20*/  FMUL.FTZ R10, R5, R11 ;  /* 0x0000000b050a7220 */ /* 0x000fe20000410000 */
[----:B------:R-:W-:Y:S01]  /*7b30*/  FMUL.FTZ R56, R145, R56 ;  /* 0x0000003891387220 */ /* 0x000fe20000410000 */
[----:B------:R-:W-:Y:S01]  /*7b40*/  FMUL.FTZ R27, R195, R27 ;  /* 0x0000001bc31b7220 */ /* 0x000fe20000410000 */
[----:B------:R-:W-:Y:S01]  /*7b50*/  FMUL.FTZ R30, R191, R30 ;  /* 0x0000001ebf1e7220 */ /* 0x000fe20000410000 */
[----:B------:R-:W-:Y:S01]  /*7b60*/  FMUL.FTZ R5, R0, UR10 ;  /* 0x0000000a00057c20 */ /* 0x000fe20008410000 */
[----:B------:R-:W-:Y:S01]  /*7b70*/  FMUL.FTZ R4, R4, UR10 ;  /* 0x0000000a04047c20 */ /* 0x000fe20008410000 */
[----:B------:R-:W-:Y:S01]  /*7b80*/  F2FP.F16.F32.PACK_AB R10, R10, R7 ;  /* 0x000000070a0a723e */ /* 0x000fe200000000ff */
[----:B------:R-:W-:Y:S01]  /*7b90*/  FMUL.FTZ R56, R8, R56 ;  /* 0x0000003808387220 */ /* 0x000fe20000410000 */
[----:B------:R-:W-:Y:S01]  /*7ba0*/  FMUL.FTZ R27, R5, R27 ;  /* 0x0000001b051b7220 */ /* 0x000fe20000410000 */
[----:B------:R-:W-:Y:S01]  /*7bb0*/  FMUL.FTZ R30, R4, R30 ;  /* 0x0000001e041e7220 */ /* 0x000fe20000410000 */
[C---:B------:R-:W-:Y:S01]  /*7bc0*/  FADD.FTZ R42, -R114.reuse, R42 ;  /* 0x0000002a722a7221 */ /* 0x040fe20000010100 */
        /* <DEDUP_REMOVED lines=11> */
[----:B------:R-:W-:Y:S01]  /*7c80*/  FADD.FTZ R31, -R114, R31 ;  /* 0x0000001f721f7221 */ /* 0x000fe20000010100 */
[----:B------:R-:W-:Y:S01]  /*7c90*/  FFMA.FTZ R0, -R219, R219, 1 ;  /* 0x3f800000db007423 */ /* 0x000fe200000101db */
[----:B------:R-:W-:Y:S01]  /*7ca0*/  STS [R133+0xc000], R19 ;  /* 0x00c0001385007388 */ /* 0x000fe20000000800 */
[----:B------:R-:W-:Y:S01]  /*7cb0*/  FMUL.FTZ R42, R8, R42 ;  /* 0x0000002a082a7220 */ /* 0x000fe20000410000 */
[----:B------:R-:W-:Y:S01]  /*7cc0*/  FMUL.FTZ R11, R5, R4 ;  /* 0x00000004050b7220 */ /* 0x000fe20000410000 */
[----:B------:R-:W-:Y:S01]  /*7cd0*/  FADD.FTZ R58, -R114, R58 ;  /* 0x0000003a723a7221 */ /* 0x000fe20000010100 */
[----:B------:R-:W-:Y:S01]  /*7ce0*/  STS [R133+0xc400], R9 ;  /* 0x00c4000985007388 */ /* 0x000fe20000000800 */
[----:B------:R-:W-:Y:S01]  /*7cf0*/  FFMA.FTZ R8, -R187, R187, 1 ;  /* 0x3f800000bb087423 */ /* 0x000fe200000101bb */
[----:B------:R-:W-:Y:S01]  /*7d00*/  FMUL.FTZ R26, R6, R26 ;  /* 0x0000001a061a7220 */ /* 0x000fe20000410000 */
[----:B------:R-:W-:Y:S01]  /*7d10*/  FMUL.FTZ R31, R190, R31 ;  /* 0x0000001fbe1f7220 */ /* 0x000fe20000410000 */
[----:B------:R-:W-:Y:S01]  /*7d20*/  FMUL.FTZ R0, R0, UR10 ;  /* 0x0000000a00007c20 */ /* 0x000fe20008410000 */
[----:B------:R-:W-:Y:S01]  /*7d30*/  FADD.FTZ R4, -R114, R63 ;  /* 0x0000003f72047221 */ /* 0x000fe20000010100 */
[----:B------:R-:W-:Y:S01]  /*7d40*/  FFMA.FTZ R5, -R172, R172, 1 ;  /* 0x3f800000ac057423 */ /* 0x000fe200000101ac */
[----:B------:R-:W-:Y:S01]  /*7d50*/  F2FP.F16.F32.PACK_AB R34, R35, R34 ;  /* 0x000000222322723e */ /* 0x000fe200000000ff */
[----:B------:R-:W-:Y:S01]  /*7d60*/  STS [R131+0xa000], R101 ;  /* 0x00a0006583007388 */ /* 0x000fe20000000800 */
[----:B------:R-:W-:Y:S01]  /*7d70*/  FMUL.FTZ R58, R160, R58 ;  /* 0x0000003aa03a7220 */ /* 0x000fe20000410000 */
[----:B------:R-:W-:Y:S01]  /*7d80*/  FMUL.FTZ R8, R8, UR10 ;  /* 0x0000000a08087c20 */ /* 0x000fe20008410000 */
[----:B------:R-:W-:Y:S01]  /*7d90*/  FADD.FTZ R46, -R114, R46 ;  /* 0x0000002e722e7221 */ /* 0x000fe20000010100 */
[----:B------:R-:W-:Y:S01]  /*7da0*/  STS [R131+0xa400], R22 ;  /* 0x00a4001683007388 */ /* 0x000fe20000000800 */
[----:B------:R-:W-:Y:S01]  /*7db0*/  FFMA.FTZ R6, -R201, R201, 1 ;  /* 0x3f800000c9067423 */ /* 0x000fe200000101c9 */
[----:B------:R-:W-:Y:S01]  /*7dc0*/  FMUL.FTZ R31, R0, R31 ;  /* 0x0000001f001f7220 */ /* 0x000fe20000410000 */
        /* <DEDUP_REMOVED lines=17> */
[----:B------:R2:W-:Y:S01]  /*7ee0*/  STS [R131+0xc400], R0 ;  /* 0x00c4000083007388 */ /* 0x0005e20000000800 */
[----:B------:R-:W-:Y:S01]  /*7ef0*/  FFMA.FTZ R6, -R178, R178, 1 ;  /* 0x3f800000b2067423 */ /* 0x000fe200000101b2 */
[----:B------:R-:W-:Y:S01]  /*7f00*/  FADD.FTZ R62, -R114, R62 ;  /* 0x0000003e723e7221 */ /* 0x000fe20000010100 */
[----:B------:R-:W-:Y:S01]  /*7f10*/  F2FP.F16.F32.PACK_AB R21, R21, R38 ;  /* 0x000000261515723e */ /* 0x000fe200000000ff */
[----:B------:R-:W-:Y:S01]  /*7f20*/  STS [R132+0xc000], R20 ;  /* 0x00c0001484007388 */ /* 0x000fe20000000800 */
[----:B------:R-:W-:Y:S01]  /*7f30*/  FMUL.FTZ R43, R7, R43 ;  /* 0x0000002b072b7220 */ /* 0x000fe20000410000 */
[----:B------:R-:W-:Y:S01]  /*7f40*/  FMUL.FTZ R6, R6, UR10 ;  /* 0x0000000a06067c20 */ /* 0x000fe20008410000 */
[----:B------:R-:W-:Y:S01]  /*7f50*/  FMUL.FTZ R62, R154, R62 ;  /* 0x0000003e9a3e7220 */ /* 0x000fe20000410000 */
[----:B------:R-:W-:Y:S01]  /*7f60*/  STS [R132+0xc400], R4 ;  /* 0x00c4000484007388 */ /* 0x000fe20000000800 */
[----:B------:R-:W-:Y:S01]  /*7f70*/  F2FP.F16.F32.PACK_AB R50, R51, R50 ;  /* 0x000000323332723e */ /* 0x000fe200000000ff */
[----:B------:R-:W-:Y:S01]  /*7f80*/  FADD.FTZ R59, -R114, R59 ;  /* 0x0000003b723b7221 */ /* 0x000fe20000010100 */
[----:B------:R-:W-:Y:S01]  /*7f90*/  FMUL.FTZ R62, R6, R62 ;  /* 0x0000003e063e7220 */ /* 0x000fe20000410000 */
[----:B------:R-:W-:Y:S01]  /*7fa0*/  STS [R130+-0x8000], R53 ;  /* 0xff80003582007388 */ /* 0x000fe20000000800 */
[----:B------:R-:W-:Y:S01]  /*7fb0*/  F2FP.F16.F32.PACK_AB R13, R13, R40 ;  /* 0x000000280d0d723e */ /* 0x000fe200000000ff */
[----:B------:R-:W-:Y:S01]  /*7fc0*/  FFMA.FTZ R7, -R184, R184, 1 ;  /* 0x3f800000b8077423 */ /* 0x000fe200000101b8 */
[----:B------:R-:W-:Y:S01]  /*7fd0*/  F2FP.F16.F32.PACK_AB R6, R43, R42 ;  /* 0x0000002a2b06723e */ /* 0x000fe200000000ff */
[----:B------:R-:W-:Y:S01]  /*7fe0*/  STS [R130+-0x7c00], R21 ;  /* 0xff84001582007388 */ /* 0x000fe20000000800 */
[----:B------:R-:W-:Y:S01]  /*7ff0*/  F2FP.F16.F32.PACK_AB R12, R12, R44 ;  /* 0x0000002c0c0c723e */ /* 0x000fe200000000ff */
[----:B------:R-:W-:Y:S01]  /*8000*/  FMUL.FTZ R59, R159, R59 ;  /* 0x0000003b9f3b7220 */ /* 0x000fe20000410000 */
[----:B------:R-:W-:Y:S01]  /*8010*/  F2FP.F16.F32.PACK_AB R5, R11, R46 ;  /* 0x0000002e0b05723e */ /* 0x000fe200000000ff */
[----:B------:R-:W-:Y:S01]  /*8020*/  STS [R129+-0x8000], R49 ;  /* 0xff80003181007388 */ /* 0x000fe20000000800 */
[----:B------:R-:W-:Y:S01]  /*8030*/  FMUL.FTZ R7, R7, UR10 ;  /* 0x0000000a07077c20 */ /* 0x000fe20008410000 */
[----:B------:R-:W-:Y:S01]  /*8040*/  F2FP.F16.F32.PACK_AB R54, R55, R54 ;  /* 0x000000363736723e */ /* 0x000fe200000000ff */
[----:B------:R-:W3:Y:S01]  /*8050*/  LDC R52, c[0x0][0x44c] ;  /* 0x00011300ff347b82 */ /* 0x000ee20000000800 */
        /* <DEDUP_REMOVED lines=8> */
[--C-:B--2---:R-:W-:Y:S01]  /*80e0*/  SHF.R.U32.HI R0, RZ, 0x4, R122.reuse ;  /* 0x00000004ff007819 */ /* 0x104fe2000001167a */
[----:B------:R-:W-:Y:S01]  /*80f0*/  STS [R129+-0x6000], R12 ;  /* 0xffa0000c81007388 */ /* 0x000fe20000000800 */
[----:B------:R-:W-:Y:S02]  /*8100*/  SHF.L.U32 R40, R122, 0x5, RZ ;  /* 0x000000057a287819 */ /* 0x000fe400000006ff */
[----:B------:R-:W-:Y:S01]  /*8110*/  LOP3.LUT R59, R0, 0x8, RZ, 0xc0, !PT ;  /* 0x00000008003b7812 */ /* 0x000fe200078ec0ff */
[----:B------:R-:W-:Y:S01]  /*8120*/  STS [R129+-0x5c00], R5 ;  /* 0xffa4000581007388 */ /* 0x000fe20000000800 */
[----:B------:R-:W-:Y:S02]  /*8130*/  SHF.L.U32 R60, R122, 0x2, RZ ;  /* 0x000000027a3c7819 */ /* 0x000fe400000006ff */
[----:B------:R-:W-:Y:S01]  /*8140*/  LOP3.LUT R0, R59, 0x10, R122, 0xf8, !PT ;  /* 0x000000103b007812 */ /* 0x000fe200078ef87a */
[----:B------:R-:W-:Y:S03]  /*8150*/  STS [R125+-0x8000], R48 ;  /* 0xff8000307d007388 */ /* 0x000fe60000000800 */
[----:B------:R-:W-:Y:S01]  /*8160*/  LOP3.LUT R0, R0, 0xc0, R40, 0xf8, !PT ;  /* 0x000000c000007812 */ /* 0x000fe200078ef828 */
[----:B------:R-:W-:Y:S01]  /*8170*/  STS [R125+-0x7c00], R54 ;  /* 0xff8400367d007388 */ /* 0x000fe20000000800 */
[----:B---3--:R-:W-:Y:S02]  /*8180*/  IMAD R102, R52, UR8, RZ ;  /* 0x0000000834667c24 */ /* 0x008fe4000f8e02ff */
[----:B------:R-:W-:Y:S01]  /*8190*/  LOP3.LUT R0, R0, 0x18, R60, 0x78, !PT ;  /* 0x0000001800007812 */ /* 0x000fe200078e783c */
[----:B------:R-:W-:Y:S03]  /*81a0*/  STS [R128+-0x8000], R36 ;  /* 0xff80002480007388 */ /* 0x000fe60000000800 */
[----:B------:R-:W-:Y:S01]  /*81b0*/  LOP3.LUT R0, R0, 0x120, R40, 0xf8, !PT ;  /* 0x0000012000007812 */ /* 0x000fe200078ef828 */
[----:B------:R-:W-:Y:S03]  /*81c0*/  STS [R128+-0x7c00], R66 ;  /* 0xff84004280007388 */ /* 0x000fe60000000800 */
[----:B------:R-:W-:Y:S01]  /*81d0*/  LEA R56, R0, UR4, 0x1 ;  /* 0x0000000400387c11 */ /* 0x000fe2000f8e08ff */
[----:B------:R-:W-:Y:S01]  /*81e0*/  STS [R125+-0x6000], R17 ;  /* 0xffa000117d007388 */ /* 0x000fe20000000800 */
[----:B------:R-:W-:Y:S03]  /*81f0*/  LEA R0, -R102, RZ, 0x7 ;  /* 0x000000ff66007211 */ /* 0x000fe600078e39ff */
[----:B------:R-:W-:Y:S04]  /*8200*/  STS [R125+-0x5c00], R7 ;  /* 0xffa400077d007388 */ /* 0x000fe80000000800 */
[----:B------:R-:W-:Y:S04]  /*8210*/  STS [R128+-0x6000], R16 ;  /* 0xffa0001080007388 */ /* 0x000fe80000000800 */
[----:B------:R-:W-:Y:S01]  /*8220*/  STS [R128+-0x5c00], R8 ;  /* 0xffa4000880007388 */ /* 0x000fe20000000800 */
[----:B------:R-:W-:Y:S06]  /*8230*/  BAR.SYNC.DEFER_BLOCKING 0x0 ;  /* 0x0000000000007b1d */ /* 0x000fec0000010000 */
[----:B------:R-:W-:Y:S04]  /*8240*/  LDSM.16.MT88.4 R4, [R3+UR4+0x12000] ;  /* 0x012000040304783b */ /* 0x000fe80008004200 */
[----:B------:R-:W2:Y:S04]  /*8250*/  LDSM.16.MT88.4 R8, [R56+0x4000] ;  /* 0x004000003808783b */ /* 0x000ea80000004200 */
[----:B------:R-:W3:Y:S04]  /*8260*/  LDSM.16.MT88.4 R12, [R3+UR4+0x16000] ;  /* 0x01600004030c783b */ /* 0x000ee80008004200 */
[----:B------:R-:W-:Y:S04]  /*8270*/  LDSM.16.MT88.4 R16, [R3+UR4+0x12800] ;  /* 0x012800040310783b */ /* 0x000fe80008004200 */
[----:B------:R-:W4:Y:S04]  /*8280*/  LDSM.16.MT88.4 R20, [R56+0x4400] ;  /* 0x004400003814783b */ /* 0x000f280000004200 */
[----:B------:R-:W1:Y:S04]  /*8290*/  LDSM.16.MT88.4 R24, [R3+UR4+0x16800] ;  /* 0x016800040318783b */ /* 0x000e680008004200 */
[----:B------:R-:W-:Y:S04]  /*82a0*/  LDSM.16.MT88.4 R28, [R3+UR4+0x13000] ;  /* 0x01300004031c783b */ /* 0x000fe80008004200 */
        /* <DEDUP_REMOVED lines=10> */
[C---:B-1----:R-:W-:Y:S08]  /*8350*/  HMMA.16816.F32 R72, R24.reuse, R20, R72 ;  /* 0x000000141848723c */ /* 0x042ff00000001848 */
        /* <DEDUP_REMOVED lines=11> */
[----:B------:R-:W3:Y:S03]  /*8410*/  LDSM.16.MT88.4 R32, [R56+0x5400] ;  /* 0x005400003820783b */ /* 0x000ee60000004200 */
        /* <DEDUP_REMOVED lines=14> */
[-C--:B---3--:R-:W-:Y:S01]  /*8500*/  HMMA.16816.F32 R68, R28, R32.reuse, R68 ;  /* 0x000000201c44723c */ /* 0x088fe20000001844 */
[----:B------:R-:W-:Y:S07]  /*8510*/  BAR.SYNC.DEFER_BLOCKING 0x0 ;  /* 0x0000000000007b1d */ /* 0x000fee0000010000 */
[C---:B------:R-:W-:Y:S08]  /*8520*/  HMMA.16816.F32 R72, R36.reuse, R32, R72 ;  /* 0x000000202448723c */ /* 0x040ff00000001848 */
[-C--:B------:R-:W-:Y:S08]  /*8530*/  HMMA.16816.F32 R76, R36, R34.reuse, R76 ;  /* 0x00000022244c723c */ /* 0x080ff0000000184c */
[----:B------:R-:W-:Y:S08]  /*8540*/  HMMA.16816.F32 R80, R28, R34, R80 ;  /* 0x000000221c50723c */ /* 0x000ff00000001850 */
[-C--:B--2---:R-:W-:Y:S08]  /*8550*/  HMMA.16816.F32 R68, R4, R8.reuse, R68 ;  /* 0x000000080444723c */ /* 0x084ff00000001844 */
[C---:B------:R-:W-:Y:S08]  /*8560*/  HMMA.16816.F32 R72, R12.reuse, R8, R72 ;  /* 0x000000080c48723c */ /* 0x040ff00000001848 */
[-C--:B------:R-:W-:Y:S08]  /*8570*/  HMMA.16816.F32 R76, R12, R10.reuse, R76 ;  /* 0x0000000a0c4c723c */ /* 0x080ff0000000184c */
[----:B------:R-:W-:Y:S04]  /*8580*/  HMMA.16816.F32 R80, R4, R10, R80 ;  /* 0x0000000a0450723c */ /* 0x000fe80000001850 */
[----:B------:R-:W-:Y:S02]  /*8590*/  LOP3.LUT R4, R121, 0xd8, RZ, 0xc0, !PT ;  /* 0x000000d879047812 */ /* 0x000fe400078ec0ff */
[----:B------:R-:W-:Y:S02]  /*85a0*/  LEA R6, P0, R0, R216, 0x2 ;  /* 0x000000d800067211 */ /* 0x000fe400078010ff */
[-C--:B-1----:R-:W-:Y:S05]  /*85b0*/  HMMA.16816.F32 R68, R16, R20.reuse, R68 ;  /* 0x000000141044723c */ /* 0x082fea0000001844 */
        /* <DEDUP_REMOVED lines=12> */
[----:B------:R-:W2:Y:S01]  /*8680*/  LDL.LU R64, [R1] ;  /* 0x0000000001407983 */ /* 0x000ea20000300800 */
        /* <DEDUP_REMOVED lines=13> */
[----:B------:R1:W-:Y:S01]  /*8760*/  STL [R1], R64 ;  /* 0x0000004001007387 */ /* 0x0003e20000100800 */
        /* <DEDUP_REMOVED lines=14> */
.L_x_1369:
        /* <DEDUP_REMOVED lines=17> */
[----:B------:R-:W-:Y:S01]  /*8960*/  @UP0 UIADD3 UR14, UP3, UPT, UR50, -0x200, URZ ;  /* 0xfffffe00320e0890 */ /* 0x000fe2000ff7e0ff */
[----:B------:R-:W-:Y:S01]  /*8970*/  VIADD R127, R127, 0xffffff80 ;  /* 0xffffff807f7f7836 */ /* 0x000fe20000000000 */
        /* <DEDUP_REMOVED lines=268> */
.L_x_1371:
[----:B------:R-:W1:Y:S01]  /*9a40*/  LDCU.64 UR12, c[0x0][0x5c0] ;  /* 0x0000b800ff0c77ac */ /* 0x000e620008000a00 */
[----:B------:R-:W-:-:S05]  /*9a50*/  IADD3 R2, PT, PT, R44, UR37, RZ ;  /* 0x000000252c027c10 */ /* 0x000fca000fffe0ff */
[C---:B-1----:R-:W-:Y:S02]  /*9a60*/  IMAD R0, R2.reuse, UR13, RZ ;  /* 0x0000000d02007c24 */ /* 0x042fe4000f8e02ff */
[----:B------:R-:W-:-:S05]  /*9a70*/  IMAD.WIDE.U32 R2, R2, UR12, RZ ;  /* 0x0000000c02027c25 */ /* 0x000fca000f8e00ff */
[----:B------:R-:W-:Y:S02]  /*9a80*/  IADD3 R8, PT, PT, R3, R0, RZ ;  /* 0x0000000003087210 */ /* 0x000fe40007ffe0ff */
[----:B------:R-:W-:Y:S02]  /*9a90*/  MOV R5, R2 ;  /* 0x0000000200057202 */ /* 0x000fe40000000f00 */
.L_x_1372:
        /* <DEDUP_REMOVED lines=17> */
.L_x_1373:
[----:B------:R-:W1:Y:S01]  /*9bb0*/  LDCU.64 UR10, c[0x0][0x5c8] ;  /* 0x0000b900ff0a77ac */ /* 0x000e620008000a00 */
[----:B------:R-:W-:-:S05]  /*9bc0*/  IADD3 R2, PT, PT, R44, UR37, RZ ;  /* 0x000000252c027c10 */ /* 0x000fca000fffe0ff */
[C---:B-1----:R-:W-:Y:S02]  /*9bd0*/  IMAD R0, R2.reuse, UR11, RZ ;  /* 0x0000000b02007c24 */ /* 0x042fe4000f8e02ff */
[----:B------:R-:W-:-:S05]  /*9be0*/  IMAD.WIDE.U32 R2, R2, UR10, RZ ;  /* 0x0000000a02027c25 */ /* 0x000fca000f8e00ff */
[----:B------:R-:W-:Y:S02]  /*9bf0*/  IADD3 R19, PT, PT, R3, R0, RZ ;  /* 0x0000000003137210 */ /* 0x000fe40007ffe0ff */
[----:B------:R-:W-:-:S07]  /*9c00*/  MOV R18, R2 ;  /* 0x0000000200127202 */ /* 0x000fce0000000f00 */
.L_x_1374:
        /* <DEDUP_REMOVED lines=42> */
.L_x_1376:
[----:B------:R-:W-:Y:S05]  /*9eb0*/  BSYNC.RECONVERGENT B0 ;  /* 0x0000000000007941 */ /* 0x000fea0003800200 */
.L_x_1375:
        /* <DEDUP_REMOVED lines=11> */
.L_x_1378:
[----:B------:R-:W-:Y:S05]  /*9f70*/  BSYNC.RECONVERGENT B0 ;  /* 0x0000000000007941 */ /* 0x000fea0003800200 */
.L_x_1377:
        /* <DEDUP_REMOVED lines=25> */
.L_x_1343:
[----:B------:R-:W-:Y:S05]  /*a110*/  BSYNC.RECONVERGENT B1 ;  /* 0x0000000000017941 */ /* 0x000fea0003800200 */
.L_x_1325:
        /* <DEDUP_REMOVED lines=11> */
.L_x_1380:
        /* <DEDUP_REMOVED lines=11> */
.L_x_1611:


//--------------------- .text._ZN5flash44flash_bwd_dq_dk_dv_loop_seqk_parallel_kernelI23Flash_bwd_kernel_traitsILi32ELi128ELi128ELi8ELi4ELi4ELi4ELb0ELb0EN7cutlass6half_tE19Flash_kernel_traitsILi32ELi128ELi128ELi8ES3_EELb1ELb0ELb1ELb0ELb0ELb1ELb0EEEvNS_16Flash_bwd_paramsE --------------------------
	.section	.text._ZN5flash44flash_bwd_dq_dk_dv_loop_seqk_parallel_kernelI23Flash_bwd_kernel_traitsILi32ELi128ELi128ELi8ELi4ELi4ELi4ELb0ELb0EN7cutlass6half_tE19Flash_kernel_traitsILi32ELi128ELi128ELi8ES3_EELb1ELb0ELb1ELb0ELb0ELb1ELb0EEEvNS_16Flash_bwd_paramsE,"ax",@progbits
	.align	128
        .global         _ZN5flash44flash_bwd_dq_dk_dv_loop_seqk_parallel_kernelI23Flash_bwd_kernel_traitsILi32ELi128ELi128ELi8ELi4ELi4ELi4ELb0ELb0EN7cutlass6half_tE19Flash_kernel_traitsILi32ELi128ELi128ELi8ES3_EELb1ELb0ELb1ELb0ELb0ELb1ELb0EEEvNS_16Flash_bwd_paramsE
        .type           _ZN5flash44flash_bwd_dq_dk_dv_loop_seqk_parallel_kernelI23Flash_bwd_kernel_traitsILi32ELi128ELi128ELi8ELi4ELi4ELi4ELb0ELb0EN7cutlass6half_tE19Flash_kernel_traitsILi32ELi128ELi128ELi8ES3_EELb1ELb0ELb1ELb0ELb0ELb1ELb0EEEvNS_16Flash_bwd_paramsE,@function
        .size           _ZN5flash44flash_bwd_dq_dk_dv_loop_seqk_parallel_kernelI23Flash_bwd_kernel_traitsILi32ELi128ELi128ELi8ELi4ELi4ELi4ELb0ELb0EN7cutlass6half_tE19Flash_kernel_traitsILi32ELi128ELi128ELi8ES3_EELb1ELb0ELb1ELb0ELb0ELb1ELb0EEEvNS_16Flash_bwd_paramsE,(.L_x_1612 - _ZN5flash44flash_bwd_dq_dk_dv_loop_seqk_parallel_kernelI23Flash_bwd_kernel_traitsILi32ELi128ELi128ELi8ELi4ELi4ELi4ELb0ELb0EN7cutlass6half_tE19Flash_kernel_traitsILi32ELi128ELi128ELi8ES3_EELb1ELb0ELb1ELb0ELb0ELb1ELb0EEEvNS_16Flash_bwd_paramsE)
        .other          _ZN5flash44flash_bwd_dq_dk_dv_loop_seqk_parallel_kernelI23Flash_bwd_kernel_traitsILi32ELi128ELi128ELi8ELi4ELi4ELi4ELb0ELb0EN7cutlass6half_tE19Flash_kernel_traitsILi32ELi128ELi128ELi8ES3_EELb1ELb0ELb1ELb0ELb0ELb1ELb0EEEvNS_16Flash_bwd_paramsE,@"STO_CUDA_ENTRY STV_DEFAULT"
_ZN5flash44flash_bwd_dq_dk_dv_loop_seqk_parallel_kernelI23Flash_bwd_kernel_traitsILi32ELi128ELi128ELi8ELi4ELi4ELi4ELb0ELb0EN7cutlass6half_tE19Flash_kernel_traitsILi32ELi128ELi128ELi8ES3_EELb1ELb0ELb1ELb0ELb0ELb1ELb0EEEvNS_16Flash_bwd_paramsE:
.text._ZN5flash44flash_bwd_dq_dk_dv_loop_seqk_parallel_kernelI23Flash_bwd_kernel_traitsILi32ELi128ELi128ELi8ELi4ELi4ELi4ELb0ELb0EN7cutlass6half_tE19Flash_kernel_traitsILi32ELi128ELi128ELi8ES3_EELb1ELb0ELb1ELb0ELb0ELb1ELb0EEEvNS_16Flash_bwd_paramsE:
        /* <DEDUP_REMOVED lines=23> */
[----:B-1----:R-:W-:Y:S01]  /*0170*/  SHF.R.U32.HI R182, RZ, 0x4, R190 ;  /* 0x00000004ffb67819 */ /* 0x002fe200000116be */
[C---:B------:R-:W-:Y:S01]  /*0180*/  IMAD.SHL.U32 R2, R190.reuse, 0x10, RZ ;  /* 0x00000010be027824 */ /* 0x040fe200078e00ff */
[C---:B------:R-:W-:Y:S01]  /*0190*/  LOP3.LUT P0, R3, R190.reuse, 0x10, RZ, 0xc0, !PT ;  /* 0x00000010be037812 */ /* 0x040fe2000780c0ff */
[----:B------:R-:W-:Y:S01]  /*01a0*/  IMAD.SHL.U32 R5, R190, 0x20, RZ ;  /* 0x00000020be057824 */ /* 0x000fe200078e00ff */
[----:B------:R-:W-:Y:S01]  /*01b0*/  LOP3.LUT R182, R182, 0x8, RZ, 0xc0, !PT ;  /* 0x00000008b6b67812 */ /* 0x000fe200078ec0ff */
[----:B------:R-:W-:Y:S01]  /*01c0*/  IMAD.SHL.U32 R180, R190, 0x40, RZ ;  /* 0x00000040beb47824 */ /* 0x000fe200078e00ff */
[----:B------:R-:W-:Y:S01]  /*01d0*/  LOP3.LUT R8, R2, 0x1c0, RZ, 0xc0, !PT ;  /* 0x000001c002087812 */ /* 0x000fe200078ec0ff */
[----:B------:R-:W-:Y:S01]  /*01e0*/  IMAD.SHL.U32 R186, R190, 0x8, RZ ;  /* 0x00000008beba7824 */ /* 0x000fe200078e00ff */
[----:B------:R-:W-:Y:S01]  /*01f0*/  LOP3.LUT R182, R182, R3, RZ, 0xfc, !PT ;  /* 0x00000003b6b67212 */ /* 0x000fe200078efcff */
[----:B------:R-:W-:Y:S01]  /*0200*/  IMAD.SHL.U32 R3, R190, 0x2, RZ ;  /* 0x00000002be037824 */ /* 0x000fe200078e00ff */
[----:B------:R-:W-:Y:S01]  /*0210*/  LOP3.LUT R181, R5, 0x20, RZ, 0xc0, !PT ;  /* 0x0000002005b57812 */ /* 0x000fe200078ec0ff */
[----:B------:R-:W1:Y:S01]  /*0220*/  LDC R11, c[0x0][0x438] ;  /* 0x00010e00ff0b7b82 */ /* 0x000e620000000800 */
[----:B------:R-:W-:Y:S01]  /*0230*/  LOP3.LUT R179, R180, 0x1c0, RZ, 0xc0, !PT ;  /* 0x000001c0b4b37812 */ /* 0x000fe200078ec0ff */
[----:B-----5:R-:W-:Y:S01]  /*0240*/  ULEA UR18, UR18, UR4, 0x18 ;  /* 0x0000000412127291 */ /* 0x020fe2000f8ec0ff */
[----:B------:R-:W-:Y:S01]  /*0250*/  LOP3.LUT R8, R8, 0x38, R3, 0xf8, !PT ;  /* 0x0000003808087812 */ /* 0x000fe200078ef803 */
[----:B------:R-:W-:Y:S01]  /*0260*/  UIADD3 UR4, UPT, UPT, UR5, 0x6000, URZ ;  /* 0x0000600005047890 */ /* 0x000fe2000fffe0ff */
[----:B------:R-:W-:Y:S01]  /*0270*/  LOP3.LUT R10, R3, 0xe006, R180, 0xc8, !PT ;  /* 0x0000e006030a7812 */ /* 0x000fe200078ec8b4 */
[----:B------:R-:W-:Y:S01]  /*0280*/  UIADD3 UR18, UPT, UPT, UR18, 0x6000, URZ ;  /* 0x0000600012127890 */ /* 0x000fe2000fffe0ff */
[----:B------:R-:W-:-:S02]  /*0290*/  LOP3.LUT R3, R5, 0x120, RZ, 0xc0, !PT ;  /* 0x0000012005037812 */ /* 0x000fc400078ec0ff */
[--C-:B------:R-:W-:Y:S02]  /*02a0*/  LOP3.LUT R181, R181, 0x3800, R2.reuse, 0xf8, !PT ;  /* 0x00003800b5b57812 */ /* 0x100fe400078ef802 */
[--C-:B------:R-:W-:Y:S02]  /*02b0*/  LOP3.LUT R0, R3, 0x600, R2.reuse, 0xf8, !PT ;  /* 0x0000060003007812 */ /* 0x100fe400078ef802 */
[----:B------:R-:W-:Y:S01]  /*02c0*/  LOP3.LUT R181, R181, 0x100, R2, 0xf8, !PT ;  /* 0x00000100b5b57812 */ /* 0x000fe200078ef802 */
[----:B------:R-:W-:Y:S01]  /*02d0*/  IMAD.SHL.U32 R2, R190, 0x4, RZ ;  /* 0x00000004be027824 */ /* 0x000fe200078e00ff */
[----:B------:R-:W-:Y:S02]  /*02e0*/  SHF.R.U32.HI R4, RZ, 0x1, R190 ;  /* 0x00000001ff047819 */ /* 0x000fe400000116be */
[----:B------:R-:W-:Y:S02]  /*02f0*/  LOP3.LUT R6, R180, 0x200, RZ, 0xc0, !PT ;  /* 0x00000200b4067812 */ /* 0x000fe400078ec0ff */
[----:B------:R-:W-:-:S02]  /*0300*/  LOP3.LUT R179, R179, 0x38, R186, 0xf8, !PT ;  /* 0x00000038b3b37812 */ /* 0x000fc400078ef8ba */
[--C-:B------:R-:W-:Y:S02]  /*0310*/  LOP3.LUT R6, R6, 0xc00, R5.reuse, 0xf8, !PT ;  /* 0x00000c0006067812 */ /* 0x100fe400078ef805 */
[----:B------:R-:W-:Y:S02]  /*0320*/  LOP3.LUT R179, R179, 0x8, R4, 0x78, !PT ;  /* 0x00000008b3b37812 */ /* 0x000fe400078e7804 */
[----:B------:R-:W-:Y:S02]  /*0330*/  LOP3.LUT R2, R2, 0x18, RZ, 0xc0, !PT ;  /* 0x0000001802027812 */ /* 0x000fe400078ec0ff */
[----:B------:R-:W-:Y:S02]  /*0340*/  LOP3.LUT R179, R6, R179, RZ, 0xfc, !PT ;  /* 0x000000b306b37212 */ /* 0x000fe400078efcff */
[----:B------:R-:W-:Y:S02]  /*0350*/  LOP3.LUT R7, R2, 0xc0, R5, 0xf8, !PT ;  /* 0x000000c002077812 */ /* 0x000fe400078ef805 */
[----:B------:R-:W-:-:S02]  /*0360*/  LOP3.LUT P1, RZ, R190, 0x4, RZ, 0xc0, !PT ;  /* 0x00000004beff7812 */ /* 0x000fc4000782c0ff */
[----:B------:R-:W-:Y:S02]  /*0370*/  SHF.R.U32.HI R6, RZ, 0x2, R190 ;  /* 0x00000002ff067819 */ /* 0x000fe400000116be */
[----:B------:R-:W-:Y:S02]  /*0380*/  LOP3.LUT R3, R4, 0x30, RZ, 0xc0, !PT ;  /* 0x0000003004037812 */ /* 0x000fe400078ec0ff */
[----:B------:R-:W-:Y:S02]  /*0390*/  LOP3.LUT R183, R7, 0x8, R4, 0x78, !PT ;  /* 0x0000000807b77812 */ /* 0x000fe400078e7804 */
[----:B------:R-:W-:Y:S02]  /*03a0*/  LEA R179, R179, UR5, 0x1 ;  /* 0x00000005b3b37c11 */ /* 0x000fe4000f8e08ff */
[--C-:B------:R-:W-:Y:S02]  /*03b0*/  LOP3.LUT R189, R10, 0xc00, R5.reuse, 0xf8, !PT ;  /* 0x00000c000abd7812 */ /* 0x100fe400078ef805 */
[----:B------:R-:W-:Y:S01]  /*03c0*/  LOP3.LUT R182, R182, 0xc0, R5, 0xf8, !PT ;  /* 0x000000c0b6b67812 */ /* 0x000fe200078ef805 */
[----:B------:R-:W-:Y:S01]  /*03d0*/  VIADD R178, R179, 0xa040 ;  /* 0x0000a040b3b27836 */ /* 0x000fe20000000000 */
[----:B------:R-:W-:-:S02]  /*03e0*/  LOP3.LUT R185, R3, 0x7, R6, 0xf8, !PT ;  /* 0x0000000703b97812 */ /* 0x000fc400078ef806 */
[----:B------:R-:W-:Y:S01]  /*03f0*/  LOP3.LUT R183, R0, R183, RZ, 0xfc, !PT ;  /* 0x000000b700b77212 */ /* 0x000fe200078efcff */
[----:B------:R-:W-:Y:S01]  /*0400*/  VIADD R0, R179, 0xa000 ;  /* 0x0000a000b3007836 */ /* 0x000fe20000000000 */
[--C-:B------:R-:W-:Y:S02]  /*0410*/  LOP3.LUT R3, R3, 0x8, R190.reuse, 0xf8, !PT ;  /* 0x0000000803037812 */ /* 0x100fe400078ef8be */
[----:B------:R-:W-:Y:S01]  /*0420*/  LOP3.LUT R189, R189, R8, RZ, 0xfc, !PT ;  /* 0x00000008bdbd7212 */ /* 0x000fe200078efcff */
[----:B------:R-:W-:Y:S01]  /*0430*/  @P1 VIADD R178, R0, 0xffffffc0 ;  /* 0xffffffc000b21836 */ /* 0x000fe20000000000 */
[----:B------:R-:W-:Y:S02]  /*0440*/  LOP3.LUT R182, R182, R2, RZ, 0x3c, !PT ;  /* 0x00000002b6b67212 */ /* 0x000fe400078e3cff */
[----:B------:R-:W-:Y:S02]  /*0450*/  LOP3.LUT R2, R7, 0x8, R190, 0x78, !PT ;  /* 0x0000000807027812 */ /* 0x000fe400078e78be */
[----:B------:R-:W-:-:S02]  /*0460*/  LOP3.LUT R191, R186, 0xd8, RZ, 0xc0, !PT ;  /* 0x000000d8babf7812 */ /* 0x000fc400078ec0ff */
[----:B------:R-:W-:Y:S02]  /*0470*/  LOP3.LUT R3, R3, 0x1c0, R180, 0xf8, !PT ;  /* 0x000001c003037812 */ /* 0x000fe400078ef8b4 */
[C---:B------:R-:W-:Y:S02]  /*0480*/  LOP3.LUT P2, RZ, R190.reuse, 0x2, RZ, 0xc0, !PT ;  /* 0x00000002beff7812 */ /* 0x040fe4000784c0ff */
[----:B------:R-:W-:Y:S02]  /*0490*/  LOP3.LUT P1, RZ, R190, 0x8, RZ, 0xc0, !PT ;  /* 0x00000008beff7812 */ /* 0x000fe4000782c0ff */
[----:B------:R-:W-:Y:S02]  /*04a0*/  LEA R189, R189, UR8, 0x1 ;  /* 0x00000008bdbd7c11 */ /* 0x000fe4000f8e08ff */
[----:B------:R-:W-:Y:S02]  /*04b0*/  LOP3.LUT R181, R181, R2, RZ, 0xfc, !PT ;  /* 0x00000002b5b57212 */ /* 0x000fe400078efcff */
[----:B------:R-:W-:Y:S01]  /*04c0*/  LOP3.LUT R191, R191, 0x18, R190, 0x78, !PT ;  /* 0x00000018bfbf7812 */ /* 0x000fe200078e78be */
[C---:B------:R-:W-:Y:S01]  /*04d0*/  VIADD R188, R189.reuse, 0x40 ;  /* 0x00000040bdbc7836 */ /* 0x040fe20000000000 */
[----:B------:R-:W-:Y:S01]  /*04e0*/  LOP3.LUT R180, R180, 0x400, RZ, 0xc0, !PT ;  /* 0x00000400b4b47812 */ /* 0x000fe200078ec0ff */
[----:B------:R-:W-:Y:S01]  /*04f0*/  @P0 VIADD R188, R189, 0xffffffc0 ;  /* 0xffffffc0bdbc0836 */ /* 0x000fe20000000000 */
[----:B------:R-:W-:-:S02]  /*0500*/  LOP3.LUT R3, R3, 0x38, R186, 0x78, !PT ;  /* 0x0000003803037812 */ /* 0x000fc400078e78ba */
[C---:B------:R-:W-:Y:S02]  /*0510*/  SEL R2, R194.reuse, 0xffffffe0, !P2 ;  /* 0xffffffe0c2027807 */ /* 0x040fe40005000000 */
[----:B------:R-:W-:Y:S01]  /*0520*/  SEL R194, R194, 0xffffffe0, !P1 ;  /* 0xffffffe0c2c27807 */ /* 0x000fe20004800000 */
[----:B------:R-:W-:Y:S01]  /*0530*/  IMAD R180, R3, 0x2, R180 ;  /* 0x0000000203b47824 */ /* 0x000fe200078e02b4 */
[----:B------:R-:W-:Y:S01]  /*0540*/  LOP3.LUT R182, R182, 0x120, R5, 0xf8, !PT ;  /* 0x00000120b6b67812 */ /* 0x000fe200078ef805 */
[----:B------:R-:W-:Y:S01]  /*0550*/  IMAD.IADD R3, R2, 0x1, R179 ;  /* 0x0000000102037824 */ /* 0x000fe200078e02b3 */
[----:B------:R-:W-:Y:S01]  /*0560*/  LOP3.LUT R191, R191, 0x1f20, R186, 0xf8, !PT ;  /* 0x00001f20bfbf7812 */ /* 0x000fe200078ef8ba */
[----:B------:R-:W-:Y:S01]  /*0570*/  IMAD.IADD R193, R189, 0x1, R194 ;  /* 0x00000001bdc17824 */ /* 0x000fe200078e02c2 */
[----:B------:R-:W-:Y:S01]  /*0580*/  SHF.R.U32.HI R190, RZ, 0x5, R190 ;  /* 0x00000005ffbe7819 */ /* 0x000fe200000116be */
[----:B------:R-:W-:Y:S01]  /*0590*/  IMAD.IADD R194, R194, 0x1, R188 ;  /* 0x00000001c2c27824 */ /* 0x000fe200078e02bc */
[----:B------:R-:W-:Y:S01]  /*05a0*/  LEA R191, R191, UR5, 0x1 ;  /* 0x00000005bfbf7c11 */ /* 0x000fe2000f8e08ff */
[----:B------:R-:W-:Y:S01]  /*05b0*/  IMAD.IADD R2, R2, 0x1, R178 ;  /* 0x0000000102027824 */ /* 0x000fe200078e02b2 */
[----:B------:R-:W-:-:S02]  /*05c0*/  LEA R183, R183, UR5, 0x1 ;  /* 0x00000005b7b77c11 */ /* 0x000fc4000f8e08ff */
[----:B------:R-:W-:Y:S02]  /*05d0*/  LEA R182, R182, UR5, 0x1 ;  /* 0x00000005b6b67c11 */ /* 0x000fe4000f8e08ff */
[----:B------:R-:W-:Y:S01]  /*05e0*/  LEA R181, R181, UR4, 0x1 ;  /* 0x00000004b5b57c11 */ /* 0x000fe2000f8e08ff */
[----:B-1234-:R-:W-:-:S06]  /*05f0*/  UMOV UR4, URZ ;  /* 0x000000ff00047c82 */ /* 0x01efcc0008000000 */
.L_x_1414:
[----:B------:R-:W1:Y:S01]  /*0600*/  LDC.64 R8, c[0x0][0x478] ;  /* 0x00011e00ff087b82 */ /* 0x000e620000000a00 */
[----:B------:R-:W2:Y:S01]  /*0610*/  S2R R13, SR_CTAID.Y ;  /* 0x00000000000d7919 */ /* 0x000ea20000002600 */
[----:B------:R-:W-:Y:S01]  /*0620*/  ISETP.NE.U32.AND P5, PT, RZ, UR6, PT ;  /* 0x00000006ff007c0c */ /* 0x000fe2000bfa5070 */
[----:B------:R-:W-:-:S03]  /*0630*/  IMAD.MOV.U32 R212, RZ, RZ, RZ ;  /* 0x000000ffffd47224 */ /* 0x000fc600078e00ff */
[----:B------:R-:W-:Y:S02]  /*0640*/  ISETP.NE.AND.EX P5, PT, RZ, UR7, PT, P5 ;  /* 0x00000007ff007c0c */ /* 0x000fe4000bfa5350 */
[----:B------:R-:W3:Y:S08]  /*0650*/  LDC.64 R4, c[0x0][0x460] ;  /* 0x00011800ff047b82 */ /* 0x000ef00000000a00 */
[----:B------:R-:W4:Y:S01]  /*0660*/  LDC.64 R16, c[0x0][0x460] ;  /* 0x00011800ff107b82 */ /* 0x000f220000000a00 */
[----:B-1----:R-:W-:-:S07]  /*0670*/  ISETP.NE.U32.AND P4, PT, R8, RZ, PT ;  /* 0x000000ff0800720c */ /* 0x002fce0003f85070 */
[----:B------:R-:W1:Y:S01]  /*0680*/  LDC.U8 R12, c[0x0][0x532] ;  /* 0x00014c80ff0c7b82 */ /* 0x000e620000000000 */
[----:B------:R-:W-:Y:S02]  /*0690*/  ISETP.NE.AND.EX P4, PT, R9, RZ, PT, P4 ;  /* 0x000000ff0900720c */ /* 0x000fe40003f85340 */
[C---:B---3--:R-:W-:Y:S01]  /*06a0*/  ISETP.NE.U32.AND P3, PT, R4.reuse, RZ, PT ;  /* 0x000000ff0400720c */ /* 0x048fe20003f65070 */
[----:B--2---:R-:W-:Y:S01]  /*06b0*/  IMAD.SHL.U32 R15, R13, 0x4, RZ ;  /* 0x000000040d0f7824 */ /* 0x004fe200078e00ff */
[----:B------:R-:W-:-:S03]  /*06c0*/  ISETP.NE.U32.AND P2, PT, R4, RZ, PT ;  /* 0x000000ff0400720c */ /* 0x000fc60003f45070 */
[----:B------:R-:W2:Y:S01]  /*06d0*/  LDC.64 R6, c[0x0][0x468] ;  /* 0x00011a00ff067b82 */ /* 0x000ea20000000a00 */
[----:B------:R-:W-:Y:S02]  /*06e0*/  SHF.R.U32.HI R10, RZ, 0x1e, R13 ;  /* 0x0000001eff0a7819 */ /* 0x000fe4000001160d */
[----:B------:R-:W-:Y:S02]  /*06f0*/  @P5 IADD3 R20, P1, PT, R15, UR6, RZ ;  /* 0x000000060f145c10 */ /* 0x000fe4000ff3e0ff */
[----:B------:R-:W-:Y:S02]  /*0700*/  ISETP.NE.AND.EX P3, PT, R5, RZ, PT, P3 ;  /* 0x000000ff0500720c */ /* 0x000fe40003f65330 */
[----:B------:R-:W-:Y:S02]  /*0710*/  @P4 IADD3 R18, P0, PT, R15, R8, RZ ;  /* 0x000000080f124210 */ /* 0x000fe40007f1e0ff */
[----:B------:R-:W-:Y:S01]  /*0720*/  ISETP.NE.AND.EX P2, PT, R5, RZ, PT, P2 ;  /* 0x000000ff0500720c */ /* 0x000fe20003f45320 */
[----:B------:R-:W-:Y:S01]  /*0730*/  IMAD.MOV.U32 R0, RZ, RZ, -0x1 ;  /* 0xffffffffff007424 */ /* 0x000fe200078e00ff */
[C---:B------:R-:W-:Y:S01]  /*0740*/  @P5 IADD3.X R21, PT, PT, R10.reuse, UR7, RZ, P1, !PT ;  /* 0x000000070a155c10 */ /* 0x040fe20008ffe4ff */
[----:B------:R-:W-:Y:S01]  /*0750*/  @P4 IMAD.X R19, R10, 0x1, R9, P0 ;  /* 0x000000010a134824 */ /* 0x000fe200000e0609 */
[----:B------:R-:W3:Y:S01]  /*0760*/  @!P4 LDC.64 R4, c[0x0][0x488] ;  /* 0x00012200ff04cb82 */ /* 0x000ee20000000a00 */
[----:B----4-:R-:W-:-:S02]  /*0770*/  IMAD.WIDE.U32 R16, R13, 0x4, R16 ;  /* 0x000000040d107825 */ /* 0x010fc400078e0010 */
[----:B------:R-:W4:Y:S04]  /*0780*/  @P5 LDG.E R212, desc[UR22][R20.64] ;  /* 0x0000001614d45981 */ /* 0x000f28000c1e1900 */
[----:B------:R-:W4:Y:S01]  /*0790*/  @P4 LDG.E R211, desc[UR22][R18.64] ;  /* 0x0000001612d34981 */ /* 0x000f22000c1e1900 */
[----:B------:R-:W-:Y:S01]  /*07a0*/  IMAD.MOV.U32 R213, RZ, RZ, -0x1 ;  /* 0xffffffffffd57424 */ /* 0x000fe200078e00ff */
[----:B------:R-:W3:Y:S02]  /*07b0*/  @!P4 LDC R8, c[0x0][0x43c] ;  /* 0x00010f00ff08cb82 */ /* 0x000ee40000000800 */
[----:B-----5:R3:W5:Y:S04]  /*07c0*/  @P3 LDG.E R0, desc[UR22][R16.64] ;  /* 0x0000001610003981 */ /* 0x020768000c1e1900 */
[----:B------:R3:W5:Y:S01]  /*07d0*/  @P2 LDG.E R9, desc[UR22][R16.64+0x4] ;  /* 0x0000041610092981 */ /* 0x000762000c1e1900 */
[----:B-1----:R-:W-:-:S02]  /*07e0*/  ISETP.NE.AND P5, PT, R12, RZ, PT ;  /* 0x000000ff0c00720c */ /* 0x002fc40003fa5270 */
[----:B--2---:R-:W-:Y:S02]  /*07f0*/  ISETP.EQ.U32.AND P1, PT, R6, RZ, PT ;  /* 0x000000ff0600720c */ /* 0x004fe40003f22070 */
[----:B------:R-:W-:Y:S02]  /*0800*/  IADD3 R14, P0, PT, R15, R6, RZ ;  /* 0x000000060f0e7210 */ /* 0x000fe40007f1e0ff */
[----:B------:R-:W-:-:S03]  /*0810*/  ISETP.EQ.OR.EX P1, PT, R7, RZ, !P5, P1 ;  /* 0x000000ff0700720c */ /* 0x000fc60006f22710 */
[----:B------:R-:W-:Y:S01]  /*0820*/  IMAD.X R15, R10, 0x1, R7, P0 ;  /* 0x000000010a0f7824 */ /* 0x000fe200000e0607 */
[----:B------:R-:W1:Y:S09]  /*0830*/  @!P2 LDC R214, c[0x0][0x434] ;  /* 0x00010d00ffd6ab82 */ /* 0x000e720000000800 */
[----:B------:R2:W5:Y:S01]  /*0840*/  @!P1 LDG.E R213, desc[UR22][R14.64] ;  /* 0x000000160ed59981 */ /* 0x000562000c1e1900 */
[----:B------:R-:W-:-:S02]  /*0850*/  ISETP.NE.U32.AND P1, PT, R6, RZ, PT ;  /* 0x000000ff0600720c */ /* 0x000fc40003f25070 */
[----:B---3--:R-:W-:Y:S02]  /*0860*/  @!P4 ISETP.NE.U32.AND P0, PT, R4, RZ, PT ;  /* 0x000000ff0400c20c */ /* 0x008fe40003f05070 */
[----:B------:R-:W-:Y:S02]  /*0870*/  ISETP.NE.AND.EX P1, PT, R7, RZ, PT, P1 ;  /* 0x000000ff0700720c */ /* 0x000fe40003f25310 */
[----:B------:R-:W-:-:S04]  /*0880*/  @!P4 ISETP.NE.AND.EX P0, PT, R5, RZ, PT, P0 ;  /* 0x000000ff0500c20c */ /* 0x000fc80003f05300 */
[----:B------:R-:W-:Y:S01]  /*0890*/  @!P4 SEL R8, R8, RZ, P0 ;  /* 0x000000ff0808c207 */ /* 0x000fe20000000000 */
[----:B----4-:R-:W-:-:S06]  /*08a0*/  @P4 IMAD.IADD R211, R211, 0x1, -R212 ;  /* 0x00000001d3d34824 */ /* 0x010fcc00078e0ad4 */
[----:B-12---:R-:W-:Y:S05]  /*08b0*/  @!P1 BRA `(.L_x_1381) ;  /* 0x00000000000c9947 */ /* 0x006fea0003800000 */
[----:B------:R-:W2:Y:S02]  /*08c0*/  @P5 LDG.E R4, desc[UR22][R14.64+0x4] ;  /* 0x000004160e045981 */ /* 0x000ea4000c1e1900 */
[----:B--2--5:R-:W-:-:S06]  /*08d0*/  @P5 IADD3 R11, PT, PT, R4, -R213, RZ ;  /* 0x800000d5040b5210 */ /* 0x024fcc0007ffe0ff */
[----:B------:R1:W5:Y:S02]  /*08e0*/  @!P5 LDG.E R11, desc[UR22][R14.64] ;  /* 0x000000160e0bd981 */ /* 0x000364000c1e1900 */
.L_x_1381:
[----:B------:R-:W-:Y:S01]  /*08f0*/  IMAD.SHL.U32 R20, R192, 0x80, RZ ;  /* 0x00000080c0147824 */ /* 0x000fe200078e00ff */
[----:B-----5:R-:W-:Y:S01]  /*0900*/  @!P4 IADD3 R211, PT, PT, R8, R11, -R212 ;  /* 0x0000000b08d3c210 */ /* 0x020fe20007ffe8d4 */
[----:B------:R-:W-:-:S03]  /*0910*/  @P2 IMAD.IADD R214, R9, 0x1, -R0 ;  /* 0x0000000109d62824 */ /* 0x000fc600078e0a00 */
[----:B------:R-:W-:-:S13]  /*0920*/  ISETP.GT.AND P0, PT, R211, R20, PT ;  /* 0x00000014d300720c */ /* 0x000fda0003f04270 */
[----:B------:R-:W-:Y:S05]  /*0930*/  @!P0 BRA `(.L_x_1382) ;  /* 0x0000008800948947 */ /* 0x000fea0003800000 */
[----:B------:R-:W2:Y:S01]  /*0940*/  LDC R9, c[0x0][0x504] ;  /* 0x00014100ff097b82 */ /* 0x000ea20000000800 */
[----:B------:R-:W-:Y:S01]  /*0950*/  ISETP.NE.AND P4, PT, R0, -0x1, PT ;  /* 0xffffffff0000780c */ /* 0x000fe20003f85270 */
[----:B------:R-:W-:Y:S01]  /*0960*/  VIADD R6, R214, 0x7f ;  /* 0x0000007fd6067836 */ /* 0x000fe20000000000 */
[----:B------:R-:W-:Y:S02]  /*0970*/  IADD3 R208, PT, PT, R20, 0x80, R214 ;  /* 0x0000008014d07810 */ /* 0x000fe40007ffe0d6 */
[----:B------:R-:W-:Y:S02]  /*0980*/  ISETP.NE.AND P0, PT, R213, -0x1, PT ;  /* 0xffffffffd500780c */ /* 0x000fe40003f05270 */
[----:B------:R-:W-:-:S04]  /*0990*/  SHF.R.S32.HI R7, RZ, 0x1f, R6 ;  /* 0x0000001fff077819 */ /* 0x000fc80000011406 */
[----:B------:R-:W-:-:S03]  /*09a0*/  LEA.HI R7, R7, R6, RZ, 0x7 ;  /* 0x0000000607077211 */ /* 0x000fc600078f38ff */
[----:B-1----:R-:W1:Y:S01]  /*09b0*/  @!P4 LDC.64 R14, c[0x0][0x398] ;  /* 0x0000e600ff0ecb82 */ /* 0x002e620000000a00 */
[----:B------:R-:W-:-:S07]  /*09c0*/  SHF.R.S32.HI R7, RZ, 0x7, R7 ;  /* 0x00000007ff077819 */ /* 0x000fce0000011407 */
[----:B------:R-:W3:Y:S01]  /*09d0*/  @P4 LDC.64 R4, c[0x0][0x3b0] ;  /* 0x0000ec00ff044b82 */ /* 0x000ee20000000a00 */
[----:B--2---:R-:W-:-:S05]  /*09e0*/  IADD3 R9, PT, PT, R208, R9, -R211 ;  /* 0x00000009d0097210 */ /* 0x004fca0007ffe8d3 */
[----:B------:R-:W-:-:S05]  /*09f0*/  VIADD R9, R9, 0x7f ;  /* 0x0000007f09097836 */ /* 0x000fca0000000000 */
[----:B------:R-:W-:-:S04]  /*0a00*/  SHF.R.S32.HI R16, RZ, 0x1f, R9 ;  /* 0x0000001fff107819 */ /* 0x000fc80000011409 */
[----:B------:R-:W-:Y:S01]  /*0a10*/  LEA.HI R16, R16, R9, RZ, 0x7 ;  /* 0x0000000910107211 */ /* 0x000fe200078f38ff */
[----:B-1----:R-:W-:-:S03]  /*0a20*/  @!P4 IMAD.WIDE.U32 R34, R13, R14, RZ ;  /* 0x0000000e0d22c225 */ /* 0x002fc600078e00ff */
        /* <DEDUP_REMOVED lines=19> */
.L_x_1383:
[----:B------:R-:W1:Y:S01]  /*0b60*/  LDCU.64 UR14, c[0x0][0x3b8] ;  /* 0x00007700ff0e77ac */ /* 0x000e620008000a00 */
[----:B------:R-:W-:-:S05]  /*0b70*/  IADD3 R22, PT, PT, R212, R213, RZ ;  /* 0x000000d5d4167210 */ /* 0x000fca0007ffe0ff */
[C---:B-1----:R-:W-:Y:S02]  /*0b80*/  IMAD R11, R22.reuse, UR15, RZ ;  /* 0x0000000f160b7c24 */ /* 0x042fe4000f8e02ff */
[----:B------:R-:W-:-:S05]  /*0b90*/  IMAD.WIDE.U32 R22, R22, UR14, RZ ;  /* 0x0000000e16167c25 */ /* 0x000fca000f8e00ff */
[----:B------:R-:W-:Y:S02]  /*0ba0*/  IADD3 R11, PT, PT, R23, R11, RZ ;  /* 0x0000000b170b7210 */ /* 0x000fe40007ffe0ff */
.L_x_1384:
[----:B------:R-:W1:Y:S02]  /*0bb0*/  LDC R4, c[0x0][0x3e8] ;  /* 0x0000fa00ff047b82 */ /* 0x000e640000000800 */
[----:B-1----:R-:W-:-:S04]  /*0bc0*/  IABS R7, R4 ;  /* 0x0000000400077213 */ /* 0x002fc80000000000 */
[----:B------:R-:W1:Y:S08]  /*0bd0*/  I2F.RP R10, R7 ;  /* 0x00000007000a7306 */ /* 0x000e700000209400 */
[----:B-1----:R-:W1:Y:S02]  /*0be0*/  MUFU.RCP R8, R10 ;  /* 0x0000000a00087308 */ /* 0x002e640000001000 */
[----:B-1----:R-:W-:Y:S01]  /*0bf0*/  VIADD R8, R8, 0xffffffe ;  /* 0x0ffffffe08087836 */ /* 0x002fe20000000000 */
[----:B------:R-:W-:-:S05]  /*0c00*/  SHF.R.S32.HI R10, RZ, 0x1f, R20 ;  /* 0x0000001fff0a7819 */ /* 0x000fca0000011414 */
        /* <DEDUP_REMOVED lines=31> */
.L_x_1385:
[----:B------:R-:W1:Y:S01]  /*0e00*/  LDCU.64 UR12, c[0x0][0x3c0] ;  /* 0x00007800ff0c77ac */ /* 0x000e620008000a00 */
[----:B------:R-:W-:-:S05]  /*0e10*/  IADD3 R24, PT, PT, R212, R213, RZ ;  /* 0x000000d5d4187210 */ /* 0x000fca0007ffe0ff */
[C---:B-1----:R-:W-:Y:S02]  /*0e20*/  IMAD R19, R24.reuse, UR13, RZ ;  /* 0x0000000d18137c24 */ /* 0x042fe4000f8e02ff */
[----:B------:R-:W-:-:S05]  /*0e30*/  IMAD.WIDE.U32 R24, R24, UR12, RZ ;  /* 0x0000000c18187c25 */ /* 0x000fca000f8e00ff */
[----:B------:R-:W-:Y:S02]  /*0e40*/  IADD3 R19, PT, PT, R25, R19, RZ ;  /* 0x0000001319137210 */ /* 0x000fe40007ffe0ff */
.L_x_1386:
        /* <DEDUP_REMOVED lines=27> */
.L_x_1387:
[-C--:B------:R-:W-:Y:S02]  /*1000*/  IMAD R30, R27, R0.reuse, RZ ;  /* 0x000000001b1e7224 */ /* 0x080fe400078e02ff */
[----:B------:R-:W-:-:S05]  /*1010*/  IMAD.WIDE.U32 R32, R26, R0, RZ ;  /* 0x000000001a207225 */ /* 0x000fca00078e00ff */
[----:B------:R-:W-:-:S07]  /*1020*/  IADD3 R30, PT, PT, R33, R30, RZ ;  /* 0x0000001e211e7210 */ /* 0x000fce0007ffe0ff */
.L_x_1388:
        /* <DEDUP_REMOVED lines=20> */
.L_x_1389:
[----:B------:R-:W1:Y:S01]  /*1170*/  LDC R17, c[0x0][0x434] ;  /* 0x00010d00ff117b82 */ /* 0x000e620000000800 */
[----:B------:R-:W-:-:S04]  /*1180*/  IMAD R4, R13, R14, R187 ;  /* 0x0000000e0d047224 */ /* 0x000fc800078e02bb */
[----:B-1----:R-:W-:-:S03]  /*1190*/  IMAD R17, R4, R17, RZ ;  /* 0x0000001104117224 */ /* 0x002fc600078e02ff */
.L_x_1390:
        /* <DEDUP_REMOVED lines=11> */
.L_x_1391:
[----:B------:R-:W1:Y:S01]  /*1250*/  LDC R23, c[0x0][0x444] ;  /* 0x00011100ff177b82 */ /* 0x000e620000000800 */
[----:B------:R-:W-:-:S04]  /*1260*/  IMAD R0, R13, R14, R187 ;  /* 0x0000000e0d007224 */ /* 0x000fc800078e02bb */
[----:B-1----:R-:W-:-:S07]  /*1270*/  IMAD R23, R0, R23, RZ ;  /* 0x0000001700177224 */ /* 0x002fce00078e02ff */
.L_x_1392:
[----:B------:R-:W1:Y:S01]  /*1280*/  LDCU.128 UR8, c[0x0][0x590] ;  /* 0x0000b200ff0877ac */ /* 0x000e620008000c00 */
[----:B------:R-:W-:Y:S01]  /*1290*/  LOP3.LUT R28, R186, 0x18, RZ, 0xc0, !PT ;  /* 0x00000018ba1c7812 */ /* 0x000fe200078ec0ff */
[----:B------:R-:W2:Y:S01]  /*12a0*/  LDC.64 R4, c[0x0][0x3b0] ;  /* 0x0000ec00ff047b82 */ /* 0x000ea20000000a00 */
[----:B------:R-:W3:Y:S01]  /*12b0*/  S2R R12, SR_TID.X ;  /* 0x00000000000c7919 */ /* 0x000ee20000002100 */
[----:B------:R-:W-:Y:S01]  /*12c0*/  IMAD.MOV.U32 R29, RZ, RZ, RZ ;  /* 0x000000ffff1d7224 */ /* 0x000fe200078e00ff */
[----:B------:R-:W-:Y:S01]  /*12d0*/  IADD3 R36, P1, PT, R28, R36, RZ ;  /* 0x000000241c247210 */ /* 0x000fe20007f3e0ff */
[----:B------:R-:W4:Y:S01]  /*12e0*/  LDCU.64 UR16, c[0x0][0x3c8] ;  /* 0x00007900ff1077ac */ /* 0x000f220008000a00 */
[----:B------:R-:W5:Y:S01]  /*12f0*/  S2R R0, SR_TID.X ;  /* 0x0000000000007919 */ /* 0x000f620000002100 */
[----:B------:R-:W-:Y:S01]  /*1300*/  IMAD R203, R14, UR25, RZ ;  /* 0x000000190ecb7c24 */ /* 0x000fe2000f8e02ff */
[----:B------:R-:W-:Y:S01]  /*1310*/  ISETP.NE.AND P6, PT, RZ, UR24, PT ;  /* 0x00000018ff007c0c */ /* 0x000fe2000bfc5270 */
[----:B------:R-:W-:Y:S01]  /*1320*/  IMAD.X R37, RZ, RZ, R7, P1 ;  /* 0x000000ffff257224 */ /* 0x000fe200008e0607 */
[--C-:B------:R-:W-:Y:S01]  /*1330*/  IADD3 R32, P2, P1, R38, R32, R27.reuse ;  /* 0x0000002026207210 */ /* 0x100fe2000795e01b */
[----:B------:R-:W4:Y:S01]  /*1340*/  LDC.64 R6, c[0x0][0x5f8] ;  /* 0x00017e00ff067b82 */ /* 0x000f220000000a00 */
[----:B------:R-:W-:Y:S01]  /*1350*/  SHF.R.S32.HI R27, RZ, 0x1f, R27 ;  /* 0x0000001fff1b7819 */ /* 0x000fe2000001141b */
[----:B------:R-:W-:Y:S01]  /*1360*/  BSSY.RECONVERGENT B1, `(.L_x_1382) ;  /* 0x0000802000017945 */ /* 0x000fe20003800200 */
[----:B-1----:R-:W-:Y:S01]  /*1370*/  IMAD R18, R31, UR8, RZ ;  /* 0x000000081f127c24 */ /* 0x002fe2000f8e02ff */
[----:B------:R-:W-:Y:S01]  /*1380*/  USHF.L.U64.HI UR24, UR8, 0x6, UR9 ;  /* 0x0000000608187899 */ /* 0x000fe20008010209 */
[----:B------:R-:W-:Y:S01]  /*1390*/  IMAD.WIDE.U32 R36, R21, UR8, R36 ;  /* 0x0000000815247c25 */ /* 0x000fe2000f8e0024 */
[----:B------:R-:W-:-:S02]  /*13a0*/  USHF.L.U32 UR25, UR8, 0x6, URZ ;  /* 0x0000000608197899 */ /* 0x000fc400080006ff */
[----:B------:R-:W1:Y:S01]  /*13b0*/  LDC.64 R220, c[0x0][0x420] ;  /* 0x00010800ffdc7b82 */ /* 0x000e620000000a00 */
[----:B------:R-:W-:Y:S02]  /*13c0*/  IMAD R18, R21, UR9, R18 ;  /* 0x0000000915127c24 */ /* 0x000fe4000f8e0212 */
[----:B--2---:R-:W-:Y:S02]  /*13d0*/  IMAD R26, R31, R4, RZ ;  /* 0x000000041f1a7224 */ /* 0x004fe400078e02ff */
[----:B------:R-:W-:-:S03]  /*13e0*/  IMAD.IADD R37, R37, 0x1, R18 ;  /* 0x0000000125257824 */ /* 0x000fc600078e0212 */
[----:B------:R-:W2:Y:S01]  /*13f0*/  LDC R18, c[0x0][0x508] ;  /* 0x00014200ff127b82 */ /* 0x000ea20000000800 */
[----:B------:R-:W-:-:S04]  /*1400*/  IMAD.WIDE.U32 R38, R21, R4, R28 ;  /* 0x0000000415267225 */ /* 0x000fc800078e001c */
[----:B------:R-:W-:Y:S01]  /*1410*/  IMAD.WIDE.U32 R36, R187, UR10, R36 ;  /* 0x0000000abb247c25 */ /* 0x000fe2000f8e0024 */
[----:B------:R-:W-:-:S03]  /*1420*/  IADD3 R34, P3, PT, R34, R38, RZ ;  /* 0x0000002622227210 */ /* 0x000fc60007f7e0ff */
[----:B------:R-:W-:Y:S01]  /*1430*/  IMAD R26, R21, R5, R26 ;  /* 0x00000005151a7224 */ /* 0x000fe200078e021a */
[----:B------:R-:W-:Y:S01]  /*1440*/  IADD3.X R21, PT, PT, R25, R30, R27, P2, P1 ;  /* 0x0000001e19157210 */ /* 0x000fe200017e241b */
[----:B------:R-:W-:Y:S01]  /*1450*/  IMAD R31, R187, UR11, R37 ;  /* 0x0000000bbb1f7c24 */ /* 0x000fe2000f8e0225 */
[----:B------:R-:W1:Y:S01]  /*1460*/  LDCU.64 UR10, c[0x0][0x550] ;  /* 0x0000aa00ff0a77ac */ /* 0x000e620008000a00 */
[----:B------:R-:W-:Y:S01]  /*1470*/  IMAD.MOV.U32 R30, RZ, RZ, R36 ;  /* 0x000000ffff1e7224 */ /* 0x000fe200078e0024 */
[----:B------:R-:W-:Y:S01]  /*1480*/  IADD3.X R35, PT, PT, R15, R39, R26, P3, !PT ;  /* 0x000000270f237210 */ /* 0x000fe20001ffe41a */
[----:B----4-:R-:W-:Y:S01]  /*1490*/  IMAD.WIDE.U32 R26, R6, UR20, RZ ;  /* 0x00000014061a7c25 */ /* 0x010fe2000f8e00ff */
[----:B---3--:R-:W-:Y:S02]  /*14a0*/  SHF.R.U32.HI R15, RZ, 0x2, R12 ;  /* 0x00000002ff0f7819 */ /* 0x008fe4000001160c */
[----:B-----5:R-:W-:Y:S01]  /*14b0*/  LOP3.LUT R222, R0, 0x1f, RZ, 0xc0, !PT ;  /* 0x0000001f00de7812 */ /* 0x020fe200078ec0ff */
[----:B------:R-:W-:Y:S01]  /*14c0*/  IMAD.WIDE.U32 R34, R187, UR16, R34 ;  /* 0x00000010bb227c25 */ /* 0x000fe2000f8e0022 */
[----:B------:R-:W-:-:S03]  /*14d0*/  SEL R26, R26, RZ, P6 ;  /* 0x000000ff1a1a7207 */ /* 0x000fc60003000000 */
[----:B------:R-:W-:Y:S01]  /*14e0*/  IMAD.WIDE.U32 R30, R15, UR8, R30 ;  /* 0x000000080f1e7c25 */ /* 0x000fe2000f8e001e */
[----:B--2---:R-:W-:-:S03]  /*14f0*/  IADD3 R208, PT, PT, R208, -R18, -R211 ;  /* 0x80000012d0d07210 */ /* 0x004fc60007ffe8d3 */
[----:B------:R-:W-:Y:S01]  /*1500*/  IMAD R201, R15, UR9, R31 ;  /* 0x000000090fc97c24 */ /* 0x000fe2000f8e021f */
[----:B------:R-:W2:Y:S01]  /*1510*/  LDCU.64 UR8, c[0x0][0x380] ;  /* 0x00007000ff0877ac */ /* 0x000ea20008000a00 */
[----:B------:R-:W-:Y:S01]  /*1520*/  VIADD R18, R208, 0xffffff80 ;  /* 0xffffff80d0127836 */ /* 0x000fe20000000000 */
[----:B-1----:R-:W-:Y:S01]  /*1530*/  LEA R200, P3, R30, UR10, 0x1 ;  /* 0x0000000a1ec87c11 */ /* 0x002fe2000f8608ff */
[----:B------:R-:W-:Y:S02]  /*1540*/  IMAD R25, R190, R203, R222 ;  /* 0x000000cbbe197224 */ /* 0x000fe400078e02de */
[----:B------:R-:W-:Y:S01]  /*1550*/  IMAD R6, R7, UR20, R27 ;  /* 0x0000001407067c24 */ /* 0x000fe2000f8e021b */
[----:B------:R-:W-:Y:S01]  /*1560*/  SHF.R.S32.HI R195, RZ, 0x1f, R18 ;  /* 0x0000001fffc37819 */ /* 0x000fe20000011412 */
[----:B------:R-:W-:Y:S01]  /*1570*/  IMAD R31, R187, UR17, R35 ;  /* 0x00000011bb1f7c24 */ /* 0x000fe2000f8e0223 */
[----:B------:R-:W-:Y:S01]  /*1580*/  LEA.HI.X R201, R30, UR11, R201, 0x1, P3 ;  /* 0x0000000b1ec97c11 */ /* 0x000fe200098f0cc9 */
[----:B------:R-:W1:Y:S01]  /*1590*/  LDCU.64 UR16, c[0x0][0x570] ;  /* 0x0000ae00ff1077ac */ /* 0x000e620008000a00 */
[----:B------:R-:W-:Y:S01]  /*15a0*/  IMAD.MOV.U32 R30, RZ, RZ, R34 ;  /* 0x000000ffff1e7224 */ /* 0x000fe200078e0022 */
[----:B------:R-:W-:Y:S01]  /*15b0*/  LEA.HI R195, R195, R18, RZ, 0x7 ;  /* 0x00000012c3c37211 */ /* 0x000fe200078f38ff */
[----:B------:R-:W-:Y:S01]  /*15c0*/  IMAD R18, R210, 0x80, R23 ;  /* 0x00000080d2127824 */ /* 0x000fe200078e0217 */
[----:B------:R-:W-:Y:S01]  /*15d0*/  IADD3 R32, P2, P1, R25, R32, R26 ;  /* 0x0000002019207210 */ /* 0x000fe2000795e01a */
[----:B------:R-:W-:Y:S01]  /*15e0*/  IMAD.WIDE.U32 R30, R15, R4, R30 ;  /* 0x000000040f1e7225 */ /* 0x000fe200078e001e */
[----:B------:R-:W3:Y:S01]  /*15f0*/  LDC.64 R26, c[0x0][0x5e8] ;  /* 0x00017a00ff1a7b82 */ /* 0x000ee20000000a00 */
[----:B------:R-:W-:-:S02]  /*1600*/  SHF.R.S32.HI R7, RZ, 0x1f, R25 ;  /* 0x0000001fff077819 */ /* 0x000fc40000011419 */
[----:B------:R-:W-:Y:S01]  /*1610*/  SEL R6, R6, RZ, P6 ;  /* 0x000000ff06067207 */ /* 0x000fe20003000000 */
[----:B------:R-:W-:Y:S01]  /*1620*/  IMAD R199, R15, R5, R31 ;  /* 0x000000050fc77224 */ /* 0x000fe200078e021f */
[----:B------:R-:W-:Y:S02]  /*1630*/  SHF.R.S32.HI R195, RZ, 0x7, R195 ;  /* 0x00000007ffc37819 */ /* 0x000fe400000114c3 */
[----:B------:R-:W-:Y:S02]  /*1640*/  IADD3.X R6, PT, PT, R7, R21, R6, P2, P1 ;  /* 0x0000001507067210 */ /* 0x000fe400017e2406 */
[----:B------:R-:W-:Y:S02]  /*1650*/  SHF.L.U32 R21, R203, 0x7, RZ ;  /* 0x00000007cb157819 */ /* 0x000fe400000006ff */
[----:B--2---:R-:W-:Y:S02]  /*1660*/  LEA R198, P2, R30, UR8, 0x1 ;  /* 0x000000081ec67c11 */ /* 0x004fe4000f8408ff */
[----:B------:R-:W-:-:S02]  /*1670*/  VIMNMX R195, PT, PT, RZ, R195, !PT ;  /* 0x000000c3ffc37248 */ /* 0x000fc40007fe0100 */
[C---:B------:R-:W-:Y:S02]  /*1680*/  IADD3 R7, P1, PT, R21.reuse, R32, RZ ;  /* 0x0000002015077210 */ /* 0x040fe40007f3e0ff */
[----:B------:R-:W-:Y:S02]  /*1690*/  LEA.HI.X R199, R30, UR9, R199, 0x1, P2 ;  /* 0x000000091ec77c11 */ /* 0x000fe400090f0cc7 */
[----:B------:R-:W-:Y:S02]  /*16a0*/  ISETP.GT.AND P2, PT, R16, R195, PT ;  /* 0x000000c31000720c */ /* 0x000fe40003f44270 */
[----:B------:R-:W-:Y:S01]  /*16b0*/  LEA.HI.X.SX32 R6, R21, R6, 0x1, P1 ;  /* 0x0000000615067211 */ /* 0x000fe200008f0eff */
[----:B------:R-:W-:Y:S01]  /*16c0*/  IMAD.SHL.U32 R21, R4, 0x40, RZ ;  /* 0x0000004004157824 */ /* 0x000fe200078e00ff */
[----:B-1----:R-:W-:Y:S01]  /*16d0*/  LEA R218, P1, R7, UR16, 0x2 ;  /* 0x0000001007da7c11 */ /* 0x002fe2000f8210ff */
[----:B---3--:R-:W-:-:S03]  /*16e0*/  IMAD.WIDE R196, R18, 0x4, R26 ;  /* 0x0000000412c47825 */ /* 0x008fc600078e021a */
[----:B------:R-:W-:Y:S01]  /*16f0*/  LEA.HI.X R219, R7, UR17, R6, 0x2, P1 ;  /* 0x0000001107db7c11 */ /* 0x000fe200088f1406 */
[----:B------:R-:W-:Y:S01]  /*1700*/  IMAD R7, R210, 0x80, R17 ;  /* 0x00000080d2077824 */ /* 0x000fe200078e0211 */
[----:B------:R-:W-:Y:S02]  /*1710*/  IADD3 R17, P1, PT, R15, 0x40, RZ ;  /* 0x000000400f117810 */ /* 0x000fe40007f3e0ff */
[----:B------:R-:W-:Y:S01]  /*1720*/  SHF.L.U64.HI R6, R4, 0x6, R5 ;  /* 0x0000000604067819 */ /* 0x000fe20000010205 */
[----:B------:R-:W-:Y:S01]  /*1730*/  IMAD.WIDE R220, R7, 0x4, R220 ;  /* 0x0000000407dc7825 */ /* 0x000fe200078e02dc */
[----:B------:R-:W-:-:S03]  /*1740*/  IADD3 R5, PT, PT, R15, 0x40, RZ ;  /* 0x000000400f057810 */ /* 0x000fc60007ffe0ff */
        /* <DEDUP_REMOVED lines=14> */
.L_x_1394:
[----:B------:R-:W1:Y:S01]  /*1830*/  LDCU.64 UR12, c[0x0][0x5c0] ;  /* 0x0000b800ff0c77ac */ /* 0x000e620008000a00 */
[----:B------:R-:W-:-:S05]  /*1840*/  IADD3 R0, PT, PT, R212, R213, RZ ;  /* 0x000000d5d4007210 */ /* 0x000fca0007ffe0ff */
[C---:B-1----:R-:W-:Y:S02]  /*1850*/  IMAD R4, R0.reuse, UR13, RZ ;  /* 0x0000000d00047c24 */ /* 0x042fe4000f8e02ff */
[----:B------:R-:W-:-:S05]  /*1860*/  IMAD.WIDE.U32 R6, R0, UR12, RZ ;  /* 0x0000000c00067c25 */ /* 0x000fca000f8e00ff */
[----:B------:R-:W-:Y:S02]  /*1870*/  IADD3 R0, PT, PT, R7, R4, RZ ;  /* 0x0000000407007210 */ /* 0x000fe40007ffe0ff */
[----:B------:R-:W-:Y:S02]  /*1880*/  MOV R4, R6 ;  /* 0x0000000600047202 */ /* 0x000fe40000000f00 */
.L_x_1395:
        /* <DEDUP_REMOVED lines=11> */
.L_x_1396:
[----:B------:R-:W1:Y:S01]  /*1940*/  LDCU.64 UR10, c[0x0][0x5c8] ;  /* 0x0000b900ff0a77ac */ /* 0x000e620008000a00 */
[----:B------:R-:W-:-:S05]  /*1950*/  IADD3 R212, PT, PT, R212, R213, RZ ;  /* 0x000000d5d4d47210 */ /* 0x000fca0007ffe0ff */
[C---:B-1----:R-:W-:Y:S02]  /*1960*/  IMAD R13, R212.reuse, UR11, RZ ;  /* 0x0000000bd40d7c24 */ /* 0x042fe4000f8e02ff */
[----:B------:R-:W-:-:S05]  /*1970*/  IMAD.WIDE.U32 R8, R212, UR10, RZ ;  /* 0x0000000ad4087c25 */ /* 0x000fca000f8e00ff */
[----:B------:R-:W-:-:S07]  /*1980*/  IADD3 R13, PT, PT, R9, R13, RZ ;  /* 0x0000000d090d7210 */ /* 0x000fce0007ffe0ff */
.L_x_1397:
[----:B------:R-:W-:Y:S01]  /*1990*/  IADD3 R12, PT, PT, -R20, R211, RZ ;  /* 0x000000d3140c7210 */ /* 0x000fe20007ffe1ff */
        /* <DEDUP_REMOVED lines=28> */
[----:B------:R2:W-:Y:S04]  /*1b60*/  STG.E.128 desc[UR22][R6.64], RZ ;  /* 0x000000ff06007986 */ /* 0x0005e8000c101d16 */
.L_x_1399:
[----:B------:R-:W-:Y:S05]  /*1b70*/  BSYNC.RECONVERGENT B0 ;  /* 0x0000000000007941 */ /* 0x000fea0003800200 */
.L_x_1398:
[----:B------:R-:W3:Y:S01]  /*1b80*/  LDCU.64 UR8, c[0x0][0x5e0] ;  /* 0x0000bc00ff0877ac */ /* 0x000ee20008000a00 */
[----:B------:R-:W-:Y:S02]  /*1b90*/  IMAD R5, R10, UR10, RZ ;  /* 0x0000000a0a057c24 */ /* 0x000fe4000f8e02ff */
[----:B------:R-:W-:-:S04]  /*1ba0*/  IMAD.WIDE.U32 R28, R20, UR10, R28 ;  /* 0x0000000a141c7c25 */ /* 0x000fc8000f8e001c */
[----:B------:R-:W-:Y:S01]  /*1bb0*/  IMAD R20, R20, UR11, R5 ;  /* 0x0000000b14147c24 */ /* 0x000fe2000f8e0205 */
[----:B-12---:R-:W-:Y:S01]  /*1bc0*/  IADD3 R6, P0, PT, R8, R28, RZ ;  /* 0x0000001c08067210 */ /* 0x006fe20007f1e0ff */
[----:B------:R-:W1:Y:S03]  /*1bd0*/  @!P2 LDC.64 R4, c[0x0][0x568] ;  /* 0x00015a00ff04ab82 */ /* 0x000e660000000a00 */
        /* <DEDUP_REMOVED lines=20> */
.L_x_1393:
[C---:B------:R-:W-:Y:S01]  /*1d20*/  IMAD R16, R210.reuse, -0x80, R214 ;  /* 0xffffff80d2107824 */ /* 0x040fe200078e02d6 */
[----:B------:R-:W-:Y:S01]  /*1d30*/  LOP3.LUT R4, R210, 0x80000001, RZ, 0xc0, !PT ;  /* 0x80000001d2047812 */ /* 0x000fe200078ec0ff */
[C---:B------:R-:W-:Y:S01]  /*1d40*/  IMAD R7, R10.reuse, UR14, RZ ;  /* 0x0000000e0a077c24 */ /* 0x040fe2000f8e02ff */
[----:B------:R-:W1:Y:S01]  /*1d50*/  LDCU.64 UR10, c[0x0][0x3d0] ;  /* 0x00007a00ff0a77ac */ /* 0x000e620008000a00 */
[----:B------:R-:W-:Y:S01]  /*1d60*/  IMAD R25, R10, UR12, RZ ;  /* 0x0000000c0a197c24 */ /* 0x000fe2000f8e02ff */
[-C--:B------:R-:W-:Y:S01]  /*1d70*/  ISETP.GE.AND P3, PT, R5, R16.reuse, PT ;  /* 0x000000100500720c */ /* 0x080fe20003f66270 */
[--C-:B------:R-:W-:Y:S01]  /*1d80*/  IMAD.WIDE.U32 R30, R20, UR14, R28.reuse ;  /* 0x0000000e141e7c25 */ /* 0x100fe2000f8e001c */
[----:B------:R-:W-:Y:S01]  /*1d90*/  ISETP.NE.AND P5, PT, R4, 0x1, PT ;  /* 0x000000010400780c */ /* 0x000fe20003fa5270 */
[----:B------:R-:W2:Y:S01]  /*1da0*/  LDCU.64 UR8, c[0x0][0x3d8] ;  /* 0x00007b00ff0877ac */ /* 0x000ea20008000a00 */
[----:B------:R-:W-:Y:S01]  /*1db0*/  ISETP.GE.AND P4, PT, R15, R16, PT ;  /* 0x000000100f00720c */ /* 0x000fe20003f86270 */
[----:B------:R-:W-:Y:S01]  /*1dc0*/  IMAD.U32 R23, RZ, RZ, UR25 ;  /* 0x00000019ff177e24 */ /* 0x000fe2000f8e00ff */
[----:B------:R-:W-:Y:S01]  /*1dd0*/  IADD3 R22, P1, PT, R22, R30, RZ ;  /* 0x0000001e16167210 */ /* 0x000fe20007f3e0ff */
[----:B------:R-:W-:Y:S01]  /*1de0*/  IMAD.WIDE.U32 R28, R20, UR12, R28 ;  /* 0x0000000c141c7c25 */ /* 0x000fe2000f8e001c */
[----:B------:R-:W-:Y:S01]  /*1df0*/  @P6 BAR.SYNC.DEFER_BLOCKING 0x0 ;  /* 0x0000000000006b1d */ /* 0x000fe20000010000 */
[----:B------:R-:W-:-:S02]  /*1e00*/  SEL R176, RZ, 0x2000, P5 ;  /* 0x00002000ffb07807 */ /* 0x000fc40002800000 */
[C---:B------:R-:W-:Y:S02]  /*1e10*/  IMAD R26, R20.reuse, UR15, R7 ;  /* 0x0000000f141a7c24 */ /* 0x040fe4000f8e0207 */
[----:B------:R-:W-:Y:S01]  /*1e20*/  IMAD R25, R20, UR13, R25 ;  /* 0x0000000d14197c24 */ /* 0x000fe2000f8e0219 */
[----:B------:R-:W-:Y:S01]  /*1e30*/  @!P3 LEA R32, P0, R23, R200, 0x1 ;  /* 0x000000c81720b211 */ /* 0x000fe200078008ff */
[----:B------:R-:W-:Y:S01]  /*1e40*/  IMAD.IADD R20, R211, 0x1, -R20 ;  /* 0x00000001d3147824 */ /* 0x000fe200078e0a14 */
[----:B------:R-:W-:Y:S01]  /*1e50*/  IADD3.X R23, PT, PT, R11, R31, R26, P1, !PT ;  /* 0x0000001f0b177210 */ /* 0x000fe20000ffe41a */
[----:B------:R-:W-:Y:S01]  /*1e60*/  IMAD.U32 R10, RZ, RZ, UR25 ;  /* 0x00000019ff0a7e24 */ /* 0x000fe2000f8e00ff */
[----:B------:R-:W3:Y:S01]  /*1e70*/  LDC.64 R34, c[0x0][0x528] ;  /* 0x00014a00ff227b82 */ /* 0x000ee20000000a00 */
[----:B------:R-:W-:Y:S01]  /*1e80*/  IMAD.U32 R4, RZ, RZ, UR24 ;  /* 0x00000018ff047e24 */ /* 0x000fe2000f8e00ff */
[-C--:B------:R-:W-:Y:S01]  /*1e90*/  ISETP.GE.AND P2, PT, R5, R20.reuse, PT ;  /* 0x000000140500720c */ /* 0x080fe20003f46270 */
[----:B-1----:R-:W-:Y:S01]  /*1ea0*/  IMAD.WIDE.U32 R22, R9, UR10, R22 ;  /* 0x0000000a09167c25 */ /* 0x002fe2000f8e0016 */
[----:B------:R-:W-:-:S02]  /*1eb0*/  ISETP.GE.AND P1, PT, R15, R20, PT ;  /* 0x000000140f00720c */ /* 0x000fc40003f26270 */
[----:B------:R-:W-:Y:S01]  /*1ec0*/  @!P3 LEA.HI.X R33, R10, R201, R4, 0x1, P0 ;  /* 0x000000c90a21b211 */ /* 0x000fe200000f0c04 */
[----:B--2---:R-:W-:Y:S01]  /*1ed0*/  IMAD R26, R8, UR8, RZ ;  /* 0x00000008081a7c24 */ /* 0x004fe2000f8e02ff */
[----:B------:R-:W-:Y:S01]  /*1ee0*/  IADD3 R30, P0, PT, R24, R28, RZ ;  /* 0x0000001c181e7210 */ /* 0x000fe20007f1e0ff */
[----:B------:R-:W-:Y:S02]  /*1ef0*/  IMAD R28, R8, UR10, RZ ;  /* 0x0000000a081c7c24 */ /* 0x000fe4000f8e02ff */
[----:B------:R-:W-:Y:S01]  /*1f00*/  IMAD.MOV.U32 R207, RZ, RZ, 0x7f800000 ;  /* 0x7f800000ffcf7424 */ /* 0x000fe200078e00ff */
[----:B------:R-:W-:Y:S01]  /*1f10*/  IADD3.X R31, PT, PT, R19, R29, R25, P0, !PT ;  /* 0x0000001d131f7210 */ /* 0x000fe200007fe419 */
[----:B------:R-:W-:Y:S01]  /*1f20*/  IMAD R28, R9, UR11, R28 ;  /* 0x0000000b091c7c24 */ /* 0x000fe2000f8e021c */
[----:B------:R-:W-:Y:S01]  /*1f30*/  @!P3 LEA R20, P0, R21, R198, 0x1 ;  /* 0x000000c61514b211 */ /* 0x000fe200078008ff */
[----:B------:R-:W1:Y:S01]  /*1f40*/  @!P2 LDC.64 R4, c[0x0][0x390] ;  /* 0x0000e400ff04ab82 */ /* 0x000e620000000a00 */
[----:B------:R-:W-:Y:S01]  /*1f50*/  IMAD R26, R9, UR9, R26 ;  /* 0x00000009091a7c24 */ /* 0x000fe2000f8e021a */
[----:B------:R-:W-:Y:S01]  /*1f60*/  @!PT LDS RZ, [RZ] ;  /* 0x00000000fffff984 */ /* 0x000fe20000000800 */
[----:B------:R-:W-:Y:S01]  /*1f70*/  @!PT LDS RZ, [RZ] ;  /* 0x00000000fffff984 */ /* 0x000fe20000000800 */
[----:B------:R-:W-:Y:S01]  /*1f80*/  @!PT LDS RZ, [RZ] ;  /* 0x00000000fffff984 */ /* 0x000fe20000000800 */
[----:B------:R-:W-:Y:S01]  /*1f90*/  @!P4 LDGSTS.E.BYPASS.LTC128B.128 [R191+0x4000], desc[UR22][R200.64] ;  /* 0x04000000c8bfcfae */ /* 0x000fe2000b981a16 */
[----:B------:R-:W-:Y:S01]  /*1fa0*/  @!P3 LEA.HI.X R21, R21, R199, R6, 0x1, P0 ;  /* 0x000000c71515b211 */ /* 0x000fe200000f0c06 */
[----:B------:R-:W-:Y:S01]  /*1fb0*/  IMAD.IADD R29, R23, 0x1, R28 ;  /* 0x00000001171d7824 */ /* 0x000fe200078e021c */
[----:B------:R-:W2:Y:S01]  /*1fc0*/  LDCU UR11, c[0x0][0x590] ;  /* 0x0000b200ff0b77ac */ /* 0x000ea20008000800 */
[----:B------:R-:W-:Y:S01]  /*1fd0*/  IMAD.WIDE.U32 R30, R9, UR8, R30 ;  /* 0x00000008091e7c25 */ /* 0x000fe2000f8e001e */
[----:B------:R4:W-:Y:S01]  /*1fe0*/  @P4 STS.128 [R191+0x4000], RZ ;  /* 0x004000ffbf004388 */ /* 0x0009e20000000c00 */
[----:B------:R-:W2:Y:S02]  /*1ff0*/  @!P2 LDC.64 R6, c[0x0][0x388] ;  /* 0x0000e200ff06ab82 */ /* 0x000ea40000000a00 */
[----:B------:R-:W-:Y:S01]  /*2000*/  IMAD.MOV.U32 R204, RZ, RZ, 0x7f800000 ;  /* 0x7f800000ffcc7424 */ /* 0x000fe200078e00ff */
[----:B------:R4:W-:Y:S01]  /*2010*/  @P3 STS.128 [R191+0x5000], RZ ;  /* 0x005000ffbf003388 */ /* 0x0009e20000000c00 */
[----:B------:R-:W-:-:S02]  /*2020*/  @!P1 IMAD.MOV.U32 R28, RZ, RZ, R22 ;  /* 0x000000ffff1c9224 */ /* 0x000fc400078e0016 */
[----:B------:R-:W-:Y:S01]  /*2030*/  IMAD.MOV.U32 R206, RZ, RZ, 0x7f800000 ;  /* 0x7f800000ffce7424 */ /* 0x000fe200078e00ff */
[----:B------:R-:W-:Y:S01]  /*2040*/  @!PT LDS RZ, [RZ] ;  /* 0x00000000fffff984 */ /* 0x000fe20000000800 */
[----:B------:R-:W-:Y:S01]  /*2050*/  @!PT LDS RZ, [RZ] ;  /* 0x00000000fffff984 */ /* 0x000fe20000000800 */
[----:B------:R-:W-:Y:S01]  /*2060*/  @!PT LDS RZ, [RZ] ;  /* 0x00000000fffff984 */ /* 0x000fe20000000800 */
[----:B------:R3:W-:Y:S01]  /*2070*/  @!P3 LDGSTS.E.BYPASS.LTC128B.128 [R191+0x5000], desc[UR22][R32.64] ;  /* 0x0500000020bfbfae */ /* 0x0007e2000b981a16 */
[----:B------:R-:W4:Y:S01]  /*2080*/  @!P1 LDC.64 R10, c[0x0][0x388] ;  /* 0x0000e200ff0a9b82 */ /* 0x000f220000000a00 */
[----:B------:R-:W-:Y:S02]  /*2090*/  @!P2 IMAD.MOV.U32 R24, RZ, RZ, R22 ;  /* 0x000000ffff18a224 */ /* 0x000fe400078e0016 */
[----:B------:R-:W-:Y:S01]  /*20a0*/  IMAD.MOV.U32 R205, RZ, RZ, 0x7f800000 ;  /* 0x7f800000ffcd7424 */ /* 0x000fe200078e00ff */
[----:B------:R-:W-:Y:S01]  /*20b0*/  CS2R R154, SRZ ;  /* 0x00000000009a7805 */ /* 0x000fe2000001ff00 */
[----:B------:R-:W-:Y:S01]  /*20c0*/  @!P2 IMAD.MOV.U32 R25, RZ, RZ, R29 ;  /* 0x000000ffff19a224 */ /* 0x000fe200078e001d */
[----:B------:R-:W-:Y:S01]  /*20d0*/  CS2R R152, SRZ ;  /* 0x0000000000987805 */ /* 0x000fe2000001ff00 */
[C---:B------:R-:W-:Y:S01]  /*20e0*/  @!P2 IMAD R22, R18.reuse, UR14, RZ ;  /* 0x0000000e1216ac24 */ /* 0x040fe2000f8e02ff */
[----:B------:R-:W4:Y:S01]  /*20f0*/  @!P1 LDC.64 R8, c[0x0][0x390] ;  /* 0x0000e400ff089b82 */ /* 0x000f220000000a00 */
[----:B------:R-:W-:Y:S01]  /*2100*/  IMAD.IADD R27, R31, 0x1, R26 ;  /* 0x000000011f1b7824 */ /* 0x000fe200078e021a */
[----:B------:R-:W-:Y:S01]  /*2110*/  CS2R R158, SRZ ;  /* 0x00000000009e7805 */ /* 0x000fe2000001ff00 */
[C---:B------:R-:W-:Y:S01]  /*2120*/  @!P2 IMAD R22, R17.reuse, UR15, R22 ;  /* 0x0000000f1116ac24 */ /* 0x040fe2000f8e0216 */
[----:B------:R-:W-:Y:S01]  /*2130*/  CS2R R156, SRZ ;  /* 0x00000000009c7805 */ /* 0x000fe2000001ff00 */
[----:B------:R-:W-:Y:S01]  /*2140*/  @!P2 IMAD R18, R18, UR12, RZ ;  /* 0x0000000c1212ac24 */ /* 0x000fe2000f8e02ff */
[----:B------:R-:W-:Y:S01]  /*2150*/  CS2R R150, SRZ ;  /* 0x0000000000967805 */ /* 0x000fe2000001ff00 */
[----:B------:R-:W-:Y:S01]  /*2160*/  @!P2 IMAD.MOV.U32 R31, RZ, RZ, R27 ;  /* 0x000000ffff1fa224 */ /* 0x000fe200078e001b */
[----:B------:R-:W-:Y:S01]  /*2170*/  CS2R R148, SRZ ;  /* 0x0000000000947805 */ /* 0x000fe2000001ff00 */
[----:B------:R-:W-:Y:S01]  /*2180*/  @!P1 IMAD.MOV.U32 R26, RZ, RZ, R30 ;  /* 0x000000ffff1a9224 */ /* 0x000fe200078e001e */
[----:B------:R-:W-:Y:S01]  /*2190*/  CS2R R146, SRZ ;  /* 0x0000000000927805 */ /* 0x000fe2000001ff00 */
[C---:B------:R-:W-:Y:S01]  /*21a0*/  @!P2 IMAD R18, R17.reuse, UR13, R18 ;  /* 0x0000000d1112ac24 */ /* 0x040fe2000f8e0212 */
[----:B------:R-:W-:Y:S01]  /*21b0*/  CS2R R144, SRZ ;  /* 0x0000000000907805 */ /* 0x000fe2000001ff00 */
[----:B------:R-:W-:Y:S01]  /*21c0*/  @!P2 IMAD.WIDE.U32 R30, R17, UR12, R30 ;  /* 0x0000000c111eac25 */ /* 0x000fe2000f8e001e */
[----:B------:R-:W-:-:S02]  /*21d0*/  CS2R R138, SRZ ;  /* 0x00000000008a7805 */ /* 0x000fc4000001ff00 */
[----:B------:R-:W-:Y:S02]  /*21e0*/  CS2R R136, SRZ ;  /* 0x0000000000887805 */ /* 0x000fe4000001ff00 */
[----:B------:R-:W-:Y:S01]  /*21f0*/  CS2R R142, SRZ ;  /* 0x00000000008e7805 */ /* 0x000fe2000001ff00 */
[----:B------:R-:W-:Y:S01]  /*2200*/  @!P2 IMAD.IADD R18, R31, 0x1, R18 ;  /* 0x000000011f12a824 */ /* 0x000fe200078e0212 */
[----:B------:R-:W-:Y:S01]  /*2210*/  CS2R R140, SRZ ;  /* 0x00000000008c7805 */ /* 0x000fe2000001ff00 */
[----:B---3--:R-:W-:Y:S01]  /*2220*/  @!P2 IMAD.WIDE.U32 R32, R17, UR14, R24 ;  /* 0x0000000e1120ac25 */ /* 0x008fe2000f8e0018 */
[----:B------:R-:W-:Y:S02]  /*2230*/  CS2R R134, SRZ ;  /* 0x0000000000867805 */ /* 0x000fe4000001ff00 */
[----:B------:R-:W-:Y:S02]  /*2240*/  CS2R R132, SRZ ;  /* 0x0000000000847805 */ /* 0x000fe4000001ff00 */
[----:B------:R-:W-:Y:S01]  /*2250*/  CS2R R130, SRZ ;  /* 0x0000000000827805 */ /* 0x000fe2000001ff00 */
[----:B------:R-:W-:Y:S01]  /*2260*/  @!P2 IMAD.IADD R22, R33, 0x1, R22 ;  /* 0x000000012116a824 */ /* 0x000fe200078e0216 */
[C---:B--2---:R-:W-:Y:S01]  /*2270*/  @!P2 LEA R6, P0, R32.reuse, R6, 0x1 ;  /* 0x000000062006a211 */ /* 0x044fe200078008ff */
[----:B------:R-:W-:Y:S01]  /*2280*/  IMAD.IADD R209, R191, 0x1, R176 ;  /* 0x00000001bfd17824 */ /* 0x000fe200078e02b0 */
[----:B------:R-:W-:Y:S01]  /*2290*/  CS2R R128, SRZ ;  /* 0x0000000000807805 */ /* 0x000fe2000001ff00 */
[C---:B------:R-:W-:Y:S01]  /*22a0*/  @!P1 IMAD.WIDE.U32 R28, R15.reuse, UR14, R28 ;  /* 0x0000000e0f1c9c25 */ /* 0x040fe2000f8e001c */
[----:B------:R-:W-:Y:S01]  /*22b0*/  @!P2 LEA.HI.X R7, R32, R7, R22, 0x1, P0 ;  /* 0x000000072007a211 */ /* 0x000fe200000f0c16 */
[----:B------:R-:W2:Y:S01]  /*22c0*/  LDCU UR8, c[0x0][0x3e0] ;  /* 0x00007c00ff0877ac */ /* 0x000ea20008000800 */
[C---:B-1----:R-:W-:Y:S01]  /*22d0*/  @!P2 LEA R22, P0, R30.reuse, R4, 0x1 ;  /* 0x000000041e16a211 */ /* 0x042fe200078008ff */
[----:B------:R-:W-:Y:S01]  /*22e0*/  @!P4 LDGSTS.E.BYPASS.LTC128B.128 [R209], desc[UR22][R198.64] ;  /* 0x00000000c6d1cfae */ /* 0x000fe2000b981a16 */
[C---:B------:R-:W-:Y:S01]  /*22f0*/  @!P1 IMAD R24, R15.reuse, UR15, R29 ;  /* 0x0000000f0f189c24 */ /* 0x040fe2000f8e021d */
[----:B------:R-:W1:Y:S01]  /*2300*/  LDCU UR10, c[0x0][0x45c] ;  /* 0x00008b80ff0a77ac */ /* 0x000e620008000800 */
[----:B------:R-:W-:Y:S01]  /*2310*/  @!P2 LEA.HI.X R23, R30, R5, R18, 0x1, P0 ;  /* 0x000000051e17a211 */ /* 0x000fe200000f0c12 */
[----:B------:R3:W-:Y:S01]  /*2320*/  @P4 STS.128 [R209], RZ ;  /* 0x000000ffd1004388 */ /* 0x0007e20000000c00 */
[C---:B----4-:R-:W-:Y:S01]  /*2330*/  @!P1 LEA R10, P4, R28.reuse, R10, 0x1 ;  /* 0x0000000a1c0a9211 */ /* 0x050fe200078808ff */
[C---:B------:R-:W-:Y:S01]  /*2340*/  @!P1 IMAD.WIDE.U32 R26, R15.reuse, UR12, R26 ;  /* 0x0000000c0f1a9c25 */ /* 0x040fe2000f8e001a */
[----:B------:R-:W4:Y:S01]  /*2350*/  LDCU.U8 UR9, c[0x0][0x4f8] ;  /* 0x00009f00ff0977ac */ /* 0x000f220008000000 */
[----:B------:R-:W2:Y:S01]  /*2360*/  LDG.E.64 R4, desc[UR22][R34.64] ;  /* 0x0000001622047981 */ /* 0x000ea2000c1e1b00 */
[----:B------:R-:W-:Y:S01]  /*2370*/  @!P1 LEA.HI.X R11, R28, R11, R24, 0x1, P4 ;  /* 0x0000000b1c0b9211 */ /* 0x000fe200020f0c18 */
[----:B------:R-:W-:-:S02]  /*2380*/  @!P1 IMAD R15, R15, UR13, R27 ;  /* 0x0000000d0f0f9c24 */ /* 0x000fc4000f8e021b */
[----:B------:R3:W-:Y:S04]  /*2390*/  @P3 STS.128 [R209+0x1000], RZ ;  /* 0x001000ffd1003388 */ /* 0x0007e80000000c00 */
[----:B------:R-:W-:Y:S01]  /*23a0*/  @!PT LDS RZ, [RZ] ;  /* 0x00000000fffff984 */ /* 0x000fe20000000800 */
[----:B------:R-:W-:Y:S01]  /*23b0*/  @!PT LDS RZ, [RZ] ;  /* 0x00000000fffff984 */ /* 0x000fe20000000800 */
[----:B------:R-:W-:Y:S01]  /*23c0*/  @!PT LDS RZ, [RZ] ;  /* 0x00000000fffff984 */ /* 0x000fe20000000800 */
[----:B------:R-:W-:Y:S01]  /*23d0*/  @!P3 LDGSTS.E.BYPASS.LTC128B.128 [R209+0x1000], desc[UR22][R20.64] ;  /* 0x0100000014d1bfae */ /* 0x000fe2000b981a16 */
[----:B------:R-:W-:-:S03]  /*23e0*/  @!P1 LEA R8, P3, R26, R8, 0x1 ;  /* 0x000000081a089211 */ /* 0x000fc600078608ff */
[----:B------:R-:W-:Y:S01]  /*23f0*/  @!P1 LDGSTS.E.BYPASS.LTC128B.128 [R191+0x6000], desc[UR22][R10.64] ;  /* 0x060000000abf9fae */ /* 0x000fe2000b981a16 */
[----:B------:R-:W-:Y:S02]  /*2400*/  @!P1 LEA.HI.X R9, R26, R9, R15, 0x1, P3 ;  /* 0x000000091a099211 */ /* 0x000fe400018f0c0f */
[C---:B------:R-:W-:Y:S01]  /*2410*/  ISETP.GE.AND P3, PT, R185.reuse, R16, PT ;  /* 0x00000010b900720c */ /* 0x040fe20003f66270 */
[----:B------:R3:W-:Y:S04]  /*2420*/  @P1 STS.128 [R191+0x6000], RZ ;  /* 0x006000ffbf001388 */ /* 0x0007e80000000c00 */
[----:B------:R3:W-:Y:S04]  /*2430*/  @P2 STS.128 [R191+0x7000], RZ ;  /* 0x007000ffbf002388 */ /* 0x0007e80000000c00 */
[----:B------:R-:W-:Y:S01]  /*2440*/  @!PT LDS RZ, [RZ] ;  /* 0x00000000fffff984 */ /* 0x000fe20000000800 */
[----:B------:R-:W-:Y:S01]  /*2450*/  @!PT LDS RZ, [RZ] ;  /* 0x00000000fffff984 */ /* 0x000fe20000000800 */
[----:B------:R-:W-:Y:S01]  /*2460*/  @!PT LDS RZ, [RZ] ;  /* 0x00000000fffff984 */ /* 0x000fe20000000800 */
[----:B------:R-:W-:Y:S04]  /*2470*/  @!P2 LDGSTS.E.BYPASS.LTC128B.128 [R191+0x7000], desc[UR22][R6.64] ;  /* 0x0700000006bfafae */ /* 0x000fe8000b981a16 */
[----:B------:R1:W-:Y:S01]  /*2480*/  @!P1 LDGSTS.E.BYPASS.LTC128B.128 [R191+0x8000], desc[UR22][R8.64] ;  /* 0x0800000008bf9fae */ /* 0x0003e2000b981a16 */
[----:B------:R-:W-:-:S03]  /*2490*/  VIADD R15, R185, 0x48 ;  /* 0x00000048b90f7836 */ /* 0x000fc60000000000 */
[----:B------:R3:W-:Y:S04]  /*24a0*/  @P1 STS.128 [R191+0x8000], RZ ;  /* 0x008000ffbf001388 */ /* 0x0007e80000000c00 */
[----:B------:R-:W4:Y:S01]  /*24b0*/  LDG.E.64 R10, desc[UR22][R34.64+0x8] ;  /* 0x00000816220a7981 */ /* 0x000f22000c1e1b00 */
[C---:B-1----:R-:W-:Y:S01]  /*24c0*/  IMAD.WIDE.U32 R8, R185.reuse, 0x4, R220 ;  /* 0x00000004b9087825 */ /* 0x042fe200078e00dc */
[----:B------:R-:W-:Y:S02]  /*24d0*/  LOP3.LUT R17, R185, 0x40, RZ, 0xfc, !PT ;  /* 0x00000040b9117812 */ /* 0x000fe400078efcff */
[----:B------:R3:W-:Y:S02]  /*24e0*/  @P2 STS.128 [R191+0x9000], RZ ;  /* 0x009000ffbf002388 */ /* 0x0007e40000000c00 */
[----:B------:R-:W-:-:S02]  /*24f0*/  ISETP.GE.AND P1, PT, R17, R16, PT ;  /* 0x000000101100720c */ /* 0x000fc40003f26270 */
[----:B------:R3:W5:Y:S01]  /*2500*/  @!P3 LDG.E R207, desc[UR22][R8.64] ;  /* 0x0000001608cfb981 */ /* 0x000762000c1e1900 */
[----:B------:R-:W-:Y:S01]  /*2510*/  VIADD R19, R185, 0x8 ;  /* 0x00000008b9137836 */ /* 0x000fe20000000000 */
[-C--:B------:R-:W-:Y:S02]  /*2520*/  ISETP.GE.AND P0, PT, R15, R16.reuse, PT ;  /* 0x000000100f00720c */ /* 0x080fe40003f06270 */
[----:B------:R-:W-:Y:S01]  /*2530*/  @!PT LDS RZ, [RZ] ;  /* 0x00000000fffff984 */ /* 0x000fe20000000800 */
[----:B------:R-:W-:Y:S01]  /*2540*/  @!PT LDS RZ, [RZ] ;  /* 0x00000000fffff984 */ /* 0x000fe20000000800 */
[----:B------:R-:W-:Y:S01]  /*2550*/  @!PT LDS RZ, [RZ] ;  /* 0x00000000fffff984 */ /* 0x000fe20000000800 */
[----:B------:R3:W-:Y:S02]  /*2560*/  @!P2 LDGSTS.E.BYPASS.LTC128B.128 [R191+0x9000], desc[UR22][R22.64] ;  /* 0x0900000016bfafae */ /* 0x0007e4000b981a16 */
[----:B------:R-:W-:Y:S01]  /*2570*/  ISETP.GE.AND P2, PT, R19, R16, PT ;  /* 0x000000101300720c */ /* 0x000fe20003f46270 */
[----:B------:R-:W-:Y:S01]  /*2580*/  IMAD R7, R13, R14, R187 ;  /* 0x0000000e0d077224 */ /* 0x000fe200078e02bb */
[----:B------:R-:W0:Y:S03]  /*2590*/  LDGDEPBAR ;  /* 0x00000000000079af */ /* 0x000e260000000000 */
[----:B------:R-:W-:Y:S01]  /*25a0*/  IMAD.SHL.U32 R7, R7, 0x20, RZ ;  /* 0x0000002007077824 */ /* 0x000fe200078e00ff */
[----:B------:R3:W5:Y:S04]  /*25b0*/  @!P1 LDG.E R205, desc[UR22][R8.64+0x100] ;  /* 0x0001001608cd9981 */ /* 0x000768000c1e1900 */
[----:B------:R3:W5:Y:S01]  /*25c0*/  @!P0 LDG.E R204, desc[UR22][R8.64+0x120] ;  /* 0x0001201608cc8981 */ /* 0x000762000c1e1900 */
[----:B------:R-:W-:-:S03]  /*25d0*/  LOP3.LUT P0, RZ, R12, 0x4, RZ, 0xc0, !PT ;  /* 0x000000040cff7812 */ /* 0x000fc6000780c0ff */
[----:B------:R3:W5:Y:S01]  /*25e0*/  @!P2 LDG.E R206, desc[UR22][R8.64+0x20] ;  /* 0x0000201608cea981 */ /* 0x000762000c1e1900 */
[--C-:B------:R-:W-:Y:S02]  /*25f0*/  IMAD.IADD R177, R183, 0x1, R176.reuse ;  /* 0x00000001b7b17824 */ /* 0x100fe400078e02b0 */
[----:B------:R-:W-:Y:S02]  /*2600*/  IMAD.SHL.U32 R203, R203, 0x8, RZ ;  /* 0x00000008cbcb7824 */ /* 0x000fe400078e00ff */
[----:B------:R-:W-:Y:S01]  /*2610*/  IMAD.IADD R176, R182, 0x1, R176 ;  /* 0x00000001b6b07824 */ /* 0x000fe200078e02b0 */
[----:B------:R-:W-:Y:S01]  /*2620*/  USHF.L.U32 UR11, UR11, 0x7, URZ ;  /* 0x000000070b0b7899 */ /* 0x000fe200080006ff */
[----:B--2---:R-:W-:Y:S02]  /*2630*/  R2UR UR12, R5 ;  /* 0x00000000050c72ca */ /* 0x004fe400000e0000 */
[----:B------:R-:W-:-:S04]  /*2640*/  SHF.R.U32.HI R5, RZ, 0x6, R0 ;  /* 0x00000006ff057819 */ /* 0x000fc80000011600 */
[----:B------:R-:W-:Y:S01]  /*2650*/  LOP3.LUT R5, R5, 0xe, RZ, 0xc0, !PT ;  /* 0x0000000e05057812 */ /* 0x000fe200078ec0ff */
[----:B------:R-:W-:Y:S01]  /*2660*/  IMAD.MOV.U32 R0, RZ, RZ, 0x10 ;  /* 0x00000010ff007424 */ /* 0x000fe200078e00ff */
[----:B------:R-:W-:-:S03]  /*2670*/  R2UR UR28, R4 ;  /* 0x00000000041c72ca */ /* 0x000fc600000e0000 */
[----:B------:R-:W-:Y:S01]  /*2680*/  IMAD R4, R192, 0x4, R5 ;  /* 0x00000004c0047824 */ /* 0x000fe200078e0205 */
[----:B------:R-:W-:-:S03]  /*2690*/  SEL R0, R0, 0xfffffff0, !P0 ;  /* 0xfffffff000007807 */ /* 0x000fc60004000000 */
[C---:B------:R-:W-:Y:S01]  /*26a0*/  VIADD R215, R4.reuse, 0x1 ;  /* 0x0000000104d77836 */ /* 0x040fe20000000000 */
[----:B------:R-:W-:Y:S01]  /*26b0*/  LOP3.LUT R5, R4, UR12, RZ, 0x3c, !PT ;  /* 0x0000000c04057c12 */ /* 0x000fe2000f8e3cff */
[----:B------:R-:W-:-:S03]  /*26c0*/  IMAD.SHL.U32 R0, R0, 0x2, RZ ;  /* 0x0000000200007824 */ /* 0x000fc600078e00ff */
[----:B------:R-:W-:Y:S01]  /*26d0*/  LOP3.LUT R215, R215, UR12, RZ, 0x3c, !PT ;  /* 0x0000000cd7d77c12 */ /* 0x000fe2000f8e3cff */
[----:B------:R-:W-:Y:S01]  /*26e0*/  IMAD.IADD R184, R181, 0x1, R0 ;  /* 0x00000001b5b87824 */ /* 0x000fe200078e0200 */
[----:B------:R-:W-:Y:S02]  /*26f0*/  UIADD3 UR27, UPT, UPT, UR12, -0x4498517b, URZ ;  /* 0xbb67ae850c1b7890 */ /* 0x000fe4000fffe0ff */
[----:B------:R-:W-:Y:S02]  /*2700*/  UIADD3 UR26, UPT, UPT, UR12, 0x76cf5d0a, URZ ;  /* 0x76cf5d0a0c1a7890 */ /* 0x000fe4000fffe0ff */
[----:B------:R-:W-:Y:S01]  /*2710*/  UIADD3 UR17, UPT, UPT, UR12, 0x32370b8f, URZ ;  /* 0x32370b8f0c117890 */ /* 0x000fe2000fffe0ff */
[----:B----4-:R-:W-:Y:S02]  /*2720*/  IADD3 R222, P2, P1, R7, R10, R222 ;  /* 0x0000000a07de7210 */ /* 0x010fe4000795e0de */
[----:B------:R-:W-:-:S03]  /*2730*/  SHF.R.S32.HI R7, RZ, 0x1f, R7 ;  /* 0x0000001fff077819 */ /* 0x000fc60000011407 */
[----:B------:R-:W-:Y:S01]  /*2740*/  IMAD.WIDE.U32 R222, R222, -0x2daee0ad, RZ ;  /* 0xd2511f53dede7825 */ /* 0x000fe200078e00ff */
[----:B------:R-:W-:Y:S01]  /*2750*/  IADD3.X R202, PT, PT, R7, R11, RZ, P2, P1 ;  /* 0x0000000b07ca7210 */ /* 0x000fe200017e24ff */
[----:B------:R-:W-:-:S03]  /*2760*/  UIADD3 UR16, UPT, UPT, UR12, -0x126145ec, URZ ;  /* 0xed9eba140c107890 */ /* 0x000fc6000fffe0ff */
[C---:B------:R-:W-:Y:S02]  /*2770*/  LOP3.LUT R216, R223.reuse, R5, RZ, 0x3c, !PT ;  /* 0x00000005dfd87212 */ /* 0x040fe400078e3cff */
[----:B------:R-:W-:Y:S01]  /*2780*/  LOP3.LUT R215, R223, R215, RZ, 0x3c, !PT ;  /* 0x000000d7dfd77212 */ /* 0x000fe200078e3cff */
[----:B------:R-:W-:Y:S02]  /*2790*/  UIADD3 UR15, UPT, UPT, UR12, -0x56f99767, URZ ;  /* 0xa90668990c0f7890 */ /* 0x000fe4000fffe0ff */
[----:B---3--:R-:W-:-:S12]  /*27a0*/  UIADD3 UR14, UPT, UPT, UR12, 0x646e171e, URZ ;  /* 0x646e171e0c0e7890 */ /* 0x008fd8000fffe0ff */
.L_x_1405:
[----:B------:R-:W0:Y:S01]  /*27b0*/  LDGDEPBAR ;  /* 0x00000000000079af */ /* 0x000e220000000000 */
        /* <DEDUP_REMOVED lines=8> */
[----:B------:R-:W1:Y:S05]  /*2840*/  LDSM.16.M88.4 R72, [R181] ;  /* 0x00000000b548783b */ /* 0x000e6a0000000200 */
[----:B------:R-:W2:Y:S05]  /*2850*/  LDSM.16.M88.4 R76, [R177+0x1000] ;  /* 0x00100000b14c783b */ /* 0x000eaa0000000200 */
[----:B-----5:R3:W5:Y:S05]  /*2860*/  LDG.E R226, desc[UR22][R118.64] ;  /* 0x0000001676e27981 */ /* 0x02076a000c1e1900 */
[----:B------:R3:W5:Y:S05]  /*2870*/  LDG.E R225, desc[UR22][R118.64+0x20] ;  /* 0x0000201676e17981 */ /* 0x00076a000c1e1900 */
[----:B------:R3:W5:Y:S05]  /*2880*/  LDG.E R224, desc[UR22][R118.64+0x100] ;  /* 0x0001001676e07981 */ /* 0x00076a000c1e1900 */
[----:B------:R3:W5:Y:S05]  /*2890*/  LDG.E R217, desc[UR22][R118.64+0x120] ;  /* 0x0001201676d97981 */ /* 0x00076a000c1e1900 */
[----:B------:R-:W4:Y:S05]  /*28a0*/  LDSM.16.M88.4 R80, [R181+0x400] ;  /* 0x00040000b550783b */ /* 0x000f2a0000000200 */
[----:B------:R-:W3:Y:S05]  /*28b0*/  LDSM.16.M88.4 R84, [R181+0x800] ;  /* 0x00080000b554783b */ /* 0x000eea0000000200 */
[----:B------:R-:W3:Y:S01]  /*28c0*/  LDSM.16.M88.4 R88, [R181+0xc00] ;  /* 0x000c0000b558783b */ /* 0x000ee20000000200 */
[-C--:B-1----:R-:W-:Y:S04]  /*28d0*/  HMMA.16816.F32 R4, R68, R72.reuse, RZ ;  /* 0x000000484404723c */ /* 0x082fe800000018ff */
[----:B------:R-:W-:Y:S05]  /*28e0*/  LDSM.16.M88.4 R92, [R116] ;  /* 0x00000000745c783b */ /* 0x000fea0000000200 */
[----:B------:R-:W1:Y:S01]  /*28f0*/  LDSM.16.M88.4 R96, [R184] ;  /* 0x00000000b860783b */ /* 0x000e620000000200 */
[C---:B--2---:R-:W-:Y:S04]  /*2900*/  HMMA.16816.F32 R8, R76.reuse, R72, RZ ;  /* 0x000000484c08723c */ /* 0x044fe800000018ff */
[----:B------:R-:W2:Y:S04]  /*2910*/  LDSM.16.M88.4 R100, [R116+0x1000] ;  /* 0x001000007464783b */ /* 0x000ea80000000200 */
[-C--:B------:R-:W-:Y:S01]  /*2920*/  HMMA.16816.F32 R12, R76, R74.reuse, RZ ;  /* 0x0000004a4c0c723c */ /* 0x080fe200000018ff */
        /* <DEDUP_REMOVED lines=45> */
.L_x_1401:
        /* <DEDUP_REMOVED lines=77> */
[----:B------:R-:W-:Y:S02]  /*30d0*/  ISETP.GE.AND P0, PT, R71, R87, PT ;  /* 0x000000574700720c */ /* 0x000fe40003f06270 */
        /* <DEDUP_REMOVED lines=40> */
[----:B------:R-:W-:Y:S02]  /*3360*/  ISETP.GE.AND P4, PT, R73, R87, PT ;  /* 0x000000574900720c */ /* 0x000fe40003f86270 */
        /* <DEDUP_REMOVED lines=10> */
[----:B------:R-:W-:Y:S02]  /*3410*/  ISETP.GE.AND P4, PT, R68, R87, PT ;  /* 0x000000574400720c */ /* 0x000fe40003f86270 */
[-C--:B------:R-:W-:Y:S02]  /*3420*/  ISETP.GE.AND P1, PT, R75, R85.reuse, PT ;  /* 0x000000554b00720c */ /* 0x080fe40003f26270 */
[----:B------:R-:W-:Y:S02]  /*3430*/  ISETP.GE.AND P0, PT, R74, R85, PT ;  /* 0x000000554a00720c */ /* 0x000fe40003f06270 */
[----:B------:R-:W-:Y:S02]  /*3440*/  FSEL R163, R40, -INF , P3 ;  /* 0xff80000028a37808 */ /* 0x000fe40001800000 */
[----:B------:R-:W-:Y:S02]  /*3450*/  FSEL R162, R41, -INF , P2 ;  /* 0xff80000029a27808 */ /* 0x000fe40001000000 */
[----:B------:R-:W-:Y:S02]  /*3460*/  ISETP.GE.AND P5, PT, R69, R87, PT ;  /* 0x000000574500720c */ /* 0x000fe40003fa6270 */
        /* <DEDUP_REMOVED lines=157> */
.L_x_1402:
[C---:B------:R-:W-:Y:S01]  /*3e40*/  FSETP.NEU.FTZ.AND P1, PT, R207.reuse, -INF , PT ;  /* 0xff800000cf00780b */ /* 0x040fe20003f3d000 */
[----:B------:R-:W-:Y:S01]  /*3e50*/  FMUL.FTZ R247, R207, 1.4426950216293334961 ;  /* 0x3fb8aa3bcff77820 */ /* 0x000fe20000410000 */
[----:B------:R-:W-:Y:S01]  /*3e60*/  FSETP.NEU.FTZ.AND P2, PT, R205, -INF , PT ;  /* 0xff800000cd00780b */ /* 0x000fe20003f5d000 */
[----:B------:R-:W-:Y:S01]  /*3e70*/  IMAD.IADD R184, R181, 0x1, R0 ;  /* 0x00000001b5b87824 */ /* 0x000fe200078e0200 */
[----:B------:R-:W-:Y:S01]  /*3e80*/  FSETP.NEU.FTZ.AND P0, PT, R206, -INF , PT ;  /* 0xff800000ce00780b */ /* 0x000fe20003f1d000 */
[----:B------:R-:W-:Y:S01]  /*3e90*/  FMUL.FTZ R89, R205, 1.4426950216293334961 ;  /* 0x3fb8aa3bcd597820 */ /* 0x000fe20000410000 */
[----:B------:R-:W-:Y:S01]  /*3ea0*/  FSEL R247, R247, RZ, P1 ;  /* 0x000000fff7f77208 */ /* 0x000fe20000800000 */
[C---:B------:R-:W-:Y:S01]  /*3eb0*/  FMUL.FTZ R97, R204.reuse, 1.4426950216293334961 ;  /* 0x3fb8aa3bcc617820 */ /* 0x040fe20000410000 */
[----:B------:R-:W-:Y:S01]  /*3ec0*/  FSETP.NEU.FTZ.AND P1, PT, R204, -INF , PT ;  /* 0xff800000cc00780b */ /* 0x000fe20003f3d000 */
[----:B------:R-:W-:Y:S01]  /*3ed0*/  UIADD3 UR12, UPT, UPT, UR28, -0x61c88647, URZ ;  /* 0x9e3779b91c0c7890 */ /* 0x000fe2000fffe0ff */
[----:B------:R-:W-:Y:S01]  /*3ee0*/  FSEL R89, R89, RZ, P2 ;  /* 0x000000ff59597208 */ /* 0x000fe20001000000 */
[----:B------:R-:W-:Y:S01]  /*3ef0*/  FFMA.FTZ R69, R5, UR10, -R247 ;  /* 0x0000000a05457c23 */ /* 0x000fe200080108f7 */
[----:B------:R-:W-:Y:S01]  /*3f00*/  FSEL R97, R97, RZ, P1 ;  /* 0x000000ff61617208 */ /* 0x000fe20000800000 */
[----:B------:R-:W-:Y:S01]  /*3f10*/  IMAD.WIDE.U32 R108, R216, -0x326172a9, RZ ;  /* 0xcd9e8d57d86c7825 */ /* 0x000fe200078e00ff */
[----:B------:R-:W-:Y:S01]  /*3f20*/  UIADD3 UR13, UPT, UPT, UR28, 0x3c6ef372, URZ ;  /* 0x3c6ef3721c0d7890 */ /* 0x000fe2000fffe0ff */
[----:B------:R-:W1:Y:S02]  /*3f30*/  S2R R68, SR_TID.X ;  /* 0x0000000000447919 */ /* 0x000e640000002100 */
[----:B------:R-:W-:Y:S01]  /*3f40*/  FFMA.FTZ R78, R8, UR10, -R89 ;  /* 0x0000000a084e7c23 */ /* 0x000fe20008010859 */
[--C-:B------:R-:W-:Y:S01]  /*3f50*/  FFMA.FTZ R96, R27, UR10, -R97.reuse ;  /* 0x0000000a1b607c23 */ /* 0x100fe20008010861 */
[----:B------:R-:W-:Y:S01]  /*3f60*/  LOP3.LUT R27, R190, 0x3, RZ, 0xc0, !PT ;  /* 0x00000003be1b7812 */ /* 0x000fe200078ec0ff */
[--C-:B------:R-:W-:Y:S01]  /*3f70*/  FFMA.FTZ R244, R42, UR10, -R97.reuse ;  /* 0x0000000a2af47c23 */ /* 0x100fe20008010861 */
[--C-:B------:R-:W-:Y:S01]  /*3f80*/  FFMA.FTZ R42, R58, UR10, -R97.reuse ;  /* 0x0000000a3a2a7c23 */ /* 0x100fe20008010861 */
[----:B------:R-:W-:Y:S04]  /*3f90*/  IMAD.WIDE.U32 R102, R215, -0x326172a9, RZ ;  /* 0xcd9e8d57d7667825 */ /* 0x000fe800078e00ff */
[----:B------:R-:W-:Y:S01]  /*3fa0*/  FFMA.FTZ R249, R31, UR10, -R97 ;  /* 0x0000000a1ff97c23 */ /* 0x000fe20008010861 */
[----:B------:R-:W-:Y:S01]  /*3fb0*/  FFMA.FTZ R95, R28, UR10, -R89 ;  /* 0x0000000a1c5f7c23 */ /* 0x000fe20008010859 */
[----:B------:R-:W-:Y:S02]  /*3fc0*/  IMAD R100, R210, 0x8, R27 ;  /* 0x00000008d2647824 */ /* 0x000fe400078e021b */
[----:B------:R-:W-:Y:S01]  /*3fd0*/  FFMA.FTZ R27, R62, UR10, -R97 ;  /* 0x0000000a3e1b7c23 */ /* 0x000fe20008010861 */
[--C-:B------:R-:W-:Y:S01]  /*3fe0*/  FFMA.FTZ R92, R60, UR10, -R89.reuse ;  /* 0x0000000a3c5c7c23 */ /* 0x100fe20008010859 */
[--C-:B------:R-:W-:Y:S01]  /*3ff0*/  FFMA.FTZ R77, R25, UR10, -R89.reuse ;  /* 0x0000000a194d7c23 */ /* 0x100fe20008010859 */
[C---:B------:R-:W-:Y:S02]  /*4000*/  VIADD R98, R100.reuse, 0x4 ;  /* 0x0000000464627836 */ /* 0x040fe40000000000 */
[--C-:B------:R-:W-:Y:S01]  /*4010*/  FFMA.FTZ R75, R9, UR10, -R89.reuse ;  /* 0x0000000a094b7c23 */ /* 0x100fe20008010859 */
[----:B------:R-:W-:Y:S04]  /*4020*/  IMAD.WIDE.U32 R100, R100, -0x326172a9, RZ ;  /* 0xcd9e8d5764647825 */ /* 0x000fe800078e00ff */
[--C-:B------:R-:W-:Y:S01]  /*4030*/  FFMA.FTZ R71, R61, UR10, -R89.reuse ;  /* 0x0000000a3d477c23 */ /* 0x100fe20008010859 */
[----:B------:R-:W-:Y:S01]  /*4040*/  MUFU.EX2 R249, R249 ;  /* 0x000000f900f97308 */ /* 0x000fe20000000800 */
[----:B------:R-:W-:Y:S01]  /*4050*/  FFMA.FTZ R56, R56, UR10, -R89 ;  /* 0x0000000a38387c23 */ /* 0x000fe20008010859 */
[----:B------:R-:W-:Y:S01]  /*4060*/  IMAD.WIDE.U32 R98, R98, -0x326172a9, RZ ;  /* 0xcd9e8d5762627825 */ /* 0x000fe200078e00ff */
[----:B------:R-:W-:Y:S07]  /*4070*/  LOP3.LUT R58, R202, UR28, R101, 0x96, !PT ;  /* 0x0000001cca3a7c12 */ /* 0x000fee000f8e9665 */
[----:B------:R-:W-:Y:S01]  /*4080*/  MUFU.EX2 R9, R96 ;  /* 0x0000006000097308 */ /* 0x000fe20000000800 */
[C---:B------:R-:W-:Y:S01]  /*4090*/  LOP3.LUT R62, R100.reuse, UR12, R109, 0x96, !PT ;  /* 0x0000000c643e7c12 */ /* 0x040fe2000f8e966d */
[----:B------:R-:W-:Y:S01]  /*40a0*/  FFMA.FTZ R57, R57, UR10, -R89 ;  /* 0x0000000a39397c23 */ /* 0x000fe20008010859 */
[----:B------:R-:W-:Y:S01]  /*40b0*/  LOP3.LUT R100, R100, UR12, R103, 0x96, !PT ;  /* 0x0000000c64647c12 */ /* 0x000fe2000f8e9667 */
[----:B------:R-:W-:Y:S01]  /*40c0*/  FFMA.FTZ R91, R20, UR10, -R247 ;  /* 0x0000000a145b7c23 */ /* 0x000fe200080108f7 */
[----:B------:R-:W-:Y:S01]  /*40d0*/  LOP3.LUT R110, R202, UR28, R99, 0x96, !PT ;  /* 0x0000001cca6e7c12 */ /* 0x000fe2000f8e9663 */
[----:B------:R-:W-:Y:S01]  /*40e0*/  FFMA.FTZ R86, R13, UR10, -R89 ;  /* 0x0000000a0d567c23 */ /* 0x000fe20008010859 */
[C---:B------:R-:W-:Y:S01]  /*40f0*/  LOP3.LUT R122, R98.reuse, UR12, R109, 0x96, !PT ;  /* 0x0000000c627a7c12 */ /* 0x040fe2000f8e966d */
[----:B------:R-:W-:Y:S01]  /*4100*/  FFMA.FTZ R239, R45, UR10, -R89 ;  /* 0x0000000a2def7c23 */ /* 0x000fe20008010859 */
[----:B------:R-:W-:Y:S01]  /*4110*/  LOP3.LUT R98, R98, UR12, R103, 0x96, !PT ;  /* 0x0000000c62627c12 */ /* 0x000fe2000f8e9667 */
[----:B------:R-:W-:Y:S01]  /*4120*/  FFMA.FTZ R31, R59, UR10, -R97 ;  /* 0x0000000a3b1f7c23 */ /* 0x000fe20008010861 */
[--C-:B------:R-:W-:Y:S01]  /*4130*/  FFMA.FTZ R251, R29, UR10, -R89.reuse ;  /* 0x0000000a1dfb7c23 */ /* 0x100fe20008010859 */
[--C-:B------:R-:W-:Y:S01]  /*4140*/  FFMA.FTZ R88, R24, UR10, -R89.reuse ;  /* 0x0000000a18587c23 */ /* 0x100fe20008010859 */
[--C-:B------:R-:W-:Y:S01]  /*4150*/  FFMA.FTZ R87, R12, UR10, -R89.reuse ;  /* 0x0000000a0c577c23 */ /* 0x100fe20008010859 */
[--C-:B------:R-:W-:Y:S01]  /*4160*/  FFMA.FTZ R242, R44, UR10, -R89.reuse ;  /* 0x0000000a2cf27c23 */ /* 0x100fe20008010859 */
[--C-:B------:R-:W-:Y:S01]  /*4170*/  FFMA.FTZ R246, R40, UR10, -R89.reuse ;  /* 0x0000000a28f67c23 */ /* 0x100fe20008010859 */
[----:B------:R-:W-:Y:S01]  /*4180*/  FFMA.FTZ R243, R41, UR10, -R89 ;  /* 0x0000000a29f37c23 */ /* 0x000fe20008010859 */
[--C-:B------:R-:W-:Y:S01]  /*4190*/  FFMA.FTZ R89, R15, UR10, -R97.reuse ;  /* 0x0000000a0f597c23 */ /* 0x100fe20008010861 */
[----:B------:R-:W-:Y:S04]  /*41a0*/  IMAD.WIDE.U32 R58, R58, -0x2daee0ad, RZ ;  /* 0xd2511f533a3a7825 */ /* 0x000fe800078e00ff */
[--C-:B------:R-:W-:Y:S01]  /*41b0*/  FFMA.FTZ R15, R26, UR10, -R97.reuse ;  /* 0x0000000a1a0f7c23 */ /* 0x100fe20008010861 */
[----:B------:R-:W-:Y:S01]  /*41c0*/  UIADD3 UR12, UPT, UPT, UR28, -0x255992d5, URZ ;  /* 0xdaa66d2b1c0c7890 */ /* 0x000fe2000fffe0ff */
[--C-:B------:R-:W-:Y:S01]  /*41d0*/  FFMA.FTZ R26, R63, UR10, -R97.reuse ;  /* 0x0000000a3f1a7c23 */ /* 0x100fe20008010861 */
[----:B------:R-:W-:Y:S04]  /*41e0*/  IMAD.WIDE.U32 R62, R62, -0x2daee0ad, RZ ;  /* 0xd2511f533e3e7825 */ /* 0x000fe800078e00ff */
[----:B------:R-:W-:Y:S01]  /*41f0*/  FFMA.FTZ R90, R14, UR10, -R97 ;  /* 0x0000000a0e5a7c23 */ /* 0x000fe20008010861 */
        /* <DEDUP_REMOVED lines=39> */
[----:B------:R-:W-:Y:S01]  /*4470*/  LOP3.LUT R108, R106, UR12, R115, 0x96, !PT ;  /* 0x0000000c6a6c7c12 */ /* 0x000fe2000f8e9673 */
[----:B------:R-:W-:Y:S02]  /*4480*/  UIADD3 UR13, UPT, UPT, UR28, 0x78dde6e4, URZ ;  /* 0x78dde6e41c0d7890 */ /* 0x000fe4000fffe0ff */
[----:B------:R-:W-:Y:S01]  /*4490*/  FMUL.FTZ R248, R206, 1.4426950216293334961 ;  /* 0x3fb8aa3bcef87820 */ /* 0x000fe20000410000 */
[----:B------:R-:W-:Y:S01]  /*44a0*/  IMAD.WIDE.U32 R102, R14, -0x2daee0ad, RZ ;  /* 0xd2511f530e667825 */ /* 0x000fe200078e00ff */
[----:B------:R-:W-:Y:S02]  /*44b0*/  LOP3.LUT R14, R62, UR17, R119, 0x96, !PT ;  /* 0x000000113e0e7c12 */ /* 0x000fe4000f8e9677 */
[----:B------:R-:W-:Y:S01]  /*44c0*/  MUFU.EX2 R237, R47 ;  /* 0x0000002f00ed7308 */ /* 0x000fe20000000800 */
[----:B------:R-:W-:Y:S01]  /*44d0*/  FFMA.FTZ R43, R43, UR10, -R97 ;  /* 0x0000000a2b2b7c23 */ /* 0x000fe20008010861 */
[----:B------:R-:W-:Y:S01]  /*44e0*/  FSEL R248, R248, RZ, P0 ;  /* 0x000000fff8f87208 */ /* 0x000fe20000000000 */
[----:B------:R-:W-:Y:S01]  /*44f0*/  IMAD.WIDE.U32 R110, R110, -0x326172a9, RZ ;  /* 0xcd9e8d576e6e7825 */ /* 0x000fe200078e00ff */
[----:B------:R-:W-:Y:S06]  /*4500*/  LOP3.LUT R30, R100, UR17, R103, 0x96, !PT ;  /* 0x00000011641e7c12 */ /* 0x000fec000f8e9667 */
[----:B------:R-:W-:Y:S01]  /*4510*/  MUFU.EX2 R246, R246 ;  /* 0x000000f600f67308 */ /* 0x000fe20000000800 */
[----:B-1----:R-:W-:Y:S01]  /*4520*/  LOP3.LUT P0, RZ, R68, 0x4, RZ, 0xc0, !PT ;  /* 0x0000000444ff7812 */ /* 0x002fe2000780c0ff */
[----:B------:R-:W-:Y:S01]  /*4530*/  IMAD.WIDE.U32 R104, R104, -0x2daee0ad, RZ ;  /* 0xd2511f5368687825 */ /* 0x000fe200078e00ff */
[----:B------:R-:W-:Y:S01]  /*4540*/  LOP3.LUT R106, R106, UR12, R111, 0x96, !PT ;  /* 0x0000000c6a6a7c12 */ /* 0x000fe2000f8e966f */
[----:B------:R-:W-:Y:S02]  /*4550*/  UIADD3 UR12, UPT, UPT, UR28, 0x1715609d, URZ ;  /* 0x1715609d1c0c7890 */ /* 0x000fe4000fffe0ff */
[--C-:B------:R-:W-:Y:S01]  /*4560*/  FFMA.FTZ R80, R66, UR10, -R248.reuse ;  /* 0x0000000a42507c23 */ /* 0x100fe200080108f8 */
[----:B------:R-:W-:Y:S01]  /*4570*/  IMAD.WIDE.U32 R100, R59, -0x2daee0ad, RZ ;  /* 0xd2511f533b647825 */ /* 0x000fe200078e00ff */
[----:B------:R-:W-:Y:S02]  /*4580*/  LOP3.LUT R62, R118, UR16, R105, 0x96, !PT ;  /* 0x00000010763e7c12 */ /* 0x000fe4000f8e9669 */
[----:B------:R-:W-:Y:S01]  /*4590*/  MUFU.EX2 R66, R90 ;  /* 0x0000005a00427308 */ /* 0x000fe20000000800 */
[--C-:B------:R-:W-:Y:S01]  /*45a0*/  FFMA.FTZ R82, R34, UR10, -R248.reuse ;  /* 0x0000000a22527c23 */ /* 0x100fe200080108f8 */
[----:B------:R-:W-:Y:S04]  /*45b0*/  IMAD.WIDE.U32 R108, R108, -0x2daee0ad, RZ ;  /* 0xd2511f536c6c7825 */ /* 0x000fe800078e00ff */
[--C-:B------:R-:W-:Y:S04]  /*45c0*/  FFMA.FTZ R68, R6, UR10, -R248.reuse ;  /* 0x0000000a06447c23 */ /* 0x100fe800080108f8 */
        /* <DEDUP_REMOVED lines=9> */
[--C-:B------:R-:W-:Y:S01]  /*4660*/  FFMA.FTZ R230, R54, UR10, -R248.reuse ;  /* 0x0000000a36e67c23 */ /* 0x100fe200080108f8 */
        /* <DEDUP_REMOVED lines=30> */
[----:B------:R-:W2:Y:S01]  /*4850*/  MUFU.EX2 R22, R94 ;  /* 0x0000005e00167308 */ /* 0x000ea20000000800 */
[--C-:B------:R-:W-:Y:S01]  /*4860*/  FFMA.FTZ R79, R23, UR10, -R248.reuse ;  /* 0x0000000a174f7c23 */ /* 0x100fe200080108f8 */
[----:B------:R-:W-:Y:S04]  /*4870*/  IMAD.WIDE.U32 R98, R98, -0x326172a9, RZ ;  /* 0xcd9e8d5762627825 */ /* 0x000fe800078e00ff */
[--C-:B------:R-:W-:Y:S04]  /*4880*/  FFMA.FTZ R70, R7, UR10, -R248.reuse ;  /* 0x0000000a07467c23 */ /* 0x100fe800080108f8 */
[----:B------:R3:W-:Y:S01]  /*4890*/  MUFU.EX2 R18, R82 ;  /* 0x0000005200127308 */ /* 0x0007e20000000800 */
[----:B------:R-:W-:Y:S01]  /*48a0*/  FFMA.FTZ R84, R17, UR10, -R247 ;  /* 0x0000000a11547c23 */ /* 0x000fe200080108f7 */
[----:B------:R-:W-:Y:S01]  /*48b0*/  IMAD.WIDE.U32 R114, R14, -0x2daee0ad, RZ ;  /* 0xd2511f530e727825 */ /* 0x000fe200078e00ff */
[----:B------:R-:W-:Y:S07]  /*48c0*/  LOP3.LUT R14, R110, UR13, R117, 0x96, !PT ;  /* 0x0000000d6e0e7c12 */ /* 0x000fee000f8e9675 */
[----:B------:R-:W4:Y:S01]  /*48d0*/  MUFU.EX2 R7, R93 ;  /* 0x0000005d00077308 */ /* 0x000f220000000800 */
[----:B------:R-:W-:Y:S01]  /*48e0*/  LOP3.LUT R99, R116, UR12, R99, 0x96, !PT ;  /* 0x0000000c74637c12 */ /* 0x000fe2000f8e9663 */
[----:B------:R-:W-:Y:S01]  /*48f0*/  IMAD.WIDE.U32 R110, R58, -0x2daee0ad, RZ ;  /* 0xd2511f533a6e7825 */ /* 0x000fe200078e00ff */
[C---:B------:R-:W-:Y:S07]  /*4900*/  PRMT R107, R114.reuse, 0x7770, RZ ;  /* 0x00007770726b7816 */ /* 0x040fee00000000ff */
[----:B------:R-:W-:Y:S01]  /*4910*/  MUFU.EX2 R17, R79 ;  /* 0x0000004f00117308 */ /* 0x000fe20000000800 */
[----:B------:R-:W-:Y:S01]  /*4920*/  PRMT R105, R114, 0x7771, RZ ;  /* 0x0000777172697816 */ /* 0x000fe200000000ff */
[----:B------:R-:W-:Y:S01]  /*4930*/  IMAD.WIDE.U32 R118, R46, -0x2daee0ad, RZ ;  /* 0xd2511f532e767825 */ /* 0x000fe200078e00ff */
[----:B------:R-:W-:Y:S07]  /*4940*/  ISETP.LE.U32.AND P2, PT, R107, UR9, PT ;  /* 0x000000096b007c0c */ /* 0x000fee000bf43070 */
[----:B------:R-:W-:Y:S01]  /*4950*/  MUFU.EX2 R33, R74 ;  /* 0x0000004a00217308 */ /* 0x000fe20000000800 */
[C---:B------:R-:W-:Y:S01]  /*4960*/  PRMT R101, R110.reuse, 0x7770, RZ ;  /* 0x000077706e657816 */ /* 0x040fe200000000ff */
[----:B------:R-:W-:Y:S01]  /*4970*/  IMAD.WIDE.U32 R116, R63, -0x2daee0ad, RZ ;  /* 0xd2511f533f747825 */ /* 0x000fe200078e00ff */
[----:B------:R-:W-:Y:S07]  /*4980*/  PRMT R63, R110, 0x7771, RZ ;  /* 0x000077716e3f7816 */ /* 0x000fee00000000ff */
[----:B------:R-:W-:Y:S01]  /*4990*/  MUFU.EX2 R29, R73 ;  /* 0x00000049001d7308 */ /* 0x000fe20000000800 */
[----:B------:R-:W-:Y:S01]  /*49a0*/  LOP3.LUT R46, R104, UR15, R119, 0x96, !PT ;  /* 0x0000000f682e7c12 */ /* 0x000fe2000f8e9677 */
[----:B-1----:R-:W-:Y:S01]  /*49b0*/  IMAD.MOV.U32 R81, RZ, RZ, 0x10 ;  /* 0x00000010ff517424 */ /* 0x002fe200078e00ff */
[----:B------:R-:W-:Y:S01]  /*49c0*/  PRMT R104, R114, 0x7772, RZ ;  /* 0x0000777272687816 */ /* 0x000fe200000000ff */
[----:B------:R-:W-:Y:S01]  /*49d0*/  UIADD3 UR12, UPT, UPT, UR28, -0x4ab325aa, URZ ;  /* 0xb54cda561c0c7890 */ /* 0x000fe2000fffe0ff */
[----:B------:R-:W-:Y:S05]  /*49e0*/  ISETP.GT.U32.AND P3, PT, R63, UR9, PT ;  /* 0x000000093f007c0c */ /* 0x000fea000bf64070 */
[----:B------:R-:W-:Y:S01]  /*49f0*/  MUFU.EX2 R35, R84 ;  /* 0x0000005400237308 */ /* 0x000fe20000000800 */
[----:B------:R-:W-:Y:S01]  /*4a00*/  LOP3.LUT R58, R116, UR14, R111, 0x96, !PT ;  /* 0x0000000e743a7c12 */ /* 0x000fe2000f8e966f */
[----:B--2---:R-:W-:Y:S01]  /*4a10*/  @!P2 FADD.FTZ R22, -R22, -RZ ;  /* 0x800000ff1616a221 */ /* 0x004fe20000010100 */
[C---:B------:R-:W-:Y:S07]  /*4a20*/  PRMT R94, R110.reuse, 0x7772, RZ ;  /* 0x000077726e5e7816 */ /* 0x040fee00000000ff */
[----:B------:R1:W-:Y:S01]  /*4a30*/  MUFU.EX2 R63, R80 ;  /* 0x00000050003f7308 */ /* 0x0003e20000000800 */
[----:B---3--:R-:W-:Y:S01]  /*4a40*/  PRMT R82, R110, 0x7773, RZ ;  /* 0x000077736e527816 */ /* 0x008fe200000000ff */
[----:B------:R-:W-:Y:S01]  /*4a50*/  IMAD.WIDE.U32 R110, R30, -0x2daee0ad, RZ ;  /* 0xd2511f531e6e7825 */ /* 0x000fe200078e00ff */
[----:B------:R-:W-:Y:S07]  /*4a60*/  ISETP.GT.U32.AND P6, PT, R105, UR9, PT ;  /* 0x0000000969007c0c */ /* 0x000fee000bfc4070 */
[----:B------:R-:W-:Y:S01]  /*4a70*/  MUFU.EX2 R23, R86 ;  /* 0x0000005600177308 */ /* 0x000fe20000000800 */
[----:B------:R-:W-:Y:S01]  /*4a80*/  ISETP.GT.U32.AND P5, PT, R104, UR9, PT ;  /* 0x0000000968007c0c */ /* 0x000fe2000bfa4070 */
[----:B------:R-:W-:Y:S01]  /*4a90*/  IMAD.WIDE.U32 R104, R59, -0x2daee0ad, RZ ;  /* 0xd2511f533b687825 */ /* 0x000fe200078e00ff */
[----:B------:R-:W-:Y:S07]  /*4aa0*/  PRMT R103, R114, 0x7773, RZ ;  /* 0x0000777372677816 */ /* 0x000fee00000000ff */
[----:B------:R-:W-:Y:S01]  /*4ab0*/  MUFU.EX2 R231, R231 ;  /* 0x000000e700e77308 */ /* 0x000fe20000000800 */
[----:B------:R-:W-:Y:S01]  /*4ac0*/  SEL R30, R81, 0xfffffff0, !P0 ;  /* 0xfffffff0511e7807 */ /* 0x000fe20004000000 */
[----:B------:R-:W-:Y:S01]  /*4ad0*/  FFMA.FTZ R228, R67, UR10, -R248 ;  /* 0x0000000a43e47c23 */ /* 0x000fe200080108f8 */
[----:B------:R-:W-:Y:S07]  /*4ae0*/  ISETP.GT.U32.AND P4, PT, R103, UR9, PT ;  /* 0x0000000967007c0c */ /* 0x000fee000bf84070 */
[----:B------:R-:W-:Y:S01]  /*4af0*/  MUFU.EX2 R41, R10 ;  /* 0x0000000a00297308 */ /* 0x000fe20000000800 */
[----:B------:R-:W-:Y:S01]  /*4b00*/  ISETP.LE.U32.AND P1, PT, R101, UR9, PT ;  /* 0x0000000965007c0c */ /* 0x000fe2000bf23070 */
[----:B------:R-:W-:Y:S01]  /*4b10*/  FFMA.FTZ R229, R65, UR10, -R247 ;  /* 0x0000000a41e57c23 */ /* 0x000fe200080108f7 */
[----:B------:R-:W-:Y:S01]  /*4b20*/  LOP3.LUT R81, R108, UR15, R105, 0x96, !PT ;  /* 0x0000000f6c517c12 */ /* 0x000fe2000f8e9669 */
[----:B------:R-:W-:Y:S01]  /*4b30*/  IMAD.WIDE.U32 R108, R99, -0x2daee0ad, RZ ;  /* 0xd2511f53636c7825 */ /* 0x000fe200078e00ff */
[----:B------:R-:W-:Y:S05]  /*4b40*/  LOP3.LUT R59, R104, UR14, R111, 0x96, !PT ;  /* 0x0000000e683b7c12 */ /* 0x000fea000f8e966f */
[----:B------:R-:W-:Y:S01]  /*4b50*/  MUFU.EX2 R228, R228 ;  /* 0x000000e400e47308 */ /* 0x000fe20000000800 */
[C---:B------:R-:W-:Y:S01]  /*4b60*/  PRMT R105, R110.reuse, 0x7770, RZ ;  /* 0x000077706e697816 */ /* 0x040fe200000000ff */
[----:B----4-:R-:W-:Y:S01]  /*4b70*/  @P6 FADD.FTZ R7, -R7, -RZ ;  /* 0x800000ff07076221 */ /* 0x010fe20000010100 */
[----:B------:R-:W-:Y:S01]  /*4b80*/  PRMT R104, R110, 0x7771, RZ ;  /* 0x000077716e687816 */ /* 0x000fe200000000ff */
[----:B------:R-:W-:Y:S01]  /*4b90*/  @P5 FADD.FTZ R18, -R18, -RZ ;  /* 0x800000ff12125221 */ /* 0x000fe20000010100 */
[C---:B------:R-:W-:Y:S01]  /*4ba0*/  PRMT R103, R110.reuse, 0x7772, RZ ;  /* 0x000077726e677816 */ /* 0x040fe200000000ff */
[----:B------:R-:W-:Y:S01]  /*4bb0*/  @P4 FADD.FTZ R5, -R5, -RZ ;  /* 0x800000ff05054221 */ /* 0x000fe20000010100 */
[----:B------:R-:W-:Y:S01]  /*4bc0*/  PRMT R101, R110, 0x7773, RZ ;  /* 0x000077736e657816 */ /* 0x000fe200000000ff */
[----:B------:R-:W-:Y:S01]  /*4bd0*/  IMAD.WIDE.U32 R110, R14, -0x2daee0ad, RZ ;  /* 0xd2511f530e6e7825 */ /* 0x000fe200078e00ff */
[----:B------:R-:W-:Y:S01]  /*4be0*/  LOP3.LUT R97, R118, UR14, R115, 0x96, !PT ;  /* 0x0000000e76617c12 */ /* 0x000fe2000f8e9673 */
[----:B------:R-:W2:Y:S01]  /*4bf0*/  MUFU.EX2 R229, R229 ;  /* 0x000000e500e57308 */ /* 0x000ea20000000800 */
[----:B------:R-:W-:Y:S01]  /*4c00*/  ISETP.GT.U32.AND P2, PT, R82, UR9, PT ;  /* 0x0000000952007c0c */ /* 0x000fe2000bf44070 */
[----:B------:R-:W-:Y:S01]  /*4c10*/  FFMA.FTZ R234, R52, UR10, -R247 ;  /* 0x0000000a34ea7c23 */ /* 0x000fe200080108f7 */
[----:B-1----:R-:W-:Y:S07]  /*4c20*/  LOP3.LUT R80, R106, UR15, R111, 0x96, !PT ;  /* 0x0000000f6a507c12 */ /* 0x002fee000f8e966f */
[----:B------:R-:W-:Y:S01]  /*4c30*/  MUFU.EX2 R241, R43 ;  /* 0x0000002b00f17308 */ /* 0x000fe20000000800 */
[----:B------:R-:W-:Y:S01]  /*4c40*/  LOP3.LUT R106, R97, 0xff, RZ, 0xc0, !PT ;  /* 0x000000ff616a7812 */ /* 0x000fe200078ec0ff */
[----:B------:R-:W-:Y:S01]  /*4c50*/  FFMA.FTZ R232, R64, UR10, -R247 ;  /* 0x0000000a40e87c23 */ /* 0x000fe200080108f7 */
[----:B------:R-:W-:Y:S07]  /*4c60*/  SHF.R.U32.HI R79, RZ, 0x18, R97 ;  /* 0x00000018ff4f7819 */ /* 0x000fee0000011661 */
[----:B------:R-:W-:Y:S01]  /*4c70*/  MUFU.EX2 R43, R71 ;  /* 0x00000047002b7308 */ /* 0x000fe20000000800 */
[----:B------:R-:W-:Y:S01]  /*4c80*/  ISETP.LE.U32.AND P6, PT, R106, UR9, PT ;  /* 0x000000096a007c0c */ /* 0x000fe2000bfc3070 */
[----:B------:R-:W-:Y:S01]  /*4c90*/  IMAD.WIDE.U32 R106, R46, -0x326172a9, RZ ;  /* 0xcd9e8d572e6a7825 */ /* 0x000fe200078e00ff */
[----:B------:R-:W-:Y:S07]  /*4ca0*/  ISETP.LE.U32.AND P5, PT, R79, UR9, PT ;  /* 0x000000094f007c0c */ /* 0x000fee000bfa3070 */
[----:B------:R-:W-:Y:S01]  /*4cb0*/  MUFU.EX2 R46, R92 ;  /* 0x0000005c002e7308 */ /* 0x000fe20000000800 */
[----:B------:R-:W-:Y:S01]  /*4cc0*/  LOP3.LUT R79, R58, 0xff, RZ, 0xc0, !PT ;  /* 0x000000ff3a4f7812 */ /* 0x000fe200078ec0ff */
[----:B--2---:R-:W-:Y:S01]  /*4cd0*/  @P3 FADD.FTZ R229, -R229, -RZ ;  /* 0x800000ffe5e53221 */ /* 0x004fe20000010100 */
[----:B------:R-:W-:Y:S01]  /*4ce0*/  ISETP.GT.U32.AND P3, PT, R103, UR9, PT ;  /* 0x0000000967007c0c */ /* 0x000fe2000bf64070 */
[----:B------:R-:W-:Y:S01]  /*4cf0*/  @P2 FADD.FTZ R228, -R228, -RZ ;  /* 0x800000ffe4e42221 */ /* 0x000fe20000010100 */
[----:B------:R-:W-:Y:S05]  /*4d00*/  ISETP.LE.U32.AND P2, PT, R79, UR9, PT ;  /* 0x000000094f007c0c */ /* 0x000fea000bf43070 */
[----:B------:R-:W1:Y:S01]  /*4d10*/  MUFU.EX2 R234, R234 ;  /* 0x000000ea00ea7308 */ /* 0x000e620000000800 */
[----:B------:R-:W-:Y:S01]  /*4d20*/  SHF.R.U32.HI R79, RZ, 0x18, R58 ;  /* 0x00000018ff4f7819 */ /* 0x000fe2000001163a */
[----:B------:R-:W-:Y:S01]  /*4d30*/  FFMA.FTZ R236, R50, UR10, -R248 ;  /* 0x0000000a32ec7c23 */ /* 0x000fe200080108f8 */
[----:B------:R-:W-:Y:S07]  /*4d40*/  ISETP.GT.U32.AND P0, PT, R94, UR9, PT ;  /* 0x000000095e007c0c */ /* 0x000fee000bf04070 */
[----:B------:R-:W2:Y:S01]  /*4d50*/  MUFU.EX2 R232, R232 ;  /* 0x000000e800e87308 */ /* 0x000ea20000000800 */
[----:B------:R-:W-:Y:S01]  /*4d60*/  PRMT R99, R108, 0x7770, RZ ;  /* 0x000077706c637816 */ /* 0x000fe200000000ff */
[----:B------:R-:W-:Y:S01]  /*4d70*/  @!P6 FADD.FTZ R54, -R54, -RZ ;  /* 0x800000ff3636e221 */ /* 0x000fe20000010100 */
[----:B------:R-:W-:Y:S01]  /*4d80*/  ISETP.LE.U32.AND P6, PT, R79, UR9, PT ;  /* 0x000000094f007c0c */ /* 0x000fe2000bfc3070 */
[----:B------:R-:W-:Y:S01]  /*4d90*/  @!P5 FADD.FTZ R17, -R17, -RZ ;  /* 0x800000ff1111d221 */ /* 0x000fe20000010100 */
[----:B------:R-:W-:Y:S01]  /*4da0*/  ISETP.LE.U32.AND P5, PT, R99, UR9, PT ;  /* 0x0000000963007c0c */ /* 0x000fe2000bfa3070 */
[----:B------:R-:W-:Y:S01]  /*4db0*/  @P3 FADD.FTZ R252, -R252, -RZ ;  /* 0x800000fffcfc3221 */ /* 0x000fe20000010100 */
[C---:B------:R-:W-:Y:S03]  /*4dc0*/  PRMT R103, R106.reuse, 0x7771, RZ ;  /* 0x000077716a677816 */ /* 0x040fe600000000ff */
[----:B------:R3:W4:Y:S01]  /*4dd0*/  MUFU.EX2 R50, R72 ;  /* 0x0000004800327308 */ /* 0x0007220000000800 */
[----:B------:R-:W-:Y:S01]  /*4de0*/  PRMT R95, R106, 0x7773, RZ ;  /* 0x000077736a5f7816 */ /* 0x000fe200000000ff */
[----:B-1----:R-:W-:Y:S01]  /*4df0*/  @!P2 FADD.FTZ R234, -R234, -RZ ;  /* 0x800000ffeaeaa221 */ /* 0x002fe20000010100 */
[----:B------:R-:W-:Y:S01]  /*4e00*/  PRMT R74, R97, 0x7632, R74 ;  /* 0x00007632614a7816 */ /* 0x000fe2000000004a */
[----:B------:R-:W-:Y:S01]  /*4e10*/  @P0 FADD.FTZ R63, -R63, -RZ ;  /* 0x800000ff3f3f0221 */ /* 0x000fe20000010100 */
[----:B------:R-:W-:Y:S01]  /*4e20*/  LOP3.LUT R93, R112, UR15, R117, 0x96, !PT ;  /* 0x0000000f705d7c12 */ /* 0x000fe2000f8e9675 */
[----:B--2---:R-:W-:Y:S01]  /*4e30*/  @!P1 FADD.FTZ R232, -R232, -RZ ;  /* 0x800000ffe8e89221 */ /* 0x004fe20000010100 */
[----:B------:R-:W-:Y:S01]  /*4e40*/  ISETP.GT.U32.AND P3, PT, R103, UR9, PT ;  /* 0x0000000967007c0c */ /* 0x000fe2000bf64070 */
[----:B------:R-:W-:Y:S01]  /*4e50*/  @!P6 FADD.FTZ R227, -R227, -RZ ;  /* 0x800000ffe3e3e221 */ /* 0x000fe20000010100 */
[----:B------:R-:W-:Y:S01]  /*4e60*/  ISETP.GT.U32.AND P2, PT, R95, UR9, PT ;  /* 0x000000095f007c0c */ /* 0x000fe2000bf44070 */
[----:B------:R-:W-:Y:S01]  /*4e70*/  @!P5 FADD.FTZ R46, -R46, -RZ ;  /* 0x800000ff2e2ed221 */ /* 0x000fe20000010100 */
[----:B------:R-:W-:Y:S01]  /*4e80*/  LOP3.LUT R74, R74, 0xff, RZ, 0xc0, !PT ;  /* 0x000000ff4a4a7812 */ /* 0x000fe200078ec0ff */
[----:B------:R-:W-:Y:S01]  /*4e90*/  MUFU.EX2 R236, R236 ;  /* 0x000000ec00ec7308 */ /* 0x000fe20000000800 */
[----:B------:R-:W-:Y:S01]  /*4ea0*/  ISETP.GT.U32.AND P1, PT, R104, UR9, PT ;  /* 0x0000000968007c0c */ /* 0x000fe2000bf24070 */
[--C-:B------:R-:W-:Y:S01]  /*4eb0*/  FFMA.FTZ R233, R51, UR10, -R248.reuse ;  /* 0x0000000a33e97c23 */ /* 0x100fe200080108f8 */
[----:B------:R-:W-:Y:S07]  /*4ec0*/  ISETP.GT.U32.AND P0, PT, R101, UR9, PT ;  /* 0x0000000965007c0c */ /* 0x000fee000bf04070 */
[----:B------:R-:W-:Y:S01]  /*4ed0*/  MUFU.EX2 R51, R70 ;  /* 0x0000004600337308 */ /* 0x000fe20000000800 */
[----:B------:R-:W-:Y:S01]  /*4ee0*/  LOP3.LUT R62, R62, UR12, R107, 0x96, !PT ;  /* 0x0000000c3e3e7c12 */ /* 0x000fe2000f8e966b */
[--C-:B------:R-:W-:Y:S01]  /*4ef0*/  FFMA.FTZ R245, R39, UR10, -R248.reuse ;  /* 0x0000000a27f57c23 */ /* 0x100fe200080108f8 */
[C---:B------:R-:W-:Y:S01]  /*4f00*/  PRMT R104, R106.reuse, 0x7770, RZ ;  /* 0x000077706a687816 */ /* 0x040fe200000000ff */
[----:B------:R-:W-:Y:S01]  /*4f10*/  @P3 FADD.FTZ R35, -R35, -RZ ;  /* 0x800000ff23233221 */ /* 0x000fe20000010100 */
[----:B------:R-:W-:Y:S01]  /*4f20*/  PRMT R101, R106, 0x7772, RZ ;  /* 0x000077726a657816 */ /* 0x000fe200000000ff */
[----:B------:R-:W-:Y:S01]  /*4f30*/  IMAD.WIDE.U32 R106, R93, -0x326172a9, RZ ;  /* 0xcd9e8d575d6a7825 */ /* 0x000fe200078e00ff */
[----:B------:R-:W-:Y:S03]  /*4f40*/  LOP3.LUT R73, R59, 0xff, RZ, 0xc0, !PT ;  /* 0x000000ff3b497812 */ /* 0x000fe600078ec0ff */
[----:B------:R-:W-:Y:S01]  /*4f50*/  MUFU.EX2 R233, R233 ;  /* 0x000000e900e97308 */ /* 0x000fe20000000800 */
[----:B------:R-:W-:Y:S01]  /*4f60*/  ISETP.LE.U32.AND P6, PT, R74, UR9, PT ;  /* 0x000000094a007c0c */ /* 0x000fe2000bfc3070 */
[----:B------:R-:W-:Y:S01]  /*4f70*/  FFMA.FTZ R248, R38, UR10, -R248 ;  /* 0x0000000a26f87c23 */ /* 0x000fe200080108f8 */
[----:B------:R-:W-:Y:S01]  /*4f80*/  ISETP.LE.U32.AND P5, PT, R73, UR9, PT ;  /* 0x0000000949007c0c */ /* 0x000fe2000bfa3070 */
[--C-:B------:R-:W-:Y:S01]  /*4f90*/  FFMA.FTZ R85, R16, UR10, -R247.reuse ;  /* 0x0000000a10557c23 */ /* 0x100fe200080108f7 */
[----:B------:R-:W-:Y:S01]  /*4fa0*/  PRMT R99, R106, 0x7770, RZ ;  /* 0x000077706a637816 */ /* 0x000fe200000000ff */
[----:B------:R-:W-:Y:S01]  /*4fb0*/  FFMA.FTZ R238, R48, UR10, -R247 ;  /* 0x0000000a30ee7c23 */ /* 0x000fe200080108f7 */
[----:B---3--:R-:W-:Y:S01]  /*4fc0*/  SHF.R.U32.HI R72, RZ, 0x18, R59 ;  /* 0x00000018ff487819 */ /* 0x008fe2000001163b */
[--C-:B------:R-:W-:Y:S01]  /*4fd0*/  FFMA.FTZ R83, R4, UR10, -R247.reuse ;  /* 0x0000000a04537c23 */ /* 0x100fe200080108f7 */
[----:B------:R-:W-:Y:S01]  /*4fe0*/  PRMT R93, R106, 0x7771, RZ ;  /* 0x000077716a5d7816 */ /* 0x000fe200000000ff */
[--C-:B------:R-:W-:Y:S01]  /*4ff0*/  FFMA.FTZ R250, R36, UR10, -R247.reuse ;  /* 0x0000000a24fa7c23 */ /* 0x100fe200080108f7 */
[----:B------:R-:W-:Y:S01]  /*5000*/  ISETP.LE.U32.AND P3, PT, R72, UR9, PT ;  /* 0x0000000948007c0c */ /* 0x000fe2000bf63070 */
[----:B------:R-:W1:Y:S01]  /*5010*/  MUFU.EX2 R38, R88 ;  /* 0x0000005800267308 */ /* 0x000e620000000800 */
[----:B------:R-:W-:Y:S01]  /*5020*/  PRMT R92, R106, 0x7772, RZ ;  /* 0x000077726a5c7816 */ /* 0x000fe200000000ff */
[----:B------:R-:W-:Y:S01]  /*5030*/  FFMA.FTZ R247, R37, UR10, -R247 ;  /* 0x0000000a25f77c23 */ /* 0x000fe200080108f7 */
[----:B------:R-:W-:Y:S07]  /*5040*/  PRMT R72, R58, 0x7632, R72 ;  /* 0x000076323a487816 */ /* 0x000fee0000000048 */
[----:B------:R2:W-:Y:S01]  /*5050*/  MUFU.EX2 R37, R85 ;  /* 0x0000005500257308 */ /* 0x0005e20000000800 */
[----:B------:R-:W-:Y:S01]  /*5060*/  PRMT R82, R108, 0x7773, RZ ;  /* 0x000077736c527816 */ /* 0x000fe200000000ff */
[----:B------:R-:W-:Y:S01]  /*5070*/  @P2 FADD.FTZ R29, -R29, -RZ ;  /* 0x800000ff1d1d2221 */ /* 0x000fe20000010100 */
[----:B------:R-:W-:Y:S07]  /*5080*/  ISETP.LE.U32.AND P2, PT, R99, UR9, PT ;  /* 0x0000000963007c0c */ /* 0x000fee000bf43070 */
[----:B------:R-:W3:Y:S01]  /*5090*/  MUFU.EX2 R238, R238 ;  /* 0x000000ee00ee7308 */ /* 0x000ee20000000800 */
[----:B------:R-:W-:Y:S01]  /*50a0*/  LOP3.LUT R72, R72, 0xff, RZ, 0xc0, !PT ;  /* 0x000000ff48487812 */ /* 0x000fe200078ec0ff */
[----:B------:R-:W-:Y:S01]  /*50b0*/  @P0 FADD.FTZ R249, -R249, -RZ ;  /* 0x800000fff9f90221 */ /* 0x000fe20000010100 */
[----:B------:R-:W-:Y:S01]  /*50c0*/  ISETP.GT.U32.AND P0, PT, R101, UR9, PT ;  /* 0x0000000965007c0c */ /* 0x000fe2000bf04070 */
[----:B----4-:R-:W-:Y:S01]  /*50d0*/  @!P6 FADD.FTZ R50, -R50, -RZ ;  /* 0x800000ff3232e221 */ /* 0x010fe20000010100 */
[----:B------:R-:W-:Y:S01]  /*50e0*/  ISETP.GT.U32.AND P6, PT, R93, UR9, PT ;  /* 0x000000095d007c0c */ /* 0x000fe2000bfc4070 */
[----:B-1----:R-:W-:Y:S01]  /*50f0*/  @!P5 FADD.FTZ R38, -R38, -RZ ;  /* 0x800000ff2626d221 */ /* 0x002fe20000010100 */
[----:B------:R-:W-:Y:S01]  /*5100*/  ISETP.GT.U32.AND P5, PT, R92, UR9, PT ;  /* 0x000000095c007c0c */ /* 0x000fe2000bfa4070 */
[----:B------:R-:W-:Y:S01]  /*5110*/  @!P3 FADD.FTZ R9, -R9, -RZ ;  /* 0x800000ff0909b221 */ /* 0x000fe20000010100 */
[----:B------:R-:W-:Y:S01]  /*5120*/  LOP3.LUT R97, R97, 0xffff, RZ, 0xc0, !PT ;  /* 0x0000ffff61617812 */ /* 0x000fe200078ec0ff */
[----:B------:R-:W-:Y:S01]  /*5130*/  @P1 FADD.FTZ R251, -R251, -RZ ;  /* 0x800000fffbfb1221 */ /* 0x000fe20000010100 */
[----:B--2---:R-:W-:Y:S01]  /*5140*/  PRMT R85, R106, 0x7773, RZ ;  /* 0x000077736a557816 */ /* 0x004fe200000000ff */
[----:B------:R-:W1:Y:S01]  /*5150*/  MUFU.EX2 R61, R83 ;  /* 0x00000053003d7308 */ /* 0x000e620000000800 */
[----:B------:R-:W-:Y:S01]  /*5160*/  SHF.R.U32.HI R97, RZ, 0x8, R97 ;  /* 0x00000008ff617819 */ /* 0x000fe20000011661 */
[----:B---3--:R-:W-:Y:S01]  /*5170*/  @!P2 FADD.FTZ R238, -R238, -RZ ;  /* 0x800000ffeeeea221 */ /* 0x008fe20000010100 */
[----:B------:R-:W-:Y:S01]  /*5180*/  ISETP.GT.U32.AND P3, PT, R85, UR9, PT ;  /* 0x0000000955007c0c */ /* 0x000fe2000bf64070 */
[----:B------:R-:W-:Y:S01]  /*5190*/  @P0 FADD.FTZ R33, -R33, -RZ ;  /* 0x800000ff21210221 */ /* 0x000fe20000010100 */
[----:B------:R-:W-:Y:S01]  /*51a0*/  ISETP.LE.U32.AND P2, PT, R72, UR9, PT ;  /* 0x0000000948007c0c */ /* 0x000fe2000bf43070 */
[----:B------:R-:W-:Y:S01]  /*51b0*/  @P6 FADD.FTZ R235, -R235, -RZ ;  /* 0x800000ffebeb6221 */ /* 0x000fe20000010100 */
[----:B------:R-:W-:Y:S01]  /*51c0*/  SHF.R.U32.HI R72, RZ, 0x18, R62 ;  /* 0x00000018ff487819 */ /* 0x000fe2000001163e */
[----:B------:R-:W-:Y:S01]  /*51d0*/  @P5 FADD.FTZ R236, -R236, -RZ ;  /* 0x800000ffecec5221 */ /* 0x000fe20000010100 */
[----:B------:R-:W-:Y:S01]  /*51e0*/  ISETP.GT.U32.AND P0, PT, R82, UR9, PT ;  /* 0x0000000952007c0c */ /* 0x000fe2000bf04070 */
[----:B------:R-:W-:Y:S01]  /*51f0*/  IMAD.WIDE.U32 R84, R81, -0x326172a9, RZ ;  /* 0xcd9e8d5751547825 */ /* 0x000fe200078e00ff */
[----:B------:R-:W-:Y:S01]  /*5200*/  ISETP.LE.U32.AND P6, PT, R72, UR9, PT ;  /* 0x0000000948007c0c */ /* 0x000fe2000bfc3070 */
[----:B------:R-:W2:Y:S01]  /*5210*/  MUFU.EX2 R250, R250 ;  /* 0x000000fa00fa7308 */ /* 0x000ea20000000800 */
[----:B------:R-:W-:Y:S01]  /*5220*/  LOP3.LUT R82, R62, 0xff, RZ, 0xc0, !PT ;  /* 0x000000ff3e527812 */ /* 0x000fe200078ec0ff */
[----:B------:R-:W-:Y:S01]  /*5230*/  IMAD.WIDE.U32 R80, R80, -0x326172a9, RZ ;  /* 0xcd9e8d5750507825 */ /* 0x000fe200078e00ff */
[----:B------:R-:W-:Y:S07]  /*5240*/  PRMT R74, R84, 0x7770, RZ ;  /* 0x00007770544a7816 */ /* 0x000fee00000000ff */
[----:B------:R-:W3:Y:S01]  /*5250*/  MUFU.EX2 R245, R245 ;  /* 0x000000f500f57308 */ /* 0x000ee20000000800 */
[----:B------:R-:W-:Y:S01]  /*5260*/  ISETP.LE.U32.AND P5, PT, R82, UR9, PT ;  /* 0x0000000952007c0c */ /* 0x000fe2000bfa3070 */
[----:B------:R-:W-:Y:S01]  /*5270*/  @P3 FADD.FTZ R233, -R233, -RZ ;  /* 0x800000ffe9e93221 */ /* 0x000fe20000010100 */
[----:B------:R-:W-:Y:S01]  /*5280*/  PRMT R73, R84, 0x7771, RZ ;  /* 0x0000777154497816 */ /* 0x000fe200000000ff */
[----:B------:R-:W-:Y:S01]  /*5290*/  @!P2 FADD.FTZ R230, -R230, -RZ ;  /* 0x800000ffe6e6a221 */ /* 0x000fe20000010100 */
[----:B------:R-:W-:Y:S05]  /*52a0*/  ISETP.LE.U32.AND P3, PT, R74, UR9, PT ;  /* 0x000000094a007c0c */ /* 0x000fea000bf63070 */
[----:B------:R-:W-:Y:S01]  /*52b0*/  MUFU.EX2 R39, R11 ;  /* 0x0000000b00277308 */ /* 0x000fe20000000800 */
[----:B------:R-:W-:Y:S01]  /*52c0*/  ISETP.GT.U32.AND P2, PT, R73, UR9, PT ;  /* 0x0000000949007c0c */ /* 0x000fe2000bf44070 */
[----:B------:R-:W-:Y:S01]  /*52d0*/  @!P6 FADD.FTZ R51, -R51, -RZ ;  /* 0x800000ff3333e221 */ /* 0x000fe20000010100 */
[C---:B------:R-:W-:Y:S07]  /*52e0*/  PRMT R72, R84.reuse, 0x7772, RZ ;  /* 0x0000777254487816 */ /* 0x040fee00000000ff */
[----:B------:R-:W-:Y:S01]  /*52f0*/  MUFU.EX2 R248, R248 ;  /* 0x000000f800f87308 */ /* 0x000fe20000000800 */
[----:B------:R-:W-:Y:S02]  /*5300*/  PRMT R70, R84, 0x7773, RZ ;  /* 0x0000777354467816 */ /* 0x000fe400000000ff */
[----:B------:R-:W-:Y:S01]  /*5310*/  ISETP.GT.U32.AND P6, PT, R72, UR9, PT ;  /* 0x0000000948007c0c */ /* 0x000fe2000bfc4070 */
[----:B-1----:R-:W-:Y:S01]  /*5320*/  @!P5 FADD.FTZ R61, -R61, -RZ ;  /* 0x800000ff3d3dd221 */ /* 0x002fe20000010100 */
[----:B------:R-:W-:Y:S05]  /*5330*/  PRMT R72, R59, 0x7632, R72 ;  /* 0x000076323b487816 */ /* 0x000fea0000000048 */
[----:B------:R-:W-:Y:S01]  /*5340*/  MUFU.EX2 R247, R247 ;  /* 0x000000f700f77308 */ /* 0x000fe20000000800 */
[----:B------:R-:W-:Y:S01]  /*5350*/  ISETP.GT.U32.AND P5, PT, R70, UR9, PT ;  /* 0x0000000946007c0c */ /* 0x000fe2000bfa4070 */
[----:B------:R-:W-:Y:S01]  /*5360*/  @!P3 FADD.FTZ R25, -R25, -RZ ;  /* 0x800000ff1919b221 */ /* 0x000fe20000010100 */
[----:B------:R-:W-:Y:S01]  /*5370*/  LOP3.LUT R70, R97, 0xffff, RZ, 0xc0, !PT ;  /* 0x0000ffff61467812 */ /* 0x000fe200078ec0ff */
[----:B------:R-:W-:Y:S01]  /*5380*/  @P2 FADD.FTZ R23, -R23, -RZ ;  /* 0x800000ff17172221 */ /* 0x000fe20000010100 */
[----:B------:R-:W-:Y:S05]  /*5390*/  LOP3.LUT R72, R72, 0xff, RZ, 0xc0, !PT ;  /* 0x000000ff48487812 */ /* 0x000fea00078ec0ff */
[----:B------:R-:W-:Y:S01]  /*53a0*/  MUFU.EX2 R243, R243 ;  /* 0x000000f300f37308 */ /* 0x000fe20000000800 */
[----:B------:R-:W-:Y:S02]  /*53b0*/  LOP3.LUT R79, R102, UR12, R107, 0x96, !PT ;  /* 0x0000000c664f7c12 */ /* 0x000fe4000f8e966b */
[----:B------:R-:W-:Y:S01]  /*53c0*/  ISETP.LE.U32.AND P3, PT, R70, UR9, PT ;  /* 0x0000000946007c0c */ /* 0x000fe2000bf63070 */
[----:B------:R-:W-:Y:S01]  /*53d0*/  @P6 FADD.FTZ R66, -R66, -RZ ;  /* 0x800000ff42426221 */ /* 0x000fe20000010100 */
[----:B------:R-:W-:Y:S05]  /*53e0*/  ISETP.LE.U32.AND P2, PT, R72, UR9, PT ;  /* 0x0000000948007c0c */ /* 0x000fea000bf43070 */
[----:B------:R-:W-:Y:S01]  /*53f0*/  MUFU.EX2 R244, R244 ;  /* 0x000000f400f47308 */ /* 0x000fe20000000800 */
[----:B------:R-:W-:Y:S01]  /*5400*/  LOP3.LUT R70, R79, 0xff, RZ, 0xc0, !PT ;  /* 0x000000ff4f467812 */ /* 0x000fe200078ec0ff */
[----:B------:R-:W-:Y:S01]  /*5410*/  @P5 FADD.FTZ R21, -R21, -RZ ;  /* 0x800000ff15155221 */ /* 0x000fe20000010100 */
[----:B------:R-:W-:Y:S07]  /*5420*/  SHF.R.U32.HI R73, RZ, 0x18, R79 ;  /* 0x00000018ff497819 */ /* 0x000fee000001164f */
[----:B------:R-:W-:Y:S01]  /*5430*/  MUFU.EX2 R31, R31 ;  /* 0x0000001f001f7308 */ /* 0x000fe20000000800 */
[----:B------:R-:W-:Y:S02]  /*5440*/  ISETP.LE.U32.AND P6, PT, R70, UR9, PT ;  /* 0x0000000946007c0c */ /* 0x000fe4000bfc3070 */
[C---:B------:R-:W-:Y:S07]  /*5450*/  PRMT R70, R80.reuse, 0x7771, RZ ;  /* 0x0000777150467816 */ /* 0x040fee00000000ff */
[----:B------:R-:W-:Y:S01]  /*5460*/  MUFU.EX2 R42, R42 ;  /* 0x0000002a002a7308 */ /* 0x000fe20000000800 */
[----:B------:R-:W-:Y:S01]  /*5470*/  ISETP.LE.U32.AND P5, PT, R73, UR9, PT ;  /* 0x0000000949007c0c */ /* 0x000fe2000bfa3070 */
[----:B------:R-:W-:Y:S01]  /*5480*/  @!P3 FADD.FTZ R19, -R19, -RZ ;  /* 0x800000ff1313b221 */ /* 0x000fe20000010100 */
[----:B------:R-:W-:Y:S01]  /*5490*/  PRMT R72, R80, 0x7770, RZ ;  /* 0x0000777050487816 */ /* 0x000fe200000000ff */
[----:B------:R-:W-:Y:S01]  /*54a0*/  @!P2 FADD.FTZ R34, -R34, -RZ ;  /* 0x800000ff2222a221 */ /* 0x000fe20000010100 */
[----:B------:R-:W-:Y:S05]  /*54b0*/  ISETP.GT.U32.AND P2, PT, R70, UR9, PT ;  /* 0x0000000946007c0c */ /* 0x000fea000bf44070 */
[----:B------:R-:W-:Y:S01]  /*54c0*/  MUFU.EX2 R27, R27 ;  /* 0x0000001b001b7308 */ /* 0x000fe20000000800 */
[----:B------:R-:W-:Y:S02]  /*54d0*/  PRMT R15, R80, 0x7772, RZ ;  /* 0x00007772500f7816 */ /* 0x000fe400000000ff */
[----:B------:R-:W-:Y:S01]  /*54e0*/  ISETP.LE.U32.AND P3, PT, R72, UR9, PT ;  /* 0x0000000948007c0c */ /* 0x000fe2000bf63070 */
[----:B--2---:R-:W-:Y:S01]  /*54f0*/  @!P6 FADD.FTZ R250, -R250, -RZ ;  /* 0x800000fffafae221 */ /* 0x004fe20000010100 */
[----:B------:R-:W-:Y:S05]  /*5500*/  LOP3.LUT R58, R58, 0xffff, RZ, 0xc0, !PT ;  /* 0x0000ffff3a3a7812 */ /* 0x000fea00078ec0ff */
[----:B------:R-:W1:Y:S01]  /*5510*/  MUFU.EX2 R26, R26 ;  /* 0x0000001a001a7308 */ /* 0x000e620000000800 */
[----:B------:R-:W-:Y:S01]  /*5520*/  ISETP.GT.U32.AND P6, PT, R15, UR9, PT ;  /* 0x000000090f007c0c */ /* 0x000fe2000bfc4070 */
[----:B---3--:R-:W-:Y:S01]  /*5530*/  @!P5 FADD.FTZ R245, -R245, -RZ ;  /* 0x800000fff5f5d221 */ /* 0x008fe20000010100 */
        /* <DEDUP_REMOVED lines=9> */
[----:B------:R-:W-:Y:S01]  /*55d0*/  LOP3.LUT R58, R58, 0xffff, RZ, 0xc0, !PT ;  /* 0x0000ffff3a3a7812 */ /* 0x000fe200078ec0ff */
[----:B-1----:R-:W-:Y:S01]  /*55e0*/  @P0 FADD.FTZ R26, -R26, -RZ ;  /* 0x800000ff1a1a0221 */ /* 0x002fe20000010100 */
        /* <DEDUP_REMOVED lines=15> */
[----:B------:R-:W-:Y:S02]  /*56e0*/  PRMT R47, R79, 0x7632, R47 ;  /* 0x000076324f2f7816 */ /* 0x000fe4000000002f */
[----:B------:R-:W-:Y:S02]  /*56f0*/  LOP3.LUT R62, R62, 0xffff, RZ, 0xc0, !PT ;  /* 0x0000ffff3e3e7812 */ /* 0x000fe400078ec0ff */
[----:B------:R-:W-:Y:S01]  /*5700*/  LOP3.LUT R47, R47, 0xff, RZ, 0xc0, !PT ;  /* 0x000000ff2f2f7812 */ /* 0x000fe200078ec0ff */
[----:B------:R-:W-:Y:S01]  /*5710*/  @!P5 FADD.FTZ R39, -R39, -RZ ;  /* 0x800000ff2727d221 */ /* 0x000fe20000010100 */
[----:B------:R-:W-:Y:S02]  /*5720*/  LOP3.LUT R15, R98, 0xff, RZ, 0xc0, !PT ;  /* 0x000000ff620f7812 */ /* 0x000fe400078ec0ff */
[----:B------:R-:W-:Y:S02]  /*5730*/  SHF.R.U32.HI R11, RZ, 0x18, R98 ;  /* 0x00000018ff0b7819 */ /* 0x000fe40000011662 */
[----:B------:R-:W-:Y:S01]  /*5740*/  SHF.R.U32.HI R62, RZ, 0x8, R62 ;  /* 0x00000008ff3e7819 */ /* 0x000fe2000001163e */
[----:B------:R-:W-:Y:S01]  /*5750*/  @!P3 FADD.FTZ R13, -R13, -RZ ;  /* 0x800000ff0d0db221 */ /* 0x000fe20000010100 */
[----:B------:R-:W-:Y:S02]  /*5760*/  ISETP.LE.U32.AND P2, PT, R47, UR9, PT ;  /* 0x000000092f007c0c */ /* 0x000fe4000bf43070 */
[----:B------:R-:W-:Y:S02]  /*5770*/  ISETP.LE.U32.AND P6, PT, R15, UR9, PT ;  /* 0x000000090f007c0c */ /* 0x000fe4000bfc3070 */
[----:B------:R-:W-:Y:S02]  /*5780*/  ISETP.LE.U32.AND P5, PT, R11, UR9, PT ;  /* 0x000000090b007c0c */ /* 0x000fe4000bfa3070 */
[----:B------:R-:W-:Y:S02]  /*5790*/  LOP3.LUT R11, R62, 0xffff, RZ, 0xc0, !PT ;  /* 0x0000ffff3e0b7812 */ /* 0x000fe400078ec0ff */
[----:B------:R-:W-:Y:S02]  /*57a0*/  LOP3.LUT R79, R79, 0xffff, RZ, 0xc0, !PT ;  /* 0x0000ffff4f4f7812 */ /* 0x000fe400078ec0ff */
[----:B------:R-:W-:Y:S02]  /*57b0*/  ISETP.LE.U32.AND P3, PT, R11, UR9, PT ;  /* 0x000000090b007c0c */ /* 0x000fe4000bf63070 */
[----:B------:R-:W-:Y:S01]  /*57c0*/  PRMT R15, R100, 0x7632, R15 ;  /* 0x00007632640f7816 */ /* 0x000fe2000000000f */
[----:B------:R-:W-:Y:S01]  /*57d0*/  @!P2 FADD.FTZ R248, -R248, -RZ ;  /* 0x800000fff8f8a221 */ /* 0x000fe20000010100 */
[----:B------:R-:W-:Y:S01]  /*57e0*/  SHF.R.U32.HI R11, RZ, 0x8, R79 ;  /* 0x00000008ff0b7819 */ /* 0x000fe2000001164f */
[----:B------:R-:W-:Y:S01]  /*57f0*/  @!P6 FADD.FTZ R246, -R246, -RZ ;  /* 0x800000fff6f6e221 */ /* 0x000fe20000010100 */
[----:B------:R-:W-:Y:S01]  /*5800*/  LOP3.LUT R15, R15, 0xff, RZ, 0xc0, !PT ;  /* 0x000000ff0f0f7812 */ /* 0x000fe200078ec0ff */
[----:B------:R-:W-:Y:S01]  /*5810*/  @!P5 FADD.FTZ R241, -R241, -RZ ;  /* 0x800000fff1f1d221 */ /* 0x000fe20000010100 */
[----:B------:R-:W-:Y:S02]  /*5820*/  LOP3.LUT R11, R11, 0xffff, RZ, 0xc0, !PT ;  /* 0x0000ffff0b0b7812 */ /* 0x000fe400078ec0ff */
[----:B------:R-:W-:Y:S02]  /*5830*/  LOP3.LUT R100, R100, 0xffff, RZ, 0xc0, !PT ;  /* 0x0000ffff64647812 */ /* 0x000fe400078ec0ff */
[----:B------:R-:W-:Y:S01]  /*5840*/  ISETP.LE.U32.AND P2, PT, R15, UR9, PT ;  /* 0x000000090f007c0c */ /* 0x000fe2000bf43070 */
[----:B------:R-:W-:Y:S01]  /*5850*/  @!P3 FADD.FTZ R55, -R55, -RZ ;  /* 0x800000ff3737b221 */ /* 0x000fe20000010100 */
[----:B------:R-:W-:Y:S02]  /*5860*/  ISETP.LE.U32.AND P6, PT, R11, UR9, PT ;  /* 0x000000090b007c0c */ /* 0x000fe4000bfc3070 */
[C---:B------:R-:W-:Y:S02]  /*5870*/  PRMT R15, R98.reuse, 0x7632, R15 ;  /* 0x00007632620f7816 */ /* 0x040fe4000000000f */
[----:B------:R-:W-:Y:S02]  /*5880*/  SHF.R.U32.HI R100, RZ, 0x8, R100 ;  /* 0x00000008ff647819 */ /* 0x000fe40000011664 */
[----:B------:R-:W-:Y:S02]  /*5890*/  LOP3.LUT R98, R98, 0xffff, RZ, 0xc0, !PT ;  /* 0x0000ffff62627812 */ /* 0x000fe400078ec0ff */
[----:B------:R-:W-:Y:S02]  /*58a0*/  LOP3.LUT R100, R100, 0xffff, RZ, 0xc0, !PT ;  /* 0x0000ffff64647812 */ /* 0x000fe400078ec0ff */
[----:B------:R-:W-:Y:S01]  /*58b0*/  LOP3.LUT R14, R110, UR14, R109, 0x96, !PT ;  /* 0x0000000e6e0e7c12 */ /* 0x000fe2000f8e966d */
[----:B------:R-:W-:Y:S01]  /*58c0*/  @!P2 FADD.FTZ R41, -R41, -RZ ;  /* 0x800000ff2929a221 */ /* 0x000fe20000010100 */
[----:B------:R-:W-:Y:S01]  /*58d0*/  SHF.R.U32.HI R98, RZ, 0x8, R98 ;  /* 0x00000008ff627819 */ /* 0x000fe20000011662 */
[----:B------:R-:W-:Y:S01]  /*58e0*/  @!P6 FADD.FTZ R247, -R247, -RZ ;  /* 0x800000fff7f7e221 */ /* 0x000fe20000010100 */
[----:B------:R-:W-:Y:S02]  /*58f0*/  ISETP.LE.U32.AND P1, PT, R104, UR9, PT ;  /* 0x0000000968007c0c */ /* 0x000fe4000bf23070 */
[----:B------:R-:W-:Y:S02]  /*5900*/  ISETP.LE.U32.AND P3, PT, R100, UR9, PT ;  /* 0x0000000964007c0c */ /* 0x000fe4000bf63070 */
[----:B------:R-:W-:Y:S02]  /*5910*/  LOP3.LUT R10, R14, 0xff, RZ, 0xc0, !PT ;  /* 0x000000ff0e0a7812 */ /* 0x000fe400078ec0ff */
[----:B------:R-:W-:Y:S02]  /*5920*/  LOP3.LUT R98, R98, 0xffff, RZ, 0xc0, !PT ;  /* 0x0000ffff62627812 */ /* 0x000fe400078ec0ff */
[----:B------:R-:W-:Y:S02]  /*5930*/  ISETP.LE.U32.AND P2, PT, R10, UR9, PT ;  /* 0x000000090a007c0c */ /* 0x000fe4000bf43070 */
[----:B------:R-:W-:Y:S02]  /*5940*/  ISETP.LE.U32.AND P6, PT, R98, UR9, PT ;  /* 0x0000000962007c0c */ /* 0x000fe4000bfc3070 */
[C---:B------:R-:W-:Y:S01]  /*5950*/  PRMT R10, R14.reuse, 0x7632, R10 ;  /* 0x000076320e0a7816 */ /* 0x040fe2000000000a */
[----:B------:R-:W-:Y:S01]  /*5960*/  @!P1 FADD.FTZ R37, -R37, -RZ ;  /* 0x800000ff25259221 */ /* 0x000fe20000010100 */
[----:B------:R-:W-:Y:S01]  /*5970*/  SHF.R.U32.HI R11, RZ, 0x18, R14 ;  /* 0x00000018ff0b7819 */ /* 0x000fe2000001160e */
[----:B------:R-:W-:Y:S01]  /*5980*/  @!P3 FADD.FTZ R45, -R45, -RZ ;  /* 0x800000ff2d2db221 */ /* 0x000fe20000010100 */
[----:B------:R-:W-:Y:S02]  /*5990*/  LOP3.LUT R14, R14, 0xffff, RZ, 0xc0, !PT ;  /* 0x0000ffff0e0e7812 */ /* 0x000fe400078ec0ff */
[----:B------:R-:W-:Y:S02]  /*59a0*/  LOP3.LUT R10, R10, 0xff, RZ, 0xc0, !PT ;  /* 0x000000ff0a0a7812 */ /* 0x000fe400078ec0ff */
[----:B------:R-:W-:Y:S02]  /*59b0*/  LOP3.LUT R15, R15, 0xff, RZ, 0xc0, !PT ;  /* 0x000000ff0f0f7812 */ /* 0x000fe400078ec0ff */
[----:B------:R-:W-:Y:S01]  /*59c0*/  SHF.R.U32.HI R14, RZ, 0x8, R14 ;  /* 0x00000008ff0e7819 */ /* 0x000fe2000001160e */
[----:B------:R-:W-:Y:S01]  /*59d0*/  @!P6 FADD.FTZ R243, -R243, -RZ ;  /* 0x800000fff3f3e221 */ /* 0x000fe20000010100 */
        /* <DEDUP_REMOVED lines=8> */
[----:B------:R-:W-:Y:S02]  /*5a60*/  F2FP.RELU.F16.F32.PACK_AB R58, R35, R37 ;  /* 0x00000025233a723e */ /* 0x000fe400000008ff */
[----:B------:R-:W-:Y:S02]  /*5a70*/  ISETP.LE.U32.AND P6, PT, R10, UR9, PT ;  /* 0x000000090a007c0c */ /* 0x000fe4000bfc3070 */
[----:B------:R-:W-:Y:S01]  /*5a80*/  F2FP.RELU.F16.F32.PACK_AB R10, R45, R49 ;  /* 0x000000312d0a723e */ /* 0x000fe200000008ff */
[----:B------:R2:W-:Y:S01]  /*5a90*/  STS [R15], R58 ;  /* 0x0000003a0f007388 */ /* 0x0005e20000000800 */
[----:B------:R-:W-:Y:S01]  /*5aa0*/  F2FP.RELU.F16.F32.PACK_AB R74, R39, R41 ;  /* 0x00000029274a723e */ /* 0x000fe200000008ff */
[----:B------:R-:W-:Y:S01]  /*5ab0*/  @!P3 FADD.FTZ R42, -R42, -RZ ;  /* 0x800000ff2a2ab221 */ /* 0x000fe20000010100 */
[----:B------:R-:W-:Y:S01]  /*5ac0*/  ISETP.LE.U32.AND P4, PT, R105, UR9, PT ;  /* 0x0000000969007c0c */ /* 0x000fe2000bf83070 */
[----:B------:R-:W-:Y:S01]  /*5ad0*/  @!P5 FADD.FTZ R244, -R244, -RZ ;  /* 0x800000fff4f4d221 */ /* 0x000fe20000010100 */
[----:B------:R-:W-:Y:S02]  /*5ae0*/  F2FP.RELU.F16.F32.PACK_AB R72, R23, R25 ;  /* 0x000000191748723e */ /* 0x000fe400000008ff */
[----:B------:R-:W-:Y:S02]  /*5af0*/  F2FP.RELU.F16.F32.PACK_AB R70, R21, R66 ;  /* 0x000000421546723e */ /* 0x000fe400000008ff */
[----:B------:R-:W-:Y:S02]  /*5b00*/  F2FP.RELU.F16.F32.PACK_AB R62, R19, R54 ;  /* 0x00000036133e723e */ /* 0x000fe400000008ff */
[----:B------:R-:W-:Y:S02]  /*5b10*/  ISETP.LE.U32.AND P5, PT, R11, UR9, PT ;  /* 0x000000090b007c0c */ /* 0x000fe4000bfa3070 */
[----:B------:R-:W-:Y:S02]  /*5b20*/  F2FP.RELU.F16.F32.PACK_AB R47, R7, R22 ;  /* 0x00000016072f723e */ /* 0x000fe400000008ff */
[----:B-1----:R-:W-:Y:S01]  /*5b30*/  F2FP.RELU.F16.F32.PACK_AB R68, R17, R50 ;  /* 0x000000321144723e */ /* 0x002fe200000008ff */
[----:B------:R-:W-:Y:S01]  /*5b40*/  @!P4 FADD.FTZ R6, -R6, -RZ ;  /* 0x800000ff0606c221 */ /* 0x000fe20000010100 */
[----:B------:R-:W-:Y:S02]  /*5b50*/  F2FP.RELU.F16.F32.PACK_AB R77, R249, R252 ;  /* 0x000000fcf94d723e */ /* 0x000fe400000008ff */
[----:B------:R-:W-:Y:S02]  /*5b60*/  F2FP.RELU.F16.F32.PACK_AB R59, R245, R248 ;  /* 0x000000f8f53b723e */ /* 0x000fe400000008ff */
[----:B------:R-:W-:Y:S02]  /*5b70*/  F2FP.RELU.F16.F32.PACK_AB R69, R251, R6 ;  /* 0x00000006fb45723e */ /* 0x000fe400000008ff */
[----:B------:R-:W-:Y:S01]  /*5b80*/  F2FP.RELU.F16.F32.PACK_AB R75, R247, R250 ;  /* 0x000000faf74b723e */ /* 0x000fe200000008ff */
[----:B------:R-:W-:Y:S01]  /*5b90*/  @!P5 FADD.FTZ R31, -R31, -RZ ;  /* 0x800000ff1f1fd221 */ /* 0x000fe20000010100 */
[----:B--2---:R-:W-:Y:S02]  /*5ba0*/  F2FP.RELU.F16.F32.PACK_AB R58, R13, R38 ;  /* 0x000000260d3a723e */ /* 0x004fe400000008ff */
[----:B------:R-:W-:Y:S02]  /*5bb0*/  F2FP.RELU.F16.F32.PACK_AB R73, R243, R246 ;  /* 0x000000f6f349723e */ /* 0x000fe400000008ff */
[----:B------:R-:W-:Y:S02]  /*5bc0*/  F2FP.RELU.F16.F32.PACK_AB R71, R231, R234 ;  /* 0x000000eae747723e */ /* 0x000fe400000008ff */
[C---:B------:R-:W-:Y:S02]  /*5bd0*/  PRMT R94, R108.reuse, 0x7771, RZ ;  /* 0x000077716c5e7816 */ /* 0x040fe400000000ff */
        /* <DEDUP_REMOVED lines=10> */
[----:B------:R-:W-:Y:S01]  /*5c80*/  @P1 FADD.FTZ R27, -R27, -RZ ;  /* 0x800000ff1b1b1221 */ /* 0x000fe20000010100 */
[----:B------:R-:W-:Y:S01]  /*5c90*/  FSETP.GE.FTZ.AND P1, PT, R53, RZ, PT ;  /* 0x000000ff3500720b */ /* 0x000fe20003f36000 */
[----:B------:R2:W-:Y:S04]  /*5ca0*/  STS [R189+0x2000], R10 ;  /* 0x0020000abd007388 */ /* 0x0005e80000000800 */
[----:B------:R-:W-:Y:S04]  /*5cb0*/  STS [R189+0x2400], R74 ;  /* 0x0024004abd007388 */ /* 0x000fe80000000800 */
[----:B------:R-:W-:Y:S04]  /*5cc0*/  STS [R15+0x2000], R72 ;  /* 0x002000480f007388 */ /* 0x000fe80000000800 */
[----:B------:R-:W-:Y:S04]  /*5cd0*/  STS [R15+0x2400], R70 ;  /* 0x002400460f007388 */ /* 0x000fe80000000800 */
[----:B------:R3:W-:Y:S01]  /*5ce0*/  STS [R193], R62 ;  /* 0x0000003ec1007388 */ /* 0x0007e20000000800 */
[C---:B-1----:R-:W-:Y:S03]  /*5cf0*/  IMAD.IADD R14, R30.reuse, 0x1, R193 ;  /* 0x000000011e0e7824 */ /* 0x042fe600078e02c1 */
[----:B------:R1:W-:Y:S01]  /*5d00*/  STS [R193+0x400], R68 ;  /* 0x00040044c1007388 */ /* 0x0003e20000000800 */
[----:B--2---:R-:W-:Y:S03]  /*5d10*/  F2FP.RELU.F16.F32.PACK_AB R10, R9, R34 ;  /* 0x00000022090a723e */ /* 0x004fe600000008ff */
[----:B------:R2:W-:Y:S04]  /*5d20*/  STS [R14], R47 ;  /* 0x0000002f0e007388 */ /* 0x0005e80000000800 */
[----:B------:R4:W-:Y:S04]  /*5d30*/  STS [R14+0x400], R11 ;  /* 0x0004000b0e007388 */ /* 0x0009e80000000800 */
[----:B------:R4:W-:Y:S04]  /*5d40*/  STS [R193+0x2000], R58 ;  /* 0x0020003ac1007388 */ /* 0x0009e80000000800 */
[----:B------:R4:W-:Y:S01]  /*5d50*/  STS [R193+0x2400], R10 ;  /* 0x0024000ac1007388 */ /* 0x0009e20000000800 */
[----:B---3--:R3:W4:Y:S03]  /*5d60*/  MUFU.EX2 R62, R56 ;  /* 0x00000038003e7308 */ /* 0x0087260000000800 */
[----:B------:R4:W-:Y:S01]  /*5d70*/  STS [R14+0x2000], R69 ;  /* 0x002000450e007388 */ /* 0x0009e20000000800 */
[----:B-1----:R-:W-:Y:S03]  /*5d80*/  F2FP.RELU.F16.F32.PACK_AB R68, R235, R238 ;  /* 0x000000eeeb44723e */ /* 0x002fe600000008ff */
[----:B------:R-:W-:Y:S04]  /*5d90*/  STS [R14+0x2400], R77 ;  /* 0x0024004d0e007388 */ /* 0x000fe80000000800 */
[----:B------:R1:W-:Y:S01]  /*5da0*/  STS [R188+0x400], R59 ;  /* 0x0004003bbc007388 */ /* 0x0003e20000000800 */
[----:B--2---:R2:W2:Y:S01]  /*5db0*/  MUFU.EX2 R47, R57 ;  /* 0x00000039002f7308 */ /* 0x0044a20000000800 */
[----:B---3--:R-:W-:Y:S02]  /*5dc0*/  F2FP.RELU.F16.F32.PACK_AB R56, R239, R242 ;  /* 0x000000f2ef38723e */ /* 0x008fe400000008ff */
[----:B------:R-:W-:Y:S01]  /*5dd0*/  STS [R188], R75 ;  /* 0x0000004bbc007388 */ /* 0x000fe20000000800 */
[----:B----4-:R-:W-:Y:S02]  /*5de0*/  IMAD.IADD R11, R30, 0x1, R188 ;  /* 0x000000011e0b7824 */ /* 0x010fe400078e02bc */
[----:B------:R-:W-:Y:S01]  /*5df0*/  @!P2 FADD.FTZ R62, -R62, -RZ ;  /* 0x800000ff3e3ea221 */ /* 0x000fe20000010100 */
[----:B------:R-:W-:Y:S01]  /*5e00*/  F2FP.RELU.F16.F32.PACK_AB R58, R233, R236 ;  /* 0x000000ece93a723e */ /* 0x000fe200000008ff */
[----:B------:R-:W-:Y:S01]  /*5e10*/  IMAD.IADD R30, R30, 0x1, R194 ;  /* 0x000000011e1e7824 */ /* 0x000fe200078e02c2 */
[----:B------:R-:W-:Y:S01]  /*5e20*/  FSETP.GE.FTZ.AND P2, PT, R55, RZ, PT ;  /* 0x000000ff3700720b */ /* 0x000fe20003f56000 */
[----:B------:R-:W-:Y:S01]  /*5e30*/  STS [R11], R68 ;  /* 0x000000440b007388 */ /* 0x000fe20000000800 */
[----:B------:R-:W-:Y:S02]  /*5e40*/  F2FP.RELU.F16.F32.PACK_AB R10, R237, R240 ;  /* 0x000000f0ed0a723e */ /* 0x000fe400000008ff */
[----:B--2---:R-:W-:Y:S01]  /*5e50*/  F2FP.RELU.F16.F32.PACK_AB R57, R229, R232 ;  /* 0x000000e8e539723e */ /* 0x004fe200000008ff */
[----:B------:R-:W-:Y:S01]  /*5e60*/  STS [R11+0x400], R58 ;  /* 0x0004003a0b007388 */ /* 0x000fe20000000800 */
[----:B------:R-:W-:Y:S01]  /*5e70*/  F2FP.RELU.F16.F32.PACK_AB R69, R241, R244 ;  /* 0x000000f4f145723e */ /* 0x000fe200000008ff */
[----:B------:R-:W-:Y:S02]  /*5e80*/  @!P6 FADD.FTZ R47, -R47, -RZ ;  /* 0x800000ff2f2fe221 */ /* 0x000fe40000010100 */
[----:B------:R2:W-:Y:S04]  /*5e90*/  STS [R188+0x2000], R73 ;  /* 0x00200049bc007388 */ /* 0x0005e80000000800 */
[----:B------:R3:W-:Y:S01]  /*5ea0*/  STS [R188+0x2400], R69 ;  /* 0x00240045bc007388 */ /* 0x0007e20000000800 */
[----:B-1----:R-:W-:Y:S03]  /*5eb0*/  F2FP.RELU.F16.F32.PACK_AB R59, R227, R230 ;  /* 0x000000e6e33b723e */ /* 0x002fe600000008ff */
[----:B------:R-:W-:Y:S04]  /*5ec0*/  STS [R11+0x2000], R56 ;  /* 0x002000380b007388 */ /* 0x000fe80000000800 */
[----:B------:R1:W-:Y:S04]  /*5ed0*/  STS [R11+0x2400], R10 ;  /* 0x0024000a0b007388 */ /* 0x0003e80000000800 */
[----:B------:R4:W-:Y:S04]  /*5ee0*/  STS [R194], R71 ;  /* 0x00000047c2007388 */ /* 0x0009e80000000800 */
[----:B------:R4:W-:Y:S04]  /*5ef0*/  STS [R194+0x400], R59 ;  /* 0x0004003bc2007388 */ /* 0x0009e80000000800 */
[----:B------:R4:W-:Y:S01]  /*5f00*/  STS [R30], R57 ;  /* 0x000000391e007388 */ /* 0x0009e20000000800 */
[----:B--2---:R-:W-:Y:S02]  /*5f10*/  F2FP.RELU.F16.F32.PACK_AB R73, R47, R62 ;  /* 0x0000003e2f49723e */ /* 0x004fe400000008ff */
[----:B---3--:R-:W-:Y:S05]  /*5f20*/  F2FP.RELU.F16.F32.PACK_AB R69, R228, R63 ;  /* 0x0000003fe445723e */ /* 0x008fea00000008ff */
[----:B------:R-:W-:Y:S01]  /*5f30*/  STS [R30+0x400], R69 ;  /* 0x000400451e007388 */ /* 0x000fe20000000800 */
[----:B-1----:R-:W-:Y:S03]  /*5f40*/  IMAD.IADD R10, R183, 0x1, R0 ;  /* 0x00000001b70a7824 */ /* 0x002fe600078e0200 */
[----:B------:R-:W-:Y:S01]  /*5f50*/  STS [R194+0x2000], R73 ;  /* 0x00200049c2007388 */ /* 0x000fe20000000800 */
[----:B----4-:R-:W-:Y:S02]  /*5f60*/  F2FP.RELU.F16.F32.PACK_AB R71, R31, R42 ;  /* 0x0000002a1f47723e */ /* 0x010fe400000008ff */
[----:B------:R-:W-:Y:S03]  /*5f70*/  F2FP.RELU.F16.F32.PACK_AB R59, R43, R46 ;  /* 0x0000002e2b3b723e */ /* 0x000fe600000008ff */
        /* <DEDUP_REMOVED lines=40> */
[-C--:B------:R-:W-:Y:S01]  /*6200*/  FSEL R10, R10, R225.reuse, P1 ;  /* 0x000000e10a0a7208 */ /* 0x080fe20000800000 */
[----:B------:R-:W-:Y:S01]  /*6210*/  FADD.FTZ R70, -R217, R70 ;  /* 0x00000046d9467221 */ /* 0x000fe20000010100 */
[----:B------:R-:W-:Y:S01]  /*6220*/  FSETP.GE.FTZ.AND P2, PT, R45, RZ, PT ;  /* 0x000000ff2d00720b */ /* 0x000fe20003f56000 */
[----:B------:R-:W-:Y:S01]  /*6230*/  FMUL.FTZ R162, R61, R162 ;  /* 0x000000a23da27220 */ /* 0x000fe20000410000 */
[----:B------:R-:W-:Y:S01]  /*6240*/  FSEL R160, R160, R225, P0 ;  /* 0x000000e1a0a07208 */ /* 0x000fe20000000000 */
[C---:B------:R-:W-:Y:S01]  /*6250*/  FADD.FTZ R69, -R224.reuse, R69 ;  /* 0x00000045e0457221 */ /* 0x040fe20000010100 */
[----:B------:R-:W-:Y:S01]  /*6260*/  FSETP.GE.FTZ.AND P3, PT, R49, RZ, PT ;  /* 0x000000ff3100720b */ /* 0x000fe20003f76000 */
[C---:B------:R-:W-:Y:S01]  /*6270*/  FADD.FTZ R161, -R224.reuse, R68 ;  /* 0x00000044e0a17221 */ /* 0x040fe20000010100 */
[----:B------:R-:W-:Y:S01]  /*6280*/  FSETP.GE.FTZ.AND P1, PT, R41, RZ, PT ;  /* 0x000000ff2900720b */ /* 0x000fe20003f36000 */
[----:B------:R-:W-:Y:S01]  /*6290*/  FADD.FTZ R68, -R217, R71 ;  /* 0x00000047d9447221 */ /* 0x000fe20000010100 */
[----:B------:R-:W-:Y:S01]  /*62a0*/  FSETP.GE.FTZ.AND P0, PT, R39, RZ, PT ;  /* 0x000000ff2700720b */ /* 0x000fe20003f16000 */
[----:B------:R-:W-:Y:S01]  /*62b0*/  FMUL.FTZ R71, R55, R168 ;  /* 0x000000a837477220 */ /* 0x000fe20000410000 */
[-C--:B------:R-:W-:Y:S01]  /*62c0*/  FSEL R169, R69, R224.reuse, P2 ;  /* 0x000000e045a97208 */ /* 0x080fe20001000000 */
        /* <DEDUP_REMOVED lines=17> */
[----:B------:R-:W-:Y:S01]  /*63e0*/  FSEL R76, R69, R224, P3 ;  /* 0x000000e0454c7208 */ /* 0x000fe20001800000 */
[----:B------:R-:W-:Y:S01]  /*63f0*/  FMUL.FTZ R163, R51, R160 ;  /* 0x000000a033a37220 */ /* 0x000fe20000410000 */
[-C--:B------:R-:W-:Y:S01]  /*6400*/  FSEL R69, R70, R217.reuse, P1 ;  /* 0x000000d946457208 */ /* 0x080fe20000800000 */
[----:B------:R-:W-:Y:S01]  /*6410*/  FADD.FTZ R160, -R217, R75 ;  /* 0x0000004bd9a07221 */ /* 0x000fe20000010100 */
[----:B------:R-:W-:Y:S01]  /*6420*/  FSETP.GE.FTZ.AND P1, PT, R33, RZ, PT ;  /* 0x000000ff2100720b */ /* 0x000fe20003f36000 */
[-C--:B-1----:R-:W-:Y:S03]  /*6430*/  HMMA.16816.F32 R80, R164, R56.reuse, R80 ;  /* 0x00000038a450723c */ /* 0x082fe60000001850 */
[----:B------:R-:W-:Y:S01]  /*6440*/  FSEL R160, R160, R217, P0 ;  /* 0x000000d9a0a07208 */ /* 0x000fe20000000000 */
[----:B------:R-:W-:Y:S01]  /*6450*/  FMUL.FTZ R69, R66, R69 ;  /* 0x0000004542457220 */ /* 0x000fe20000410000 */
[----:B------:R-:W-:Y:S01]  /*6460*/  FSETP.GE.FTZ.AND P3, PT, R37, RZ, PT ;  /* 0x000000ff2500720b */ /* 0x000fe20003f76000 */
[----:B------:R-:W-:Y:S01]  /*6470*/  FMUL.FTZ R75, R39, R168 ;  /* 0x000000a8274b7220 */ /* 0x000fe20000410000 */
[----:B------:R-:W-:Y:S01]  /*6480*/  FSEL R168, R161, R224, P2 ;  /* 0x000000e0a1a87208 */ /* 0x000fe20001000000 */
[----:B------:R-:W-:Y:S01]  /*6490*/  FMUL.FTZ R160, R21, R160 ;  /* 0x000000a015a07220 */ /* 0x000fe20000410000 */
[----:B------:R-:W-:Y:S01]  /*64a0*/  FSETP.GE.FTZ.AND P2, PT, R35, RZ, PT ;  /* 0x000000ff2300720b */ /* 0x000fe20003f56000 */
[C---:B------:R-:W-:Y:S04]  /*64b0*/  HMMA.16816.F32 R84, R172.reuse, R56, R84 ;  /* 0x00000038ac54723c */ /* 0x040fe80000001854 */
[----:B------:R-:W-:Y:S01]  /*64c0*/  FSETP.GE.FTZ.AND P0, PT, R29, RZ, PT ;  /* 0x000000ff1d00720b */ /* 0x000fe20003f16000 */
[----:B------:R-:W-:Y:S01]  /*64d0*/  FMUL.FTZ R56, R25, R76 ;  /* 0x0000004c19387220 */ /* 0x000fe20000410000 */
[----:B------:R-:W-:Y:S01]  /*64e0*/  F2FP.F16.F32.PACK_AB R76, R73, R68 ;  /* 0x00000044494c723e */ /* 0x000fe200000000ff */
[----:B------:R-:W-:Y:S01]  /*64f0*/  FMUL.FTZ R57, R23, R168 ;  /* 0x000000a817397220 */ /* 0x000fe20000410000 */
[----:B------:R-:W-:Y:S01]  /*6500*/  FSEL R78, R78, R225, P1 ;  /* 0x000000e14e4e7208 */ /* 0x000fe20000800000 */
[----:B------:R-:W-:Y:S01]  /*6510*/  FADD.FTZ R168, -R225, R82 ;  /* 0x00000052e1a87221 */ /* 0x000fe20000010100 */
[-C--:B------:R-:W-:Y:S01]  /*6520*/  FSEL R71, R71, R226.reuse, P3 ;  /* 0x000000e247477208 */ /* 0x080fe20001800000 */
[-C--:B------:R-:W-:Y:S03]  /*6530*/  HMMA.16816.F32 R88, R172, R58.reuse, R88 ;  /* 0x0000003aac58723c */ /* 0x080fe60000001858 */
[----:B------:R-:W-:Y:S01]  /*6540*/  FSEL R70, R77, R226, P2 ;  /* 0x000000e24d467208 */ /* 0x000fe20001000000 */
[----:B------:R-:W-:Y:S01]  /*6550*/  FMUL.FTZ R73, R37, R71 ;  /* 0x0000004725497220 */ /* 0x000fe20000410000 */
        /* <DEDUP_REMOVED lines=8> */
[----:B------:R-:W-:Y:S01]  /*65e0*/  FSETP.GE.FTZ.AND P1, PT, R50, RZ, PT ;  /* 0x000000ff3200720b */ /* 0x000fe20003f36000 */
[C---:B------:R-:W-:Y:S04]  /*65f0*/  HMMA.16816.F32 R92, R164.reuse, R58, R92 ;  /* 0x0000003aa45c723c */ /* 0x040fe8000000185c */
[----:B------:R-:W-:Y:S01]  /*6600*/  FSETP.GE.FTZ.AND P0, PT, R17, RZ, PT ;  /* 0x000000ff1100720b */ /* 0x000fe20003f16000 */
[C---:B------:R-:W-:Y:S01]  /*6610*/  FADD.FTZ R86, -R217.reuse, R86 ;  /* 0x00000056d9567221 */ /* 0x040fe20000010100 */
        /* <DEDUP_REMOVED lines=10> */
[----:B------:R-:W-:Y:S01]  /*66c0*/  FMUL.FTZ R74, R41, R170 ;  /* 0x000000aa294a7220 */ /* 0x000fe20000410000 */
[----:B------:R-:W-:Y:S01]  /*66d0*/  FMUL.FTZ R59, R34, R59 ;  /* 0x0000003b223b7220 */ /* 0x000fe20000410000 */
[----:B------:R-:W-:Y:S01]  /*66e0*/  FSEL R77, R160, R217, P1 ;  /* 0x000000d9a04d7208 */ /* 0x000fe20000800000 */
[----:B------:R-:W-:Y:S01]  /*66f0*/  FADD.FTZ R93, -R226, R93 ;  /* 0x0000005de25d7221 */ /* 0x000fe20000010100 */
[----:B------:R-:W-:Y:S01]  /*6700*/  FSETP.GE.FTZ.AND P1, PT, R18, RZ, PT ;  /* 0x000000ff1200720b */ /* 0x000fe20003f36000 */
[----:B------:R-:W-:Y:S01]  /*6710*/  FADD.FTZ R94, -R225, R94 ;  /* 0x0000005ee15e7221 */ /* 0x000fe20000010100 */
[----:B------:R-:W-:Y:S01]  /*6720*/  F2FP.F16.F32.PACK_AB R74, R75, R74 ;  /* 0x0000004a4b4a723e */ /* 0x000fe200000000ff */
[----:B------:R-:W-:Y:S01]  /*6730*/  FADD.FTZ R75, -R226, R80 ;  /* 0x00000050e24b7221 */ /* 0x000fe20000010100 */
[----:B------:R-:W-:Y:S01]  /*6740*/  F2FP.F16.F32.PACK_AB R80, R57, R56 ;  /* 0x000000383950723e */ /* 0x000fe200000000ff */
[----:B------:R-:W-:Y:S01]  /*6750*/  FADD.FTZ R56, -R217, R87 ;  /* 0x00000057d9387221 */ /* 0x000fe20000010100 */
        /* <DEDUP_REMOVED lines=8> */
[----:B------:R-:W-:Y:S01]  /*67e0*/  FMUL.FTZ R75, R54, R75 ;  /* 0x0000004b364b7220 */ /* 0x000fe20000410000 */
[----:B------:R-:W-:Y:S02]  /*67f0*/  FSETP.GE.FTZ.AND P2, PT, R13, RZ, PT ;  /* 0x000000ff0d00720b */ /* 0x000fe40003f56000 */
[----:B------:R-:W-:Y:S01]  /*6800*/  FSETP.GE.FTZ.AND P0, PT, R9, RZ, PT ;  /* 0x000000ff0900720b */ /* 0x000fe20003f16000 */
[-C--:B-1----:R-:W-:Y:S03]  /*6810*/  HMMA.16816.F32 R96, R164, R68.reuse, R96 ;  /* 0x00000044a460723c */ /* 0x082fe60000001860 */
[----:B------:R-:W-:Y:S01]  /*6820*/  F2FP.F16.F32.PACK_AB R84, R162, R73 ;  /* 0x00000049a254723e */ /* 0x000fe200000000ff */
[----:B------:R-:W-:Y:S01]  /*6830*/  FADD.FTZ R162, -R217, R91 ;  /* 0x0000005bd9a27221 */ /* 0x000fe20000010100 */
[-C--:B------:R-:W-:Y:S01]  /*6840*/  FSEL R73, R57, R224.reuse, P3 ;  /* 0x000000e039497208 */ /* 0x080fe20001800000 */
[----:B------:R-:W-:Y:S01]  /*6850*/  FADD.FTZ R57, -R224, R88 ;  /* 0x00000058e0397221 */ /* 0x000fe20000010100 */
[----:B------:R-:W-:Y:S01]  /*6860*/  FSEL R168, R85, R224, P2 ;  /* 0x000000e055a87208 */ /* 0x000fe20001000000 */
[C---:B------:R-:W-:Y:S04]  /*6870*/  HMMA.16816.F32 R100, R172.reuse, R68, R100 ;  /* 0x00000044ac64723c */ /* 0x040fe80000001864 */
        /* <DEDUP_REMOVED lines=21> */
[-C--:B------:R-:W-:Y:S03]  /*69d0*/  HMMA.16816.F32 R104, R172, R70.reuse, R104 ;  /* 0x00000046ac68723c */ /* 0x080fe60000001868 */
[----:B------:R-:W-:Y:S01]  /*69e0*/  FSEL R56, R93, R226, P2 ;  /* 0x000000e25d387208 */ /* 0x000fe20001000000 */
[----:B------:R-:W-:Y:S01]  /*69f0*/  FADD.FTZ R97, -R226, R97 ;  /* 0x00000061e2617221 */ /* 0x000fe20000010100 */
[----:B------:R-:W-:Y:S01]  /*6a00*/  FSEL R58, R58, R225, P0 ;  /* 0x000000e13a3a7208 */ /* 0x000fe20000000000 */
[----:B------:R-:W-:Y:S01]  /*6a10*/  FADD.FTZ R160, -R225, R99 ;  /* 0x00000063e1a07221 */ /* 0x000fe20000010100 */
[----:B------:R-:W-:Y:S01]  /*6a20*/  F2FP.F16.F32.PACK_AB R86, R170, R79 ;  /* 0x0000004faa56723e */ /* 0x000fe200000000ff */
[C---:B------:R-:W-:Y:S04]  /*6a30*/  HMMA.16816.F32 R108, R164.reuse, R70, R108 ;  /* 0x00000046a46c723c */ /* 0x040fe8000000186c */
[----:B------:R-:W-:Y:S01]  /*6a40*/  FSEL R79, R94, R225, P1 ;  /* 0x000000e15e4f7208 */ /* 0x000fe20000800000 */
[----:B------:R-:W-:Y:S01]  /*6a50*/  FMUL.FTZ R94, R7, R56 ;  /* 0x00000038075e7220 */ /* 0x000fe20000410000 */
[----:B------:R-:W-:Y:S01]  /*6a60*/  F2FP.F16.F32.PACK_AB R90, R90, R59 ;  /* 0x0000003b5a5a723e */ /* 0x000fe200000000ff */
[----:B------:R-:W-:Y:S01]  /*6a70*/  FMUL.FTZ R96, R5, R58 ;  /* 0x0000003a05607220 */ /* 0x000fe20000410000 */
[----:B------:R-:W-:Y:S01]  /*6a80*/  F2FP.F16.F32.PACK_AB R73, R92, R57 ;  /* 0x000000395c49723e */ /* 0x000fe200000000ff */
[----:B------:R-:W-:Y:S01]  /*6a90*/  FADD.FTZ R81, -R224, R100 ;  /* 0x00000064e0517221 */ /* 0x000fe20000010100 */
[----:B------:R-:W-:Y:S01]  /*6aa0*/  FSETP.GE.FTZ.AND P3, PT, R22, RZ, PT ;  /* 0x000000ff1600720b */ /* 0x000fe20003f76000 */
[----:B------:R-:W1:Y:S01]  /*6ab0*/  LDSM.16.M88.4 R56, [R184+0x2c00] ;  /* 0x002c0000b838783b */ /* 0x000e620000000200 */
[----:B------:R-:W-:Y:S01]  /*6ac0*/  FSETP.GE.FTZ.AND P2, PT, R247, RZ, PT ;  /* 0x000000fff700720b */ /* 0x000fe20003f56000 */
[----:B------:R-:W-:Y:S01]  /*6ad0*/  FADD.FTZ R101, -R224, R101 ;  /* 0x00000065e0657221 */ /* 0x000fe20000010100 */
        /* <DEDUP_REMOVED lines=11> */
[----:B------:R-:W-:Y:S01]  /*6b90*/  FADD.FTZ R102, -R217, R102 ;  /* 0x00000066d9667221 */ /* 0x000fe20000010100 */
[----:B------:R-:W-:Y:S01]  /*6ba0*/  FSETP.GE.FTZ.AND P2, PT, R243, RZ, PT ;  /* 0x000000fff300720b */ /* 0x000fe20003f56000 */
[C---:B------:R-:W-:Y:S01]  /*6bb0*/  FADD.FTZ R70, -R217.reuse, R107 ;  /* 0x0000006bd9467221 */ /* 0x040fe20000010100 */
[----:B------:R-:W-:Y:S01]  /*6bc0*/  FSETP.GE.FTZ.AND P3, PT, R246, RZ, PT ;  /* 0x000000fff600720b */ /* 0x000fe20003f76000 */
        /* <DEDUP_REMOVED lines=21> */
[----:B------:R-:W-:Y:S01]  /*6d20*/  FSETP.GE.FTZ.AND P0, PT, R237, RZ, PT ;  /* 0x000000ffed00720b */ /* 0x000fe20003f16000 */
[-C--:B-1----:R-:W-:Y:S03]  /*6d30*/  HMMA.16816.F32 R112, R164, R56.reuse, R112 ;  /* 0x00000038a470723c */ /* 0x082fe60000001870 */
[-C--:B------:R-:W-:Y:S01]  /*6d40*/  FSEL R71, R71, R224.reuse, P3 ;  /* 0x000000e047477208 */ /* 0x080fe20001800000 */
[----:B------:R-:W-:Y:S01]  /*6d50*/  FMUL.FTZ R83, R248, R83 ;  /* 0x00000053f8537220 */ /* 0x000fe20000410000 */
[----:B------:R-:W-:Y:S01]  /*6d60*/  FSEL R94, R105, R224, P2 ;  /* 0x000000e0695e7208 */ /* 0x000fe20001000000 */
[----:B------:R-:W-:Y:S01]  /*6d70*/  FMUL.FTZ R160, R245, R160 ;  /* 0x000000a0f5a07220 */ /* 0x000fe20000410000 */
        /* <DEDUP_REMOVED lines=125> */
.L_x_1403:
        /* <DEDUP_REMOVED lines=115> */
.L_x_1404:
        /* <DEDUP_REMOVED lines=273> */
.L_x_1406:
[----:B------:R-:W2:Y:S01]  /*8d90*/  LDCU.64 UR12, c[0x0][0x5c0] ;  /* 0x0000b800ff0c77ac */ /* 0x000ea20008000a00 */
[----:B------:R-:W-:-:S05]  /*8da0*/  IADD3 R10, PT, PT, R212, R213, RZ ;  /* 0x000000d5d40a7210 */ /* 0x000fca0007ffe0ff */
[C---:B--2---:R-:W-:Y:S02]  /*8db0*/  IMAD R8, R10.reuse, UR13, RZ ;  /* 0x0000000d0a087c24 */ /* 0x044fe4000f8e02ff */
[----:B------:R-:W-:-:S05]  /*8dc0*/  IMAD.WIDE.U32 R10, R10, UR12, RZ ;  /* 0x0000000c0a0a7c25 */ /* 0x000fca000f8e00ff */
[----:B------:R-:W-:Y:S02]  /*8dd0*/  IADD3 R8, PT, PT, R11, R8, RZ ;  /* 0x000000080b087210 */ /* 0x000fe40007ffe0ff */
.L_x_1407:
        /* <DEDUP_REMOVED lines=11> */
.L_x_1408:
[----:B------:R-:W2:Y:S01]  /*8e90*/  LDCU.64 UR10, c[0x0][0x5c8] ;  /* 0x0000b900ff0a77ac */ /* 0x000ea20008000a00 */
[----:B------:R-:W-:-:S05]  /*8ea0*/  IADD3 R22, PT, PT, R212, R213, RZ ;  /* 0x000000d5d4167210 */ /* 0x000fca0007ffe0ff */
[C---:B--2---:R-:W-:Y:S02]  /*8eb0*/  IMAD R18, R22.reuse, UR11, RZ ;  /* 0x0000000b16127c24 */ /* 0x044fe4000f8e02ff */
[----:B------:R-:W-:-:S05]  /*8ec0*/  IMAD.WIDE.U32 R22, R22, UR10, RZ ;  /* 0x0000000a16167c25 */ /* 0x000fca000f8e00ff */
[----:B------:R-:W-:Y:S02]  /*8ed0*/  IADD3 R18, PT, PT, R23, R18, RZ ;  /* 0x0000001217127210 */ /* 0x000fe40007ffe0ff */
.L_x_1409:
[----:B------:R-:W-:Y:S01]  /*8ee0*/  BAR.SYNC.DEFER_BLOCKING 0x0 ;  /* 0x0000000000007b1d */ /* 0x000fe20000010000 */
[----:B------:R-:W-:Y:S01]  /*8ef0*/  IMAD.SHL.U32 R19, R192, 0x80, RZ ;  /* 0x00000080c0137824 */ /* 0x000fe200078e00ff */
[----:B------:R-:W-:Y:S02]  /*8f00*/  SHF.R.U32.HI R0, RZ, 0x2, R0 ;  /* 0x00000002ff007819 */ /* 0x000fe40000011600 */
[----:B------:R-:W-:Y:S01]  /*8f10*/  LOP3.LUT R24, R186, 0x18, RZ, 0xc0, !PT ;  /* 0x00000018ba187812 */ /* 0x000fe200078ec0ff */
[----:B------:R-:W-:Y:S01]  /*8f20*/  IMAD.WIDE.U32 R12, R19, UR12, RZ ;  /* 0x0000000c130c7c25 */ /* 0x000fe2000f8e00ff */
[----:B------:R-:W-:Y:S01]  /*8f30*/  SHF.R.S32.HI R20, RZ, 0x1f, R19 ;  /* 0x0000001fff147819 */ /* 0x000fe20000011413 */
[----:B------:R-:W2:Y:S01]  /*8f40*/  LDCU.64 UR8, c[0x0][0x5d8] ;  /* 0x0000bb00ff0877ac */ /* 0x000ea20008000a00 */
[----:B------:R-:W-:Y:S01]  /*8f50*/  BSSY.RECONVERGENT B0, `(.L_x_1410) ;  /* 0x000001a000007945 */ /* 0x000fe20003800200 */
[----:B------:R-:W-:Y:S02]  /*8f60*/  MOV R25, RZ ;  /* 0x000000ff00197202 */ /* 0x000fe40000000f00 */
[----:B------:R-:W-:Y:S01]  /*8f70*/  LOP3.LUT R9, R12, 0x18, R186, 0xf8, !PT ;  /* 0x000000180c097812 */ /* 0x000fe200078ef8ba */
[----:B------:R-:W-:-:S02]  /*8f80*/  IMAD.SHL.U32 R12, R192, 0x80, RZ ;  /* 0x00000080c00c7824 */ /* 0x000fc400078e00ff */
[----:B------:R-:W-:Y:S02]  /*8f90*/  IMAD R14, R20, UR12, RZ ;  /* 0x0000000c140e7c24 */ /* 0x000fe4000f8e02ff */
[----:B------:R-:W-:Y:S02]  /*8fa0*/  IMAD.IADD R12, R211, 0x1, -R12 ;  /* 0x00000001d30c7824 */ /* 0x000fe400078e0a0c */
[----:B------:R-:W-:Y:S01]  /*8fb0*/  IMAD R11, R19, UR13, R14 ;  /* 0x0000000d130b7c24 */ /* 0x000fe2000f8e020e */
[----:B------:R-:W-:Y:S02]  /*8fc0*/  IADD3 R14, P0, PT, R10, R9, RZ ;  /* 0x000000090a0e7210 */ /* 0x000fe40007f1e0ff */
[----:B------:R-:W-:Y:S02]  /*8fd0*/  ISETP.GE.AND P1, PT, R0, R12, PT ;  /* 0x0000000c0000720c */ /* 0x000fe40003f26270 */
[----:B------:R-:W-:Y:S01]  /*8fe0*/  IADD3.X R15, PT, PT, R8, R13, R11, P0, !PT ;  /* 0x0000000d080f7210 */ /* 0x000fe200007fe40b */
[----:B-1----:R1:W3:Y:S01]  /*8ff0*/  LDS.128 R4, [R191+0x7000] ;  /* 0x00700000bf047984 */ /* 0x0022e20000000c00 */
[----:B------:R-:W-:-:S02]  /*9000*/  IADD3 R17, P0, PT, R0, 0x40, RZ ;  /* 0x0000004000117810 */ /* 0x000fc40007f1e0ff */
[----:B------:R-:W-:Y:S01]  /*9010*/  IADD3 R9, PT, PT, R0, 0x40, RZ ;  /* 0x0000004000097810 */ /* 0x000fe20007ffe0ff */
[----:B--2---:R-:W-:-:S03]  /*9020*/  IMAD.WIDE.U32 R14, R187, UR8, R14 ;  /* 0x00000008bb0e7c25 */ /* 0x004fc6000f8e000e */
[----:B------:R-:W-:Y:S01]  /*9030*/  ISETP.GE.AND P2, PT, R9, R12, PT ;  /* 0x0000000c0900720c */ /* 0x000fe20003f46270 */
[----:B------:R-:W-:Y:S02]  /*9040*/  IMAD R13, R187, UR9, R15 ;  /* 0x00000009bb0d7c24 */ /* 0x000fe4000f8e020f */
[----:B------:R-:W-:Y:S01]  /*9050*/  IMAD.X R16, RZ, RZ, RZ, P0 ;  /* 0x000000ffff107224 */ /* 0x000fe200000e06ff */
[----:B------:R-:W-:Y:S09]  /*9060*/  @P1 BRA `(.L_x_1411) ;  /* 0x0000000000201947 */ /* 0x000ff20003800000 */
[----:B------:R-:W2:Y:S01]  /*9070*/  LDS.128 R8, [R191+0x6000] ;  /* 0x00600000bf087984 */ /* 0x000ea20000000c00 */
[----:B------:R-:W4:Y:S01]  /*9080*/  LDCU.64 UR8, c[0x0][0x560] ;  /* 0x0000ac00ff0877ac */ /* 0x000f220008000a00 */
[----:B------:R-:W-:-:S05]  /*9090*/  MOV R12, R14 ;  /* 0x0000000e000c7202 */ /* 0x000fca0000000f00 */
[----:B------:R-:W-:-:S04]  /*90a0*/  IMAD.WIDE.U32 R28, R0, UR12, R12 ;  /* 0x0000000c001c7c25 */ /* 0x000fc8000f8e000c */
[----:B------:R-:W-:Y:S01]  /*90b0*/  IMAD R12, R0, UR13, R29 ;  /* 0x0000000d000c7c24 */ /* 0x000fe2000f8e021d */
[----:B----4-:R-:W-:-:S04]  /*90c0*/  LEA R26, P0, R28, UR8, 0x1 ;  /* 0x000000081c1a7c11 */ /* 0x010fc8000f8008ff */
[----:B------:R-:W-:-:S05]  /*90d0*/  LEA.HI.X R27, R28, UR9, R12, 0x1, P0 ;  /* 0x000000091c1b7c11 */ /* 0x000fca00080f0c0c */
[----:B--2---:R2:W-:Y:S04]  /*90e0*/  STG.E.128 desc[UR22][R26.64], R8 ;  /* 0x000000081a007986 */ /* 0x0045e8000c101d16 */
.L_x_1411:
[----:B------:R-:W-:Y:S05]  /*90f0*/  BSYNC.RECONVERGENT B0 ;  /* 0x0000000000007941 */ /* 0x000fea0003800200 */
.L_x_1410:
[----:B------:R-:W-:Y:S04]  /*9100*/  BSSY.RECONVERGENT B0, `(.L_x_1412) ;  /* 0x000000b000007945 */ /* 0x000fe80003800200 */
[----:B------:R-:W-:Y:S05]  /*9110*/  @P2 BRA `(.L_x_1413) ;  /* 0x0000000000242947 */ /* 0x000fea0003800000 */
[----:B------:R-:W4:Y:S01]  /*9120*/  LDCU.64 UR8, c[0x0][0x560] ;  /* 0x0000ac00ff0877ac */ /* 0x000f220008000a00 */
[----:B------:R-:W-:Y:S01]  /*9130*/  MOV R12, R14 ;  /* 0x0000000e000c7202 */ /* 0x000fe20000000f00 */
[----:B--2---:R-:W-:-:S04]  /*9140*/  IMAD R8, R16, UR12, RZ ;  /* 0x0000000c10087c24 */ /* 0x004fc8000f8e02ff */
[----:B------:R-:W-:-:S04]  /*9150*/  IMAD.WIDE.U32 R10, R17, UR12, R12 ;  /* 0x0000000c110a7c25 */ /* 0x000fc8000f8e000c */
[----:B------:R-:W-:-:S05]  /*9160*/  IMAD R8, R17, UR13, R8 ;  /* 0x0000000d11087c24 */ /* 0x000fca000f8e0208 */
[----:B------:R-:W-:Y:S02]  /*9170*/  IADD3 R8, PT, PT, R8, R11, RZ ;  /* 0x0000000b08087210 */ /* 0x000fe40007ffe0ff */
[----:B----4-:R-:W-:-:S04]  /*9180*/  LEA R12, P0, R10, UR8, 0x1 ;  /* 0x000000080a0c7c11 */ /* 0x010fc8000f8008ff */
[----:B------:R-:W-:-:S05]  /*9190*/  LEA.HI.X R13, R10, UR9, R8, 0x1, P0 ;  /* 0x000000090a0d7c11 */ /* 0x000fca00080f0c08 */
[----:B---3--:R4:W-:Y:S04]  /*91a0*/  STG.E.128 desc[UR22][R12.64], R4 ;  /* 0x000000040c007986 */ /* 0x0089e8000c101d16 */
.L_x_1413:
[----:B------:R-:W-:Y:S05]  /*91b0*/  BSYNC.RECONVERGENT B0 ;  /* 0x0000000000007941 */ /* 0x000fea0003800200 */
.L_x_1412:
[----:B------:R-:W1:Y:S01]  /*91c0*/  LDCU.64 UR8, c[0x0][0x5e0] ;  /* 0x0000bc00ff0877ac */ /* 0x000e620008000a00 */
[----:B----4-:R-:W4:Y:S01]  /*91d0*/  LDS.128 R12, [R191+0x8000] ;  /* 0x00800000bf0c7984 */ /* 0x010f220000000c00 */
[----:B------:R-:W-:Y:S01]  /*91e0*/  IMAD R20, R20, UR10, RZ ;  /* 0x0000000a14147c24 */ /* 0x000fe2000f8e02ff */
[----:B---3--:R-:W3:Y:S01]  /*91f0*/  @!P1 LDC.64 R4, c[0x0][0x568] ;  /* 0x00015a00ff049b82 */ /* 0x008ee20000000a00 */
[C---:B------:R-:W-:Y:S01]  /*9200*/  IMAD.WIDE.U32 R24, R19.reuse, UR10, R24 ;  /* 0x0000000a13187c25 */ /* 0x040fe2000f8e0018 */
[----:B--2---:R2:W2:Y:S03]  /*9210*/  LDS.128 R8, [R191+0x9000] ;  /* 0x00900000bf087984 */ /* 0x0044a60000000c00 */
[----:B------:R-:W-:Y:S01]  /*9220*/  IMAD R19, R19, UR11, R20 ;  /* 0x0000000b13137c24 */ /* 0x000fe2000f8e0214 */
[----:B------:R-:W-:-:S04]  /*9230*/  IADD3 R6, P0, PT, R22, R24, RZ ;  /* 0x0000001816067210 */ /* 0x000fc80007f1e0ff */
[----:B------:R-:W-:-:S03]  /*9240*/  IADD3.X R7, PT, PT, R18, R25, R19, P0, !PT ;  /* 0x0000001912077210 */ /* 0x000fc600007fe413 */
[----:B-1----:R-:W-:-:S04]  /*9250*/  IMAD.WIDE.U32 R6, R187, UR8, R6 ;  /* 0x00000008bb067c25 */ /* 0x002fc8000f8e0006 */
[----:B------:R-:W-:Y:S01]  /*9260*/  IMAD R19, R187, UR9, R7 ;  /* 0x00000009bb137c24 */ /* 0x000fe2000f8e0207 */
[----:B------:R-:W-:-:S05]  /*9270*/  @!P1 MOV R18, R6 ;  /* 0x0000000600129202 */ /* 0x000fca0000000f00 */
[----:B------:R-:W-:-:S04]  /*9280*/  @!P1 IMAD.WIDE.U32 R20, R0, UR10, R18 ;  /* 0x0000000a00149c25 */ /* 0x000fc8000f8e0012 */
[----:B------:R-:W-:Y:S01]  /*9290*/  @!P1 IMAD R0, R0, UR11, R21 ;  /* 0x0000000b00009c24 */ /* 0x000fe2000f8e0215 */
[----:B---3--:R-:W-:-:S04]  /*92a0*/  @!P1 LEA R4, P0, R20, R4, 0x1 ;  /* 0x0000000414049211 */ /* 0x008fc800078008ff */
[----:B------:R-:W-:-:S05]  /*92b0*/  @!P1 LEA.HI.X R5, R20, R5, R0, 0x1, P0 ;  /* 0x0000000514059211 */ /* 0x000fca00000f0c00 */
[----:B----4-:R1:W-:Y:S01]  /*92c0*/  @!P1 STG.E.128 desc[UR22][R4.64], R12 ;  /* 0x0000000c04009986 */ /* 0x0103e2000c101d16 */
        /* <DEDUP_REMOVED lines=11> */
.L_x_1400:
[----:B------:R-:W-:Y:S05]  /*9380*/  BSYNC.RECONVERGENT B1 ;  /* 0x0000000000017941 */ /* 0x000fea0003800200 */
.L_x_1382:
[----:B------:R-:W2:Y:S01]  /*9390*/  LDCU UR9, c[0x0][0x438] ;  /* 0x00008700ff0977ac */ /* 0x000ea20008000800 */
[----:B-1-34-:R-:W1:Y:S08]  /*93a0*/  LDC R5, c[0x0][0x370] ;  /* 0x0000dc00ff057b82 */ /* 0x01ae700000000800 */
[----:B--2---:R-:W2:Y:S01]  /*93b0*/  LDC R11, c[0x0][0x438] ;  /* 0x00010e00ff0b7b82 */ /* 0x004ea20000000800 */
[----:B------:R-:W-:-:S04]  /*93c0*/  UIADD3 UR9, UPT, UPT, UR9, 0x7f, URZ ;  /* 0x0000007f09097890 */ /* 0x000fc8000fffe0ff */
[----:B------:R-:W-:Y:S01]  /*93d0*/  USHF.R.S32.HI UR8, URZ, 0x1f, UR9 ;  /* 0x0000001fff087899 */ /* 0x000fe20008011409 */
[----:B-1----:R-:W-:-:S03]  /*93e0*/  IADD3 R192, PT, PT, R5, R192, RZ ;  /* 0x000000c005c07210 */ /* 0x002fc60007ffe0ff */
[----:B------:R-:W-:-:S04]  /*93f0*/  ULEA.HI UR8, UR8, UR9, URZ, 0x7 ;  /* 0x0000000908087291 */ /* 0x000fc8000f8f38ff */
[----:B------:R-:W-:-:S06]  /*9400*/  USHF.R.S32.HI UR8, URZ, 0x7, UR8 ;  /* 0x00000007ff087899 */ /* 0x000fcc0008011408 */
[----:B------:R-:W-:-:S13]  /*9410*/  ISETP.GE.AND P0, PT, R192, UR8, PT ;  /* 0x00000008c0007c0c */ /* 0x000fda000bf06270 */
[----:B--2---:R-:W-:Y:S05]  /*9420*/  @!P0 BRA `(.L_x_1414) ;  /* 0xffffff7000748947 */ /* 0x004fea000383ffff */
[----:B------:R-:W-:Y:S05]  /*9430*/  EXIT ;  /* 0x000000000000794d */ /* 0x000fea0003800000 */
.L_x_1415:
        /* <DEDUP_REMOVED lines=12> */
.L_x_1612:


//--------------------- .text._ZN5flash44flash_bwd_dq_dk_dv_loop_seqk_parallel_kernelI23Flash_bwd_kernel_traitsILi32ELi128ELi128ELi8ELi4ELi4ELi4ELb0ELb0EN7cutlass6half_tE19Flash_kernel_traitsILi32ELi128ELi128ELi8ES3_EELb0ELb0ELb1ELb0ELb0ELb1ELb1EEEvNS_16Flash_bwd_paramsE --------------------------
	.section	.text._ZN5flash44flash_bwd_dq_dk_dv_loop_seqk_parallel_kernelI23Flash_bwd_kernel_traitsILi32ELi128ELi128ELi8ELi4ELi4ELi4ELb0ELb0EN7cutlass6half_tE19Flash_kernel_traitsILi32ELi128ELi128ELi8ES3_EELb0ELb0ELb1ELb0ELb0ELb1ELb1EEEvNS_16Flash_bwd_paramsE,"ax",@progbits
	.align	128
        .global         _ZN5flash44flash_bwd_dq_dk_dv_loop_seqk_parallel_kernelI23Flash_bwd_kernel_traitsILi32ELi128ELi128ELi8ELi4ELi4ELi4ELb0ELb0EN7cutlass6half_tE19Flash_kernel_traitsILi32ELi128ELi128ELi8ES3_EELb0ELb0ELb1ELb0ELb0ELb1ELb1EEEvNS_16Flash_bwd_paramsE
        .type           _ZN5flash44flash_bwd_dq_dk_dv_loop_seqk_parallel_kernelI23Flash_bwd_kernel_traitsILi32ELi128ELi128ELi8ELi4ELi4ELi4ELb0ELb0EN7cutlass6half_tE19Flash_kernel_traitsILi32ELi128ELi128ELi8ES3_EELb0ELb0ELb1ELb0ELb0ELb1ELb1EEEvNS_16Flash_bwd_paramsE,@function
        .size           _ZN5flash44flash_bwd_dq_dk_dv_loop_seqk_parallel_kernelI23Flash_bwd_kernel_traitsILi32ELi128ELi128ELi8ELi4ELi4ELi4ELb0ELb0EN7cutlass6half_tE19Flash_kernel_traitsILi32ELi128ELi128ELi8ES3_EELb0ELb0ELb1ELb0ELb0ELb1ELb1EEEvNS_16Flash_bwd_paramsE,(.L_x_1613 - _ZN5flash44flash_bwd_dq_dk_dv_loop_seqk_parallel_kernelI23Flash_bwd_kernel_traitsILi32ELi128ELi128ELi8ELi4ELi4ELi4ELb0ELb0EN7cutlass6half_tE19Flash_kernel_traitsILi32ELi128ELi128ELi8ES3_EELb0ELb0ELb1ELb0ELb0ELb1ELb1EEEvNS_16Flash_bwd_paramsE)
        .other          _ZN5flash44flash_bwd_dq_dk_dv_loop_seqk_parallel_kernelI23Flash_bwd_kernel_traitsILi32ELi128ELi128ELi8ELi4ELi4ELi4ELb0ELb0EN7cutlass6half_tE19Flash_kernel_traitsILi32ELi128ELi128ELi8ES3_EELb0ELb0ELb1ELb0ELb0ELb1ELb1EEEvNS_16Flash_bwd_paramsE,@"STO_CUDA_ENTRY STV_DEFAULT"
_ZN5flash44flash_bwd_dq_dk_dv_loop_seqk_parallel_kernelI23Flash_bwd_kernel_traitsILi32ELi128ELi128ELi8ELi4ELi4ELi4ELb0ELb0EN7cutlass6half_tE19Flash_kernel_traitsILi32ELi128ELi128ELi8ES3_EELb0ELb0ELb1ELb0ELb0ELb1ELb1EEEvNS_16Flash_bwd_paramsE:
.text._ZN5flash44flash_bwd_dq_dk_dv_loop_seqk_parallel_kernelI23Flash_bwd_kernel_traitsILi32ELi128ELi128ELi8ELi4ELi4ELi4ELb0ELb0EN7cutlass6half_tE19Flash_kernel_traitsILi32ELi128ELi128ELi8ES3_EELb0ELb0ELb1ELb0ELb0ELb1ELb1EEEvNS_16Flash_bwd_paramsE:
        /* <DEDUP_REMOVED lines=13> */
[----:B------:R-:W-:Y:S01]  /*00d0*/  S2UR UR24, SR_CgaCtaId ;  /* 0x00000000001879c3 */ /* 0x000fe20000008800 */
[----:B------:R-:W3:Y:S01]  /*00e0*/  LDCU.64 UR4, c[0x0][0x468] ;  /* 0x00008d00ff0477ac */ /* 0x000ee20008000a00 */
[----:B------:R-:W4:Y:S06]  /*00f0*/  LDCU.U8 UR8, c[0x0][0x532] ;  /* 0x0000a640ff0877ac */ /* 0x000f2c0008000000 */
[----:B------:R-:W-:Y:S01]  /*0100*/  S2UR UR23, SR_CTAID.Z ;  /* 0x00000000001779c3 */ /* 0x000fe20000002700 */
[----:B------:R-:W4:Y:S01]  /*0110*/  LDCU UR10, c[0x0][0x438] ;  /* 0x00008700ff0a77ac */ /* 0x000f220008000800 */
[----:B------:R-:W4:Y:S06]  /*0120*/  LDCU.64 UR32, c[0x0][0x358] ;  /* 0x00006b00ff2077ac */ /* 0x000f2c0008000a00 */
[----:B------:R-:W-:Y:S01]  /*0130*/  S2UR UR21, SR_CTAID.X ;  /* 0x00000000001579c3 */ /* 0x000fe20000002500 */
[----:B-1----:R-:W-:-:S02]  /*0140*/  ULEA UR36, UP0, UR38, UR36, 0x2 ;  /* 0x0000002426247291 */ /* 0x002fc4000f8010ff */
[----:B--2---:R-:W-:Y:S02]  /*0150*/  UISETP.NE.U32.AND UP1, UPT, UR6, URZ, UPT ;  /* 0x000000ff0600728c */ /* 0x004fe4000bf25070 */
[----:B------:R-:W-:Y:S02]  /*0160*/  ULEA.HI.X UR37, UR38, UR37, URZ, 0x2, UP0 ;  /* 0x0000002526257291 */ /* 0x000fe400080f14ff */
[----:B------:R-:W-:Y:S01]  /*0170*/  UISETP.NE.U32.AND UP0, UPT, UR6, URZ, UPT ;  /* 0x000000ff0600728c */ /* 0x000fe2000bf05070 */
[----:B------:R-:W-:Y:S01]  /*0180*/  S2UR UR18, SR_CTAID.Y ;  /* 0x00000000001279c3 */ /* 0x000fe20000002600 */
[----:B---3--:R-:W-:Y:S02]  /*0190*/  UISETP.EQ.U32.AND UP2, UPT, UR4, URZ, UPT ;  /* 0x000000ff0400728c */ /* 0x008fe4000bf42070 */
[----:B------:R-:W-:Y:S02]  /*01a0*/  UISETP.NE.U32.AND UP6, UPT, UR4, URZ, UPT ;  /* 0x000000ff0400728c */ /* 0x000fe4000bfc5070 */
[----:B------:R-:W-:-:S02]  /*01b0*/  UISETP.NE.AND.EX UP5, UPT, UR7, URZ, UPT, UP1 ;  /* 0x000000ff0700728c */ /* 0x000fc4000bfa5310 */
[----:B------:R-:W-:Y:S01]  /*01c0*/  UISETP.NE.AND.EX UP4, UPT, UR7, URZ, UPT, UP0 ;  /* 0x000000ff0700728c */ /* 0x000fe2000bf85300 */
[----:B------:R-:W1:Y:S01]  /*01d0*/  S2UR UR4, SR_CgaCtaId ;  /* 0x00000000000479c3 */ /* 0x000e620000008800 */
[----:B------:R-:W2:Y:S01]  /*01e0*/  LDCU.64 UR6, c[0x0][0x470] ;  /* 0x00008e00ff0677ac */ /* 0x000ea20008000a00 */
[----:B----4-:R-:W-:Y:S02]  /*01f0*/  UISETP.NE.AND UP3, UPT, UR8, URZ, UPT ;  /* 0x000000ff0800728c */ /* 0x010fe4000bf65270 */
[----:B------:R-:W-:-:S04]  /*0200*/  UISETP.NE.AND.EX UP6, UPT, UR5, URZ, UPT, UP6 ;  /* 0x000000ff0500728c */ /* 0x000fc8000bfc5360 */
[----:B------:R-:W3:Y:S01]  /*0210*/  S2UR UR20, SR_CTAID.Z ;  /* 0x00000000001479c3 */ /* 0x000ee20000002700 */
        /* <DEDUP_REMOVED lines=8> */
[----:B-1----:R-:W-:Y:S01]  /*02a0*/  ULEA UR4, UR4, UR5, 0x18 ;  /* 0x0000000504047291 */ /* 0x002fe2000f8ec0ff */
[----:B------:R-:W1:Y:S01]  /*02b0*/  @!UP4 LDCU UR22, c[0x0][0x434] ;  /* 0x00008680ff16c7ac */ /* 0x000e620008000800 */
[----:B------:R-:W-:-:S02]  /*02c0*/  ULEA UR24, UR24, UR8, 0x18 ;  /* 0x0000000818187291 */ /* 0x000fc4000f8ec0ff */
[----:B------:R-:W-:Y:S01]  /*02d0*/  UISETP.NE.AND.EX UP3, UPT, UR7, URZ, UPT, UP0 ;  /* 0x000000ff0700728c */ /* 0x000fe2000bf65300 */
[----:B------:R-:W-:Y:S01]  /*02e0*/  UMOV UR5, 0xffffe000 ;  /* 0xffffe00000057882 */ /* 0x000fe20000000000 */
[----:B------:R-:W-:Y:S01]  /*02f0*/  UMOV UR27, URZ ;  /* 0x000000ff001b7c82 */ /* 0x000fe20008000000 */
[----:B------:R-:W-:-:S08]  /*0300*/  UMOV UR30, URZ ;  /* 0x000000ff001e7c82 */ /* 0x000fd00008000000 */
.L_x_1449:
[----:B-----5:R-:W5:Y:S01]  /*0310*/  LDCU.64 UR8, c[0x0][0x478] ;  /* 0x00008f00ff0877ac */ /* 0x020f620008000a00 */
        /* <DEDUP_REMOVED lines=8> */
[----:B----4-:R-:W-:Y:S02]  /*03a0*/  UIMAD.WIDE.U32 UR12, UR38, 0x4, UR28 ;  /* 0x00000004260c78a5 */ /* 0x010fe4000f8e001c */
[----:B-----5:R-:W-:Y:S01]  /*03b0*/  UISETP.NE.U32.AND UP0, UPT, UR8, URZ, UPT ;  /* 0x000000ff0800728c */ /* 0x020fe2000bf05070 */
[----:B------:R-:W-:Y:S02]  /*03c0*/  PLOP3.LUT P3, PT, PT, PT, UP2, 0x80, 0x8 ;  /* 0x000000000008781c */ /* 0x000fe40003f6f028 */
[----:B------:R-:W4:Y:S01]  /*03d0*/  @P1 LDG.E R3, desc[UR32][R2.64] ;  /* 0x0000002002031981 */ /* 0x000f22000c1e1900 */
[----:B------:R-:W-:-:S06]  /*03e0*/  UISETP.NE.AND.EX UP0, UPT, UR9, URZ, UPT, UP0 ;  /* 0x000000ff0900728c */ /* 0x000fcc000bf05300 */
[----:B------:R-:W-:-:S05]  /*03f0*/  PLOP3.LUT P0, PT, PT, PT, UP0, 0x80, 0x8 ;  /* 0x000000000008781c */ /* 0x000fca0003f0f008 */
[----:B------:R-:W-:Y:S01]  /*0400*/  @UP0 ULEA UR14, UP1, UR38, UR8, 0x2 ;  /* 0x00000008260e0291 */ /* 0x000fe2000f8210ff */
[----:B------:R-:W-:Y:S01]  /*0410*/  IMAD.U32 R6, RZ, RZ, UR12 ;  /* 0x0000000cff067e24 */ /* 0x000fe2000f8e00ff */
[----:B------:R-:W5:Y:S02]  /*0420*/  @!UP0 LDCU UR11, c[0x0][0x43c] ;  /* 0x00008780ff0b87ac */ /* 0x000f640008000800 */
[----:B------:R-:W-:Y:S02]  /*0430*/  @UP0 ULEA.HI.X UR15, UR38, UR9, URZ, 0x2, UP1 ;  /* 0x00000009260f0291 */ /* 0x000fe400088f14ff */
[----:B-1----:R-:W-:Y:S01]  /*0440*/  IMAD.U32 R4, RZ, RZ, UR14 ;  /* 0x0000000eff047e24 */ /* 0x002fe2000f8e00ff */
[----:B------:R-:W2:Y:S01]  /*0450*/  @!UP0 LDCU.64 UR8, c[0x0][0x488] ;  /* 0x00009100ff0887ac */ /* 0x000ea20008000a00 */
[----:B------:R-:W-:Y:S02]  /*0460*/  IMAD.U32 R7, RZ, RZ, UR13 ;  /* 0x0000000dff077e24 */ /* 0x000fe4000f8e00ff */
[----:B------:R-:W-:-:S03]  /*0470*/  IMAD.U32 R5, RZ, RZ, UR15 ;  /* 0x0000000fff057e24 */ /* 0x000fc6000f8e00ff */
[----:B------:R-:W3:Y:S04]  /*0480*/  @P2 LDG.E R2, desc[UR32][R6.64+0x4] ;  /* 0x0000042006022981 */ /* 0x000ee8000c1e1900 */
[----:B------:R-:W3:Y:S01]  /*0490*/  @P0 LDG.E R0, desc[UR32][R4.64] ;  /* 0x0000002004000981 */ /* 0x000ee2000c1e1900 */
[----:B------:R-:W-:Y:S01]  /*04a0*/  UMOV UR34, URZ ;  /* 0x000000ff00227c82 */ /* 0x000fe20008000000 */
[----:B------:R-:W-:Y:S01]  /*04b0*/  UMOV UR17, 0xffffffff ;  /* 0xffffffff00117882 */ /* 0x000fe20000000000 */
[----:B------:R-:W-:Y:S01]  /*04c0*/  UMOV UR39, 0xffffffff ;  /* 0xffffffff00277882 */ /* 0x000fe20000000000 */
[----:B--2---:R-:W-:-:S04]  /*04d0*/  @!UP0 UISETP.NE.U32.AND UP1, UPT, UR8, URZ, UPT ;  /* 0x000000ff0800828c */ /* 0x004fc8000bf25070 */
[----:B------:R-:W-:Y:S02]  /*04e0*/  @!UP0 UISETP.NE.AND.EX UP1, UPT, UR9, URZ, UPT, UP1 ;  /* 0x000000ff0900828c */ /* 0x000fe4000bf25310 */
[----:B------:R-:W-:Y:S02]  /*04f0*/  USHF.L.U32 UR40, UR35, 0x7, URZ ;  /* 0x0000000723287899 */ /* 0x000fe400080006ff */
[----:B-----5:R-:W-:Y:S01]  /*0500*/  @!UP0 USEL UR9, UR11, URZ, UP1 ;  /* 0x000000ff0b098287 */ /* 0x020fe20008800000 */
[----:B------:R2:W5:Y:S02]  /*0510*/  @P4 LDG.E R4, desc[UR32][R6.64] ;  /* 0x0000002006044981 */ /* 0x000564000c1e1900 */
[----:B--2---:R-:W-:Y:S02]  /*0520*/  IMAD.U32 R6, RZ, RZ, UR36 ;  /* 0x00000024ff067e24 */ /* 0x004fe4000f8e00ff */
[----:B------:R-:W-:-:S05]  /*0530*/  IMAD.U32 R7, RZ, RZ, UR37 ;  /* 0x00000025ff077e24 */ /* 0x000fca000f8e00ff */
[----:B------:R-:W2:Y:S01]  /*0540*/  @!P3 LDG.E R6, desc[UR32][R6.64] ;  /* 0x000000200606b981 */ /* 0x000ea2000c1e1900 */
[----:B----4-:R-:W-:Y:S02]  /*0550*/  @P1 R2UR UR34, R3 ;  /* 0x00000000032212ca */ /* 0x010fe400000e0000 */
[----:B---3--:R-:W-:Y:S02]  /*0560*/  @P2 R2UR UR8, R2 ;  /* 0x00000000020822ca */ /* 0x008fe400000e0000 */
[----:B------:R-:W-:-:S13]  /*0570*/  @P0 R2UR UR31, R0 ;  /* 0x00000000001f02ca */ /* 0x000fda00000e0000 */
[----:B------:R-:W-:Y:S01]  /*0580*/  @UP0 UIADD3 UR31, UPT, UPT, UR31, -UR34, URZ ;  /* 0x800000221f1f0290 */ /* 0x000fe2000fffe0ff */
[----:B-----5:R-:W-:Y:S02]  /*0590*/  @P4 R2UR UR17, R4 ;  /* 0x00000000041142ca */ /* 0x020fe400000e0000 */
[----:B--2---:R-:W-:Y:S01]  /*05a0*/  @!P3 R2UR UR39, R6 ;  /* 0x000000000627b2ca */ /* 0x004fe200000e0000 */
        /* <DEDUP_REMOVED lines=10> */
.L_x_1416:
[----:B------:R-:W-:Y:S01]  /*0650*/  @!UP0 UIADD3 UR31, UPT, UPT, UR9, UR10, -UR34 ;  /* 0x0000000a091f8290 */ /* 0x000fe2000fffe822 */
[----:B-1----:R-:W-:Y:S01]  /*0660*/  @!UP4 UMOV UR42, UR22 ;  /* 0x00000016002acc82 */ /* 0x002fe20008000000 */
        /* <DEDUP_REMOVED lines=42> */
.L_x_1418:
[----:B------:R-:W1:Y:S01]  /*0910*/  LDCU.64 UR14, c[0x0][0x3b8] ;  /* 0x00007700ff0e77ac */ /* 0x000e620008000a00 */
[----:B------:R-:W-:-:S04]  /*0920*/  UIADD3 UR8, UPT, UPT, UR34, UR39, URZ ;  /* 0x0000002722087290 */ /* 0x000fc8000fffe0ff */
[----:B-1----:R-:W-:Y:S02]  /*0930*/  UIMAD.WIDE.U32 UR10, UR8, UR14, URZ ;  /* 0x0000000e080a72a5 */ /* 0x002fe4000f8e00ff */
[----:B------:R-:W-:-:S04]  /*0940*/  UIMAD UR8, UR8, UR15, URZ ;  /* 0x0000000f080872a4 */ /* 0x000fc8000f8e02ff */
[----:B------:R-:W-:Y:S01]  /*0950*/  UIADD3 UR8, UPT, UPT, UR11, UR8, URZ ;  /* 0x000000080b087290 */ /* 0x000fe2000fffe0ff */
[----:B------:R-:W-:-:S05]  /*0960*/  UMOV UR46, UR10 ;  /* 0x0000000a002e7c82 */ /* 0x000fca0008000000 */
[----:B------:R-:W-:Y:S02]  /*0970*/  MOV R2, UR8 ;  /* 0x0000000800027c02 */ /* 0x000fe40008000f00 */
.L_x_1419:
        /* <DEDUP_REMOVED lines=41> */
.L_x_1420:
[----:B------:R-:W1:Y:S01]  /*0c10*/  LDCU.64 UR12, c[0x0][0x3c0] ;  /* 0x00007800ff0c77ac */ /* 0x000e620008000a00 */
[----:B------:R-:W-:-:S04]  /*0c20*/  UIADD3 UR8, UPT, UPT, UR34, UR39, URZ ;  /* 0x0000002722087290 */ /* 0x000fc8000fffe0ff */
[----:B-1----:R-:W-:Y:S02]  /*0c30*/  UIMAD.WIDE.U32 UR52, UR8, UR12, URZ ;  /* 0x0000000c083472a5 */ /* 0x002fe4000f8e00ff */
[----:B------:R-:W-:-:S04]  /*0c40*/  UIMAD UR8, UR8, UR13, URZ ;  /* 0x0000000d080872a4 */ /* 0x000fc8000f8e02ff */
[----:B------:R-:W-:-:S06]  /*0c50*/  UIADD3 UR8, UPT, UPT, UR53, UR8, URZ ;  /* 0x0000000835087290 */ /* 0x000fcc000fffe0ff */
[----:B------:R-:W-:-:S07]  /*0c60*/  MOV R3, UR8 ;  /* 0x0000000800037c02 */ /* 0x000fce0008000f00 */
.L_x_1421:
        /* <DEDUP_REMOVED lines=28> */
.L_x_1422:
[----:B------:R-:W-:Y:S02]  /*0e30*/  UIMAD.WIDE.U32 UR10, UR58, UR17, URZ ;  /* 0x000000113a0a72a5 */ /* 0x000fe4000f8e00ff */
[----:B------:R-:W-:-:S04]  /*0e40*/  UIMAD UR8, UR59, UR17, URZ ;  /* 0x000000113b0872a4 */ /* 0x000fc8000f8e02ff */
[----:B------:R-:W-:-:S12]  /*0e50*/  UIADD3 UR8, UPT, UPT, UR11, UR8, URZ ;  /* 0x000000080b087290 */ /* 0x000fd8000fffe0ff */
.L_x_1423:
        /* <DEDUP_REMOVED lines=20> */
.L_x_1424:
[----:B------:R-:W1:Y:S01]  /*0fa0*/  LDCU UR59, c[0x0][0x434] ;  /* 0x00008680ff3b77ac */ /* 0x000e620008000800 */
[----:B------:R-:W-:-:S04]  /*0fb0*/  UIMAD UR9, UR38, UR16, UR23 ;  /* 0x00000010260972a4 */ /* 0x000fc8000f8e0217 */
[----:B-1----:R-:W-:Y:S02]  /*0fc0*/  UIMAD UR59, UR9, UR59, URZ ;  /* 0x0000003b093b72a4 */ /* 0x002fe4000f8e02ff */
.L_x_1425:
        /* <DEDUP_REMOVED lines=11> */
.L_x_1426:
[----:B------:R-:W1:Y:S01]  /*1080*/  LDCU UR58, c[0x0][0x444] ;  /* 0x00008880ff3a77ac */ /* 0x000e620008000800 */
[----:B------:R-:W-:-:S04]  /*1090*/  UIMAD UR9, UR38, UR16, UR23 ;  /* 0x00000010260972a4 */ /* 0x000fc8000f8e0217 */
[----:B-1----:R-:W-:-:S12]  /*10a0*/  UIMAD UR58, UR9, UR58, URZ ;  /* 0x0000003a093a72a4 */ /* 0x002fd8000f8e02ff */
.L_x_1427:
        /* <DEDUP_REMOVED lines=15> */
[----:B------:R-:W-:Y:S02]  /*11a0*/  ULEA.HI UR8, UR8, UR9, URZ, 0x7 ;  /* 0x0000000908087291 */ /* 0x000fe4000f8f38ff */
[----:B---3--:R-:W-:Y:S01]  /*11b0*/  UIMAD.WIDE UR60, UR59, 0x4, UR60 ;  /* 0x000000043b3c78a5 */ /* 0x008fe2000f8e023c */
[C---:B--2---:R-:W-:Y:S01]  /*11c0*/  IMAD.SHL.U32 R15, R0.reuse, 0x8, RZ ;  /* 0x00000008000f7824 */ /* 0x044fe200078e00ff */
[----:B------:R-:W-:Y:S01]  /*11d0*/  USHF.R.S32.HI UR49, URZ, 0x7, UR8 ;  /* 0x00000007ff317899 */ /* 0x000fe20008011408 */
[----:B------:R-:W-:Y:S02]  /*11e0*/  SHF.R.U32.HI R16, RZ, 0x2, R0 ;  /* 0x00000002ff107819 */ /* 0x000fe40000011600 */
[----:B------:R-:W-:Y:S01]  /*11f0*/  LOP3.LUT R5, R0, 0x1f, RZ, 0xc0, !PT ;  /* 0x0000001f00057812 */ /* 0x000fe200078ec0ff */
[----:B------:R-:W-:Y:S01]  /*1200*/  UISETP.LT.AND UP0, UPT, URZ, UR49, UPT ;  /* 0x00000031ff00728c */ /* 0x000fe2000bf01270 */
[----:B------:R-:W-:Y:S02]  /*1210*/  LOP3.LUT R20, R15, 0x18, RZ, 0xc0, !PT ;  /* 0x000000180f147812 */ /* 0x000fe400078ec0ff */
[----:B------:R-:W1:Y:S02]  /*1220*/  LDCU.128 UR8, c[0x0][0x590] ;  /* 0x0000b200ff0877ac */ /* 0x000e640008000c00 */
[----:B------:R-:W-:Y:S01]  /*1230*/  IADD3 R8, P0, PT, R20, UR62, RZ ;  /* 0x0000003e14087c10 */ /* 0x000fe2000ff1e0ff */
[----:B------:R-:W2:Y:S04]  /*1240*/  LDCU.64 UR62, c[0x0][0x5e8] ;  /* 0x0000bd00ff3e77ac */ /* 0x000ea80008000a00 */
        /* <DEDUP_REMOVED lines=9> */
[----:B--2---:R-:W-:Y:S01]  /*12e0*/  UIMAD.WIDE UR62, UR58, 0x4, UR62 ;  /* 0x000000043a3e78a5 */ /* 0x004fe2000f8e023e */
[----:B------:R-:W1:Y:S02]  /*12f0*/  LDC.64 R8, c[0x0][0x3b0] ;  /* 0x0000ec00ff087b82 */ /* 0x000e640000000a00 */
[----:B------:R-:W-:Y:S01]  /*1300*/  IMAD.U32 R12, RZ, RZ, UR11 ;  /* 0x0000000bff0c7e24 */ /* 0x000fe2000f8e00ff */
[----:B------:R-:W-:Y:S01]  /*1310*/  IADD3 R7, PT, PT, R7, UR17, RZ ;  /* 0x0000001107077c10 */ /* 0x000fe2000fffe0ff */
[----:B------:R-:W2:Y:S02]  /*1320*/  LDCU.64 UR10, c[0x0][0x550] ;  /* 0x0000aa00ff0a77ac */ /* 0x000ea40008000a00 */
[----:B------:R-:W-:-:S02]  /*1330*/  IMAD.WIDE.U32 R10, R10, UR23, R6 ;  /* 0x000000170a0a7c25 */ /* 0x000fc4000f8e0006 */
[----:B------:R-:W3:Y:S01]  /*1340*/  LDCU.64 UR16, c[0x0][0x3c8] ;  /* 0x00007900ff1077ac */ /* 0x000ee20008000a00 */
[----:B------:R-:W4:Y:S01]  /*1350*/  LDC.64 R6, c[0x0][0x5f8] ;  /* 0x00017e00ff067b82 */ /* 0x000f220000000a00 */
        /* <DEDUP_REMOVED lines=10> */
[----:B---3--:R-:W-:Y:S01]  /*1400*/  IMAD.U32 R22, RZ, RZ, UR16 ;  /* 0x00000010ff167e24 */ /* 0x008fe2000f8e00ff */
[----:B------:R-:W-:Y:S01]  /*1410*/  USHF.L.U32 UR45, UR8, 0x6, URZ ;  /* 0x00000006082d7899 */ /* 0x000fe200080006ff */
[----:B----4-:R-:W-:Y:S01]  /*1420*/  IMAD.WIDE.U32 R24, R6, UR21, RZ ;  /* 0x0000001506187c25 */ /* 0x010fe2000f8e00ff */
        /* <DEDUP_REMOVED lines=10> */
[----:B------:R-:W-:Y:S02]  /*14d0*/  SHF.R.S32.HI R5, RZ, 0x1f, R5 ;  /* 0x0000001fff057819 */ /* 0x000fe40000011405 */
        /* <DEDUP_REMOVED lines=9> */
[----:B------:R-:W-:Y:S01]  /*1570*/  IMAD R118, R16, R9, R11 ;  /* 0x0000000910767224 */ /* 0x000fe200078e020b */
[----:B-1----:R-:W-:Y:S01]  /*1580*/  LEA R128, P0, R6, UR16, 0x2 ;  /* 0x0000001006807c11 */ /* 0x002fe2000f8010ff */
[----:B------:R-:W-:Y:S01]  /*1590*/  UMOV UR16, UR62 ;  /* 0x0000003e00107c82 */ /* 0x000fe20008000000 */
[----:B--2---:R-:W-:Y:S02]  /*15a0*/  LEA R119, P1, R10, UR8, 0x1 ;  /* 0x000000080a777c11 */ /* 0x004fe4000f8208ff */
[----:B------:R-:W-:Y:S01]  /*15b0*/  LEA.HI.X R129, R6, UR17, R5, 0x2, P0 ;  /* 0x0000001106817c11 */ /* 0x000fe200080f1405 */
[----:B------:R-:W-:Y:S01]  /*15c0*/  UMOV UR17, UR63 ;  /* 0x0000003f00117c82 */ /* 0x000fe20008000000 */
[----:B------:R-:W-:Y:S02]  /*15d0*/  IADD3 R13, P0, PT, R16, 0x40, RZ ;  /* 0x00000040100d7810 */ /* 0x000fe40007f1e0ff */
[----:B------:R-:W-:Y:S01]  /*15e0*/  SHF.L.U64.HI R5, R8, 0x6, R9 ;  /* 0x0000000608057819 */ /* 0x000fe20000010209 */
[----:B------:R-:W-:Y:S01]  /*15f0*/  VIADD R9, R16, 0x40 ;  /* 0x0000004010097836 */ /* 0x000fe20000000000 */
[----:B------:R-:W-:-:S02]  /*1600*/  LEA.HI.X R118, R10, UR9, R118, 0x1, P1 ;  /* 0x000000090a767c11 */ /* 0x000fc400088f0c76 */
        /* <DEDUP_REMOVED lines=16> */
.L_x_1429:
[----:B------:R-:W1:Y:S01]  /*1710*/  LDCU.64 UR12, c[0x0][0x5c0] ;  /* 0x0000b800ff0c77ac */ /* 0x000e620008000a00 */
[----:B------:R-:W-:-:S04]  /*1720*/  UIADD3 UR8, UPT, UPT, UR34, UR39, URZ ;  /* 0x0000002722087290 */ /* 0x000fc8000fffe0ff */
[----:B-1----:R-:W-:Y:S02]  /*1730*/  UIMAD.WIDE.U32 UR14, UR8, UR12, URZ ;  /* 0x0000000c080e72a5 */ /* 0x002fe4000f8e00ff */
[----:B------:R-:W-:-:S04]  /*1740*/  UIMAD UR8, UR8, UR13, URZ ;  /* 0x0000000d080872a4 */ /* 0x000fc8000f8e02ff */
[----:B------:R-:W-:-:S06]  /*1750*/  UIADD3 UR8, UPT, UPT, UR15, UR8, URZ ;  /* 0x000000080f087290 */ /* 0x000fcc000fffe0ff */
[----:B------:R-:W-:Y:S02]  /*1760*/  MOV R4, UR8 ;  /* 0x0000000800047c02 */ /* 0x000fe40008000f00 */
.L_x_1430:
        /* <DEDUP_REMOVED lines=12> */
.L_x_1431:
[----:B------:R-:W1:Y:S01]  /*1830*/  LDCU.64 UR10, c[0x0][0x5c8] ;  /* 0x0000b900ff0a77ac */ /* 0x000e620008000a00 */
[----:B------:R-:W-:-:S04]  /*1840*/  UIADD3 UR34, UPT, UPT, UR34, UR39, URZ ;  /* 0x0000002722227290 */ /* 0x000fc8000fffe0ff */
[----:B-1----:R-:W-:Y:S02]  /*1850*/  UIMAD.WIDE.U32 UR16, UR34, UR10, URZ ;  /* 0x0000000a221072a5 */ /* 0x002fe4000f8e00ff */
[----:B------:R-:W-:-:S04]  /*1860*/  UIMAD UR34, UR34, UR11, URZ ;  /* 0x0000000b222272a4 */ /* 0x000fc8000f8e02ff */
[----:B------:R-:W-:-:S06]  /*1870*/  UIADD3 UR34, UPT, UPT, UR17, UR34, URZ ;  /* 0x0000002211227290 */ /* 0x000fcc000fffe0ff */
[----:B------:R-:W-:Y:S02]  /*1880*/  MOV R0, UR34 ;  /* 0x0000002200007c02 */ /* 0x000fe40008000f00 */
.L_x_1432:
        /* <DEDUP_REMOVED lines=33> */
.L_x_1434:
[----:B------:R-:W-:Y:S05]  /*1aa0*/  BSYNC.RECONVERGENT B0 ;  /* 0x0000000000007941 */ /* 0x000fea0003800200 */
.L_x_1433:
[----:B------:R-:W3:Y:S01]  /*1ab0*/  LDCU.64 UR8, c[0x0][0x5e0] ;  /* 0x0000bc00ff0877ac */ /* 0x000ee20008000a00 */
[----:B-1----:R-:W-:Y:S01]  /*1ac0*/  MOV R2, UR10 ;  /* 0x0000000a00027c02 */ /* 0x002fe20008000f00 */
[----:B------:R-:W-:-:S04]  /*1ad0*/  UIMAD UR43, UR43, UR10, URZ ;  /* 0x0000000a2b2b72a4 */ /* 0x000fc8000f8e02ff */
[----:B------:R-:W-:Y:S01]  /*1ae0*/  IMAD.WIDE.U32 R20, R2, UR40, R20 ;  /* 0x0000002802147c25 */ /* 0x000fe2000f8e0014 */
[----:B------:R-:W-:Y:S01]  /*1af0*/  UIMAD UR43, UR40, UR11, UR43 ;  /* 0x0000000b282b72a4 */ /* 0x000fe2000f8e022b */
[----:B------:R-:W1:Y:S01]  /*1b00*/  @!P2 LDC.64 R2, c[0x0][0x568] ;  /* 0x00015a00ff02ab82 */ /* 0x000e620000000a00 */
        /* <DEDUP_REMOVED lines=23> */
.L_x_1428:
[----:B------:R-:W-:Y:S01]  /*1c80*/  IMAD.U32 R7, RZ, RZ, UR14 ;  /* 0x0000000eff077e24 */ /* 0x000fe2000f8e00ff */
[----:B------:R-:W-:Y:S01]  /*1c90*/  UIMAD UR44, UR53, -0x80, UR42 ;  /* 0xffffff80352c78a4 */ /* 0x000fe2000f8e022a */
[----:B------:R-:W-:Y:S01]  /*1ca0*/  IMAD.U32 R6, RZ, RZ, UR12 ;  /* 0x0000000cff067e24 */ /* 0x000fe2000f8e00ff */
[----:B------:R-:W-:Y:S01]  /*1cb0*/  UIMAD UR8, UR43, UR14, URZ ;  /* 0x0000000e2b0872a4 */ /* 0x000fe2000f8e02ff */
[--C-:B------:R-:W-:Y:S01]  /*1cc0*/  IMAD.WIDE.U32 R22, R7, UR40, R20.reuse ;  /* 0x0000002807167c25 */ /* 0x100fe2000f8e0014 */
[----:B------:R-:W-:Y:S01]  /*1cd0*/  UIMAD UR43, UR43, UR12, URZ ;  /* 0x0000000c2b2b72a4 */ /* 0x000fe2000f8e02ff */
[----:B------:R-:W-:Y:S01]  /*1ce0*/  LOP3.LUT R10, R15, 0xd8, RZ, 0xc0, !PT ;  /* 0x000000d80f0a7812 */ /* 0x000fe200078ec0ff */
[----:B------:R-:W-:Y:S01]  /*1cf0*/  @P5 BAR.SYNC.DEFER_BLOCKING 0x0 ;  /* 0x0000000000005b1d */ /* 0x000fe20000010000 */
[----:B------:R-:W-:Y:S01]  /*1d00*/  IMAD.WIDE.U32 R20, R6, UR40, R20 ;  /* 0x0000002806147c25 */ /* 0x000fe2000f8e0014 */
[----:B------:R-:W-:Y:S01]  /*1d10*/  UIMAD UR43, UR40, UR13, UR43 ;  /* 0x0000000d282b72a4 */ /* 0x000fe2000f8e022b */
[--C-:B------:R-:W-:Y:S01]  /*1d20*/  LOP3.LUT R7, R10, 0x18, R0.reuse, 0x78, !PT ;  /* 0x000000180a077812 */ /* 0x100fe200078e7800 */
[----:B------:R-:W-:Y:S01]  /*1d30*/  UIMAD UR8, UR40, UR15, UR8 ;  /* 0x0000000f280872a4 */ /* 0x000fe2000f8e0208 */
[----:B------:R-:W-:Y:S01]  /*1d40*/  ISETP.GE.AND P1, PT, R9, UR44, PT ;  /* 0x0000002c09007c0c */ /* 0x000fe2000bf26270 */
[----:B------:R-:W1:Y:S01]  /*1d50*/  LDCU.64 UR10, c[0x0][0x3d0] ;  /* 0x00007a00ff0a77ac */ /* 0x000e620008000a00 */
[----:B------:R-:W-:Y:S01]  /*1d60*/  IADD3 R6, P0, PT, R20, UR52, RZ ;  /* 0x0000003414067c10 */ /* 0x000fe2000ff1e0ff */
[----:B------:R-:W-:Y:S01]  /*1d70*/  IMAD.MOV.U32 R125, RZ, RZ, 0x7f800000 ;  /* 0x7f800000ff7d7424 */ /* 0x000fe200078e00ff */
[----:B------:R-:W-:Y:S01]  /*1d80*/  IADD3 R26, P3, PT, R22, UR46, RZ ;  /* 0x0000002e161a7c10 */ /* 0x000fe2000ff7e0ff */
[----:B------:R-:W-:Y:S01]  /*1d90*/  UIADD3 UR38, UPT, UPT, -UR40, UR31, URZ ;  /* 0x0000001f28267290 */ /* 0x000fe2000fffe1ff */
[----:B------:R-:W-:Y:S01]  /*1da0*/  LOP3.LUT R15, R7, 0x1f20, R15, 0xf8, !PT ;  /* 0x00001f20070f7812 */ /* 0x000fe200078ef80f */
[----:B------:R-:W-:Y:S01]  /*1db0*/  ULOP3.LUT UR40, UR53, 0x80000001, URZ, 0xc0, !UPT ;  /* 0x8000000135287892 */ /* 0x000fe2000f8ec0ff */
[----:B------:R-:W-:Y:S01]  /*1dc0*/  IADD3.X R7, PT, PT, R3, UR43, R21, P0, !PT ;  /* 0x0000002b03077c10 */ /* 0x000fe200087fe415 */
[----:B------:R-:W-:Y:S01]  /*1dd0*/  IMAD.U32 R3, RZ, RZ, UR55 ;  /* 0x00000037ff037e24 */ /* 0x000fe2000f8e00ff */
[----:B------:R-:W-:Y:S01]  /*1de0*/  ISETP.GE.AND P0, PT, R16, UR44, PT ;  /* 0x0000002c10007c0c */ /* 0x000fe2000bf06270 */
[----:B------:R-:W-:Y:S01]  /*1df0*/  UISETP.NE.AND UP0, UPT, UR40, 0x1, UPT ;  /* 0x000000012800788c */ /* 0x000fe2000bf05270 */
[----:B------:R-:W-:Y:S01]  /*1e00*/  IADD3.X R27, PT, PT, R2, UR8, R23, P3, !PT ;  /* 0x00000008021b7c10 */ /* 0x000fe20009ffe417 */
[----:B------:R-:W-:Y:S01]  /*1e10*/  IMAD.U32 R2, RZ, RZ, UR45 ;  /* 0x0000002dff027e24 */ /* 0x000fe2000f8e00ff */
[----:B------:R-:W-:Y:S01]  /*1e20*/  ISETP.GE.AND P2, PT, R9, UR38, PT ;  /* 0x0000002609007c0c */ /* 0x000fe2000bf46270 */
[----:B------:R-:W2:Y:S01]  /*1e30*/  LDCU.64 UR8, c[0x0][0x3d8] ;  /* 0x00007b00ff0877ac */ /* 0x000ea20008000a00 */
[----:B------:R-:W-:Y:S01]  /*1e40*/  SHF.R.U32.HI R10, RZ, 0x1, R0 ;  /* 0x00000001ff0a7819 */ /* 0x000fe20000011600 */
[----:B------:R-:W-:Y:S01]  /*1e50*/  IMAD.U32 R9, RZ, RZ, UR45 ;  /* 0x0000002dff097e24 */ /* 0x000fe2000f8e00ff */
[----:B------:R-:W-:Y:S01]  /*1e60*/  @!P1 LEA R24, P3, R8, R119, 0x1 ;  /* 0x0000007708189211 */ /* 0x000fe200078608ff */
[----:B-1----:R-:W-:Y:S01]  /*1e70*/  IMAD R22, R4, UR10, RZ ;  /* 0x0000000a04167c24 */ /* 0x002fe2000f8e02ff */
[----:B------:R-:W-:Y:S01]  /*1e80*/  @!P1 LEA R2, P4, R2, R121, 0x1 ;  /* 0x0000007902029211 */ /* 0x000fe200078808ff */
[----:B------:R-:W-:Y:S01]  /*1e90*/  IMAD.WIDE.U32 R26, R18, UR10, R26 ;  /* 0x0000000a121a7c25 */ /* 0x000fe2000f8e001a */
[----:B------:R-:W-:Y:S01]  /*1ea0*/  LOP3.LUT R126, R10, 0x30, RZ, 0xc0, !PT ;  /* 0x000000300a7e7812 */ /* 0x000fe200078ec0ff */
[----:B------:R-:W-:Y:S01]  /*1eb0*/  USEL UR10, URZ, 0x2000, UP0 ;  /* 0x00002000ff0a7887 */ /* 0x000fe20008000000 */
[----:B------:R-:W-:Y:S01]  /*1ec0*/  @!P1 LEA.HI.X R25, R8, R118, R5, 0x1, P3 ;  /* 0x0000007608199211 */ /* 0x000fe200018f0c05 */
[----:B------:R-:W-:Y:S01]  /*1ed0*/  @!P0 IMAD.MOV.U32 R8, RZ, RZ, R121 ;  /* 0x000000ffff088224 */ /* 0x000fe200078e0079 */
[----:B------:R-:W-:Y:S01]  /*1ee0*/  @!P1 LEA.HI.X R3, R9, R120, R3, 0x1, P4 ;  /* 0x0000007809039211 */ /* 0x000fe200020f0c03 */
[----:B------:R-:W-:Y:S01]  /*1ef0*/  @!P0 IMAD.MOV.U32 R9, RZ, RZ, R120 ;  /* 0x000000ffff098224 */ /* 0x000fe200078e0078 */
[----:B------:R-:W-:Y:S01]  /*1f00*/  ISETP.GE.AND P3, PT, R16, UR38, PT ;  /* 0x0000002610007c0c */ /* 0x000fe2000bf66270 */
[----:B------:R-:W-:Y:S01]  /*1f10*/  IMAD R22, R18, UR11, R22 ;  /* 0x0000000b12167c24 */ /* 0x000fe2000f8e0216 */
[----:B------:R-:W-:Y:S01]  /*1f20*/  LEA R15, R15, UR24, 0x1 ;  /* 0x000000180f0f7c11 */ /* 0x000fe2000f8e08ff */
[----:B------:R-:W-:Y:S01]  /*1f30*/  @!P2 IMAD R12, R11, UR14, RZ ;  /* 0x0000000e0b0cac24 */ /* 0x000fe2000f8e02ff */
[----:B------:R-:W-:Y:S01]  /*1f40*/  LOP3.LUT R126, R126, 0x7, R16, 0xf8, !PT ;  /* 0x000000077e7e7812 */ /* 0x000fe200078ef810 */
[----:B--2---:R-:W-:-:S02]  /*1f50*/  IMAD R20, R4, UR8, RZ ;  /* 0x0000000804147c24 */ /* 0x004fc4000f8e02ff */
[----:B------:R-:W-:Y:S01]  /*1f60*/  IMAD.MOV.U32 R124, RZ, RZ, 0x7f800000 ;  /* 0x7f800000ff7c7424 */ /* 0x000fe200078e00ff */
[----:B------:R-:W-:Y:S01]  /*1f70*/  @!PT LDS RZ, [RZ] ;  /* 0x00000000fffff984 */ /* 0x000fe20000000800 */
[----:B------:R-:W-:Y:S01]  /*1f80*/  @!PT LDS RZ, [RZ] ;  /* 0x00000000fffff984 */ /* 0x000fe20000000800 */
[----:B------:R-:W-:Y:S01]  /*1f90*/  @!PT LDS RZ, [RZ] ;  /* 0x00000000fffff984 */ /* 0x000fe20000000800 */
[----:B------:R1:W-:Y:S01]  /*1fa0*/  @!P0 LDGSTS.E.BYPASS.LTC128B.128 [R15+0x4000], desc[UR32][R8.64] ;  /* 0x04000000080f8fae */ /* 0x0003e2000b981a20 */
[----:B------:R-:W-:Y:S01]  /*1fb0*/  VIADD R127, R15, UR10 ;  /* 0x0000000a0f7f7c36 */ /* 0x000fe20008000000 */
[----:B------:R-:W-:Y:S01]  /*1fc0*/  LOP3.LUT R5, R126, 0x40, RZ, 0xfc, !PT ;  /* 0x000000407e057812 */ /* 0x000fe200078efcff */
[C---:B------:R-:W-:Y:S01]  /*1fd0*/  IMAD R20, R18.reuse, UR9, R20 ;  /* 0x0000000912147c24 */ /* 0x040fe2000f8e0214 */
[----:B------:R2:W-:Y:S01]  /*1fe0*/  @P0 STS.128 [R15+0x4000], RZ ;  /* 0x004000ff0f000388 */ /* 0x0005e20000000c00 */
[----:B------:R-:W-:Y:S01]  /*1ff0*/  IMAD.WIDE.U32 R18, R18, UR8, R6 ;  /* 0x0000000812127c25 */ /* 0x000fe2000f8e0006 */
[----:B------:R-:W-:Y:S01]  /*2000*/  ISETP.GE.AND P5, PT, R5, UR44, PT ;  /* 0x0000002c05007c0c */ /* 0x000fe2000bfa6270 */
[----:B------:R-:W3:Y:S01]  /*2010*/  @!P3 LDC.64 R6, c[0x0][0x390] ;  /* 0x0000e400ff06bb82 */ /* 0x000ee20000000a00 */
[----:B------:R2:W-:Y:S01]  /*2020*/  @P1 STS.128 [R15+0x5000], RZ ;  /* 0x005000ff0f001388 */ /* 0x0005e20000000c00 */
[----:B------:R-:W-:-:S02]  /*2030*/  IMAD.IADD R23, R27, 0x1, R22 ;  /* 0x000000011b177824 */ /* 0x000fc400078e0216 */
[----:B------:R-:W-:Y:S01]  /*2040*/  IMAD.MOV.U32 R123, RZ, RZ, 0x7f800000 ;  /* 0x7f800000ff7b7424 */ /* 0x000fe200078e00ff */
[----:B------:R-:W-:Y:S01]  /*2050*/  @!PT LDS RZ, [RZ] ;  /* 0x00000000fffff984 */ /* 0x000fe20000000800 */
[----:B------:R-:W-:Y:S01]  /*2060*/  @!PT LDS RZ, [RZ] ;  /* 0x00000000fffff984 */ /* 0x000fe20000000800 */
[----:B------:R-:W-:Y:S01]  /*2070*/  @!PT LDS RZ, [RZ] ;  /* 0x00000000fffff984 */ /* 0x000fe20000000800 */
[----:B------:R4:W-:Y:S01]  /*2080*/  @!P1 LDGSTS.E.BYPASS.LTC128B.128 [R15+0x5000], desc[UR32][R2.64] ;  /* 0x05000000020f9fae */ /* 0x0009e2000b981a20 */
[----:B------:R-:W-:Y:S02]  /*2090*/  @!P3 IMAD.MOV.U32 R22, RZ, RZ, R26 ;  /* 0x000000ffff16b224 */ /* 0x000fe400078e001a */
[----:B------:R-:W-:Y:S01]  /*20a0*/  IMAD.MOV.U32 R122, RZ, RZ, 0x7f800000 ;  /* 0x7f800000ff7a7424 */ /* 0x000fe200078e00ff */
[----:B------:R-:W2:Y:S01]  /*20b0*/  @!P2 LDC.64 R4, c[0x0][0x388] ;  /* 0x0000e200ff04ab82 */ /* 0x000ea20000000a00 */
[--C-:B------:R-:W-:Y:S02]  /*20c0*/  @!P2 IMAD.MOV.U32 R27, RZ, RZ, R23.reuse ;  /* 0x000000ffff1ba224 */ /* 0x100fe400078e0017 */
[----:B------:R-:W-:Y:S01]  /*20d0*/  IMAD.MOV.U32 R113, RZ, RZ, 0x20 ;  /* 0x00000020ff717424 */ /* 0x000fe200078e00ff */
[----:B------:R-:W-:Y:S01]  /*20e0*/  CS2R R94, SRZ ;  /* 0x00000000005e7805 */ /* 0x000fe2000001ff00 */
[----:B------:R-:W-:Y:S01]  /*20f0*/  IMAD.IADD R21, R19, 0x1, R20 ;  /* 0x0000000113157824 */ /* 0x000fe200078e0214 */
[----:B------:R-:W-:Y:S01]  /*2100*/  CS2R R92, SRZ ;  /* 0x00000000005c7805 */ /* 0x000fe2000001ff00 */
[----:B------:R-:W-:Y:S01]  /*2110*/  @!P3 IMAD.WIDE.U32 R22, R16, UR14, R22 ;  /* 0x0000000e1016bc25 */ /* 0x000fe2000f8e0016 */
[----:B------:R-:W-:-:S02]  /*2120*/  CS2R R98, SRZ ;  /* 0x0000000000627805 */ /* 0x000fc4000001ff00 */
[----:B------:R-:W-:Y:S02]  /*2130*/  CS2R R96, SRZ ;  /* 0x0000000000607805 */ /* 0x000fe4000001ff00 */
[----:B------:R-:W-:Y:S01]  /*2140*/  CS2R R90, SRZ ;  /* 0x00000000005a7805 */ /* 0x000fe2000001ff00 */
[----:B-1----:R-:W-:Y:S01]  /*2150*/  VIADD R8, R126, 0x8 ;  /* 0x000000087e087836 */ /* 0x002fe20000000000 */
[----:B------:R-:W-:Y:S01]  /*2160*/  CS2R R88, SRZ ;  /* 0x0000000000587805 */ /* 0x000fe2000001ff00 */
[----:B------:R-:W-:Y:S01]  /*2170*/  @!P3 IMAD.MOV.U32 R20, RZ, RZ, R18 ;  /* 0x000000ffff14b224 */ /* 0x000fe200078e0012 */
[----:B------:R-:W-:Y:S01]  /*2180*/  CS2R R86, SRZ ;  /* 0x0000000000567805 */ /* 0x000fe2000001ff00 */
[----:B------:R-:W-:Y:S01]  /*2190*/  @!P2 IMAD.MOV.U32 R19, RZ, RZ, R21 ;  /* 0x000000ffff13a224 */ /* 0x000fe200078e0015 */
[----:B------:R-:W-:Y:S01]  /*21a0*/  ISETP.GE.AND P6, PT, R8, UR44, PT ;  /* 0x0000002c08007c0c */ /* 0x000fe2000bfc6270 */
[C---:B------:R-:W-:Y:S01]  /*21b0*/  @!P3 IMAD R14, R16.reuse, UR15, R23 ;  /* 0x0000000f100ebc24 */ /* 0x040fe2000f8e0217 */
[----:B------:R-:W1:Y:S01]  /*21c0*/  @!P3 LDC.64 R8, c[0x0][0x388] ;  /* 0x0000e200ff08bb82 */ /* 0x000e620000000a00 */
[----:B------:R-:W-:Y:S01]  /*21d0*/  @!P3 IMAD.WIDE.U32 R20, R16, UR12, R20 ;  /* 0x0000000c1014bc25 */ /* 0x000fe2000f8e0014 */
[----:B------:R-:W-:-:S02]  /*21e0*/  CS2R R84, SRZ ;  /* 0x0000000000547805 */ /* 0x000fc4000001ff00 */
[----:B------:R-:W-:Y:S02]  /*21f0*/  CS2R R78, SRZ ;  /* 0x00000000004e7805 */ /* 0x000fe4000001ff00 */
[----:B------:R-:W-:Y:S01]  /*2200*/  CS2R R76, SRZ ;  /* 0x00000000004c7805 */ /* 0x000fe2000001ff00 */
[----:B----4-:R-:W-:Y:S01]  /*2210*/  @!P0 IMAD.MOV.U32 R2, RZ, RZ, R119 ;  /* 0x000000ffff028224 */ /* 0x010fe200078e0077 */
[----:B------:R-:W-:Y:S01]  /*2220*/  CS2R R82, SRZ ;  /* 0x0000000000527805 */ /* 0x000fe2000001ff00 */
[----:B------:R-:W-:Y:S01]  /*2230*/  @!P0 IMAD.MOV.U32 R3, RZ, RZ, R118 ;  /* 0x000000ffff038224 */ /* 0x000fe200078e0076 */
[----:B------:R-:W-:Y:S01]  /*2240*/  CS2R R80, SRZ ;  /* 0x0000000000507805 */ /* 0x000fe2000001ff00 */
[----:B------:R-:W-:Y:S01]  /*2250*/  @!P2 IMAD R11, R11, UR12, RZ ;  /* 0x0000000c0b0bac24 */ /* 0x000fe2000f8e02ff */
[----:B------:R-:W-:Y:S01]  /*2260*/  CS2R R74, SRZ ;  /* 0x00000000004a7805 */ /* 0x000fe2000001ff00 */
[C---:B------:R-:W-:Y:S01]  /*2270*/  @!P2 IMAD R12, R13.reuse, UR15, R12 ;  /* 0x0000000f0d0cac24 */ /* 0x040fe2000f8e020c */
[----:B------:R4:W-:Y:S01]  /*2280*/  @!P0 LDGSTS.E.BYPASS.LTC128B.128 [R127], desc[UR32][R2.64] ;  /* 0x00000000027f8fae */ /* 0x0009e2000b981a20 */
[C---:B------:R-:W-:Y:S01]  /*2290*/  @!P2 IMAD.WIDE.U32 R26, R13.reuse, UR14, R26 ;  /* 0x0000000e0d1aac25 */ /* 0x040fe2000f8e001a */
[----:B------:R-:W4:Y:S02]  /*22a0*/  LDCU UR14, c[0x0][0x590] ;  /* 0x0000b200ff0e77ac */ /* 0x000f240008000800 */
[----:B------:R1:W-:Y:S01]  /*22b0*/  @P0 STS.128 [R127], RZ ;  /* 0x000000ff7f000388 */ /* 0x0003e20000000c00 */
[----:B------:R-:W-:Y:S01]  /*22c0*/  @!P3 IMAD R16, R16, UR13, R21 ;  /* 0x0000000d1010bc24 */ /* 0x000fe2000f8e0215 */
[----:B------:R-:W-:Y:S01]  /*22d0*/  CS2R R72, SRZ ;  /* 0x0000000000487805 */ /* 0x000fe2000001ff00 */
[C---:B------:R-:W-:Y:S01]  /*22e0*/  @!P2 IMAD R11, R13.reuse, UR13, R11 ;  /* 0x0000000d0d0bac24 */ /* 0x040fe2000f8e020b */
[----:B------:R1:W-:Y:S01]  /*22f0*/  @P1 STS.128 [R127+0x1000], RZ ;  /* 0x001000ff7f001388 */ /* 0x0003e20000000c00 */
[----:B------:R-:W-:Y:S01]  /*2300*/  @!P2 IMAD.WIDE.U32 R18, R13, UR12, R18 ;  /* 0x0000000c0d12ac25 */ /* 0x000fe2000f8e0012 */
[----:B------:R-:W-:-:S02]  /*2310*/  CS2R R70, SRZ ;  /* 0x0000000000467805 */ /* 0x000fc4000001ff00 */
[----:B------:R-:W-:Y:S02]  /*2320*/  CS2R R68, SRZ ;  /* 0x0000000000447805 */ /* 0x000fe4000001ff00 */
[----:B-1----:R-:W-:Y:S01]  /*2330*/  @!P3 LEA R8, P0, R22, R8, 0x1 ;  /* 0x000000081608b211 */ /* 0x002fe200078008ff */
[----:B------:R-:W-:Y:S01]  /*2340*/  @!PT LDS RZ, [RZ] ;  /* 0x00000000fffff984 */ /* 0x000fe20000000800 */
[----:B------:R-:W-:Y:S01]  /*2350*/  @!PT LDS RZ, [RZ] ;  /* 0x00000000fffff984 */ /* 0x000fe20000000800 */
[----:B------:R-:W-:Y:S01]  /*2360*/  @!PT LDS RZ, [RZ] ;  /* 0x00000000fffff984 */ /* 0x000fe20000000800 */
[----:B------:R-:W-:Y:S01]  /*2370*/  @!P1 LDGSTS.E.BYPASS.LTC128B.128 [R127+0x1000], desc[UR32][R24.64] ;  /* 0x01000000187f9fae */ /* 0x000fe2000b981a20 */
[----:B------:R-:W-:Y:S01]  /*2380*/  @!P2 IMAD.IADD R12, R27, 0x1, R12 ;  /* 0x000000011b0ca824 */ /* 0x000fe200078e020c */
[----:B--2---:R-:W-:Y:S01]  /*2390*/  @!P2 LEA R4, P1, R26, R4, 0x1 ;  /* 0x000000041a04a211 */ /* 0x004fe200078208ff */
[----:B------:R-:W-:Y:S01]  /*23a0*/  @!P2 IMAD.IADD R11, R19, 0x1, R11 ;  /* 0x00000001130ba824 */ /* 0x000fe200078e020b */
[----:B------:R-:W-:Y:S01]  /*23b0*/  @!P3 LEA.HI.X R9, R22, R9, R14, 0x1, P0 ;  /* 0x000000091609b211 */ /* 0x000fe200000f0c0e */
[----:B------:R-:W-:Y:S01]  /*23c0*/  IMAD.MOV.U32 R117, RZ, RZ, 0x4 ;  /* 0x00000004ff757424 */ /* 0x000fe200078e00ff */
[----:B---3--:R-:W-:Y:S01]  /*23d0*/  @!P3 LEA R6, P0, R20, R6, 0x1 ;  /* 0x000000061406b211 */ /* 0x008fe200078008ff */
[----:B------:R-:W-:Y:S01]  /*23e0*/  UIADD3 UR41, UPT, UPT, -UR51, UR41, URZ ;  /* 0x0000002933297290 */ /* 0x000fe2000fffe1ff */
[----:B------:R-:W-:Y:S01]  /*23f0*/  @!P2 LEA.HI.X R5, R26, R5, R12, 0x1, P1 ;  /* 0x000000051a05a211 */ /* 0x000fe200008f0c0c */
[----:B------:R-:W-:Y:S01]  /*2400*/  @!P3 LDGSTS.E.BYPASS.LTC128B.128 [R15+0x6000], desc[UR32][R8.64] ;  /* 0x06000000080fbfae */ /* 0x000fe2000b981a20 */
[----:B------:R-:W-:Y:S01]  /*2410*/  @!P3 LEA.HI.X R7, R20, R7, R16, 0x1, P0 ;  /* 0x000000071407b211 */ /* 0x000fe200000f0c10 */
[----:B------:R-:W-:-:S02]  /*2420*/  USHF.L.U32 UR54, UR54, 0x3, URZ ;  /* 0x0000000336367899 */ /* 0x000fc400080006ff */
[----:B------:R1:W-:Y:S01]  /*2430*/  @P3 STS.128 [R15+0x6000], RZ ;  /* 0x006000ff0f003388 */ /* 0x0003e20000000c00 */
[----:B----4-:R-:W-:Y:S01]  /*2440*/  VIADD R2, R126, 0x48 ;  /* 0x000000487e027836 */ /* 0x010fe20000000000 */
[----:B------:R-:W2:Y:S02]  /*2450*/  LDCU UR11, c[0x0][0x504] ;  /* 0x0000a080ff0b77ac */ /* 0x000ea40008000800 */
[----:B------:R1:W-:Y:S02]  /*2460*/  @P2 STS.128 [R15+0x7000], RZ ;  /* 0x007000ff0f002388 */ /* 0x0003e40000000c00 */
[----:B------:R-:W-:Y:S01]  /*2470*/  ISETP.GE.AND P4, PT, R2, UR44, PT ;  /* 0x0000002c02007c0c */ /* 0x000fe2000bf86270 */
[----:B------:R-:W3:Y:S01]  /*2480*/  LDCU UR9, c[0x0][0x508] ;  /* 0x0000a100ff0977ac */ /* 0x000ee20008000800 */
[----:B------:R-:W4:Y:S01]  /*2490*/  @!P2 LDC.64 R2, c[0x0][0x390] ;  /* 0x0000e400ff02ab82 */ /* 0x000f220000000a00 */
[----:B------:R-:W-:Y:S01]  /*24a0*/  @!PT LDS RZ, [RZ] ;  /* 0x00000000fffff984 */ /* 0x000fe20000000800 */
[----:B------:R-:W-:Y:S01]  /*24b0*/  @!PT LDS RZ, [RZ] ;  /* 0x00000000fffff984 */ /* 0x000fe20000000800 */
[----:B------:R-:W-:Y:S01]  /*24c0*/  @!PT LDS RZ, [RZ] ;  /* 0x00000000fffff984 */ /* 0x000fe20000000800 */
[----:B------:R2:W-:Y:S01]  /*24d0*/  @!P2 LDGSTS.E.BYPASS.LTC128B.128 [R15+0x7000], desc[UR32][R4.64] ;  /* 0x07000000040fafae */ /* 0x0005e2000b981a20 */
[----:B------:R-:W1:Y:S03]  /*24e0*/  LDCU UR8, c[0x0][0x3e0] ;  /* 0x00007c00ff0877ac */ /* 0x000e660008000800 */
[----:B------:R-:W-:Y:S01]  /*24f0*/  @!P3 LDGSTS.E.BYPASS.LTC128B.128 [R15+0x8000], desc[UR32][R6.64] ;  /* 0x08000000060fbfae */ /* 0x000fe2000b981a20 */
[----:B------:R-:W1:Y:S03]  /*2500*/  LDCU UR13, c[0x0][0x50c] ;  /* 0x0000a180ff0d77ac */ /* 0x000e660008000800 */
[----:B------:R1:W-:Y:S01]  /*2510*/  @P3 STS.128 [R15+0x8000], RZ ;  /* 0x008000ff0f003388 */ /* 0x0003e20000000c00 */
[----:B------:R-:W1:Y:S03]  /*2520*/  LDCU UR12, c[0x0][0x45c] ;  /* 0x00008b80ff0c77ac */ /* 0x000e660008000800 */
[----:B------:R1:W-:Y:S01]  /*2530*/  @P2 STS.128 [R15+0x9000], RZ ;  /* 0x009000ff0f002388 */ /* 0x0003e20000000c00 */
[----:B----4-:R-:W-:-:S04]  /*2540*/  @!P2 LEA R2, P0, R18, R2, 0x1 ;  /* 0x000000021202a211 */ /* 0x010fc800078008ff */
[----:B------:R-:W-:Y:S01]  /*2550*/  @!P2 LEA.HI.X R3, R18, R3, R11, 0x1, P0 ;  /* 0x000000031203a211 */ /* 0x000fe200000f0c0b */
[----:B--2---:R-:W-:Y:S01]  /*2560*/  IMAD.MOV.U32 R4, RZ, RZ, 0x4 ;  /* 0x00000004ff047424 */ /* 0x004fe200078e00ff */
[----:B------:R-:W-:-:S03]  /*2570*/  ISETP.GE.AND P0, PT, R126, UR44, PT ;  /* 0x0000002c7e007c0c */ /* 0x000fc6000bf06270 */
[----:B------:R-:W-:Y:S01]  /*2580*/  IMAD.WIDE.U32 R4, R126, R4, UR60 ;  /* 0x0000003c7e047e25 */ /* 0x000fe2000f8e0004 */
[----:B------:R-:W-:Y:S01]  /*2590*/  @!PT LDS RZ, [RZ] ;  /* 0x00000000fffff984 */ /* 0x000fe20000000800 */
[----:B------:R-:W-:Y:S01]  /*25a0*/  @!PT LDS RZ, [RZ] ;  /* 0x00000000fffff984 */ /* 0x000fe20000000800 */
[----:B------:R-:W-:Y:S01]  /*25b0*/  @!PT LDS RZ, [RZ] ;  /* 0x00000000fffff984 */ /* 0x000fe20000000800 */
[----:B------:R2:W-:Y:S04]  /*25c0*/  @!P2 LDGSTS.E.BYPASS.LTC128B.128 [R15+0x9000], desc[UR32][R2.64] ;  /* 0x09000000020fafae */ /* 0x0005e8000b981a20 */
[----:B------:R-:W0:Y:S04]  /*25d0*/  LDGDEPBAR ;  /* 0x00000000000079af */ /* 0x000e280000000000 */
[----:B------:R-:W5:Y:S04]  /*25e0*/  @!P6 LDG.E R124, desc[UR32][R4.64+0x20] ;  /* 0x00002020047ce981 */ /* 0x000f68000c1e1900 */
[----:B------:R-:W5:Y:S04]  /*25f0*/  @!P0 LDG.E R125, desc[UR32][R4.64] ;  /* 0x00000020047d8981 */ /* 0x000f68000c1e1900 */
[----:B------:R-:W5:Y:S04]  /*2600*/  @!P5 LDG.E R123, desc[UR32][R4.64+0x100] ;  /* 0x00010020047bd981 */ /* 0x000f68000c1e1900 */
[----:B------:R4:W5:Y:S01]  /*2610*/  @!P4 LDG.E R122, desc[UR32][R4.64+0x120] ;  /* 0x00012020047ac981 */ /* 0x000962000c1e1900 */
[----:B--2---:R-:W-:Y:S01]  /*2620*/  IMAD.SHL.U32 R2, R0, 0x20, RZ ;  /* 0x0000002000027824 */ /* 0x004fe200078e00ff */
[----:B------:R-:W-:-:S04]  /*2630*/  SHF.R.U32.HI R3, RZ, 0x4, R0 ;  /* 0x00000004ff037819 */ /* 0x000fc80000011600 */
[C---:B------:R-:W-:Y:S02]  /*2640*/  LOP3.LUT R112, R2.reuse, 0x20, RZ, 0xc0, !PT ;  /* 0x0000002002707812 */ /* 0x040fe400078ec0ff */
[----:B------:R-:W-:Y:S02]  /*2650*/  LOP3.LUT R3, R3, 0x8, RZ, 0xc0, !PT ;  /* 0x0000000803037812 */ /* 0x000fe400078ec0ff */
[----:B------:R-:W-:Y:S02]  /*2660*/  LOP3.LUT R6, R2, 0x120, RZ, 0xc0, !PT ;  /* 0x0000012002067812 */ /* 0x000fe400078ec0ff */
[----:B------:R-:W-:Y:S01]  /*2670*/  LOP3.LUT R3, R3, 0x10, R0, 0xf8, !PT ;  /* 0x0000001003037812 */ /* 0x000fe200078ef800 */
[C---:B----4-:R-:W-:Y:S02]  /*2680*/  IMAD.SHL.U32 R4, R0.reuse, 0x10, RZ ;  /* 0x0000001000047824 */ /* 0x050fe400078e00ff */
[----:B------:R-:W-:-:S03]  /*2690*/  IMAD.SHL.U32 R5, R0, 0x4, RZ ;  /* 0x0000000400057824 */ /* 0x000fc600078e00ff */
[--C-:B------:R-:W-:Y:S02]  /*26a0*/  LOP3.LUT R112, R112, 0x3800, R4.reuse, 0xf8, !PT ;  /* 0x0000380070707812 */ /* 0x100fe400078ef804 */
[----:B------:R-:W-:Y:S02]  /*26b0*/  LOP3.LUT R5, R5, 0x18, RZ, 0xc0, !PT ;  /* 0x0000001805057812 */ /* 0x000fe400078ec0ff */
[--C-:B------:R-:W-:Y:S02]  /*26c0*/  LOP3.LUT R6, R6, 0x600, R4.reuse, 0xf8, !PT ;  /* 0x0000060006067812 */ /* 0x100fe400078ef804 */
[----:B------:R-:W-:Y:S02]  /*26d0*/  LOP3.LUT R112, R112, 0x100, R4, 0xf8, !PT ;  /* 0x0000010070707812 */ /* 0x000fe400078ef804 */
[--C-:B------:R-:W-:Y:S02]  /*26e0*/  LOP3.LUT R4, R5, 0xc0, R2.reuse, 0xf8, !PT ;  /* 0x000000c005047812 */ /* 0x100fe400078ef802 */
[----:B------:R-:W-:-:S02]  /*26f0*/  LOP3.LUT R3, R3, 0xc0, R2, 0xf8, !PT ;  /* 0x000000c003037812 */ /* 0x000fc400078ef802 */
[----:B------:R-:W-:Y:S02]  /*2700*/  LOP3.LUT P0, RZ, R0, 0x4, RZ, 0xc0, !PT ;  /* 0x0000000400ff7812 */ /* 0x000fe4000780c0ff */
[C---:B------:R-:W-:Y:S02]  /*2710*/  LOP3.LUT R10, R4.reuse, 0x8, R10, 0x78, !PT ;  /* 0x00000008040a7812 */ /* 0x040fe400078e780a */
[----:B------:R-:W-:Y:S02]  /*2720*/  LOP3.LUT R0, R4, 0x8, R0, 0x78, !PT ;  /* 0x0000000804007812 */ /* 0x000fe400078e7800 */
[----:B------:R-:W-:Y:S02]  /*2730*/  LOP3.LUT R5, R3, R5, RZ, 0x3c, !PT ;  /* 0x0000000503057212 */ /* 0x000fe400078e3cff */
[----:B------:R-:W-:Y:S02]  /*2740*/  LOP3.LUT R3, R6, R10, RZ, 0xfc, !PT ;  /* 0x0000000a06037212 */ /* 0x000fe400078efcff */
[----:B------:R-:W-:-:S02]  /*2750*/  LOP3.LUT R112, R112, R0, RZ, 0xfc, !PT ;  /* 0x0000000070707212 */ /* 0x000fc400078efcff */
[----:B------:R-:W-:Y:S02]  /*2760*/  LOP3.LUT R2, R5, 0x120, R2, 0xf8, !PT ;  /* 0x0000012005027812 */ /* 0x000fe400078ef802 */
[----:B------:R-:W-:Y:S02]  /*2770*/  SEL R113, R113, 0xffffffe0, !P0 ;  /* 0xffffffe071717807 */ /* 0x000fe40004000000 */
[----:B------:R-:W-:Y:S02]  /*2780*/  LEA R3, R3, UR24, 0x1 ;  /* 0x0000001803037c11 */ /* 0x000fe4000f8e08ff */
[----:B------:R-:W-:Y:S02]  /*2790*/  LEA R112, R112, UR24, 0x1 ;  /* 0x0000001870707c11 */ /* 0x000fe4000f8e08ff */
[----:B------:R-:W-:Y:S01]  /*27a0*/  LEA R2, R2, UR24, 0x1 ;  /* 0x0000001802027c11 */ /* 0x000fe2000f8e08ff */
[----:B------:R-:W-:Y:S02]  /*27b0*/  IMAD.MOV.U32 R0, RZ, RZ, 0x20 ;  /* 0x00000020ff007424 */ /* 0x000fe400078e00ff */
[----:B------:R-:W-:-:S02]  /*27c0*/  VIADD R3, R3, UR10 ;  /* 0x0000000a03037c36 */ /* 0x000fc40008000000 */
[----:B------:R-:W-:Y:S02]  /*27d0*/  IMAD.IADD R116, R113, 0x1, R112 ;  /* 0x0000000171747824 */ /* 0x000fe400078e0270 */
[----:B------:R-:W-:Y:S01]  /*27e0*/  VIADD R2, R2, UR10 ;  /* 0x0000000a02027c36 */ /* 0x000fe20008000000 */
[----:B-1-3--:R-:W-:-:S12]  /*27f0*/  USHF.L.U32 UR14, UR14, 0x7, URZ ;  /* 0x000000070e0e7899 */ /* 0x00afd800080006ff */
.L_x_1440:
        /* <DEDUP_REMOVED lines=264> */
.L_x_1436:
        /* <DEDUP_REMOVED lines=39> */
[----:B-1-3--:R-:W-:Y:S01]  /*3af0*/  FSEL R66, R134, -INF , P4 ;  /* 0xff80000086427808 */ /* 0x00afe20002000000 */
[C---:B------:R-:W-:Y:S01]  /*3b00*/  VIADD R104, R101.reuse, 0x30 ;  /* 0x0000003065687836 */ /* 0x040fe20000000000 */
        /* <DEDUP_REMOVED lines=254> */
.L_x_1437:
[----:B------:R-:W1:Y:S01]  /*4af0*/  S2R R114, SR_TID.X ;  /* 0x0000000000727919 */ /* 0x000e620000002100 */
[C---:B------:R-:W-:Y:S01]  /*4b00*/  FMUL.FTZ R218, R124.reuse, 1.4426950216293334961 ;  /* 0x3fb8aa3b7cda7820 */ /* 0x040fe20000410000 */
[----:B------:R-:W-:Y:S01]  /*4b10*/  FSETP.NEU.FTZ.AND P0, PT, R124, -INF , PT ;  /* 0xff8000007c00780b */ /* 0x000fe20003f1d000 */
[----:B------:R-:W-:Y:S01]  /*4b20*/  FMUL.FTZ R210, R122, 1.4426950216293334961 ;  /* 0x3fb8aa3b7ad27820 */ /* 0x000fe20000410000 */
[----:B------:R-:W-:Y:S01]  /*4b30*/  STL [R1+0x34], R79 ;  /* 0x0000344f01007387 */ /* 0x000fe20000100800 */
        /* <DEDUP_REMOVED lines=23> */
[----:B------:R-:W-:Y:S01]  /*4cb0*/  STL [R1+0x1c], R73 ;  /* 0x00001c4901007387 */ /* 0x000fe20000100800 */
[--C-:B------:R-:W-:Y:S01]  /*4cc0*/  FFMA.FTZ R250, R52, UR12, -R210.reuse ;  /* 0x0000000c34fa7c23 */ /* 0x100fe200080108d2 */
[----:B------:R-:W-:Y:S07]  /*4cd0*/  FMUL.FTZ R134, R134, UR13 ;  /* 0x0000000d86867c20 */ /* 0x000fee0008410000 */
[----:B------:R-:W-:Y:S01]  /*4ce0*/  MUFU.EX2 R115, R115 ;  /* 0x0000007300737308 */ /* 0x000fe20000000800 */
[----:B------:R-:W-:Y:S01]  /*4cf0*/  STL [R1+0x18], R72 ;  /* 0x0000184801007387 */ /* 0x000fe20000100800 */
[--C-:B------:R-:W-:Y:S01]  /*4d00*/  FFMA.FTZ R211, R5, UR12, -R210.reuse ;  /* 0x0000000c05d37c23 */ /* 0x100fe200080108d2 */
[--C-:B------:R-:W-:Y:S07]  /*4d10*/  FFMA.FTZ R245, R41, UR12, -R210.reuse ;  /* 0x0000000c29f57c23 */ /* 0x100fee00080108d2 */
[----:B------:R-:W-:Y:S01]  /*4d20*/  MUFU.EX2 R252, R252 ;  /* 0x000000fc00fc7308 */ /* 0x000fe20000000800 */
[----:B------:R4:W-:Y:S01]  /*4d30*/  STL [R1+0x14], R71 ;  /* 0x0000144701007387 */ /* 0x0009e20000100800 */
        /* <DEDUP_REMOVED lines=18> */
[----:B------:R-:W-:Y:S01]  /*4e60*/  MUFU.EX2 R245, R245 ;  /* 0x000000f500f57308 */ /* 0x000fe20000000800 */
[----:B------:R-:W-:Y:S01]  /*4e70*/  MOV R197, 0x10 ;  /* 0x0000001000c57802 */ /* 0x000fe20000000f00 */
[----:B------:R3:W-:Y:S01]  /*4e80*/  STL [R1], R2 ;  /* 0x0000000201007387 */ /* 0x0007e20000100800 */
[----:B------:R-:W-:Y:S07]  /*4e90*/  FSEL R220, R220, RZ, P1 ;  /* 0x000000ffdcdc7208 */ /* 0x000fee0000800000 */
[----:B------:R-:W-:Y:S01]  /*4ea0*/  MUFU.EX2 R244, R244 ;  /* 0x000000f400f47308 */ /* 0x000fe20000000800 */
[----:B------:R-:W-:Y:S01]  /*4eb0*/  FSETP.NEU.FTZ.AND P1, PT, R123, -INF , PT ;  /* 0xff8000007b00780b */ /* 0x000fe20003f3d000 */
[--C-:B------:R-:W-:Y:S01]  /*4ec0*/  FFMA.FTZ R237, R45, UR12, -R218.reuse ;  /* 0x0000000c2ded7c23 */ /* 0x100fe200080108da */
        /* <DEDUP_REMOVED lines=13> */
[----:B----4-:R-:W-:Y:S01]  /*4fa0*/  MUFU.EX2 R71, R63 ;  /* 0x0000003f00477308 */ /* 0x010fe20000000800 */
[--C-:B------:R-:W-:Y:S01]  /*4fb0*/  FFMA.FTZ R228, R19, UR12, -R214.reuse ;  /* 0x0000000c13e47c23 */ /* 0x100fe200080108d6 */
[--C-:B------:R-:W-:Y:S01]  /*4fc0*/  FFMA.FTZ R227, R18, UR12, -R214.reuse ;  /* 0x0000000c12e37c23 */ /* 0x100fe200080108d6 */
[--C-:B------:R-:W-:Y:S07]  /*4fd0*/  FFMA.FTZ R230, R17, UR12, -R214.reuse ;  /* 0x0000000c11e67c23 */ /* 0x100fee00080108d6 */
[----:B-1----:R-:W-:Y:S01]  /*4fe0*/  MUFU.EX2 R70, R62 ;  /* 0x0000003e00467308 */ /* 0x002fe20000000800 */
[--C-:B------:R-:W-:Y:S01]  /*4ff0*/  FFMA.FTZ R231, R16, UR12, -R214.reuse ;  /* 0x0000000c10e77c23 */ /* 0x100fe200080108d6 */
[--C-:B------:R-:W-:Y:S01]  /*5000*/  FFMA.FTZ R59, R59, UR12, -R214.reuse ;  /* 0x0000000c3b3b7c23 */ /* 0x100fe200080108d6 */
[--C-:B------:R-:W-:Y:S07]  /*5010*/  FFMA.FTZ R58, R58, UR12, -R214.reuse ;  /* 0x0000000c3a3a7c23 */ /* 0x100fee00080108d6 */
[----:B--2---:R-:W-:Y:S01]  /*5020*/  MUFU.EX2 R69, R61 ;  /* 0x0000003d00457308 */ /* 0x004fe20000000800 */
[--C-:B------:R-:W-:Y:S01]  /*5030*/  FFMA.FTZ R55, R55, UR12, -R214.reuse ;  /* 0x0000000c37377c23 */ /* 0x100fe200080108d6 */
[----:B------:R-:W-:Y:S01]  /*5040*/  FFMA.FTZ R54, R54, UR12, -R214 ;  /* 0x0000000c36367c23 */ /* 0x000fe200080108d6 */
[--C-:B------:R-:W-:Y:S07]  /*5050*/  FFMA.FTZ R241, R47, UR12, -R220.reuse ;  /* 0x0000000c2ff17c23 */ /* 0x100fee00080108dc */
[----:B------:R-:W-:Y:S01]  /*5060*/  MUFU.EX2 R68, R60 ;  /* 0x0000003c00447308 */ /* 0x000fe20000000800 */
[----:B------:R-:W-:Y:S01]  /*5070*/  FFMA.FTZ R240, R46, UR12, -R220 ;  /* 0x0000000c2ef07c23 */ /* 0x000fe200080108dc */
[----:B------:R-:W-:Y:S01]  /*5080*/  MOV R113, 0x20 ;  /* 0x0000002000717802 */ /* 0x000fe20000000f00 */
[--C-:B------:R-:W-:Y:S07]  /*5090*/  FFMA.FTZ R249, R43, UR12, -R214.reuse ;  /* 0x0000000c2bf97c23 */ /* 0x100fee00080108d6 */
[----:B------:R-:W-:Y:S01]  /*50a0*/  MUFU.EX2 R76, R59 ;  /* 0x0000003b004c7308 */ /* 0x000fe20000000800 */
[--C-:B------:R-:W-:Y:S01]  /*50b0*/  FFMA.FTZ R248, R42, UR12, -R214.reuse ;  /* 0x0000000c2af87c23 */ /* 0x100fe200080108d6 */
[--C-:B------:R-:W-:Y:S01]  /*50c0*/  FFMA.FTZ R247, R39, UR12, -R214.reuse ;  /* 0x0000000c27f77c23 */ /* 0x100fe200080108d6 */
[----:B------:R-:W-:Y:S07]  /*50d0*/  FFMA.FTZ R246, R38, UR12, -R214 ;  /* 0x0000000c26f67c23 */ /* 0x000fee00080108d6 */
[----:B------:R-:W1:Y:S01]  /*50e0*/  MUFU.EX2 R75, R58 ;  /* 0x0000003a004b7308 */ /* 0x000e620000000800 */
        /* <DEDUP_REMOVED lines=8> */
[----:B------:R-:W-:Y:S01]  /*5170*/  FFMA.FTZ R224, R30, UR12, -R220 ;  /* 0x0000000c1ee07c23 */ /* 0x000fe200080108dc */
[--C-:B------:R-:W-:Y:S01]  /*5180*/  FFMA.FTZ R223, R23, UR12, -R218.reuse ;  /* 0x0000000c17df7c23 */ /* 0x100fe200080108da */
[----:B------:R-:W-:Y:S07]  /*5190*/  FFMA.FTZ R222, R22, UR12, -R218 ;  /* 0x0000000c16de7c23 */ /* 0x000fee00080108da */
[----:B---3--:R-:W-:Y:S01]  /*51a0*/  MUFU.EX2 R3, R51 ;  /* 0x0000003300037308 */ /* 0x008fe20000000800 */
        /* <DEDUP_REMOVED lines=10> */
[----:B------:R-:W-:Y:S07]  /*5250*/  FFMA.FTZ R135, -R135, R135, 1 ;  /* 0x3f80000087877423 */ /* 0x000fee0000010187 */
[----:B------:R-:W-:Y:S01]  /*5260*/  MUFU.EX2 R240, R240 ;  /* 0x000000f000f07308 */ /* 0x000fe20000000800 */
[----:B------:R-:W-:Y:S01]  /*5270*/  FFMA.FTZ R136, -R136, R136, 1 ;  /* 0x3f80000088887423 */ /* 0x000fe20000010188 */
[----:B------:R-:W-:Y:S01]  /*5280*/  FFMA.FTZ R142, -R142, R142, 1 ;  /* 0x3f8000008e8e7423 */ /* 0x000fe2000001018e */
[----:B------:R-:W-:Y:S07]  /*5290*/  FMUL.FTZ R135, R135, UR13 ;  /* 0x0000000d87877c20 */ /* 0x000fee0008410000 */
[----:B------:R-:W-:Y:S01]  /*52a0*/  MUFU.EX2 R237, R237 ;  /* 0x000000ed00ed7308 */ /* 0x000fe20000000800 */
[----:B------:R-:W-:Y:S01]  /*52b0*/  FMUL.FTZ R136, R136, UR13 ;  /* 0x0000000d88887c20 */ /* 0x000fe20008410000 */
[----:B------:R-:W-:Y:S01]  /*52c0*/  FMUL.FTZ R142, R142, UR13 ;  /* 0x0000000d8e8e7c20 */ /* 0x000fe20008410000 */
        /* <DEDUP_REMOVED lines=40> */
[----:B------:R-:W-:Y:S07]  /*5550*/  UISETP.GT.AND UP0, UPT, UR53, UR49, UPT ;  /* 0x000000313500728c */ /* 0x000fee000bf04270 */
        /* <DEDUP_REMOVED lines=29> */
[----:B------:R-:W-:Y:S09]  /*5730*/  FMUL.FTZ R198, R198, UR13 ;  /* 0x0000000dc6c67c20 */ /* 0x000ff20008410000 */
        /* <DEDUP_REMOVED lines=170> */
[----:B------:R-:W-:Y:S01]  /*61e0*/  FADD.FTZ R14, -R130, R14 ;  /* 0x0000000e820e7221 */ /* 0x000fe20000010100 */
        /* <DEDUP_REMOVED lines=10> */
[----:B------:R-:W-:Y:S02]  /*6290*/  FMUL.FTZ R11, R11, R141 ;  /* 0x0000008d0b0b7220 */ /* 0x000fe40000410000 */
[----:B------:R-:W-:Y:S01]  /*62a0*/  FMUL.FTZ R145, R15, R145 ;  /* 0x000000910f917220 */ /* 0x000fe20000410000 */
[----:B------:R-:W-:Y:S01]  /*62b0*/  F2FP.F16.F32.PACK_AB R15, R9, R8 ;  /* 0x00000008090f723e */ /* 0x000fe200000000ff */
[----:B------:R-:W-:Y:S01]  /*62c0*/  FMUL.FTZ R144, R14, R144 ;  /* 0x000000900e907220 */ /* 0x000fe20000410000 */
[----:B------:R-:W-:Y:S01]  /*62d0*/  F2FP.F16.F32.PACK_AB R14, R11, R10 ;  /* 0x0000000a0b0e723e */ /* 0x000fe200000000ff */
[----:B------:R-:W-:Y:S04]  /*62e0*/  FFMA.FTZ R11, -R147, R147, 1 ;  /* 0x3f800000930b7423 */ /* 0x000fe80000010193 */
[----:B------:R-:W-:Y:S01]  /*62f0*/  FMUL.FTZ R11, R11, UR13 ;  /* 0x0000000d0b0b7c20 */ /* 0x000fe20008410000 */
[-C--:B-1----:R-:W-:Y:S03]  /*6300*/  HMMA.16816.F32 R20, R104, R100.reuse, R20 ;  /* 0x000000646814723c */ /* 0x082fe60000001814 */
[----:B------:R-:W-:Y:S01]  /*6310*/  FMUL.FTZ R11, R16, R11 ;  /* 0x0000000b100b7220 */ /* 0x000fe20000410000 */
[----:B------:R-:W-:Y:S04]  /*6320*/  F2FP.F16.F32.PACK_AB R16, R145, R144 ;  /* 0x000000909110723e */ /* 0x000fe800000000ff */
[C---:B------:R-:W-:Y:S04]  /*6330*/  HMMA.16816.F32 R24, R108.reuse, R100, R24 ;  /* 0x000000646c18723c */ /* 0x040fe80000001818 */
[C---:B------:R-:W-:Y:S01]  /*6340*/  FADD.FTZ R101, -R133.reuse, R5 ;  /* 0x0000000585657221 */ /* 0x040fe20000010100 */
[C---:B------:R-:W-:Y:S03]  /*6350*/  FADD.FTZ R100, -R132.reuse, R7 ;  /* 0x0000000784647221 */ /* 0x040fe60000010100 */
        /* <DEDUP_REMOVED lines=67> */
[----:B------:R1:W5:Y:S01]  /*6790*/  LDL.LU R2, [R1] ;  /* 0x0000000001027983 */ /* 0x0003620000300800 */
[----:B------:R-:W-:Y:S01]  /*67a0*/  FADD.FTZ R29, -R131, R29 ;  /* 0x0000001d831d7221 */ /* 0x000fe20000010100 */
[----:B------:R-:W-:Y:S01]  /*67b0*/  FFMA.FTZ R21, -R150, R150, 1 ;  /* 0x3f80000096157423 */ /* 0x000fe20000010196 */
[----:B------:R-:W-:Y:S01]  /*67c0*/  FMUL.FTZ R247, R247, R28 ;  /* 0x0000001cf7f77220 */ /* 0x000fe20000410000 */
[----:B------:R-:W2:Y:S01]  /*67d0*/  LDSM.16.M88.4 R4, [R116+0x8800] ;  /* 0x008800007404783b */ /* 0x000ea20000000200 */
[----:B------:R-:W-:Y:S01]  /*67e0*/  FMUL.FTZ R246, R246, R29 ;  /* 0x0000001df6f67220 */ /* 0x000fe20000410000 */
[----:B------:R-:W-:Y:S01]  /*67f0*/  FMUL.FTZ R21, R21, UR13 ;  /* 0x0000000d15157c20 */ /* 0x000fe20008410000 */
[----:B------:R-:W-:Y:S01]  /*6800*/  FFMA.FTZ R135, -R146, R146, 1 ;  /* 0x3f80000092877423 */ /* 0x000fe20000010192 */
[----:B------:R-:W-:Y:S01]  /*6810*/  FFMA.FTZ R134, -R151, R151, 1 ;  /* 0x3f80000097867423 */ /* 0x000fe20000010197 */
[----:B------:R-:W-:Y:S01]  /*6820*/  FADD.FTZ R25, -R131, R25 ;  /* 0x0000001983197221 */ /* 0x000fe20000010100 */
[----:B------:R-:W-:Y:S01]  /*6830*/  FMUL.FTZ R21, R19, R21 ;  /* 0x0000001513157220 */ /* 0x000fe20000410000 */
[----:B------:R-:W-:Y:S01]  /*6840*/  FFMA.FTZ R19, -R153, R153, 1 ;  /* 0x3f80000099137423 */ /* 0x000fe20000010199 */
[----:B------:R-:W-:Y:S01]  /*6850*/  FMUL.FTZ R135, R135, UR13 ;  /* 0x0000000d87877c20 */ /* 0x000fe20008410000 */
[----:B------:R-:W-:Y:S01]  /*6860*/  FMUL.FTZ R134, R134, UR13 ;  /* 0x0000000d86867c20 */ /* 0x000fe20008410000 */
[----:B------:R-:W-:Y:S01]  /*6870*/  FMUL.FTZ R25, R248, R25 ;  /* 0x00000019f8197220 */ /* 0x000fe20000410000 */
        /* <DEDUP_REMOVED lines=8> */
[----:B------:R-:W-:Y:S01]  /*6900*/  FFMA.FTZ R21, -R155, R155, 1 ;  /* 0x3f8000009b157423 */ /* 0x000fe2000001019b */
[----:B------:R-:W-:Y:S01]  /*6910*/  FADD.FTZ R30, -R130, R30 ;  /* 0x0000001e821e7221 */ /* 0x000fe20000010100 */
[----:B------:R-:W-:Y:S01]  /*6920*/  FMUL.FTZ R11, R11, UR13 ;  /* 0x0000000d0b0b7c20 */ /* 0x000fe20008410000 */
[----:B------:R-:W-:Y:S01]  /*6930*/  FMUL.FTZ R20, R20, UR13 ;  /* 0x0000000d14147c20 */ /* 0x000fe20008410000 */
[----:B------:R-:W-:Y:S01]  /*6940*/  FMUL.FTZ R21, R21, UR13 ;  /* 0x0000000d15157c20 */ /* 0x000fe20008410000 */
[----:B------:R-:W-:Y:S01]  /*6950*/  FMUL.FTZ R243, R243, R30 ;  /* 0x0000001ef3f37220 */ /* 0x000fe20000410000 */
[----:B------:R-:W-:Y:S01]  /*6960*/  FMUL.FTZ R27, R27, R11 ;  /* 0x0000000b1b1b7220 */ /* 0x000fe20000410000 */
[----:B------:R-:W-:Y:S01]  /*6970*/  FMUL.FTZ R26, R26, R20 ;  /* 0x000000141a1a7220 */ /* 0x000fe20000410000 */
[----:B------:R-:W-:Y:S01]  /*6980*/  F2FP.F16.F32.PACK_AB R20, R23, R10 ;  /* 0x0000000a1714723e */ /* 0x000fe200000000ff */
[----:B------:R-:W-:Y:S01]  /*6990*/  FMUL.FTZ R25, R25, R21 ;  /* 0x0000001519197220 */ /* 0x000fe20000410000 */
[----:B------:R-:W-:Y:S01]  /*69a0*/  F2FP.F16.F32.PACK_AB R21, R9, R8 ;  /* 0x000000080915723e */ /* 0x000fe200000000ff */
[----:B------:R-:W-:Y:S01]  /*69b0*/  FFMA.FTZ R9, -R157, R157, 1 ;  /* 0x3f8000009d097423 */ /* 0x000fe2000001019d */
[----:B------:R-:W-:Y:S01]  /*69c0*/  FFMA.FTZ R8, -R159, R159, 1 ;  /* 0x3f8000009f087423 */ /* 0x000fe2000001019f */
[----:B------:R-:W-:Y:S01]  /*69d0*/  FADD.FTZ R31, -R130, R31 ;  /* 0x0000001f821f7221 */ /* 0x000fe20000010100 */
[----:B------:R-:W-:Y:S01]  /*69e0*/  SHF.R.U32.HI R103, RZ, 0x1, R114 ;  /* 0x00000001ff677819 */ /* 0x000fe20000011672 */
[----:B------:R-:W-:Y:S01]  /*69f0*/  FMUL.FTZ R9, R9, UR13 ;  /* 0x0000000d09097c20 */ /* 0x000fe20008410000 */
[----:B------:R-:W-:Y:S01]  /*6a00*/  FMUL.FTZ R8, R8, UR13 ;  /* 0x0000000d08087c20 */ /* 0x000fe20008410000 */
[----:B------:R-:W-:Y:S01]  /*6a10*/  FADD.FTZ R34, -R132, R34 ;  /* 0x0000002284227221 */ /* 0x000fe20000010100 */
[----:B------:R-:W-:Y:S01]  /*6a20*/  FMUL.FTZ R242, R242, R31 ;  /* 0x0000001ff2f27220 */ /* 0x000fe20000410000 */
[----:B------:R-:W-:Y:S01]  /*6a30*/  FMUL.FTZ R247, R247, R9 ;  /* 0x00000009f7f77220 */ /* 0x000fe20000410000 */
[----:B------:R-:W-:Y:S01]  /*6a40*/  FFMA.FTZ R9, -R165, R165, 1 ;  /* 0x3f800000a5097423 */ /* 0x000fe200000101a5 */
[----:B------:R-:W-:Y:S01]  /*6a50*/  FMUL.FTZ R246, R246, R8 ;  /* 0x00000008f6f67220 */ /* 0x000fe20000410000 */
[----:B------:R-:W-:Y:S01]  /*6a60*/  FFMA.FTZ R8, -R167, R167, 1 ;  /* 0x3f800000a7087423 */ /* 0x000fe200000101a7 */
[-C--:B--2---:R-:W-:Y:S01]  /*6a70*/  HMMA.16816.F32 R36, R104, R4.reuse, R36 ;  /* 0x000000046824723c */ /* 0x084fe20000001824 */
[----:B------:R-:W-:Y:S02]  /*6a80*/  MOV R117, 0x4 ;  /* 0x0000000400757802 */ /* 0x000fe40000000f00 */
[----:B------:R-:W-:Y:S01]  /*6a90*/  FMUL.FTZ R9, R9, UR13 ;  /* 0x0000000d09097c20 */ /* 0x000fe20008410000 */
[----:B------:R-:W-:Y:S01]  /*6aa0*/  FMUL.FTZ R8, R8, UR13 ;  /* 0x0000000d08087c20 */ /* 0x000fe20008410000 */
[----:B------:R-:W-:Y:S01]  /*6ab0*/  FMUL.FTZ R34, R237, R34 ;  /* 0x00000022ed227220 */ /* 0x000fe20000410000 */
[----:B------:R-:W-:Y:S01]  /*6ac0*/  FADD.FTZ R35, -R132, R35 ;  /* 0x0000002384237221 */ /* 0x000fe20000010100 */
[----:B------:R-:W-:Y:S01]  /*6ad0*/  FMUL.FTZ R32, R32, R9 ;  /* 0x0000000920207220 */ /* 0x000fe20000410000 */
        /* <DEDUP_REMOVED lines=10> */
[----:B------:R-:W-:Y:S01]  /*6b80*/  FADD.FTZ R36, -R133, R36 ;  /* 0x0000002485247221 */ /* 0x000fe20000010100 */
        /* <DEDUP_REMOVED lines=161> */
[----:B-1----:R-:W-:Y:S06]  /*75a0*/  BRA.U !UP0, `(.L_x_1438) ;  /* 0x00000001085c7547 */ /* 0x002fec000b800000 */
[----:B------:R-:W1:Y:S01]  /*75b0*/  LDC R10, c[0x0][0x3b0] ;  /* 0x0000ec00ff0a7b82 */ /* 0x000e620000000800 */
[----:B------:R-:W-:Y:S01]  /*75c0*/  IADD3 R22, P0, PT, RZ, -UR27, RZ ;  /* 0x8000001bff167c10 */ /* 0x000fe2000ff1e0ff */
[----:B------:R-:W-:Y:S04]  /*75d0*/  ULOP3.LUT UR10, UR53, 0x1, URZ, 0xc0, !UPT ;  /* 0x00000001350a7892 */ /* 0x000fe8000f8ec0ff */
[----:B------:R-:W-:Y:S02]  /*75e0*/  UISETP.NE.U32.AND UP1, UPT, UR10, 0x1, UPT ;  /* 0x000000010a00788c */ /* 0x000fe4000bf25070 */
[----:B------:R-:W2:Y:S02]  /*75f0*/  LDC R9, c[0x0][0x3b4] ;  /* 0x0000ed00ff097b82 */ /* 0x000ea40000000800 */
[----:B------:R-:W-:Y:S06]  /*7600*/  USEL UR10, UR5, 0x2000, !UP1 ;  /* 0x00002000050a7887 */ /* 0x000fec000c800000 */
[----:B------:R-:W-:Y:S02]  /*7610*/  VIADD R127, R127, UR10 ;  /* 0x0000000a7f7f7c36 */ /* 0x000fe40008000000 */
[----:B-----5:R-:W-:Y:S02]  /*7620*/  VIADD R3, R3, UR10 ;  /* 0x0000000a03037c36 */ /* 0x020fe40008000000 */
[----:B-1----:R-:W-:Y:S04]  /*7630*/  IMAD.SHL.U32 R11, R10, 0x80, RZ ;  /* 0x000000800a0b7824 */ /* 0x002fe800078e00ff */
[----:B------:R-:W-:Y:S05]  /*7640*/  IMAD.X R11, RZ, RZ, ~R11, P0 ;  /* 0x000000ffff0b7224 */ /* 0x000fea00000e0e0b */
[----:B------:R-:W-:Y:S04]  /*7650*/  SHF.R.S64 R22, R22, 0x1f, R11 ;  /* 0x0000001f16167819 */ /* 0x000fe8000000100b */
[----:B------:R-:W-:Y:S04]  /*7660*/  IADD3 R119, P0, PT, R22, R119, RZ ;  /* 0x0000007716777210 */ /* 0x000fe80007f1e0ff */
[----:B------:R-:W-:Y:S02]  /*7670*/  LEA.HI.X.SX32 R118, R11, R118, 0x1, P0 ;  /* 0x000000760b767211 */ /* 0x000fe400000f0eff */
[C---:B------:R-:W-:Y:S03]  /*7680*/  LEA R22, P0, R10.reuse, R119, 0x7 ;  /* 0x000000770a167211 */ /* 0x040fe600078038ff */
[----:B------:R-:W-:Y:S01]  /*7690*/  IMAD.MOV.U32 R11, RZ, RZ, R118 ;  /* 0x000000ffff0b7224 */ /* 0x000fe200078e0076 */
[----:B--2---:R-:W-:Y:S01]  /*76a0*/  LEA.HI.X R23, R10, R118, R9, 0x7, P0 ;  /* 0x000000760a177211 */ /* 0x004fe200000f3c09 */
[----:B------:R-:W-:Y:S05]  /*76b0*/  IMAD.MOV.U32 R10, RZ, RZ, R119 ;  /* 0x000000ffff0a7224 */ /* 0x000fea00078e0077 */
[----:B------:R-:W-:Y:S01]  /*76c0*/  @!PT LDS RZ, [RZ] ;  /* 0x00000000fffff984 */ /* 0x000fe20000000800 */
[----:B------:R-:W-:Y:S01]  /*76d0*/  @!PT LDS RZ, [RZ] ;  /* 0x00000000fffff984 */ /* 0x000fe20000000800 */
[----:B------:R-:W-:Y:S01]  /*76e0*/  @!PT LDS RZ, [RZ] ;  /* 0x00000000fffff984 */ /* 0x000fe20000000800 */
[----:B------:R1:W-:Y:S05]  /*76f0*/  LDGSTS.E.BYPASS.LTC128B.128 [R127], desc[UR32][R10.64] ;  /* 0x000000000a7f7fae */ /* 0x0003ea000b981a20 */
[----:B------:R1:W-:Y:S05]  /*7700*/  LDGSTS.E.BYPASS.LTC128B.128 [R127+0x1000], desc[UR32][R22.64] ;  /* 0x01000000167f7fae */ /* 0x0003ea000b981a20 */
[----:B------:R-:W0:Y:S02]  /*7710*/  LDGDEPBAR ;  /* 0x00000000000079af */ /* 0x000e240000000000 */
.L_x_1438:
[----:B------:R-:W-:Y:S01]  /*7720*/  STS [R209+0xa000], R13 ;  /* 0x00a0000dd1007388 */ /* 0x000fe20000000800 */
[----:B------:R-:W-:Y:S01]  /*7730*/  F2FP.F16.F32.PACK_AB R64, R65, R64 ;  /* 0x000000404140723e */ /* 0x000fe200000000ff */
[C---:B------:R-:W-:Y:S01]  /*7740*/  IMAD.SHL.U32 R36, R114.reuse, 0x20, RZ ;  /* 0x0000002072247824 */ /* 0x040fe200078e00ff */
[----:B------:R-:W-:Y:S01]  /*7750*/  F2FP.F16.F32.PACK_AB R66, R67, R66 ;  /* 0x000000424342723e */ /* 0x000fe200000000ff */
[----:B------:R-:W-:Y:S01]  /*7760*/  STS [R209+0xa400], R12 ;  /* 0x00a4000cd1007388 */ /* 0x000fe20000000800 */
[--C-:B------:R-:W-:Y:S01]  /*7770*/  SHF.R.U32.HI R57, RZ, 0x4, R114.reuse ;  /* 0x00000004ff397819 */ /* 0x100fe20000011672 */
[----:B------:R-:W-:Y:S01]  /*7780*/  IMAD.SHL.U32 R56, R114, 0x4, RZ ;  /* 0x0000000472387824 */ /* 0x000fe200078e00ff */
[----:B------:R-:W-:Y:S01]  /*7790*/  LOP3.LUT R63, R100, 0xd8, RZ, 0xc0, !PT ;  /* 0x000000d8643f7812 */ /* 0x000fe200078ec0ff */
[----:B------:R-:W-:Y:S01]  /*77a0*/  STS [R208+0xa000], R19 ;  /* 0x00a00013d0007388 */ /* 0x000fe20000000800 */
[----:B------:R-:W-:Y:S02]  /*77b0*/  LOP3.LUT R57, R57, 0x8, RZ, 0xc0, !PT ;  /* 0x0000000839397812 */ /* 0x000fe400078ec0ff */
[--C-:B------:R-:W-:Y:S01]  /*77c0*/  LOP3.LUT R63, R63, 0x18, R114.reuse, 0x78, !PT ;  /* 0x000000183f3f7812 */ /* 0x100fe200078e7872 */
[----:B------:R-:W-:Y:S01]  /*77d0*/  STS [R208+0xa400], R18 ;  /* 0x00a40012d0007388 */ /* 0x000fe20000000800 */
[----:B------:R-:W-:Y:S02]  /*77e0*/  LOP3.LUT R58, R57, 0x10, R114, 0xf8, !PT ;  /* 0x00000010393a7812 */ /* 0x000fe400078ef872 */
[----:B------:R-:W-:Y:S01]  /*77f0*/  LOP3.LUT R63, R63, 0x1f20, R100, 0xf8, !PT ;  /* 0x00001f203f3f7812 */ /* 0x000fe200078ef864 */
[----:B------:R-:W-:Y:S01]  /*7800*/  STS [R209+0xc000], R15 ;  /* 0x00c0000fd1007388 */ /* 0x000fe20000000800 */
[----:B------:R-:W-:Y:S02]  /*7810*/  LOP3.LUT R58, R58, 0xc0, R36, 0xf8, !PT ;  /* 0x000000c03a3a7812 */ /* 0x000fe400078ef824 */
[----:B------:R-:W-:Y:S01]  /*7820*/  LEA R63, R63, UR4, 0x1 ;  /* 0x000000043f3f7c11 */ /* 0x000fe2000f8e08ff */
[----:B------:R-:W-:Y:S01]  /*7830*/  STS [R209+0xc400], R14 ;  /* 0x00c4000ed1007388 */ /* 0x000fe20000000800 */
[----:B------:R-:W-:Y:S03]  /*7840*/  LOP3.LUT R58, R58, 0x18, R56, 0x78, !PT ;  /* 0x000000183a3a7812 */ /* 0x000fe600078e7838 */
[----:B------:R-:W-:Y:S01]  /*7850*/  STS [R208+0xc000], R17 ;  /* 0x00c00011d0007388 */ /* 0x000fe20000000800 */
[----:B------:R-:W-:Y:S03]  /*7860*/  LOP3.LUT R58, R58, 0x120, R36, 0xf8, !PT ;  /* 0x000001203a3a7812 */ /* 0x000fe600078ef824 */
[----:B------:R-:W-:Y:S01]  /*7870*/  STS [R208+0xc400], R16 ;  /* 0x00c40010d0007388 */ /* 0x000fe20000000800 */
[----:B------:R-:W-:Y:S03]  /*7880*/  LEA R58, R58, UR4, 0x1 ;  /* 0x000000043a3a7c11 */ /* 0x000fe6000f8e08ff */
        /* <DEDUP_REMOVED lines=99> */
[----:B------:R-:W-:Y:S01]  /*7ec0*/  IMAD.MOV.U32 R7, RZ, RZ, R120 ;  /* 0x000000ffff077224 */ /* 0x000fe200078e0078 */
[----:B------:R-:W-:Y:S01]  /*7ed0*/  LEA.HI.X R9, R6, R120, R5, 0x1, P0 ;  /* 0x0000007806097211 */ /* 0x000fe200000f0c05 */
[----:B------:R-:W-:Y:S05]  /*7ee0*/  IMAD.MOV.U32 R6, RZ, RZ, R121 ;  /* 0x000000ffff067224 */ /* 0x000fea00078e0079 */
[----:B------:R-:W-:Y:S01]  /*7ef0*/  @!PT LDS RZ, [RZ] ;  /* 0x00000000fffff984 */ /* 0x000fe20000000800 */
[----:B------:R-:W-:Y:S01]  /*7f00*/  @!PT LDS RZ, [RZ] ;  /* 0x00000000fffff984 */ /* 0x000fe20000000800 */
[----:B------:R-:W-:Y:S01]  /*7f10*/  @!PT LDS RZ, [RZ] ;  /* 0x00000000fffff984 */ /* 0x000fe20000000800 */
[----:B------:R1:W-:Y:S04]  /*7f20*/  LDGSTS.E.BYPASS.LTC128B.128 [R63+0x4000], desc[UR32][R6.64] ;  /* 0x04000000063f7fae */ /* 0x0003e8000b981a20 */
[----:B------:R1:W-:Y:S04]  /*7f30*/  LDGSTS.E.BYPASS.LTC128B.128 [R63+0x5000], desc[UR32][R8.64] ;  /* 0x05000000083f7fae */ /* 0x0003e8000b981a20 */
[----:B------:R-:W0:Y:S02]  /*7f40*/  LDGDEPBAR ;  /* 0x00000000000079af */ /* 0x000e240000000000 */
.L_x_1439:
        /* <DEDUP_REMOVED lines=99> */
[----:B------:R-:W-:Y:S02]  /*8580*/  LEA.HI.X.SX32 R27, R64, R25, 0x5, P0 ;  /* 0x00000019401b7211 */ /* 0x000fe400000f2eff */
        /* <DEDUP_REMOVED lines=173> */
.L_x_1441:
[----:B------:R-:W2:Y:S01]  /*9060*/  LDCU.64 UR10, c[0x0][0x5c0] ;  /* 0x0000b800ff0a77ac */ /* 0x000ea20008000a00 */
[----:B------:R-:W-:-:S04]  /*9070*/  UIADD3 UR8, UPT, UPT, UR34, UR39, URZ ;  /* 0x0000002722087290 */ /* 0x000fc8000fffe0ff */
[----:B--2---:R-:W-:Y:S02]  /*9080*/  UIMAD.WIDE.U32 UR16, UR8, UR10, URZ ;  /* 0x0000000a081072a5 */ /* 0x004fe4000f8e00ff */
[----:B------:R-:W-:-:S04]  /*9090*/  UIMAD UR8, UR8, UR11, URZ ;  /* 0x0000000b080872a4 */ /* 0x000fc8000f8e02ff */
[----:B------:R-:W-:-:S06]  /*90a0*/  UIADD3 UR8, UPT, UPT, UR17, UR8, URZ ;  /* 0x0000000811087290 */ /* 0x000fcc000fffe0ff */
[----:B------:R-:W-:Y:S02]  /*90b0*/  MOV R7, UR8 ;  /* 0x0000000800077c02 */ /* 0x000fe40008000f00 */
.L_x_1442:
        /* <DEDUP_REMOVED lines=10> */
[----:B------:R-:W-:-:S03]  /*9160*/  UIMAD UR13, UR38, UR13, UR15 ;  /* 0x0000000d260d72a4 */ /* 0x000fc6000f8e020f */
[----:B------:R-:W-:-:S03]  /*9170*/  UMOV UR34, UR14 ;  /* 0x0000000e00227c82 */ /* 0x000fc60008000000 */
[----:B-1----:R-:W-:Y:S01]  /*9180*/  MOV R0, UR13 ;  /* 0x0000000d00007c02 */ /* 0x002fe20008000f00 */
[----:B------:R-:W-:Y:S06]  /*9190*/  BRA `(.L_x_1444) ;  /* 0x00000000001c7947 */ /* 0x000fec0003800000 */
.L_x_1443:
[----:B------:R-:W2:Y:S01]  /*91a0*/  LDCU.64 UR8, c[0x0][0x5c8] ;  /* 0x0000b900ff0877ac */ /* 0x000ea20008000a00 */
[----:B------:R-:W-:-:S04]  /*91b0*/  UIADD3 UR12, UPT, UPT, UR34, UR39, URZ ;  /* 0x00000027220c7290 */ /* 0x000fc8000fffe0ff */
[----:B--2---:R-:W-:Y:S02]  /*91c0*/  UIMAD.WIDE.U32 UR14, UR12, UR8, URZ ;  /* 0x000000080c0e72a5 */ /* 0x004fe4000f8e00ff */
[----:B------:R-:W-:-:S04]  /*91d0*/  UIMAD UR12, UR12, UR9, URZ ;  /* 0x000000090c0c72a4 */ /* 0x000fc8000f8e02ff */
[----:B------:R-:W-:Y:S01]  /*91e0*/  UIADD3 UR12, UPT, UPT, UR15, UR12, URZ ;  /* 0x0000000c0f0c7290 */ /* 0x000fe2000fffe0ff */
[----:B------:R-:W-:-:S05]  /*91f0*/  UMOV UR34, UR14 ;  /* 0x0000000e00227c82 */ /* 0x000fca0008000000 */
[----:B-1----:R-:W-:-:S07]  /*9200*/  MOV R0, UR12 ;  /* 0x0000000c00007c02 */ /* 0x002fce0008000f00 */
.L_x_1444:
[----:B------:R-:W-:Y:S01]  /*9210*/  BAR.SYNC.DEFER_BLOCKING 0x0 ;  /* 0x0000000000007b1d */ /* 0x000fe20000010000 */
[----:B------:R-:W-:Y:S01]  /*9220*/  USHF.L.U32 UR14, UR35, 0x7, URZ ;  /* 0x00000007230e7899 */ /* 0x000fe200080006ff */
[----:B------:R-:W-:Y:S01]  /*9230*/  SHF.R.U32.HI R6, RZ, 0x2, R114 ;  /* 0x00000002ff067819 */ /* 0x000fe20000011672 */
[----:B------:R-:W-:Y:S01]  /*9240*/  USHF.L.U32 UR13, UR35, 0x7, URZ ;  /* 0x00000007230d7899 */ /* 0x000fe200080006ff */
[----:B------:R-:W-:Y:S01]  /*9250*/  IMAD.U32 R18, RZ, RZ, UR8 ;  /* 0x00000008ff127e24 */ /* 0x000fe2000f8e00ff */
[----:B------:R-:W-:-:S03]  /*9260*/  UIMAD.WIDE.U32 UR40, UR14, UR10, URZ ;  /* 0x0000000a0e2872a5 */ /* 0x000fc6000f8e00ff */
[----:B------:R-:W1:Y:S01]  /*9270*/  LDC.64 R2, c[0x0][0x5d8] ;  /* 0x00017600ff027b82 */ /* 0x000e620000000a00 */
[----:B------:R-:W-:Y:S01]  /*9280*/  USHF.R.S32.HI UR15, URZ, 0x1f, UR14 ;  /* 0x0000001fff0f7899 */ /* 0x000fe2000801140e */
[C---:B------:R-:W-:Y:S01]  /*9290*/  VIADD R13, R6.reuse, 0x40 ;  /* 0x00000040060d7836 */ /* 0x040fe20000000000 */
[----:B------:R-:W-:Y:S01]  /*92a0*/  UIADD3 UR31, UPT, UPT, -UR13, UR31, URZ ;  /* 0x0000001f0d1f7290 */ /* 0x000fe2000fffe1ff */
[----:B------:R-:W-:Y:S01]  /*92b0*/  IMAD.MOV.U32 R101, RZ, RZ, RZ ;  /* 0x000000ffff657224 */ /* 0x000fe200078e00ff */
[----:B------:R-:W-:Y:S01]  /*92c0*/  UIMAD UR12, UR15, UR10, URZ ;  /* 0x0000000a0f0c72a4 */ /* 0x000fe2000f8e02ff */
[----:B------:R-:W-:Y:S01]  /*92d0*/  IMAD.U32 R20, RZ, RZ, UR40 ;  /* 0x00000028ff147e24 */ /* 0x000fe2000f8e00ff */
[----:B------:R-:W-:Y:S01]  /*92e0*/  BSSY.RECONVERGENT B0, `(.L_x_1445) ;  /* 0x000001a000007945 */ /* 0x000fe20003800200 */
[----:B------:R-:W2:Y:S01]  /*92f0*/  LDC.64 R4, c[0x0][0x5e0] ;  /* 0x00017800ff047b82 */ /* 0x000ea20000000a00 */
[----:B------:R-:W-:Y:S01]  /*9300*/  UIMAD UR12, UR14, UR11, UR12 ;  /* 0x0000000b0e0c72a4 */ /* 0x000fe2000f8e020c */
[----:B------:R-:W-:Y:S01]  /*9310*/  ISETP.GE.AND P1, PT, R6, UR31, PT ;  /* 0x0000001f06007c0c */ /* 0x000fe2000bf26270 */
[----:B------:R-:W-:Y:S01]  /*9320*/  IMAD.U32 R21, RZ, RZ, UR41 ;  /* 0x00000029ff157e24 */ /* 0x000fe2000f8e00ff */
[----:B------:R-:W-:-:S02]  /*9330*/  LOP3.LUT R20, R20, 0x18, R100, 0xf8, !PT ;  /* 0x0000001814147812 */ /* 0x000fc400078ef864 */
[----:B------:R-:W-:Y:S02]  /*9340*/  LOP3.LUT R100, R100, 0x18, RZ, 0xc0, !PT ;  /* 0x0000001864647812 */ /* 0x000fe400078ec0ff */
[----:B------:R-:W-:Y:S01]  /*9350*/  IADD3 R20, P0, PT, R20, UR16, RZ ;  /* 0x0000001014147c10 */ /* 0x000fe2000ff1e0ff */
[----:B------:R3:W4:Y:S01]  /*9360*/  LDS.128 R8, [R63+0x7000] ;  /* 0x007000003f087984 */ /* 0x0007220000000c00 */
[----:B------:R-:W-:Y:S01]  /*9370*/  MOV R12, UR12 ;  /* 0x0000000c000c7c02 */ /* 0x000fe20008000f00 */
[----:B------:R-:W-:Y:S01]  /*9380*/  IMAD.WIDE.U32 R18, R18, UR14, R100 ;  /* 0x0000000e12127c25 */ /* 0x000fe2000f8e0064 */
[----:B------:R-:W-:Y:S02]  /*9390*/  ISETP.GE.AND P2, PT, R13, UR31, PT ;  /* 0x0000001f0d007c0c */ /* 0x000fe4000bf46270 */
[----:B------:R-:W-:Y:S02]  /*93a0*/  IADD3.X R21, PT, PT, R7, UR41, R12, P0, !PT ;  /* 0x0000002907157c10 */ /* 0x000fe400087fe40c */
[----:B------:R-:W-:Y:S01]  /*93b0*/  IADD3 R7, P0, PT, R6, 0x40, RZ ;  /* 0x0000004006077810 */ /* 0x000fe20007f1e0ff */
[----:B-1----:R-:W-:-:S03]  /*93c0*/  IMAD.WIDE.U32 R20, R2, UR20, R20 ;  /* 0x0000001402147c25 */ /* 0x002fc6000f8e0014 */
[----:B------:R-:W-:Y:S01]  /*93d0*/  IADD3.X R16, PT, PT, RZ, RZ, RZ, P0, !PT ;  /* 0x000000ffff107210 */ /* 0x000fe200007fe4ff */
[----:B------:R-:W-:Y:S01]  /*93e0*/  IMAD R3, R3, UR20, R21 ;  /* 0x0000001403037c24 */ /* 0x000fe2000f8e0215 */
[----:B---3--:R-:W-:Y:S07]  /*93f0*/  @P1 BRA `(.L_x_1446) ;  /* 0x0000000000201947 */ /* 0x008fee0003800000 */
[----:B------:R-:W1:Y:S01]  /*9400*/  LDS.128 R12, [R63+0x6000] ;  /* 0x006000003f0c7984 */ /* 0x000e620000000c00 */
[----:B------:R-:W3:Y:S01]  /*9410*/  LDCU.64 UR12, c[0x0][0x560] ;  /* 0x0000ac00ff0c77ac */ /* 0x000ee20008000a00 */
[----:B------:R-:W-:-:S05]  /*9420*/  MOV R2, R20 ;  /* 0x0000001400027202 */ /* 0x000fca0000000f00 */
[----:B------:R-:W-:-:S04]  /*9430*/  IMAD.WIDE.U32 R24, R6, UR10, R2 ;  /* 0x0000000a06187c25 */ /* 0x000fc8000f8e0002 */
[----:B------:R-:W-:Y:S01]  /*9440*/  IMAD R2, R6, UR11, R25 ;  /* 0x0000000b06027c24 */ /* 0x000fe2000f8e0219 */
[----:B---3--:R-:W-:-:S04]  /*9450*/  LEA R22, P0, R24, UR12, 0x1 ;  /* 0x0000000c18167c11 */ /* 0x008fc8000f8008ff */
[----:B------:R-:W-:-:S05]  /*9460*/  LEA.HI.X R23, R24, UR13, R2, 0x1, P0 ;  /* 0x0000000d18177c11 */ /* 0x000fca00080f0c02 */
[----:B-1----:R1:W-:Y:S04]  /*9470*/  STG.E.128 desc[UR32][R22.64], R12 ;  /* 0x0000000c16007986 */ /* 0x0023e8000c101d20 */
.L_x_1446:
[----:B------:R-:W-:Y:S05]  /*9480*/  BSYNC.RECONVERGENT B0 ;  /* 0x0000000000007941 */ /* 0x000fea0003800200 */
.L_x_1445:
        /* <DEDUP_REMOVED lines=12> */
.L_x_1448:
[----:B------:R-:W-:Y:S05]  /*9550*/  BSYNC.RECONVERGENT B0 ;  /* 0x0000000000007941 */ /* 0x000fea0003800200 */
.L_x_1447:
[----:B---34-:R-:W3:Y:S01]  /*9560*/  LDS.128 R8, [R63+0x8000] ;  /* 0x008000003f087984 */ /* 0x018ee20000000c00 */
[----:B------:R-:W-:Y:S01]  /*9570*/  UIMAD UR15, UR15, UR8, URZ ;  /* 0x000000080f0f72a4 */ /* 0x000fe2000f8e02ff */
[----:B------:R-:W-:Y:S01]  /*9580*/  IADD3 R18, P0, PT, R18, UR34, RZ ;  /* 0x0000002212127c10 */ /* 0x000fe2000ff1e0ff */
[----:B------:R-:W4:Y:S01]  /*9590*/  @!P1 LDC.64 R2, c[0x0][0x568] ;  /* 0x00015a00ff029b82 */ /* 0x000f220000000a00 */
[----:B-1----:R1:W1:Y:S01]  /*95a0*/  LDS.128 R12, [R63+0x9000] ;  /* 0x009000003f0c7984 */ /* 0x0022620000000c00 */
[----:B------:R-:W-:-:S06]  /*95b0*/  UIMAD UR15, UR14, UR9, UR15 ;  /* 0x000000090e0f72a4 */ /* 0x000fcc000f8e020f */
[----:B------:R-:W-:-:S03]  /*95c0*/  IADD3.X R19, PT, PT, R0, UR15, R19, P0, !PT ;  /* 0x0000000f00137c10 */ /* 0x000fc600087fe413 */
[----:B--2---:R-:W-:-:S04]  /*95d0*/  IMAD.WIDE.U32 R18, R4, UR20, R18 ;  /* 0x0000001404127c25 */ /* 0x004fc8000f8e0012 */
[----:B------:R-:W-:Y:S01]  /*95e0*/  IMAD R5, R5, UR20, R19 ;  /* 0x0000001405057c24 */ /* 0x000fe2000f8e0213 */
[----:B------:R-:W-:-:S05]  /*95f0*/  @!P1 MOV R4, R18 ;  /* 0x0000001200049202 */ /* 0x000fca0000000f00 */
[----:B------:R-:W-:-:S04]  /*9600*/  @!P1 IMAD.WIDE.U32 R20, R6, UR8, R4 ;  /* 0x0000000806149c25 */ /* 0x000fc8000f8e0004 */
[----:B------:R-:W-:Y:S01]  /*9610*/  @!P1 IMAD R6, R6, UR9, R21 ;  /* 0x0000000906069c24 */ /* 0x000fe2000f8e0215 */
[----:B----4-:R-:W-:-:S04]  /*9620*/  @!P1 LEA R2, P0, R20, R2, 0x1 ;  /* 0x0000000214029211 */ /* 0x010fc800078008ff */
[----:B------:R-:W-:-:S05]  /*9630*/  @!P1 LEA.HI.X R3, R20, R3, R6, 0x1, P0 ;  /* 0x0000000314039211 */ /* 0x000fca00000f0c06 */
[----:B---3--:R2:W-:Y:S01]  /*9640*/  @!P1 STG.E.128 desc[UR32][R2.64], R8 ;  /* 0x0000000802009986 */ /* 0x0085e2000c101d20 */
        /* <DEDUP_REMOVED lines=11> */
.L_x_1435:
[----:B------:R-:W-:Y:S05]  /*9700*/  BSYNC.RECONVERGENT B1 ;  /* 0x0000000000017941 */ /* 0x000fea0003800200 */
.L_x_1417:
[----:B------:R-:W3:Y:S01]  /*9710*/  LDCU UR9, c[0x0][0x438] ;  /* 0x00008700ff0977ac */ /* 0x000ee20008000800 */
[----:B------:R-:W4:Y:S01]  /*9720*/  LDCU UR10, c[0x0][0x370] ;  /* 0x00006e00ff0a77ac */ /* 0x000f220008000800 */
[----:B---3--:R-:W-:-:S04]  /*9730*/  UIADD3 UR9, UPT, UPT, UR9, 0x7f, URZ ;  /* 0x0000007f09097890 */ /* 0x008fc8000fffe0ff */
[----:B------:R-:W-:Y:S02]  /*9740*/  USHF.R.S32.HI UR8, URZ, 0x1f, UR9 ;  /* 0x0000001fff087899 */ /* 0x000fe40008011409 */
[----:B----4-:R-:W-:Y:S02]  /*9750*/  UIADD3 UR35, UPT, UPT, UR10, UR35, URZ ;  /* 0x000000230a237290 */ /* 0x010fe4000fffe0ff */
[----:B------:R-:W-:Y:S01]  /*9760*/  ULEA.HI UR8, UR8, UR9, URZ, 0x7 ;  /* 0x0000000908087291 */ /* 0x000fe2000f8f38ff */
[----:B------:R-:W-:-:S03]  /*9770*/  UMOV UR10, UR19 ;  /* 0x00000013000a7c82 */ /* 0x000fc60008000000 */
[----:B------:R-:W-:-:S04]  /*9780*/  USHF.R.S32.HI UR8, URZ, 0x7, UR8 ;  /* 0x00000007ff087899 */ /* 0x000fc80008011408 */
[----:B------:R-:W-:-:S09]  /*9790*/  UISETP.GE.AND UP0, UPT, UR35, UR8, UPT ;  /* 0x000000082300728c */ /* 0x000fd2000bf06270 */
[----:B------:R-:W-:Y:S05]  /*97a0*/  BRA.U !UP0, `(.L_x_1449) ;  /* 0xffffff6908d87547 */ /* 0x000fea000b83ffff */
[----:B------:R-:W-:Y:S05]  /*97b0*/  EXIT ;  /* 0x000000000000794d */ /* 0x000fea0003800000 */
.L_x_1450:
        /* <DEDUP_REMOVED lines=12> */
.L_x_1613:


//--------------------- .text._ZN5flash44flash_bwd_dq_dk_dv_loop_seqk_parallel_kernelI23Flash_bwd_kernel_traitsILi32ELi128ELi128ELi8ELi4ELi4ELi4ELb0ELb0EN7cutlass6half_tE19Flash_kernel_traitsILi32ELi128ELi128ELi8ES3_EELb1ELb0ELb1ELb1ELb0ELb0ELb0EEEvNS_16Flash_bwd_paramsE --------------------------
	.section	.text._ZN5flash44flash_bwd_dq_dk_dv_loop_seqk_parallel_kernelI23Flash_bwd_kernel_traitsILi32ELi128ELi128ELi8ELi4ELi4ELi4ELb0ELb0EN7cutlass6half_tE19Flash_kernel_traitsILi32ELi128ELi128ELi8ES3_EELb1ELb0ELb1ELb1ELb0ELb0ELb0EEEvNS_16Flash_bwd_paramsE,"ax",@progbits
	.align	128
        .global         _ZN5flash44flash_bwd_dq_dk_dv_loop_seqk_parallel_kernelI23Flash_bwd_kernel_traitsILi32ELi128ELi128ELi8ELi4ELi4ELi4ELb0ELb0EN7cutlass6half_tE19Flash_kernel_traitsILi32ELi128ELi128ELi8ES3_EELb1ELb0ELb1ELb1ELb0ELb0ELb0EEEvNS_16Flash_bwd_paramsE
        .type           _ZN5flash44flash_bwd_dq_dk_dv_loop_seqk_parallel_kernelI23Flash_bwd_kernel_traitsILi32ELi128ELi128ELi8ELi4ELi4ELi4ELb0ELb0EN7cutlass6half_tE19Flash_kernel_traitsILi32ELi128ELi128ELi8ES3_EELb1ELb0ELb1ELb1ELb0ELb0ELb0EEEvNS_16Flash_bwd_paramsE,@function
        .size           _ZN5flash44flash_bwd_dq_dk_dv_loop_seqk_parallel_kernelI23Flash_bwd_kernel_traitsILi32ELi128ELi128ELi8ELi4ELi4ELi4ELb0ELb0EN7cutlass6half_tE19Flash_kernel_traitsILi32ELi128ELi128ELi8ES3_EELb1ELb0ELb1ELb1ELb0ELb0ELb0EEEvNS_16Flash_bwd_paramsE,(.L_x_1614 - _ZN5flash44flash_bwd_dq_dk_dv_loop_seqk_parallel_kernelI23Flash_bwd_kernel_traitsILi32ELi128ELi128ELi8ELi4ELi4ELi4ELb0ELb0EN7cutlass6half_tE19Flash_kernel_traitsILi32ELi128ELi128ELi8ES3_EELb1ELb0ELb1ELb1ELb0ELb0ELb0EEEvNS_16Flash_bwd_paramsE)
        .other          _ZN5flash44flash_bwd_dq_dk_dv_loop_seqk_parallel_kernelI23Flash_bwd_kernel_traitsILi32ELi128ELi128ELi8ELi4ELi4ELi4ELb0ELb0EN7cutlass6half_tE19Flash_kernel_traitsILi32ELi128ELi128ELi8ES3_EELb1ELb0ELb1ELb1ELb0ELb0ELb0EEEvNS_16Flash_bwd_paramsE,@"STO_CUDA_ENTRY STV_DEFAULT"
_ZN5flash44flash_bwd_dq_dk_dv_loop_seqk_parallel_kernelI23Flash_bwd_kernel_traitsILi32ELi128ELi128ELi8ELi4ELi4ELi4ELb0ELb0EN7cutlass6half_tE19Flash_kernel_traitsILi32ELi128ELi128ELi8ES3_EELb1ELb0ELb1ELb1ELb0ELb0ELb0EEEvNS_16Flash_bwd_paramsE:
.text._ZN5flash44flash_bwd_dq_dk_dv_loop_seqk_parallel_kernelI23Flash_bwd_kernel_traitsILi32ELi128ELi128ELi8ELi4ELi4ELi4ELb0ELb0EN7cutlass6half_tE19Flash_kernel_traitsILi32ELi128ELi128ELi8ES3_EELb1ELb0ELb1ELb1ELb0ELb0ELb0EEEvNS_16Flash_bwd_paramsE:
        /* <DEDUP_REMOVED lines=16> */
[----:B------:R-:W1:Y:S01]  /*0100*/  S2UR UR19, SR_CTAID.X ;  /* 0x00000000001379c3 */ /* 0x000e620000002500 */
[----:B------:R-:W1:Y:S01]  /*0110*/  LDCU.64 UR6, c[0x0][0x470] ;  /* 0x00008e00ff0677ac */ /* 0x000e620008000a00 */
[----:B------:R-:W-:-:S06]  /*0120*/  UMOV UR20, URZ ;  /* 0x000000ff00147c82 */ /* 0x000fcc0008000000 */
[----:B------:R-:W3:Y:S01]  /*0130*/  S2UR UR18, SR_CTAID.Y ;  /* 0x00000000001279c3 */ /* 0x000ee20000002600 */
[----:B--2---:R-:W-:-:S07]  /*0140*/  ULEA UR5, UR5, UR4, 0x18 ;  /* 0x0000000405057291 */ /* 0x004fce000f8ec0ff */
[----:B------:R-:W2:Y:S01]  /*0150*/  LDC R12, c[0x0][0x438] ;  /* 0x00010e00ff0c7b82 */ /* 0x000ea20000000800 */
        /* <DEDUP_REMOVED lines=11> */
[----:B------:R-:W-:-:S02]  /*0210*/  LOP3.LUT R6, R5, 0xe006, R140, 0xc8, !PT ;  /* 0x0000e00605067812 */ /* 0x000fc400078ec88c */
[C---:B------:R-:W-:Y:S02]  /*0220*/  LOP3.LUT R142, R141.reuse, 0x20, RZ, 0xc0, !PT ;  /* 0x000000208d8e7812 */ /* 0x040fe400078ec0ff */
[----:B------:R-:W-:Y:S02]  /*0230*/  LOP3.LUT R0, R0, 0x38, R5, 0xf8, !PT ;  /* 0x0000003800007812 */ /* 0x000fe400078ef805 */
[----:B------:R-:W-:Y:S02]  /*0240*/  LOP3.LUT R151, R6, 0xc00, R141, 0xf8, !PT ;  /* 0x00000c0006977812 */ /* 0x000fe400078ef88d */
[----:B------:R-:W-:Y:S02]  /*0250*/  LOP3.LUT R4, R141, 0x120, RZ, 0xc0, !PT ;  /* 0x000001208d047812 */ /* 0x000fe400078ec0ff */
[----:B------:R-:W-:Y:S02]  /*0260*/  LOP3.LUT R142, R142, 0x3800, R3, 0xf8, !PT ;  /* 0x000038008e8e7812 */ /* 0x000fe400078ef803 */
[----:B------:R-:W-:-:S02]  /*0270*/  LOP3.LUT R2, R2, 0x6, R5, 0xf8, !PT ;  /* 0x0000000602027812 */ /* 0x000fc400078ef805 */
[----:B------:R-:W-:Y:S01]  /*0280*/  LOP3.LUT R151, R151, R0, RZ, 0xfc, !PT ;  /* 0x0000000097977212 */ /* 0x000fe200078efcff */
[----:B------:R-:W-:Y:S01]  /*0290*/  IMAD.SHL.U32 R0, R9, 0x4, RZ ;  /* 0x0000000409007824 */ /* 0x000fe200078e00ff */
[----:B------:R-:W-:Y:S02]  /*02a0*/  SHF.R.U32.HI R5, RZ, 0x1, R9 ;  /* 0x00000001ff057819 */ /* 0x000fe40000011609 */
[--C-:B------:R-:W-:Y:S02]  /*02b0*/  LOP3.LUT R7, R4, 0x600, R3.reuse, 0xf8, !PT ;  /* 0x0000060004077812 */ /* 0x100fe400078ef803 */
[----:B------:R-:W-:Y:S02]  /*02c0*/  LOP3.LUT R142, R142, 0x100, R3, 0xf8, !PT ;  /* 0x000001008e8e7812 */ /* 0x000fe400078ef803 */
[----:B------:R-:W-:Y:S02]  /*02d0*/  SHF.R.U32.HI R3, RZ, 0x2, R9 ;  /* 0x00000002ff037819 */ /* 0x000fe40000011609 */
[----:B------:R-:W-:-:S02]  /*02e0*/  LOP3.LUT R4, R5, 0x30, RZ, 0xc0, !PT ;  /* 0x0000003005047812 */ /* 0x000fc400078ec0ff */
[----:B------:R-:W-:Y:S02]  /*02f0*/  LOP3.LUT R0, R0, 0x18, RZ, 0xc0, !PT ;  /* 0x0000001800007812 */ /* 0x000fe400078ec0ff */
[----:B------:R-:W-:Y:S02]  /*0300*/  LOP3.LUT R10, R140, 0x1c0, RZ, 0xc0, !PT ;  /* 0x000001c08c0a7812 */ /* 0x000fe400078ec0ff */
[C---:B------:R-:W-:Y:S02]  /*0310*/  LOP3.LUT R146, R4.reuse, 0x7, R3, 0xf8, !PT ;  /* 0x0000000704927812 */ /* 0x040fe400078ef803 */
[----:B------:R-:W-:Y:S02]  /*0320*/  LOP3.LUT R3, R4, 0x8, R9, 0xf8, !PT ;  /* 0x0000000804037812 */ /* 0x000fe400078ef809 */
[----:B------:R-:W-:Y:S02]  /*0330*/  LOP3.LUT R10, R10, 0x38, R147, 0xf8, !PT ;  /* 0x000000380a0a7812 */ /* 0x000fe400078ef893 */
[----:B------:R-:W-:-:S02]  /*0340*/  LOP3.LUT R4, R0, 0xc0, R141, 0xf8, !PT ;  /* 0x000000c000047812 */ /* 0x000fc400078ef88d */
[--C-:B------:R-:W-:Y:S02]  /*0350*/  LOP3.LUT R139, R10, 0x8, R5.reuse, 0x78, !PT ;  /* 0x000000080a8b7812 */ /* 0x100fe400078e7805 */
[C---:B------:R-:W-:Y:S02]  /*0360*/  LOP3.LUT R144, R4.reuse, 0x8, R5, 0x78, !PT ;  /* 0x0000000804907812 */ /* 0x040fe400078e7805 */
[C---:B------:R-:W-:Y:S02]  /*0370*/  LOP3.LUT R6, R147.reuse, 0xc0, RZ, 0xc0, !PT ;  /* 0x000000c093067812 */ /* 0x040fe400078ec0ff */
[----:B------:R-:W-:Y:S02]  /*0380*/  LOP3.LUT R150, R147, 0xd8, RZ, 0xc0, !PT ;  /* 0x000000d893967812 */ /* 0x000fe400078ec0ff */
[----:B------:R-:W-:Y:S02]  /*0390*/  LOP3.LUT R5, R4, 0x8, R9, 0x78, !PT ;  /* 0x0000000804057812 */ /* 0x000fe400078e7809 */
[----:B------:R-:W-:-:S02]  /*03a0*/  LOP3.LUT R4, R140, 0x200, RZ, 0xc0, !PT ;  /* 0x000002008c047812 */ /* 0x000fc400078ec0ff */
[C---:B------:R-:W-:Y:S02]  /*03b0*/  LOP3.LUT P2, RZ, R9.reuse, 0x4, RZ, 0xc0, !PT ;  /* 0x0000000409ff7812 */ /* 0x040fe4000784c0ff */
[C---:B------:R-:W-:Y:S02]  /*03c0*/  LOP3.LUT P1, RZ, R9.reuse, 0x8, RZ, 0xc0, !PT ;  /* 0x0000000809ff7812 */ /* 0x040fe4000782c0ff */
[--C-:B------:R-:W-:Y:S02]  /*03d0*/  LOP3.LUT R6, R6, 0x18, R9.reuse, 0xf8, !PT ;  /* 0x0000001806067812 */ /* 0x100fe400078ef809 */
[----:B------:R-:W-:Y:S02]  /*03e0*/  LOP3.LUT R150, R150, 0x18, R9, 0x78, !PT ;  /* 0x0000001896967812 */ /* 0x000fe400078e7809 */
[----:B------:R-:W-:Y:S02]  /*03f0*/  LOP3.LUT P0, R9, R9, 0x10, RZ, 0xc0, !PT ;  /* 0x0000001009097812 */ /* 0x000fe4000780c0ff */
[----:B------:R-:W-:-:S02]  /*0400*/  LOP3.LUT R8, R8, 0x8, RZ, 0xc0, !PT ;  /* 0x0000000808087812 */ /* 0x000fc400078ec0ff */
[----:B------:R-:W-:Y:S02]  /*0410*/  LOP3.LUT R4, R4, 0xc00, R141, 0xf8, !PT ;  /* 0x00000c0004047812 */ /* 0x000fe400078ef88d */
[----:B------:R-:W-:Y:S02]  /*0420*/  LOP3.LUT R153, R2, 0x20, R147, 0xf8, !PT ;  /* 0x0000002002997812 */ /* 0x000fe400078ef893 */
[----:B------:R-:W-:Y:S02]  /*0430*/  LOP3.LUT R2, R8, R9, RZ, 0xfc, !PT ;  /* 0x0000000908027212 */ /* 0x000fe400078efcff */
[----:B------:R-:W-:Y:S02]  /*0440*/  LOP3.LUT R139, R4, R139, RZ, 0xfc, !PT ;  /* 0x0000008b048b7212 */ /* 0x000fe400078efcff */
[----:B------:R-:W-:Y:S02]  /*0450*/  LOP3.LUT R9, R2, 0xc0, R141, 0xf8, !PT ;  /* 0x000000c002097812 */ /* 0x000fe400078ef88d */
[----:B------:R-:W-:-:S02]  /*0460*/  LOP3.LUT R4, R3, 0x1c0, R140, 0xf8, !PT ;  /* 0x000001c003047812 */ /* 0x000fc400078ef88c */
[----:B------:R-:W-:Y:S02]  /*0470*/  LEA R139, R139, UR5, 0x1 ;  /* 0x000000058b8b7c11 */ /* 0x000fe4000f8e08ff */
[----:B------:R-:W-:Y:S02]  /*0480*/  LOP3.LUT R2, R9, R0, RZ, 0x3c, !PT ;  /* 0x0000000009027212 */ /* 0x000fe400078e3cff */
[----:B------:R-:W-:Y:S01]  /*0490*/  LOP3.LUT R3, R4, 0x38, R147, 0x78, !PT ;  /* 0x0000003804037812 */ /* 0x000fe200078e7893 */
[----:B------:R-:W-:Y:S01]  /*04a0*/  VIADD R0, R139, 0xa000 ;  /* 0x0000a0008b007836 */ /* 0x000fe20000000000 */
[----:B------:R-:W-:Y:S01]  /*04b0*/  LEA R151, R151, UR8, 0x1 ;  /* 0x0000000897977c11 */ /* 0x000fe2000f8e08ff */
[----:B------:R-:W-:Y:S01]  /*04c0*/  IMAD.MOV.U32 R4, RZ, RZ, 0x20 ;  /* 0x00000020ff047424 */ /* 0x000fe200078e00ff */
[----:B------:R-:W-:Y:S01]  /*04d0*/  LOP3.LUT R140, R140, 0x400, RZ, 0xc0, !PT ;  /* 0x000004008c8c7812 */ /* 0x000fe200078ec0ff */
[----:B------:R-:W-:Y:S01]  /*04e0*/  VIADD R137, R139, 0xa040 ;  /* 0x0000a0408b897836 */ /* 0x000fe20000000000 */
[----:B------:R-:W-:Y:S01]  /*04f0*/  LOP3.LUT R144, R7, R144, RZ, 0xfc, !PT ;  /* 0x0000009007907212 */ /* 0x000fe200078efcff */
[----:B------:R-:W-:Y:S01]  /*0500*/  @P2 VIADD R137, R0, 0xffffffc0 ;  /* 0xffffffc000892836 */ /* 0x000fe20000000000 */
[C---:B------:R-:W-:Y:S01]  /*0510*/  SEL R0, R4.reuse, 0xffffffe0, !P3 ;  /* 0xffffffe004007807 */ /* 0x040fe20005800000 */
[C---:B------:R-:W-:Y:S01]  /*0520*/  VIADD R149, R151.reuse, 0x40 ;  /* 0x0000004097957836 */ /* 0x040fe20000000000 */
[----:B------:R-:W-:Y:S01]  /*0530*/  SEL R4, R4, 0xffffffe0, !P1 ;  /* 0xffffffe004047807 */ /* 0x000fe20004800000 */
[----:B------:R-:W-:Y:S01]  /*0540*/  @P0 VIADD R149, R151, 0xffffffc0 ;  /* 0xffffffc097950836 */ /* 0x000fe20000000000 */
[----:B------:R-:W-:Y:S01]  /*0550*/  LOP3.LUT R141, R2, 0x120, R141, 0xf8, !PT ;  /* 0x00000120028d7812 */ /* 0x000fe200078ef88d */
[----:B------:R-:W-:Y:S01]  /*0560*/  IMAD.IADD R2, R0, 0x1, R139 ;  /* 0x0000000100027824 */ /* 0x000fe200078e028b */
[----:B------:R-:W-:Y:S01]  /*0570*/  LOP3.LUT R150, R150, 0x1f20, R147, 0xf8, !PT ;  /* 0x00001f2096967812 */ /* 0x000fe200078ef893 */
[----:B------:R-:W-:Y:S01]  /*0580*/  IMAD R140, R3, 0x2, R140 ;  /* 0x00000002038c7824 */ /* 0x000fe200078e028c */
[----:B------:R-:W-:Y:S01]  /*0590*/  LOP3.LUT R153, R153, R6, R8, 0xf6, !PT ;  /* 0x0000000699997212 */ /* 0x000fe200078ef608 */
[----:B------:R-:W-:Y:S01]  /*05a0*/  IMAD.IADD R155, R151, 0x1, R4 ;  /* 0x00000001979b7824 */ /* 0x000fe200078e0204 */
[----:B------:R-:W-:Y:S01]  /*05b0*/  LOP3.LUT R142, R142, R5, RZ, 0xfc, !PT ;  /* 0x000000058e8e7212 */ /* 0x000fe200078efcff */
[----:B------:R-:W-:Y:S01]  /*05c0*/  IMAD.IADD R157, R4, 0x1, R149 ;  /* 0x00000001049d7824 */ /* 0x000fe200078e0295 */
[----:B------:R-:W-:Y:S01]  /*05d0*/  SEL R116, R116, 0xfffffff0, !P2 ;  /* 0xfffffff074747807 */ /* 0x000fe20005000000 */
[----:B------:R-:W-:Y:S01]  /*05e0*/  IMAD.IADD R0, R0, 0x1, R137 ;  /* 0x0000000100007824 */ /* 0x000fe200078e0289 */
[----:B------:R-:W-:-:S02]  /*05f0*/  LEA R150, R150, UR5, 0x1 ;  /* 0x0000000596967c11 */ /* 0x000fc4000f8e08ff */
[----:B------:R-:W-:Y:S02]  /*0600*/  LEA R144, R144, UR5, 0x1 ;  /* 0x0000000590907c11 */ /* 0x000fe4000f8e08ff */
[----:B------:R-:W-:Y:S02]  /*0610*/  LEA R141, R141, UR5, 0x1 ;  /* 0x000000058d8d7c11 */ /* 0x000fe4000f8e08ff */
[----:B------:R-:W-:Y:S02]  /*0620*/  LEA R153, R153, UR4, 0x1 ;  /* 0x0000000499997c11 */ /* 0x000fe4000f8e08ff */
[----:B------:R-:W-:Y:S01]  /*0630*/  LEA R142, R142, UR4, 0x1 ;  /* 0x000000048e8e7c11 */ /* 0x000fe2000f8e08ff */
[----:B--234-:R-:W-:-:S06]  /*0640*/  UMOV UR4, URZ ;  /* 0x000000ff00047c82 */ /* 0x01cfcc0008000000 */
.L_x_1508:
[----:B-1----:R-:W1:Y:S01]  /*0650*/  LDC.64 R10, c[0x0][0x478] ;  /* 0x00011e00ff0a7b82 */ /* 0x002e620000000a00 */
        /* <DEDUP_REMOVED lines=9> */
[----:B---3--:R-:W-:Y:S01]  /*06f0*/  ISETP.NE.U32.AND P3, PT, R4, RZ, PT ;  /* 0x000000ff0400720c */ /* 0x008fe20003f65070 */
[----:B--2---:R-:W-:Y:S01]  /*0700*/  IMAD.SHL.U32 R13, R8, 0x4, RZ ;  /* 0x00000004080d7824 */ /* 0x004fe200078e00ff */
[----:B------:R-:W-:-:S03]  /*0710*/  ISETP.NE.U32.AND P2, PT, R4, RZ, PT ;  /* 0x000000ff0400720c */ /* 0x000fc60003f45070 */
[----:B------:R-:W2:Y:S01]  /*0720*/  LDC.64 R6, c[0x0][0x468] ;  /* 0x00011a00ff067b82 */ /* 0x000ea20000000a00 */
[----:B------:R-:W-:Y:S02]  /*0730*/  SHF.R.U32.HI R14, RZ, 0x1e, R8 ;  /* 0x0000001eff0e7819 */ /* 0x000fe40000011608 */
[----:B------:R-:W-:Y:S02]  /*0740*/  @P5 IADD3 R22, P1, PT, R13, UR6, RZ ;  /* 0x000000060d165c10 */ /* 0x000fe4000ff3e0ff */
[----:B------:R-:W-:Y:S02]  /*0750*/  ISETP.NE.AND.EX P3, PT, R5, RZ, PT, P3 ;  /* 0x000000ff0500720c */ /* 0x000fe40003f65330 */
[----:B------:R-:W-:Y:S02]  /*0760*/  @P4 IADD3 R18, P0, PT, R13, R10, RZ ;  /* 0x0000000a0d124210 */ /* 0x000fe40007f1e0ff */
[----:B------:R-:W-:Y:S02]  /*0770*/  ISETP.NE.AND.EX P2, PT, R5, RZ, PT, P2 ;  /* 0x000000ff0500720c */ /* 0x000fe40003f45320 */
[C---:B------:R-:W-:Y:S01]  /*0780*/  @P5 IADD3.X R23, PT, PT, R14.reuse, UR7, RZ, P1, !PT ;  /* 0x000000070e175c10 */ /* 0x040fe20008ffe4ff */
[----:B------:R-:W-:Y:S01]  /*0790*/  @P4 IMAD.X R19, R14, 0x1, R11, P0 ;  /* 0x000000010e134824 */ /* 0x000fe200000e060b */
[----:B------:R-:W3:Y:S01]  /*07a0*/  @!P4 LDC.64 R4, c[0x0][0x488] ;  /* 0x00012200ff04cb82 */ /* 0x000ee20000000a00 */
[----:B------:R-:W-:-:S02]  /*07b0*/  IMAD.MOV.U32 R20, RZ, RZ, -0x1 ;  /* 0xffffffffff147424 */ /* 0x000fc400078e00ff */
[----:B----4-:R-:W-:Y:S01]  /*07c0*/  IMAD.WIDE.U32 R16, R8, 0x4, R16 ;  /* 0x0000000408107825 */ /* 0x010fe200078e0010 */
[----:B------:R-:W4:Y:S04]  /*07d0*/  @P5 LDG.E R177, desc[UR22][R22.64] ;  /* 0x0000001616b15981 */ /* 0x000f28000c1e1900 */
[----:B------:R-:W4:Y:S04]  /*07e0*/  @P4 LDG.E R176, desc[UR22][R18.64] ;  /* 0x0000001612b04981 */ /* 0x000f28000c1e1900 */
[----:B-----5:R3:W5:Y:S04]  /*07f0*/  @P3 LDG.E R20, desc[UR22][R16.64] ;  /* 0x0000001610143981 */ /* 0x020768000c1e1900 */
[----:B------:R3:W5:Y:S01]  /*0800*/  @P2 LDG.E R3, desc[UR22][R16.64+0x4] ;  /* 0x0000041610032981 */ /* 0x000762000c1e1900 */
[----:B-1----:R-:W-:Y:S01]  /*0810*/  ISETP.NE.AND P5, PT, R9, RZ, PT ;  /* 0x000000ff0900720c */ /* 0x002fe20003fa5270 */
[----:B------:R-:W-:Y:S01]  /*0820*/  IMAD.MOV.U32 R178, RZ, RZ, -0x1 ;  /* 0xffffffffffb27424 */ /* 0x000fe200078e00ff */
[----:B--2---:R-:W-:Y:S01]  /*0830*/  ISETP.EQ.U32.AND P1, PT, R6, RZ, PT ;  /* 0x000000ff0600720c */ /* 0x004fe20003f22070 */
[----:B------:R-:W1:Y:S01]  /*0840*/  @!P4 LDC R9, c[0x0][0x43c] ;  /* 0x00010f00ff09cb82 */ /* 0x000e620000000800 */
[----:B------:R-:W-:-:S02]  /*0850*/  IADD3 R10, P0, PT, R13, R6, RZ ;  /* 0x000000060d0a7210 */ /* 0x000fc40007f1e0ff */
[----:B------:R-:W-:-:S03]  /*0860*/  ISETP.EQ.OR.EX P1, PT, R7, RZ, !P5, P1 ;  /* 0x000000ff0700720c */ /* 0x000fc60006f22710 */
[----:B------:R-:W-:Y:S02]  /*0870*/  IMAD.X R11, R14, 0x1, R7, P0 ;  /* 0x000000010e0b7824 */ /* 0x000fe400000e0607 */
[----:B------:R-:W2:Y:S08]  /*0880*/  @!P2 LDC R179, c[0x0][0x434] ;  /* 0x00010d00ffb3ab82 */ /* 0x000eb00000000800 */
[----:B------:R1:W5:Y:S01]  /*0890*/  @!P1 LDG.E R178, desc[UR22][R10.64] ;  /* 0x000000160ab29981 */ /* 0x000362000c1e1900 */
[----:B------:R-:W-:-:S02]  /*08a0*/  ISETP.NE.U32.AND P1, PT, R6, RZ, PT ;  /* 0x000000ff0600720c */ /* 0x000fc40003f25070 */
[----:B---3--:R-:W-:Y:S02]  /*08b0*/  @!P4 ISETP.NE.U32.AND P0, PT, R4, RZ, PT ;  /* 0x000000ff0400c20c */ /* 0x008fe40003f05070 */
[----:B------:R-:W-:Y:S02]  /*08c0*/  ISETP.NE.AND.EX P1, PT, R7, RZ, PT, P1 ;  /* 0x000000ff0700720c */ /* 0x000fe40003f25310 */
[----:B------:R-:W-:-:S04]  /*08d0*/  @!P4 ISETP.NE.AND.EX P0, PT, R5, RZ, PT, P0 ;  /* 0x000000ff0500c20c */ /* 0x000fc80003f05300 */
[----:B-1----:R-:W-:Y:S01]  /*08e0*/  @!P4 SEL R9, R9, RZ, P0 ;  /* 0x000000ff0909c207 */ /* 0x002fe20000000000 */
[----:B----4-:R-:W-:-:S06]  /*08f0*/  @P4 IMAD.IADD R176, R176, 0x1, -R177 ;  /* 0x00000001b0b04824 */ /* 0x010fcc00078e0ab1 */
[----:B--2---:R-:W-:Y:S05]  /*0900*/  @!P1 BRA `(.L_x_1451) ;  /* 0x00000000000c9947 */ /* 0x004fea0003800000 */
[----:B------:R-:W2:Y:S02]  /*0910*/  @P5 LDG.E R5, desc[UR22][R10.64+0x4] ;  /* 0x000004160a055981 */ /* 0x000ea4000c1e1900 */
[----:B--2--5:R-:W-:-:S06]  /*0920*/  @P5 IADD3 R12, PT, PT, R5, -R178, RZ ;  /* 0x800000b2050c5210 */ /* 0x024fcc0007ffe0ff */
[----:B------:R1:W5:Y:S02]  /*0930*/  @!P5 LDG.E R12, desc[UR22][R10.64] ;  /* 0x000000160a0cd981 */ /* 0x000364000c1e1900 */
.L_x_1451:
[----:B------:R-:W-:Y:S01]  /*0940*/  IMAD.SHL.U32 R13, R152, 0x80, RZ ;  /* 0x00000080980d7824 */ /* 0x000fe200078e00ff */
[----:B-----5:R-:W-:Y:S01]  /*0950*/  @!P4 IADD3 R176, PT, PT, R9, R12, -R177 ;  /* 0x0000000c09b0c210 */ /* 0x020fe20007ffe8b1 */
[----:B------:R-:W-:-:S03]  /*0960*/  @P2 IMAD.IADD R179, R3, 0x1, -R20 ;  /* 0x0000000103b32824 */ /* 0x000fc600078e0a14 */
[----:B------:R-:W-:-:S13]  /*0970*/  ISETP.GT.AND P0, PT, R176, R13, PT ;  /* 0x0000000db000720c */ /* 0x000fda0003f04270 */
[----:B------:R-:W-:Y:S05]  /*0980*/  @!P0 BRA `(.L_x_1452) ;  /* 0x0000009800fc8947 */ /* 0x000fea0003800000 */
[----:B-1----:R-:W1:Y:S01]  /*0990*/  LDC R10, c[0x0][0x504] ;  /* 0x00014100ff0a7b82 */ /* 0x002e620000000800 */
[----:B------:R-:W-:Y:S01]  /*09a0*/  ISETP.NE.AND P4, PT, R20, -0x1, PT ;  /* 0xffffffff1400780c */ /* 0x000fe20003f85270 */
[----:B------:R-:W-:Y:S01]  /*09b0*/  VIADD R12, R179, 0x7f ;  /* 0x0000007fb30c7836 */ /* 0x000fe20000000000 */
[----:B------:R-:W-:Y:S02]  /*09c0*/  IADD3 R3, PT, PT, R13, 0x80, R179 ;  /* 0x000000800d037810 */ /* 0x000fe40007ffe0b3 */
[----:B------:R-:W-:Y:S02]  /*09d0*/  ISETP.NE.AND P2, PT, R178, -0x1, PT ;  /* 0xffffffffb200780c */ /* 0x000fe40003f45270 */
[----:B------:R-:W-:-:S04]  /*09e0*/  SHF.R.S32.HI R9, RZ, 0x1f, R12 ;  /* 0x0000001fff097819 */ /* 0x000fc8000001140c */
[----:B------:R-:W-:-:S03]  /*09f0*/  LEA.HI R9, R9, R12, RZ, 0x7 ;  /* 0x0000000c09097211 */ /* 0x000fc600078f38ff */
[----:B------:R-:W2:Y:S08]  /*0a00*/  @!P4 LDC.64 R6, c[0x0][0x398] ;  /* 0x0000e600ff06cb82 */ /* 0x000eb00000000a00 */
[----:B------:R-:W3:Y:S01]  /*0a10*/  @P4 LDC.64 R4, c[0x0][0x3b0] ;  /* 0x0000ec00ff044b82 */ /* 0x000ee20000000a00 */
[----:B-1----:R-:W-:-:S05]  /*0a20*/  IADD3 R10, PT, PT, R3, R10, -R176 ;  /* 0x0000000a030a7210 */ /* 0x002fca0007ffe8b0 */
[----:B------:R-:W-:-:S05]  /*0a30*/  VIADD R10, R10, 0x7f ;  /* 0x0000007f0a0a7836 */ /* 0x000fca0000000000 */
[----:B------:R-:W-:-:S04]  /*0a40*/  SHF.R.S32.HI R19, RZ, 0x1f, R10 ;  /* 0x0000001fff137819 */ /* 0x000fc8000001140a */
[----:B------:R-:W-:Y:S01]  /*0a50*/  LEA.HI R19, R19, R10, RZ, 0x7 ;  /* 0x0000000a13137211 */ /* 0x000fe200078f38ff */
[C---:B--2---:R-:W-:Y:S01]  /*0a60*/  @!P4 IMAD.WIDE.U32 R28, R8.reuse, R6, RZ ;  /* 0x00000006081cc225 */ /* 0x044fe200078e00ff */
[----:B------:R-:W-:Y:S02]  /*0a70*/  SHF.R.S32.HI R6, RZ, 0x7, R9 ;  /* 0x00000007ff067819 */ /* 0x000fe40000011409 */
        /* <DEDUP_REMOVED lines=20> */
.L_x_1453:
[----:B------:R-:W1:Y:S01]  /*0bc0*/  LDCU.64 UR14, c[0x0][0x3b8] ;  /* 0x00007700ff0e77ac */ /* 0x000e620008000a00 */
[----:B------:R-:W-:-:S05]  /*0bd0*/  IADD3 R4, PT, PT, R177, R178, RZ ;  /* 0x000000b2b1047210 */ /* 0x000fca0007ffe0ff */
[C---:B-1----:R-:W-:Y:S02]  /*0be0*/  IMAD R14, R4.reuse, UR15, RZ ;  /* 0x0000000f040e7c24 */ /* 0x042fe4000f8e02ff */
[----:B------:R-:W-:-:S05]  /*0bf0*/  IMAD.WIDE.U32 R4, R4, UR14, RZ ;  /* 0x0000000e04047c25 */ /* 0x000fca000f8e00ff */
[----:B------:R-:W-:Y:S02]  /*0c00*/  IADD3 R14, PT, PT, R5, R14, RZ ;  /* 0x0000000e050e7210 */ /* 0x000fe40007ffe0ff */
[----:B------:R-:W-:-:S07]  /*0c10*/  MOV R16, R4 ;  /* 0x0000000400107202 */ /* 0x000fce0000000f00 */
.L_x_1454:
        /* <DEDUP_REMOVED lines=39> */
.L_x_1455:
[----:B------:R-:W1:Y:S01]  /*0e90*/  LDCU.64 UR12, c[0x0][0x3c0] ;  /* 0x00007800ff0c77ac */ /* 0x000e620008000a00 */
[----:B------:R-:W-:-:S05]  /*0ea0*/  IADD3 R4, PT, PT, R177, R178, RZ ;  /* 0x000000b2b1047210 */ /* 0x000fca0007ffe0ff */
[C---:B-1----:R-:W-:Y:S02]  /*0eb0*/  IMAD R15, R4.reuse, UR13, RZ ;  /* 0x0000000d040f7c24 */ /* 0x042fe4000f8e02ff */
[----:B------:R-:W-:-:S05]  /*0ec0*/  IMAD.WIDE.U32 R4, R4, UR12, RZ ;  /* 0x0000000c04047c25 */ /* 0x000fca000f8e00ff */
[----:B------:R-:W-:Y:S02]  /*0ed0*/  IADD3 R15, PT, PT, R5, R15, RZ ;  /* 0x0000000f050f7210 */ /* 0x000fe40007ffe0ff */
[----:B------:R-:W-:-:S07]  /*0ee0*/  MOV R18, R4 ;  /* 0x0000000400127202 */ /* 0x000fce0000000f00 */
.L_x_1456:
        /* <DEDUP_REMOVED lines=11> */
[----:B------:R-:W1:Y:S02]  /*0fa0*/  LDCU UR8, c[0x0][0x444] ;  /* 0x00008880ff0877ac */ /* 0x000e640008000800 */
[----:B-1----:R-:W-:Y:S01]  /*0fb0*/  USHF.R.S32.HI UR9, URZ, 0x1f, UR8 ;  /* 0x0000001fff097899 */ /* 0x002fe20008011408 */
[----:B------:R-:W-:Y:S01]  /*0fc0*/  IMAD.WIDE.U32 R30, R8, UR8, RZ ;  /* 0x00000008081e7c25 */ /* 0x000fe2000f8e00ff */
[----:B------:R-:W-:-:S04]  /*0fd0*/  USHF.R.S32.HI UR8, URZ, 0x1f, UR21 ;  /* 0x0000001fff087899 */ /* 0x000fc80008011415 */
[----:B------:R-:W-:Y:S02]  /*0fe0*/  IMAD R5, R8, UR9, RZ ;  /* 0x0000000908057c24 */ /* 0x000fe4000f8e02ff */
[----:B------:R-:W-:-:S03]  /*0ff0*/  IMAD.WIDE.U32 R26, R30, R9, RZ ;  /* 0x000000091e1a7225 */ /* 0x000fc600078e00ff */
[----:B------:R-:W-:Y:S02]  /*1000*/  IADD3 R4, PT, PT, R31, R5, RZ ;  /* 0x000000051f047210 */ /* 0x000fe40007ffe0ff */
[----:B------:R-:W-:-:S03]  /*1010*/  SHF.R.S32.HI R5, RZ, 0x1f, R9 ;  /* 0x0000001fff057819 */ /* 0x000fc60000011409 */
        /* <DEDUP_REMOVED lines=8> */
.L_x_1457:
[-C--:B------:R-:W-:Y:S02]  /*10a0*/  IMAD R32, R23, R20.reuse, RZ ;  /* 0x0000001417207224 */ /* 0x080fe400078e02ff */
[----:B------:R-:W-:-:S05]  /*10b0*/  IMAD.WIDE.U32 R30, R22, R20, RZ ;  /* 0x00000014161e7225 */ /* 0x000fca00078e00ff */
[----:B------:R-:W-:-:S07]  /*10c0*/  IADD3 R32, PT, PT, R31, R32, RZ ;  /* 0x000000201f207210 */ /* 0x000fce0007ffe0ff */
.L_x_1458:
        /* <DEDUP_REMOVED lines=20> */
.L_x_1459:
[----:B------:R-:W1:Y:S01]  /*1210*/  LDC R22, c[0x0][0x434] ;  /* 0x00010d00ff167b82 */ /* 0x000e620000000800 */
[----:B------:R-:W-:-:S04]  /*1220*/  IMAD R5, R8, R9, R148 ;  /* 0x0000000908057224 */ /* 0x000fc800078e0294 */
[----:B-1----:R-:W-:-:S03]  /*1230*/  IMAD R22, R5, R22, RZ ;  /* 0x0000001605167224 */ /* 0x002fc600078e02ff */
.L_x_1460:
        /* <DEDUP_REMOVED lines=11> */
.L_x_1461:
[----:B------:R-:W1:Y:S01]  /*12f0*/  LDC R26, c[0x0][0x444] ;  /* 0x00011100ff1a7b82 */ /* 0x000e620000000800 */
[----:B------:R-:W-:-:S04]  /*1300*/  IMAD R5, R8, R9, R148 ;  /* 0x0000000908057224 */ /* 0x000fc800078e0294 */
[----:B-1----:R-:W-:-:S07]  /*1310*/  IMAD R26, R5, R26, RZ ;  /* 0x0000001a051a7224 */ /* 0x002fce00078e02ff */
.L_x_1462:
        /* <DEDUP_REMOVED lines=10> */
[----:B------:R-:W-:Y:S01]  /*13c0*/  BSSY.RECONVERGENT B1, `(.L_x_1452) ;  /* 0x000091b000017945 */ /* 0x000fe20003800200 */
[----:B------:R-:W-:Y:S01]  /*13d0*/  IMAD.X R35, RZ, RZ, R7, P0 ;  /* 0x000000ffff237224 */ /* 0x000fe200000e0607 */
[----:B------:R-:W-:-:S05]  /*13e0*/  IADD3 R30, P1, P0, R36, R30, R27 ;  /* 0x0000001e241e7210 */ /* 0x000fca000783e01b */
[----:B------:R-:W3:Y:S01]  /*13f0*/  LDC.64 R184, c[0x0][0x420] ;  /* 0x00010800ffb87b82 */ /* 0x000ee20000000a00 */
[----:B-1----:R-:W-:Y:S01]  /*1400*/  IMAD R6, R21, UR8, RZ ;  /* 0x0000000815067c24 */ /* 0x002fe2000f8e02ff */
[----:B------:R-:W-:Y:S01]  /*1410*/  USHF.L.U64.HI UR21, UR8, 0x6, UR9 ;  /* 0x0000000608157899 */ /* 0x000fe20008010209 */
[----:B------:R-:W-:Y:S01]  /*1420*/  IMAD.WIDE.U32 R34, R25, UR8, R34 ;  /* 0x0000000819227c25 */ /* 0x000fe2000f8e0022 */
[----:B------:R-:W-:-:S03]  /*1430*/  USHF.L.U32 UR24, UR8, 0x6, URZ ;  /* 0x0000000608187899 */ /* 0x000fc600080006ff */
[----:B------:R-:W-:Y:S02]  /*1440*/  IMAD R7, R25, UR9, R6 ;  /* 0x0000000919077c24 */ /* 0x000fe4000f8e0206 */
[----:B------:R-:W-:Y:S02]  /*1450*/  IMAD.MOV.U32 R36, RZ, RZ, R34 ;  /* 0x000000ffff247224 */ /* 0x000fe400078e0022 */
[----:B------:R-:W-:Y:S02]  /*1460*/  IMAD.IADD R37, R35, 0x1, R7 ;  /* 0x0000000123257824 */ /* 0x000fe400078e0207 */
[----:B------:R-:W1:Y:S01]  /*1470*/  LDC.64 R6, c[0x0][0x5f8] ;  /* 0x00017e00ff067b82 */ /* 0x000e620000000a00 */
[----:B--2---:R-:W-:Y:S02]  /*1480*/  IMAD R34, R21, R4, RZ ;  /* 0x0000000415227224 */ /* 0x004fe400078e02ff */
[----:B------:R-:W-:Y:S01]  /*1490*/  IMAD.MOV.U32 R21, RZ, RZ, RZ ;  /* 0x000000ffff157224 */ /* 0x000fe200078e00ff */
[----:B----4-:R-:W-:Y:S01]  /*14a0*/  IADD3 R174, PT, PT, R3, -R174, -R176 ;  /* 0x800000ae03ae7210 */ /* 0x010fe20007ffe8b0 */
[----:B------:R-:W-:-:S02]  /*14b0*/  IMAD R34, R25, R5, R34 ;  /* 0x0000000519227224 */ /* 0x000fc400078e0222 */
[----:B------:R-:W-:Y:S01]  /*14c0*/  IMAD.WIDE.U32 R38, R25, R4, R20 ;  /* 0x0000000419267225 */ /* 0x000fe200078e0014 */
[----:B------:R-:W-:Y:S02]  /*14d0*/  SHF.R.S32.HI R25, RZ, 0x1f, R27 ;  /* 0x0000001fff197819 */ /* 0x000fe4000001141b */
[----:B-----5:R-:W-:Y:S01]  /*14e0*/  LOP3.LUT R180, R167, 0x1f, RZ, 0xc0, !PT ;  /* 0x0000001fa7b47812 */ /* 0x020fe200078ec0ff */
[----:B------:R-:W-:Y:S01]  /*14f0*/  IMAD.WIDE.U32 R36, R148, UR10, R36 ;  /* 0x0000000a94247c25 */ /* 0x000fe2000f8e0024 */
[----:B------:R-:W-:Y:S02]  /*1500*/  IADD3 R28, P3, PT, R28, R38, RZ ;  /* 0x000000261c1c7210 */ /* 0x000fe40007f7e0ff */
[----:B------:R-:W-:Y:S01]  /*1510*/  IADD3.X R23, PT, PT, R23, R32, R25, P1, P0 ;  /* 0x0000002017177210 */ /* 0x000fe20000fe0419 */
[C---:B------:R-:W-:Y:S01]  /*1520*/  IMAD R33, R148.reuse, UR11, R37 ;  /* 0x0000000b94217c24 */ /* 0x040fe2000f8e0225 */
[----:B------:R-:W-:Y:S01]  /*1530*/  IADD3.X R29, PT, PT, R17, R39, R34, P3, !PT ;  /* 0x00000027111d7210 */ /* 0x000fe20001ffe422 */
[----:B------:R-:W-:Y:S01]  /*1540*/  IMAD.MOV.U32 R32, RZ, RZ, R36 ;  /* 0x000000ffff207224 */ /* 0x000fe200078e0024 */
[----:B---3--:R-:W-:Y:S01]  /*1550*/  SHF.R.U32.HI R17, RZ, 0x2, R24 ;  /* 0x00000002ff117819 */ /* 0x008fe20000011618 */
[----:B------:R-:W2:Y:S01]  /*1560*/  LDCU.64 UR10, c[0x0][0x550] ;  /* 0x0000aa00ff0a77ac */ /* 0x000ea20008000a00 */
[----:B------:R-:W-:Y:S01]  /*1570*/  SHF.R.U32.HI R27, RZ, 0x5, R167 ;  /* 0x00000005ff1b7819 */ /* 0x000fe200000116a7 */
[----:B------:R-:W-:-:S04]  /*1580*/  IMAD.WIDE.U32 R28, R148, UR16, R28 ;  /* 0x00000010941c7c25 */ /* 0x000fc8000f8e001c */
[----:B-1----:R-:W-:-:S04]  /*1590*/  IMAD.WIDE.U32 R24, R6, UR19, RZ ;  /* 0x0000001306187c25 */ /* 0x002fc8000f8e00ff */
[----:B------:R-:W-:Y:S01]  /*15a0*/  IMAD R29, R148, UR17, R29 ;  /* 0x00000011941d7c24 */ /* 0x000fe2000f8e021d */
[----:B------:R-:W1:Y:S01]  /*15b0*/  LDCU.64 UR16, c[0x0][0x380] ;  /* 0x00007000ff1077ac */ /* 0x000e620008000a00 */
[----:B------:R-:W-:Y:S01]  /*15c0*/  IMAD R6, R7, UR19, R25 ;  /* 0x0000001307067c24 */ /* 0x000fe2000f8e0219 */
[----:B------:R-:W-:Y:S01]  /*15d0*/  SEL R24, R24, RZ, P4 ;  /* 0x000000ff18187207 */ /* 0x000fe20002000000 */
[----:B------:R-:W-:Y:S02]  /*15e0*/  VIADD R7, R174, 0xffffff80 ;  /* 0xffffff80ae077836 */ /* 0x000fe40000000000 */
[----:B------:R-:W-:Y:S01]  /*15f0*/  IMAD.WIDE.U32 R32, R17, UR8, R32 ;  /* 0x0000000811207c25 */ /* 0x000fe2000f8e0020 */
[----:B------:R-:W-:Y:S02]  /*1600*/  SEL R6, R6, RZ, P4 ;  /* 0x000000ff06067207 */ /* 0x000fe40002000000 */
[----:B------:R-:W-:Y:S01]  /*1610*/  SHF.R.S32.HI R156, RZ, 0x1f, R7 ;  /* 0x0000001fff9c7819 */ /* 0x000fe20000011407 */
[----:B------:R-:W-:Y:S01]  /*1620*/  IMAD R27, R165, R27, R180 ;  /* 0x0000001ba51b7224 */ /* 0x000fe200078e02b4 */
[----:B--2---:R-:W-:Y:S01]  /*1630*/  LEA R162, P3, R32, UR10, 0x1 ;  /* 0x0000000a20a27c11 */ /* 0x004fe2000f8608ff */
[C---:B------:R-:W-:Y:S01]  /*1640*/  IMAD R163, R17.reuse, UR9, R33 ;  /* 0x0000000911a37c24 */ /* 0x040fe2000f8e0221 */
[----:B------:R-:W2:Y:S01]  /*1650*/  LDCU.64 UR8, c[0x0][0x570] ;  /* 0x0000ae00ff0877ac */ /* 0x000ea20008000a00 */
[----:B------:R-:W-:Y:S01]  /*1660*/  LEA.HI R156, R156, R7, RZ, 0x7 ;  /* 0x000000079c9c7211 */ /* 0x000fe200078f38ff */
[----:B------:R-:W-:Y:S01]  /*1670*/  IMAD.WIDE.U32 R28, R17, R4, R28 ;  /* 0x00000004111c7225 */ /* 0x000fe200078e001c */
[----:B------:R-:W-:-:S02]  /*1680*/  IADD3 R30, P1, P0, R27, R30, R24 ;  /* 0x0000001e1b1e7210 */ /* 0x000fc4000783e018 */
[----:B------:R-:W-:Y:S01]  /*1690*/  SHF.R.S32.HI R27, RZ, 0x1f, R27 ;  /* 0x0000001fff1b7819 */ /* 0x000fe2000001141b */
[----:B------:R-:W3:Y:S01]  /*16a0*/  LDC.64 R24, c[0x0][0x5e8] ;  /* 0x00017a00ff187b82 */ /* 0x000ee20000000a00 */
[----:B------:R-:W-:Y:S01]  /*16b0*/  SHF.R.S32.HI R156, RZ, 0x7, R156 ;  /* 0x00000007ff9c7819 */ /* 0x000fe2000001149c */
[----:B------:R-:W-:Y:S01]  /*16c0*/  IMAD R161, R17, R5, R29 ;  /* 0x0000000511a17224 */ /* 0x000fe200078e021d */
[----:B------:R-:W-:Y:S01]  /*16d0*/  IADD3.X R6, PT, PT, R27, R23, R6, P1, P0 ;  /* 0x000000171b067210 */ /* 0x000fe20000fe0406 */
[----:B------:R-:W-:Y:S01]  /*16e0*/  IMAD.SHL.U32 R27, R165, 0x80, RZ ;  /* 0x00000080a51b7824 */ /* 0x000fe200078e00ff */
[C---:B-1----:R-:W-:Y:S01]  /*16f0*/  LEA R160, P1, R28.reuse, UR16, 0x1 ;  /* 0x000000101ca07c11 */ /* 0x042fe2000f8208ff */
[----:B------:R-:W-:Y:S01]  /*1700*/  IMAD R23, R175, 0x80, R26 ;  /* 0x00000080af177824 */ /* 0x000fe200078e021a */
[----:B------:R-:W-:Y:S02]  /*1710*/  VIMNMX R156, PT, PT, RZ, R156, !PT ;  /* 0x0000009cff9c7248 */ /* 0x000fe40007fe0100 */
[----:B------:R-:W-:-:S02]  /*1720*/  LEA.HI.X R161, R28, UR17, R161, 0x1, P1 ;  /* 0x000000111ca17c11 */ /* 0x000fc400088f0ca1 */
[----:B------:R-:W-:Y:S02]  /*1730*/  IADD3 R7, P0, PT, R27, R30, RZ ;  /* 0x0000001e1b077210 */ /* 0x000fe40007f1e0ff */
[----:B------:R-:W-:Y:S02]  /*1740*/  ISETP.GT.AND P1, PT, R19, R156, PT ;  /* 0x0000009c1300720c */ /* 0x000fe40003f24270 */
[----:B------:R-:W-:Y:S02]  /*1750*/  LEA.HI.X.SX32 R6, R27, R6, 0x1, P0 ;  /* 0x000000061b067211 */ /* 0x000fe400000f0eff */
[C---:B--2---:R-:W-:Y:S02]  /*1760*/  LEA R182, P0, R7.reuse, UR8, 0x2 ;  /* 0x0000000807b67c11 */ /* 0x044fe4000f8010ff */
[----:B------:R-:W-:Y:S02]  /*1770*/  LEA.HI.X R163, R32, UR11, R163, 0x1, P3 ;  /* 0x0000000b20a37c11 */ /* 0x000fe400098f0ca3 */
[----:B------:R-:W-:Y:S01]  /*1780*/  LEA.HI.X R183, R7, UR9, R6, 0x2, P0 ;  /* 0x0000000907b77c11 */ /* 0x000fe200080f1406 */
[----:B------:R-:W-:Y:S01]  /*1790*/  IMAD R7, R175, 0x80, R22 ;  /* 0x00000080af077824 */ /* 0x000fe200078e0216 */
[----:B------:R-:W-:Y:S01]  /*17a0*/  IADD3 R6, P0, PT, R17, 0x40, RZ ;  /* 0x0000004011067810 */ /* 0x000fe20007f1e0ff */
[----:B---3--:R-:W-:Y:S01]  /*17b0*/  IMAD.WIDE R158, R23, 0x4, R24 ;  /* 0x00000004179e7825 */ /* 0x008fe200078e0218 */
[----:B------:R-:W-:-:S02]  /*17c0*/  SHF.L.U64.HI R22, R4, 0x6, R5 ;  /* 0x0000000604167819 */ /* 0x000fc40000010205 */
[----:B------:R-:W-:Y:S01]  /*17d0*/  LEA.HI R19, R167, 0x40, RZ, 0x1e ;  /* 0x00000040a7137811 */ /* 0x000fe200078ff0ff */
[----:B------:R-:W-:Y:S02]  /*17e0*/  IMAD.SHL.U32 R5, R4, 0x40, RZ ;  /* 0x0000004004057824 */ /* 0x000fe400078e00ff */
        /* <DEDUP_REMOVED lines=14> */
.L_x_1464:
[----:B------:R-:W1:Y:S01]  /*18d0*/  LDCU.64 UR12, c[0x0][0x5c0] ;  /* 0x0000b800ff0c77ac */ /* 0x000e620008000a00 */
[----:B------:R-:W-:-:S05]  /*18e0*/  IADD3 R3, PT, PT, R177, R178, RZ ;  /* 0x000000b2b1037210 */ /* 0x000fca0007ffe0ff */
[C---:B-1----:R-:W-:Y:S02]  /*18f0*/  IMAD R5, R3.reuse, UR13, RZ ;  /* 0x0000000d03057c24 */ /* 0x042fe4000f8e02ff */
[----:B------:R-:W-:-:S05]  /*1900*/  IMAD.WIDE.U32 R10, R3, UR12, RZ ;  /* 0x0000000c030a7c25 */ /* 0x000fca000f8e00ff */
[----:B------:R-:W-:Y:S02]  /*1910*/  IADD3 R3, PT, PT, R11, R5, RZ ;  /* 0x000000050b037210 */ /* 0x000fe40007ffe0ff */
.L_x_1465:
        /* <DEDUP_REMOVED lines=11> */
.L_x_1466:
[----:B------:R-:W1:Y:S01]  /*19d0*/  LDCU.64 UR10, c[0x0][0x5c8] ;  /* 0x0000b900ff0a77ac */ /* 0x000e620008000a00 */
[----:B------:R-:W-:-:S05]  /*19e0*/  IADD3 R177, PT, PT, R177, R178, RZ ;  /* 0x000000b2b1b17210 */ /* 0x000fca0007ffe0ff */
[C---:B-1----:R-:W-:Y:S02]  /*19f0*/  IMAD R5, R177.reuse, UR11, RZ ;  /* 0x0000000bb1057c24 */ /* 0x042fe4000f8e02ff */
[----:B------:R-:W-:-:S05]  /*1a00*/  IMAD.WIDE.U32 R14, R177, UR10, RZ ;  /* 0x0000000ab10e7c25 */ /* 0x000fca000f8e00ff */
[----:B------:R-:W-:Y:S02]  /*1a10*/  IADD3 R5, PT, PT, R15, R5, RZ ;  /* 0x000000050f057210 */ /* 0x000fe40007ffe0ff */
.L_x_1467:
        /* <DEDUP_REMOVED lines=32> */
.L_x_1469:
[----:B------:R-:W-:Y:S05]  /*1c20*/  BSYNC.RECONVERGENT B0 ;  /* 0x0000000000007941 */ /* 0x000fea0003800200 */
.L_x_1468:
        /* <DEDUP_REMOVED lines=26> */
.L_x_1463:
        /* <DEDUP_REMOVED lines=16> */
.L_x_1473:
[----:B------:R2:W-:Y:S01]  /*1ed0*/  STS.128 [R150+0x4000], RZ ;  /* 0x004000ff96007388 */ /* 0x0005e20000000c00 */
[----:B------:R-:W-:Y:S05]  /*1ee0*/  BRA `(.L_x_1474) ;  /* 0x0000000000047947 */ /* 0x000fea0003800000 */
.L_x_1472:
[----:B------:R3:W-:Y:S02]  /*1ef0*/  STS.128 [R150+0x4000], RZ ;  /* 0x004000ff96007388 */ /* 0x0007e40000000c00 */
.L_x_1474:
[----:B------:R-:W-:Y:S05]  /*1f00*/  BSYNC.RECONVERGENT B0 ;  /* 0x0000000000007941 */ /* 0x000fea0003800200 */
.L_x_1471:
        /* <DEDUP_REMOVED lines=17> */
.L_x_1476:
[----:B------:R-:W-:Y:S05]  /*2020*/  BSYNC.RECONVERGENT B0 ;  /* 0x0000000000007941 */ /* 0x000fea0003800200 */
.L_x_1475:
        /* <DEDUP_REMOVED lines=11> */
.L_x_1479:
[----:B------:R1:W-:Y:S01]  /*20e0*/  STS.128 [R173], RZ ;  /* 0x000000ffad007388 */ /* 0x0003e20000000c00 */
[----:B------:R-:W-:Y:S05]  /*20f0*/  BRA `(.L_x_1480) ;  /* 0x0000000000047947 */ /* 0x000fea0003800000 */
.L_x_1478:
[----:B------:R1:W-:Y:S02]  /*2100*/  STS.128 [R173], RZ ;  /* 0x000000ffad007388 */ /* 0x0003e40000000c00 */
.L_x_1480:
[----:B------:R-:W-:Y:S05]  /*2110*/  BSYNC.RECONVERGENT B0 ;  /* 0x0000000000007941 */ /* 0x000fea0003800200 */
.L_x_1477:
[C---:B------:R-:W-:Y:S01]  /*2120*/  VIADD R27, R146.reuse, 0x8 ;  /* 0x00000008921b7836 */ /* 0x040fe20000000000 */
[C---:B------:R-:W-:Y:S01]  /*2130*/  LOP3.LUT R25, R146.reuse, 0x40, RZ, 0xfc, !PT ;  /* 0x0000004092197812 */ /* 0x040fe200078efcff */
[C---:B------:R-:W-:Y:S01]  /*2140*/  VIADD R23, R146.reuse, 0x48 ;  /* 0x0000004892177836 */ /* 0x040fe20000000000 */
[CC--:B------:R-:W-:Y:S01]  /*2150*/  ISETP.GE.AND P3, PT, R146.reuse, R24.reuse, PT ;  /* 0x000000189200720c */ /* 0x0c0fe20003f66270 */
        /* <DEDUP_REMOVED lines=25> */
.L_x_1482:
[----:B------:R-:W-:Y:S05]  /*22f0*/  BSYNC.RECONVERGENT B0 ;  /* 0x0000000000007941 */ /* 0x000fea0003800200 */
.L_x_1481:
        /* <DEDUP_REMOVED lines=29> */
.L_x_1485:
[----:B------:R1:W-:Y:S01]  /*24d0*/  STS.128 [R150+0x6000], RZ ;  /* 0x006000ff96007388 */ /* 0x0003e20000000c00 */
[----:B------:R-:W-:Y:S05]  /*24e0*/  BRA `(.L_x_1486) ;  /* 0x0000000000047947 */ /* 0x000fea0003800000 */
.L_x_1484:
[----:B------:R1:W-:Y:S02]  /*24f0*/  STS.128 [R150+0x6000], RZ ;  /* 0x006000ff96007388 */ /* 0x0003e40000000c00 */
.L_x_1486:
[----:B------:R-:W-:Y:S05]  /*2500*/  BSYNC.RECONVERGENT B0 ;  /* 0x0000000000007941 */ /* 0x000fea0003800200 */
.L_x_1483:
        /* <DEDUP_REMOVED lines=16> */
[----:B------:R-:W-:Y:S01]  /*2610*/  @!PT LDS RZ, [RZ] ;  /* 0x00000000fffff984 */ /* 0x000fe20000000800 */
[----:B------:R-:W-:Y:S01]  /*2620*/  @!PT LDS RZ, [RZ] ;  /* 0x00000000fffff984 */ /* 0x000fe20000000800 */
[----:B------:R-:W-:Y:S01]  /*2630*/  @!PT LDS RZ, [RZ] ;  /* 0x00000000fffff984 */ /* 0x000fe20000000800 */
[----:B------:R3:W-:Y:S04]  /*2640*/  LDGSTS.E.BYPASS.LTC128B.128 [R150+0x7000], desc[UR22][R24.64] ;  /* 0x0700000018967fae */ /* 0x0007e8000b981a16 */
.L_x_1488:
[----:B------:R-:W-:Y:S05]  /*2650*/  BSYNC.RECONVERGENT B0 ;  /* 0x0000000000007941 */ /* 0x000fea0003800200 */
.L_x_1487:
[----:B------:R-:W4:Y:S01]  /*2660*/  LDCU.64 UR8, c[0x0][0x3d8] ;  /* 0x00007b00ff0877ac */ /* 0x000f220008000a00 */
[----:B------:R-:W-:Y:S01]  /*2670*/  IMAD.WIDE.U32 R22, R13, UR12, R20 ;  /* 0x0000000c0d167c25 */ /* 0x000fe2000f8e0014 */
[----:B------:R-:W-:Y:S03]  /*2680*/  BSSY.RECONVERGENT B0, `(.L_x_1489) ;  /* 0x000001c000007945 */ /* 0x000fe60003800200 */
[----:B------:R-:W-:Y:S01]  /*2690*/  IMAD R12, R12, UR12, RZ ;  /* 0x0000000c0c0c7c24 */ /* 0x000fe2000f8e02ff */
[----:B------:R-:W-:-:S03]  /*26a0*/  IADD3 R18, P0, PT, R18, R22, RZ ;  /* 0x0000001612127210 */ /* 0x000fc60007f1e0ff */
[----:B------:R-:W-:-:S05]  /*26b0*/  IMAD R12, R13, UR13, R12 ;  /* 0x0000000d0d0c7c24 */ /* 0x000fca000f8e020c */
[----:B------:R-:W-:Y:S01]  /*26c0*/  IADD3.X R19, PT, PT, R15, R23, R12, P0, !PT ;  /* 0x000000170f137210 */ /* 0x000fe200007fe40c */
[----:B----4-:R-:W-:Y:S02]  /*26d0*/  IMAD R10, R10, UR8, RZ ;  /* 0x000000080a0a7c24 */ /* 0x010fe4000f8e02ff */
[----:B------:R-:W-:-:S04]  /*26e0*/  IMAD.WIDE.U32 R18, R11, UR8, R18 ;  /* 0x000000080b127c25 */ /* 0x000fc8000f8e0012 */
[----:B------:R-:W-:-:S05]  /*26f0*/  IMAD R5, R11, UR9, R10 ;  /* 0x000000090b057c24 */ /* 0x000fca000f8e020a */
[----:B------:R-:W-:Y:S01]  /*2700*/  IADD3 R5, PT, PT, R19, R5, RZ ;  /* 0x0000000513057210 */ /* 0x000fe20007ffe0ff */
[----:B------:R-:W-:Y:S06]  /*2710*/  @P2 BRA `(.L_x_1490) ;  /* 0x0000000000442947 */ /* 0x000fec0003800000 */
[----:B------:R-:W4:Y:S02]  /*2720*/  LDCU UR8, c[0x0][0x440] ;  /* 0x00008800ff0877ac */ /* 0x000f240008000800 */
[----:B----4-:R-:W-:-:S13]  /*2730*/  ISETP.GE.AND P0, PT, R20, UR8, PT ;  /* 0x0000000814007c0c */ /* 0x010fda000bf06270 */
        /* <DEDUP_REMOVED lines=13> */
.L_x_1491:
[----:B------:R4:W-:Y:S01]  /*2810*/  STS.128 [R150+0x8000], RZ ;  /* 0x008000ff96007388 */ /* 0x0009e20000000c00 */
[----:B------:R-:W-:Y:S05]  /*2820*/  BRA `(.L_x_1492) ;  /* 0x0000000000047947 */ /* 0x000fea0003800000 */
.L_x_1490:
[----:B------:R4:W-:Y:S02]  /*2830*/  STS.128 [R150+0x8000], RZ ;  /* 0x008000ff96007388 */ /* 0x0009e40000000c00 */
.L_x_1492:
[----:B------:R-:W-:Y:S05]  /*2840*/  BSYNC.RECONVERGENT B0 ;  /* 0x0000000000007941 */ /* 0x000fea0003800200 */
.L_x_1489:
        /* <DEDUP_REMOVED lines=19> */
.L_x_1494:
[----:B------:R-:W-:Y:S05]  /*2980*/  BSYNC.RECONVERGENT B0 ;  /* 0x0000000000007941 */ /* 0x000fea0003800200 */
.L_x_1493:
[----:B------:R-:W3:Y:S01]  /*2990*/  LDCU.64 UR8, c[0x0][0x538] ;  /* 0x0000a700ff0877ac */ /* 0x000ee20008000a00 */
[----:B------:R-:W4:Y:S01]  /*29a0*/  LDC.64 R16, c[0x0][0x528] ;  /* 0x00014a00ff107b82 */ /* 0x000f220000000a00 */
[----:B------:R-:W-:Y:S01]  /*29b0*/  IMAD R9, R8, R9, R148 ;  /* 0x0000000908097224 */ /* 0x000fe200078e0294 */
[----:B------:R-:W0:Y:S01]  /*29c0*/  LDGDEPBAR ;  /* 0x00000000000079af */ /* 0x000e220000000000 */
[----:B------:R-:W2:Y:S01]  /*29d0*/  LDCU UR14, c[0x0][0x590] ;  /* 0x0000b200ff0e77ac */ /* 0x000ea20008000800 */
[----:B------:R-:W1:Y:S01]  /*29e0*/  LDCU UR10, c[0x0][0x440] ;  /* 0x00008800ff0a77ac */ /* 0x000e620008000800 */
[----:B------:R-:W1:Y:S01]  /*29f0*/  LDCU UR11, c[0x0][0x3e0] ;  /* 0x00007c00ff0b77ac */ /* 0x000e620008000800 */
[----:B------:R-:W1:Y:S01]  /*2a00*/  LDCU UR13, c[0x0][0x45c] ;  /* 0x00008b80ff0d77ac */ /* 0x000e620008000800 */
[----:B---3--:R-:W-:Y:S01]  /*2a10*/  ISETP.NE.U32.AND P0, PT, RZ, UR8, PT ;  /* 0x00000008ff007c0c */ /* 0x008fe2000bf05070 */
[----:B------:R-:W3:Y:S03]  /*2a20*/  LDCU.U8 UR12, c[0x0][0x4f8] ;  /* 0x00009f00ff0c77ac */ /* 0x000ee60008000000 */
[----:B------:R-:W-:Y:S01]  /*2a30*/  ISETP.NE.AND.EX P0, PT, RZ, UR9, PT, P0 ;  /* 0x00000009ff007c0c */ /* 0x000fe2000bf05300 */
[----:B----4-:R-:W4:-:S12]  /*2a40*/  LDG.E.64 R12, desc[UR22][R16.64+0x8] ;  /* 0x00000816100c7981 */ /* 0x010f18000c1e1b00 */
[----:B------:R-:W-:Y:S01]  /*2a50*/  VOTEU.ANY UP0, P0 ;  /* 0x0000000000ff7886 */ /* 0x000fe20000000100 */
[----:B------:R-:W-:-:S13]  /*2a60*/  PLOP3.LUT P0, PT, PT, PT, UP0, 0x80, 0x8 ;  /* 0x000000000008781c */ /* 0x000fda0003f0f008 */
[----:B------:R-:W2:Y:S01]  /*2a70*/  @P0 LDC.64 R4, c[0x0][0x540] ;  /* 0x00015000ff040b82 */ /* 0x000ea20000000a00 */
[----:B-1----:R-:W-:Y:S02]  /*2a80*/  @P0 IMAD.MOV.U32 R10, RZ, RZ, R148 ;  /* 0x000000ffff0a0224 */ /* 0x002fe400078e0094 */
[----:B------:R-:W-:-:S05]  /*2a90*/  @P0 IMAD.MOV.U32 R11, RZ, RZ, RZ ;  /* 0x000000ffff0b0224 */ /* 0x000fca00078e00ff */
[----:B------:R-:W1:Y:S01]  /*2aa0*/  @P0 LDC R14, c[0x0][0x458] ;  /* 0x00011600ff0e0b82 */ /* 0x000e620000000800 */
[----:B--2---:R-:W-:-:S04]  /*2ab0*/  @P0 IMAD.WIDE.U32 R10, R8, R4, R10 ;  /* 0x00000004080a0225 */ /* 0x004fc800078e000a */
[----:B------:R-:W-:Y:S01]  /*2ac0*/  @P0 IMAD R5, R8, R5, R11 ;  /* 0x0000000508050224 */ /* 0x000fe200078e020b */
[----:B------:R-:W-:-:S04]  /*2ad0*/  @P0 LEA R18, P1, R10, UR8, 0x2 ;  /* 0x000000080a120c11 */ /* 0x000fc8000f8210ff */
[----:B------:R-:W-:Y:S02]  /*2ae0*/  @P0 LEA.HI.X R19, R10, UR9, R5, 0x2, P1 ;  /* 0x000000090a130c11 */ /* 0x000fe400088f1405 */
[----:B------:R-:W2:Y:S04]  /*2af0*/  LDG.E.64 R10, desc[UR22][R16.64] ;  /* 0x00000016100a7981 */ /* 0x000ea8000c1e1b00 */
[----:B------:R-:W3:Y:S01]  /*2b00*/  @P0 LDG.E R6, desc[UR22][R18.64] ;  /* 0x0000001612060981 */ /* 0x000ee2000c1e1900 */
[----:B-1----:R-:W3:Y:S01]  /*2b10*/  @P0 MUFU.RCP R5, R14 ;  /* 0x0000000e00050308 */ /* 0x002ee20000001000 */
[----:B------:R-:W-:Y:S01]  /*2b20*/  IMAD.SHL.U32 R4, R167, 0x2, RZ ;  /* 0x00000002a7047824 */ /* 0x000fe200078e00ff */
[--C-:B------:R-:W-:Y:S02]  /*2b30*/  SHF.R.U32.HI R8, RZ, 0x1, R167.reuse ;  /* 0x00000001ff087819 */ /* 0x100fe400000116a7 */
[----:B------:R-:W-:Y:S01]  /*2b40*/  SHF.R.U32.HI R167, RZ, 0x6, R167 ;  /* 0x00000006ffa77819 */ /* 0x000fe200000116a7 */
[----:B------:R-:W-:-:S03]  /*2b50*/  IMAD.SHL.U32 R9, R9, 0x20, RZ ;  /* 0x0000002009097824 */ /* 0x000fc600078e00ff */
[----:B------:R-:W-:Y:S02]  /*2b60*/  LOP3.LUT R167, R167, 0xe, RZ, 0xc0, !PT ;  /* 0x0000000ea7a77812 */ /* 0x000fe400078ec0ff */
[----:B------:R-:W-:-:S03]  /*2b70*/  LOP3.LUT R15, R4, 0x6, RZ, 0xc0, !PT ;  /* 0x00000006040f7812 */ /* 0x000fc600078ec0ff */
[----:B------:R-:W-:Y:S01]  /*2b80*/  IMAD R167, R152, 0x4, R167 ;  /* 0x0000000498a77824 */ /* 0x000fe200078e02a7 */
[----:B------:R-:W-:-:S04]  /*2b90*/  LOP3.LUT R8, R15, 0x1c0, R8, 0xf8, !PT ;  /* 0x000001c00f087812 */ /* 0x000fc800078ef808 */
[----:B------:R-:W-:Y:S01]  /*2ba0*/  IADD3 R154, PT, PT, R176, -R3, -R8 ;  /* 0x80000003b09a7210 */ /* 0x000fe20007ffe808 */
[----:B------:R-:W-:Y:S01]  /*2bb0*/  IMAD.SHL.U32 R3, R116, 0x2, RZ ;  /* 0x0000000274037824 */ /* 0x000fe200078e00ff */
[----:B------:R-:W-:Y:S01]  /*2bc0*/  CS2R R94, SRZ ;  /* 0x00000000005e7805 */ /* 0x000fe2000001ff00 */
[----:B------:R-:W-:Y:S01]  /*2bd0*/  IMAD.SHL.U32 R165, R165, 0x8, RZ ;  /* 0x00000008a5a57824 */ /* 0x000fe200078e00ff */
[----:B------:R-:W-:Y:S01]  /*2be0*/  CS2R R92, SRZ ;  /* 0x00000000005c7805 */ /* 0x000fe2000001ff00 */
[--C-:B------:R-:W-:Y:S01]  /*2bf0*/  IMAD.IADD R138, R144, 0x1, R7.reuse ;  /* 0x00000001908a7824 */ /* 0x100fe200078e0207 */
        /* <DEDUP_REMOVED lines=16> */
[----:B------:R-:W-:Y:S01]  /*2d00*/  IMAD.IADD R143, R142, 0x1, R3 ;  /* 0x000000018e8f7824 */ /* 0x000fe200078e0203 */
[----:B------:R-:W-:Y:S01]  /*2d10*/  UMOV UR17, URZ ;  /* 0x000000ff00117c82 */ /* 0x000fe20008000000 */
[----:B------:R-:W-:Y:S01]  /*2d20*/  USHF.L.U32 UR14, UR14, 0x7, URZ ;  /* 0x000000070e0e7899 */ /* 0x000fe200080006ff */
[----:B----4-:R-:W-:-:S02]  /*2d30*/  IADD3 R180, P2, P1, R9, R12, R180 ;  /* 0x0000000c09b47210 */ /* 0x010fc4000795e0b4 */
[----:B------:R-:W-:-:S03]  /*2d40*/  SHF.R.S32.HI R9, RZ, 0x1f, R9 ;  /* 0x0000001fff097819 */ /* 0x000fc60000011409 */
[----:B------:R-:W-:Y:S01]  /*2d50*/  IMAD.WIDE.U32 R180, R180, -0x2daee0ad, RZ ;  /* 0xd2511f53b4b47825 */ /* 0x000fe200078e00ff */
[----:B------:R-:W-:Y:S02]  /*2d60*/  IADD3.X R164, PT, PT, R9, R13, RZ, P2, P1 ;  /* 0x0000000d09a47210 */ /* 0x000fe400017e24ff */
[----:B--2---:R-:W-:Y:S01]  /*2d70*/  R2UR UR27, R11 ;  /* 0x000000000b1b72ca */ /* 0x004fe200000e0000 */
[----:B---3--:R-:W-:Y:S01]  /*2d80*/  @P0 FMUL.FTZ R5, R6, R5 ;  /* 0x0000000506050220 */ /* 0x008fe20000410000 */
[----:B------:R-:W-:-:S04]  /*2d90*/  R2UR UR26, R10 ;  /* 0x000000000a1a72ca */ /* 0x000fc800000e0000 */
[----:B------:R-:W-:Y:S01]  /*2da0*/  @P0 R2UR UR8, R5 ;  /* 0x00000000050802ca */ /* 0x000fe200000e0000 */
[----:B------:R-:W-:-:S06]  /*2db0*/  VIADD R5, R167, 0x1 ;  /* 0x00000001a7057836 */ /* 0x000fcc0000000000 */
[----:B------:R-:W-:Y:S02]  /*2dc0*/  LOP3.LUT R167, R167, UR27, RZ, 0x3c, !PT ;  /* 0x0000001ba7a77c12 */ /* 0x000fe4000f8e3cff */
[----:B------:R-:W-:Y:S02]  /*2dd0*/  LOP3.LUT R5, R5, UR27, RZ, 0x3c, !PT ;  /* 0x0000001b05057c12 */ /* 0x000fe4000f8e3cff */
[C---:B------:R-:W-:Y:S02]  /*2de0*/  LOP3.LUT R167, R181.reuse, R167, RZ, 0x3c, !PT ;  /* 0x000000a7b5a77212 */ /* 0x040fe400078e3cff */
[----:B------:R-:W-:Y:S01]  /*2df0*/  LOP3.LUT R166, R181, R5, RZ, 0x3c, !PT ;  /* 0x00000005b5a67212 */ /* 0x000fe200078e3cff */
[----:B------:R-:W-:-:S06]  /*2e00*/  @UP0 UMOV UR17, UR8 ;  /* 0x0000000800110c82 */ /* 0x000fcc0008000000 */
.L_x_1499:
[----:B------:R-:W0:Y:S01]  /*2e10*/  LDGDEPBAR ;  /* 0x00000000000079af */ /* 0x000e220000000000 */
[----:B------:R-:W-:Y:S01]  /*2e20*/  LEA R190, P0, R146, R158, 0x2 ;  /* 0x0000009e92be7211 */ /* 0x000fe200078010ff */
[----:B------:R-:W-:Y:S03]  /*2e30*/  IMAD.IADD R145, R138, 0x1, R3 ;  /* 0x000000018a917824 */ /* 0x000fe600078e0203 */
[----:B------:R-:W-:Y:S01]  /*2e40*/  LEA.HI.X R191, R146, R159, RZ, 0x2, P0 ;  /* 0x0000009f92bf7211 */ /* 0x000fe200000f14ff */
[----:B------:R-:W-:Y:S04]  /*2e50*/  DEPBAR.LE SB0, 0x0 ;  /* 0x000080000000791a */ /* 0x000fe80000000000 */
[----:B------:R-:W-:Y:S06]  /*2e60*/  BAR.SYNC.DEFER_BLOCKING 0x0 ;  /* 0x0000000000007b1d */ /* 0x000fec0000010000 */
[----:B------:R-:W-:Y:S08]  /*2e70*/  LDSM.16.M88.4 R100, [R138] ;  /* 0x000000008a64783b */ /* 0x000ff00000000200 */
[----:B------:R-:W1:Y:S08]  /*2e80*/  LDSM.16.M88.4 R104, [R142] ;  /* 0x000000008e68783b */ /* 0x000e700000000200 */
[----:B------:R-:W2:Y:S08]  /*2e90*/  LDSM.16.M88.4 R108, [R138+0x1000] ;  /* 0x001000008a6c783b */ /* 0x000eb00000000200 */
[----:B-----5:R-:W5:Y:S04]  /*2ea0*/  LDG.E R189, desc[UR22][R190.64] ;  /* 0x00000016bebd7981 */ /* 0x020f68000c1e1900 */
[----:B------:R-:W5:Y:S04]  /*2eb0*/  LDG.E R188, desc[UR22][R190.64+0x20] ;  /* 0x00002016bebc7981 */ /* 0x000f68000c1e1900 */
[----:B------:R-:W5:Y:S04]  /*2ec0*/  LDG.E R187, desc[UR22][R190.64+0x100] ;  /* 0x00010016bebb7981 */ /* 0x000f68000c1e1900 */
[----:B------:R3:W5:Y:S04]  /*2ed0*/  LDG.E R186, desc[UR22][R190.64+0x120] ;  /* 0x00012016beba7981 */ /* 0x000768000c1e1900 */
[----:B------:R-:W4:Y:S01]  /*2ee0*/  LDSM.16.M88.4 R112, [R142+0x400] ;  /* 0x000400008e70783b */ /* 0x000f220000000200 */
[-C--:B-1----:R-:W-:Y:S07]  /*2ef0*/  HMMA.16816.F32 R4, R100, R104.reuse, RZ ;  /* 0x000000686404723c */ /* 0x082fee00000018ff */
[----:B------:R-:W1:Y:S01]  /*2f00*/  LDSM.16.M88.4 R116, [R142+0x800] ;  /* 0x000800008e74783b */ /* 0x000e620000000200 */
        /* <DEDUP_REMOVED lines=9> */
[----:B------:R-:W3:Y:S01]  /*2fa0*/  LDSM.16.M88.4 R128, [R143] ;  /* 0x000000008f80783b */ /* 0x000ee20000000200 */
[C---:B------:R-:W-:Y:S01]  /*2fb0*/  IADD3 R198, PT, PT, R190.reuse, 0xc7, RZ ;  /* 0x000000c7bec67810 */ /* 0x040fe20007ffe0ff */
[C---:B------:R-:W-:Y:S01]  /*2fc0*/  VIADD R196, R190.reuse, 0xc8 ;  /* 0x000000c8bec47836 */ /* 0x040fe20000000000 */
[C---:B------:R-:W-:Y:S01]  /*2fd0*/  IADD3 R195, PT, PT, R190.reuse, 0x88, RZ ;  /* 0x00000088bec37810 */ /* 0x040fe20007ffe0ff */
[C---:B------:R-:W-:Y:S01]  /*2fe0*/  VIADD R200, R190.reuse, 0xc0 ;  /* 0x000000c0bec87836 */ /* 0x040fe20000000000 */
[----:B------:R-:W-:Y:S01]  /*2ff0*/  IABS R198, R198 ;  /* 0x000000c600c67213 */ /* 0x000fe20000000000 */
[C---:B------:R-:W-:Y:S01]  /*3000*/  VIADD R199, R190.reuse, 0x80 ;  /* 0x00000080bec77836 */ /* 0x040fe20000000000 */
[-C--:B----4-:R-:W-:Y:S01]  /*3010*/  HMMA.16816.F32 R20, R100, R112.reuse, RZ ;  /* 0x000000706414723c */ /* 0x090fe200000018ff */
[----:B------:R-:W4:Y:S01]  /*3020*/  LDSM.16.M88.4 R132, [R145+0x1000] ;  /* 0x001000009184783b */ /* 0x000f220000000200 */
        /* <DEDUP_REMOVED lines=9> */
[C---:B------:R-:W-:Y:S01]  /*30c0*/  VIADD R192, R190.reuse, 0x87 ;  /* 0x00000087bec07836 */ /* 0x040fe20000000000 */
[----:B------:R-:W-:Y:S02]  /*30d0*/  IABS R196, R196 ;  /* 0x000000c400c47213 */ /* 0x000fe40000000000 */
[----:B------:R-:W-:Y:S01]  /*30e0*/  I2FP.F32.S32 R202, R198 ;  /* 0x000000c600ca7245 */ /* 0x000fe20000201400 */
[----:B------:R-:W-:Y:S01]  /*30f0*/  VIADD R198, R190, 0xb7 ;  /* 0x000000b7bec67836 */ /* 0x000fe20000000000 */
[-C--:B------:R-:W-:Y:S01]  /*3100*/  HMMA.16816.F32 R28, R108, R114.reuse, RZ ;  /* 0x000000726c1c723c */ /* 0x080fe200000018ff */
[----:B------:R-:W-:Y:S02]  /*3110*/  I2FP.F32.S32 R196, R196 ;  /* 0x000000c400c47245 */ /* 0x000fe40000201400 */
[----:B------:R-:W-:Y:S02]  /*3120*/  IABS R194, R194 ;  /* 0x000000c200c27213 */ /* 0x000fe40000000000 */
[----:B------:R-:W-:Y:S02]  /*3130*/  IABS R198, R198 ;  /* 0x000000c600c67213 */ /* 0x000fe40000000000 */
[----:B------:R-:W-:Y:S01]  /*3140*/  I2FP.F32.S32 R194, R194 ;  /* 0x000000c200c27245 */ /* 0x000fe20000201400 */
[C---:B------:R-:W-:Y:S02]  /*3150*/  HMMA.16816.F32 R32, R100.reuse, R114, RZ ;  /* 0x000000726420723c */ /* 0x040fe400000018ff */
[----:B------:R-:W-:Y:S02]  /*3160*/  IABS R195, R195 ;  /* 0x000000c300c37213 */ /* 0x000fe40000000000 */
[----:B------:R-:W-:Y:S02]  /*3170*/  IABS R192, R192 ;  /* 0x000000c000c07213 */ /* 0x000fe40000000000 */
[----:B------:R-:W-:Y:S02]  /*3180*/  I2FP.F32.S32 R195, R195 ;  /* 0x000000c300c37245 */ /* 0x000fe40000201400 */
[-C--:B-1----:R-:W-:Y:S01]  /*3190*/  HMMA.16816.F32 R36, R100, R116.reuse, RZ ;  /* 0x000000746424723c */ /* 0x082fe200000018ff */
[----:B------:R-:W-:Y:S07]  /*31a0*/  I2FP.F32.S32 R192, R192 ;  /* 0x000000c000c07245 */ /* 0x000fee0000201400 */
[C---:B------:R-:W-:Y:S08]  /*31b0*/  HMMA.16816.F32 R40, R108.reuse, R116, RZ ;  /* 0x000000746c28723c */ /* 0x040ff000000018ff */
[-C--:B------:R-:W-:Y:S08]  /*31c0*/  HMMA.16816.F32 R44, R108, R118.reuse, RZ ;  /* 0x000000766c2c723c */ /* 0x080ff000000018ff */
[C---:B------:R-:W-:Y:S08]  /*31d0*/  HMMA.16816.F32 R48, R100.reuse, R118, RZ ;  /* 0x000000766430723c */ /* 0x040ff000000018ff */
[-C--:B--2---:R-:W-:Y:S08]  /*31e0*/  HMMA.16816.F32 R52, R100, R120.reuse, RZ ;  /* 0x000000786434723c */ /* 0x084ff000000018ff */
[C---:B------:R-:W-:Y:S08]  /*31f0*/  HMMA.16816.F32 R56, R108.reuse, R120, RZ ;  /* 0x000000786c38723c */ /* 0x040ff000000018ff */
[-C--:B------:R-:W-:Y:S08]  /*3200*/  HMMA.16816.F32 R60, R108, R122.reuse, RZ ;  /* 0x0000007a6c3c723c */ /* 0x080ff000000018ff */
[----:B------:R-:W-:Y:S01]  /*3210*/  HMMA.16816.F32 R64, R100, R122, RZ ;  /* 0x0000007a6440723c */ /* 0x000fe200000018ff */
[----:B------:R-:W1:Y:S07]  /*3220*/  LDSM.16.M88.4 R100, [R143+0x400] ;  /* 0x000400008f64783b */ /* 0x000e6e0000000200 */
[-C--:B---3--:R-:W-:Y:S08]  /*3230*/  HMMA.16816.F32 R4, R124, R128.reuse, R4 ;  /* 0x000000807c04723c */ /* 0x088ff00000001804 */
[C---:B----4-:R-:W-:Y:S08]  /*3240*/  HMMA.16816.F32 R8, R132.reuse, R128, R8 ;  /* 0x000000808408723c */ /* 0x050ff00000001808 */
        /* <DEDUP_REMOVED lines=12> */
[-C--:B-1----:R-:W-:Y:S03]  /*3310*/  HMMA.16816.F32 R20, R124, R100.reuse, R20 ;  /* 0x000000647c14723c */ /* 0x082fe60000001814 */
[----:B------:R-:W-:Y:S01]  /*3320*/  IABS R200, R200 ;  /* 0x000000c800c87213 */ /* 0x000fe20000000000 */
[C---:B------:R-:W-:Y:S01]  /*3330*/  FFMA.FTZ R8, R197.reuse, -UR17, R8 ;  /* 0x80000011c5087c23 */ /* 0x040fe20008010008 */
[C---:B------:R-:W-:Y:S01]  /*3340*/  IADD3 R202, PT, PT, R190.reuse, 0xa8, RZ ;  /* 0x000000a8beca7810 */ /* 0x040fe20007ffe0ff */
[----:B------:R-:W-:Y:S01]  /*3350*/  FFMA.FTZ R14, R197, -UR17, R14 ;  /* 0x80000011c50e7c23 */ /* 0x000fe2000801000e */
[----:B------:R-:W-:Y:S01]  /*3360*/  I2FP.F32.S32 R197, R200 ;  /* 0x000000c800c57245 */ /* 0x000fe20000201400 */
[C---:B------:R-:W-:Y:S04]  /*3370*/  HMMA.16816.F32 R24, R132.reuse, R100, R24 ;  /* 0x000000648418723c */ /* 0x040fe80000001818 */
[----:B------:R-:W-:Y:S02]  /*3380*/  VIADD R200, R190, 0x78 ;  /* 0x00000078bec87836 */ /* 0x000fe40000000000 */
[----:B------:R-:W-:Y:S01]  /*3390*/  FFMA.FTZ R18, R199, -UR17, R18 ;  /* 0x80000011c7127c23 */ /* 0x000fe20008010012 */
[----:B------:R-:W-:Y:S01]  /*33a0*/  FFMA.FTZ R15, R196, -UR17, R15 ;  /* 0x80000011c40f7c23 */ /* 0x000fe2000801000f */
[----:B------:R-:W-:Y:S01]  /*33b0*/  I2FP.F32.S32 R196, R198 ;  /* 0x000000c600c47245 */ /* 0x000fe20000201400 */
[-C--:B------:R-:W-:Y:S03]  /*33c0*/  HMMA.16816.F32 R28, R132, R102.reuse, R28 ;  /* 0x00000066841c723c */ /* 0x080fe6000000181c */
[----:B------:R-:W-:Y:S01]  /*33d0*/  IABS R199, R200 ;  /* 0x000000c800c77213 */ /* 0x000fe20000000000 */
[C---:B------:R-:W-:Y:S01]  /*33e0*/  VIADD R200, R190.reuse, 0x70 ;  /* 0x00000070bec87836 */ /* 0x040fe20000000000 */
[C---:B------:R-:W-:Y:S01]  /*33f0*/  IADD3 R198, PT, PT, R190.reuse, 0x77, RZ ;  /* 0x00000077bec67810 */ /* 0x040fe20007ffe0ff */
[----:B------:R-:W-:Y:S01]  /*3400*/  FFMA.FTZ R12, R197, -UR17, R12 ;  /* 0x80000011c50c7c23 */ /* 0x000fe2000801000c */
[----:B------:R-:W-:Y:S01]  /*3410*/  I2FP.F32.S32 R199, R199 ;  /* 0x000000c700c77245 */ /* 0x000fe20000201400 */
[C---:B------:R-:W-:Y:S01]  /*3420*/  HMMA.16816.F32 R32, R124.reuse, R102, R32 ;  /* 0x000000667c20723c */ /* 0x040fe20000001820 */
[----:B------:R-:W1:Y:S03]  /*3430*/  LDSM.16.M88.4 R100, [R143+0xc00] ;  /* 0x000c00008f64783b */ /* 0x000e660000000200 */
[----:B------:R-:W-:Y:S01]  /*3440*/  IABS R200, R200 ;  /* 0x000000c800c87213 */ /* 0x000fe20000000000 */
[C---:B------:R-:W-:Y:S01]  /*3450*/  FFMA.FTZ R16, R199.reuse, -UR17, R16 ;  /* 0x80000011c7107c23 */ /* 0x040fe20008010010 */
[----:B------:R-:W-:Y:S01]  /*3460*/  IABS R198, R198 ;  /* 0x000000c600c67213 */ /* 0x000fe20000000000 */
[----:B------:R-:W-:Y:S01]  /*3470*/  FFMA.FTZ R22, R199, -UR17, R22 ;  /* 0x80000011c7167c23 */ /* 0x000fe20008010016 */
[----:B------:R-:W-:Y:S01]  /*3480*/  I2FP.F32.S32 R199, R200 ;  /* 0x000000c800c77245 */ /* 0x000fe20000201400 */
[-C--:B------:R-:W-:Y:S03]  /*3490*/  HMMA.16816.F32 R36, R124, R104.reuse, R36 ;  /* 0x000000687c24723c */ /* 0x080fe60000001824 */
[----:B------:R-:W-:Y:S01]  /*34a0*/  IADD3 R200, PT, PT, R190, 0xb0, RZ ;  /* 0x000000b0bec87810 */ /* 0x000fe20007ffe0ff */
[----:B------:R-:W-:Y:S01]  /*34b0*/  FFMA.FTZ R26, R197, -UR17, R26 ;  /* 0x80000011c51a7c23 */ /* 0x000fe2000801001a */
[----:B------:R-:W-:Y:S01]  /*34c0*/  I2FP.F32.S32 R198, R198 ;  /* 0x000000c600c67245 */ /* 0x000fe20000201400 */
[C---:B------:R-:W-:Y:S01]  /*34d0*/  FFMA.FTZ R20, R199.reuse, -UR17, R20 ;  /* 0x80000011c7147c23 */ /* 0x040fe20008010014 */
[----:B------:R-:W-:Y:S01]  /*34e0*/  IABS R200, R200 ;  /* 0x000000c800c87213 */ /* 0x000fe20000000000 */
[C---:B------:R-:W-:Y:S04]  /*34f0*/  HMMA.16816.F32 R40, R132.reuse, R104, R40 ;  /* 0x000000688428723c */ /* 0x040fe80000001828 */
[----:B------:R-:W-:Y:S01]  /*3500*/  I2FP.F32.S32 R197, R200 ;  /* 0x000000c800c57245 */ /* 0x000fe20000201400 */
[----:B------:R-:W-:Y:S01]  /*3510*/  FFMA.FTZ R34, R199, -UR17, R34 ;  /* 0x80000011c7227c23 */ /* 0x000fe20008010022 */
[----:B------:R-:W-:Y:S01]  /*3520*/  IABS R200, R202 ;  /* 0x000000ca00c87213 */ /* 0x000fe20000000000 */
[----:B------:R-:W-:Y:S01]  /*3530*/  FFMA.FTZ R19, R194, -UR17, R19 ;  /* 0x80000011c2137c23 */ /* 0x000fe20008010013 */
[----:B------:R-:W-:Y:S01]  /*3540*/  IABS R194, R201 ;  /* 0x000000c900c27213 */ /* 0x000fe20000000000 */
[C---:B------:R-:W-:Y:S01]  /*3550*/  FFMA.FTZ R24, R197.reuse, -UR17, R24 ;  /* 0x80000011c5187c23 */ /* 0x040fe20008010018 */
[----:B------:R-:W-:Y:S01]  /*3560*/  FFMA.FTZ R30, R197, -UR17, R30 ;  /* 0x80000011c51e7c23 */ /* 0x000fe2000801001e */
[----:B------:R-:W-:Y:S01]  /*3570*/  I2FP.F32.S32 R197, R200 ;  /* 0x000000c800c57245 */ /* 0x000fe20000201400 */
[-C--:B------:R-:W-:Y:S03]  /*3580*/  HMMA.16816.F32 R44, R132, R106.reuse, R44 ;  /* 0x0000006a842c723c */ /* 0x080fe6000000182c */
[----:B------:R-:W-:Y:S01]  /*3590*/  IADD3 R200, PT, PT, R190, 0x68, RZ ;  /* 0x00000068bec87810 */ /* 0x000fe20007ffe0ff */
[C---:B------:R-:W-:Y:S01]  /*35a0*/  FFMA.FTZ R17, R198.reuse, -UR17, R17 ;  /* 0x80000011c6117c23 */ /* 0x040fe20008010011 */
[----:B------:R-:W-:Y:S01]  /*35b0*/  I2FP.F32.S32 R194, R194 ;  /* 0x000000c200c27245 */ /* 0x000fe20000201400 */
[----:B------:R-:W-:Y:S01]  /*35c0*/  FFMA.FTZ R23, R198, -UR17, R23 ;  /* 0x80000011c6177c23 */ /* 0x000fe20008010017 */
[----:B------:R-:W-:Y:S01]  /*35d0*/  IABS R199, R200 ;  /* 0x000000c800c77213 */ /* 0x000fe20000000000 */
[C---:B------:R-:W-:Y:S01]  /*35e0*/  VIADD R198, R190.reuse, 0xaf ;  /* 0x000000afbec67836 */ /* 0x040fe20000000000 */
[C---:B------:R-:W-:Y:S01]  /*35f0*/  IADD3 R200, PT, PT, R190.reuse, 0x60, RZ ;  /* 0x00000060bec87810 */ /* 0x040fe20007ffe0ff */
[----:B------:R-:W-:Y:S01]  /*3600*/  VIADD R201, R190, 0xa7 ;  /* 0x000000a7bec97836 */ /* 0x000fe20000000000 */
        /* <DEDUP_REMOVED lines=10> */
[----:B------:R-:W-:Y:S01]  /*36b0*/  IABS R196, R201 ;  /* 0x000000c900c47213 */ /* 0x000fe20000000000 */
[C---:B------:R-:W-:Y:S01]  /*36c0*/  FFMA.FTZ R21, R194.reuse, -UR17, R21 ;  /* 0x80000011c2157c23 */ /* 0x040fe20008010015 */
[----:B------:R-:W-:Y:S01]  /*36d0*/  FFMA.FTZ R35, R194, -UR17, R35 ;  /* 0x80000011c2237c23 */ /* 0x000fe20008010023 */
[C---:B------:R-:W-:Y:S01]  /*36e0*/  IADD3 R194, PT, PT, R190.reuse, 0xa0, RZ ;  /* 0x000000a0bec27810 */ /* 0x040fe20007ffe0ff */
[----:B------:R-:W-:Y:S01]  /*36f0*/  VIADD R200, R190, 0x9f ;  /* 0x0000009fbec87836 */ /* 0x000fe20000000000 */
[----:B------:R-:W-:Y:S01]  /*3700*/  I2FP.F32.S32 R196, R196 ;  /* 0x000000c400c47245 */ /* 0x000fe20000201400 */
[-C--:B-1----:R-:W-:Y:S03]  /*3710*/  HMMA.16816.F32 R52, R124, R100.reuse, R52 ;  /* 0x000000647c34723c */ /* 0x082fe60000001834 */
[----:B------:R-:W-:Y:S01]  /*3720*/  IABS R194, R194 ;  /* 0x000000c200c27213 */ /* 0x000fe20000000000 */
[C---:B------:R-:W-:Y:S01]  /*3730*/  FFMA.FTZ R25, R198.reuse, -UR17, R25 ;  /* 0x80000011c6197c23 */ /* 0x040fe20008010019 */
[----:B------:R-:W-:Y:S01]  /*3740*/  IABS R200, R200 ;  /* 0x000000c800c87213 */ /* 0x000fe20000000000 */
[----:B------:R-:W-:Y:S01]  /*3750*/  FFMA.FTZ R31, R198, -UR17, R31 ;  /* 0x80000011c61f7c23 */ /* 0x000fe2000801001f */
[----:B------:R-:W-:Y:S02]  /*3760*/  VIADD R198, R190, 0x67 ;  /* 0x00000067bec67836 */ /* 0x000fe40000000000 */
[C---:B------:R-:W-:Y:S01]  /*3770*/  FFMA.FTZ R28, R197.reuse, -UR17, R28 ;  /* 0x80000011c51c7c23 */ /* 0x040fe2000801001c */
[----:B------:R-:W-:Y:S01]  /*3780*/  FFMA.FTZ R42, R197, -UR17, R42 ;  /* 0x80000011c52a7c23 */ /* 0x000fe2000801002a */
[----:B------:R-:W-:Y:S01]  /*3790*/  MOV R197, R194 ;  /* 0x000000c200c57202 */ /* 0x000fe20000000f00 */
[C---:B------:R-:W-:Y:S01]  /*37a0*/  FFMA.FTZ R29, R196.reuse, -UR17, R29 ;  /* 0x80000011c41d7c23 */ /* 0x040fe2000801001d */
[----:B------:R-:W-:Y:S01]  /*37b0*/  IABS R198, R198 ;  /* 0x000000c600c67213 */ /* 0x000fe20000000000 */
[----:B------:R-:W-:Y:S01]  /*37c0*/  FFMA.FTZ R43, R196, -UR17, R43 ;  /* 0x80000011c42b7c23 */ /* 0x000fe2000801002b */
[----:B------:R-:W-:Y:S01]  /*37d0*/  I2FP.F32.S32 R197, R197 ;  /* 0x000000c500c57245 */ /* 0x000fe20000201400 */
[----:B------:R-:W-:Y:S01]  /*37e0*/  IMAD.MOV.U32 R196, RZ, RZ, R200 ;  /* 0x000000ffffc47224 */ /* 0x000fe200078e00c8 */
[C---:B------:R-:W-:Y:S01]  /*37f0*/  IADD3 R200, PT, PT, R190.reuse, 0x98, RZ ;  /* 0x00000098bec87810 */ /* 0x040fe20007ffe0ff */
[C---:B------:R-:W-:Y:S01]  /*3800*/  VIADD R201, R190.reuse, 0x5f ;  /* 0x0000005fbec97836 */ /* 0x040fe20000000000 */
[----:B------:R-:W-:Y:S01]  /*3810*/  I2FP.F32.S32 R198, R198 ;  /* 0x000000c600c67245 */ /* 0x000fe20000201400 */
[C---:B------:R-:W-:Y:S04]  /*3820*/  HMMA.16816.F32 R56, R132.reuse, R100, R56 ;  /* 0x000000648438723c */ /* 0x040fe80000001838 */
[----:B------:R-:W-:Y:S01]  /*3830*/  IABS R200, R200 ;  /* 0x000000c800c87213 */ /* 0x000fe20000000000 */
[C---:B------:R-:W-:Y:S01]  /*3840*/  FFMA.FTZ R40, R197.reuse, -UR17, R40 ;  /* 0x80000011c5287c23 */ /* 0x040fe20008010028 */
[----:B------:R-:W-:Y:S01]  /*3850*/  IABS R201, R201 ;  /* 0x000000c900c97213 */ /* 0x000fe20000000000 */
[----:B------:R-:W-:Y:S01]  /*3860*/  FFMA.FTZ R46, R197, -UR17, R46 ;  /* 0x80000011c52e7c23 */ /* 0x000fe2000801002e */
[----:B------:R-:W-:Y:S01]  /*3870*/  MOV R197, R200 ;  /* 0x000000c800c57202 */ /* 0x000fe20000000f00 */
[C---:B------:R-:W-:Y:S01]  /*3880*/  VIADD R194, R190.reuse, 0x97 ;  /* 0x00000097bec27836 */ /* 0x040fe20000000000 */
[----:B------:R-:W-:Y:S01]  /*3890*/  IADD3 R200, PT, PT, R190, 0x57, RZ ;  /* 0x00000057bec87810 */ /* 0x000fe20007ffe0ff */
[C---:B------:R-:W-:Y:S01]  /*38a0*/  FFMA.FTZ R33, R198.reuse, -UR17, R33 ;  /* 0x80000011c6217c23 */ /* 0x040fe20008010021 */
[----:B------:R-:W-:Y:S01]  /*38b0*/  I2FP.F32.S32 R196, R196 ;  /* 0x000000c400c47245 */ /* 0x000fe20000201400 */
[----:B------:R-:W-:Y:S01]  /*38c0*/  FFMA.FTZ R39, R198, -UR17, R39 ;  /* 0x80000011c6277c23 */ /* 0x000fe20008010027 */
[----:B------:R-:W-:Y:S01]  /*38d0*/  I2FP.F32.S32 R198, R201 ;  /* 0x000000c900c67245 */ /* 0x000fe20000201400 */
[-C--:B------:R-:W-:Y:S03]  /*38e0*/  HMMA.16816.F32 R60, R132, R102.reuse, R60 ;  /* 0x00000066843c723c */ /* 0x080fe6000000183c */
[----:B------:R-:W-:Y:S01]  /*38f0*/  IABS R194, R194 ;  /* 0x000000c200c27213 */ /* 0x000fe20000000000 */
[----:B------:R-:W-:Y:S01]  /*3900*/  VIADD R201, R190, 0x58 ;  /* 0x00000058bec97836 */ /* 0x000fe20000000000 */
[----:B------:R-:W-:Y:S01]  /*3910*/  IABS R200, R200 ;  /* 0x000000c800c87213 */ /* 0x000fe20000000000 */
[C---:B------:R-:W-:Y:S01]  /*3920*/  FFMA.FTZ R41, R196.reuse, -UR17, R41 ;  /* 0x80000011c4297c23 */ /* 0x040fe20008010029 */
[----:B------:R-:W-:Y:S01]  /*3930*/  I2FP.F32.S32 R194, R194 ;  /* 0x000000c200c27245 */ /* 0x000fe20000201400 */
[----:B------:R-:W-:Y:S01]  /*3940*/  FFMA.FTZ R47, R196, -UR17, R47 ;  /* 0x80000011c42f7c23 */ /* 0x000fe2000801002f */
[----:B------:R-:W-:Y:S01]  /*3950*/  IABS R201, R201 ;  /* 0x000000c900c97213 */ /* 0x000fe20000000000 */
[----:B------:R-:W-:Y:S04]  /*3960*/  HMMA.16816.F32 R64, R124, R102, R64 ;  /* 0x000000667c40723c */ /* 0x000fe80000001840 */
[----:B------:R-:W-:Y:S01]  /*3970*/  I2FP.F32.S32 R196, R200 ;  /* 0x000000c800c47245 */ /* 0x000fe20000201400 */
[----:B------:R-:W-:Y:S01]  /*3980*/  VIADD R200, R190, 0x50 ;  /* 0x00000050bec87836 */ /* 0x000fe20000000000 */
[----:B------:R-:W-:Y:S01]  /*3990*/  I2FP.F32.S32 R197, R197 ;  /* 0x000000c500c57245 */ /* 0x000fe20000201400 */
[C---:B------:R-:W-:Y:S01]  /*39a0*/  FFMA.FTZ R36, R199.reuse, -UR17, R36 ;  /* 0x80000011c7247c23 */ /* 0x040fe20008010024 */
[----:B------:R-:W-:Y:S01]  /*39b0*/  FFMA.FTZ R50, R199, -UR17, R50 ;  /* 0x80000011c7327c23 */ /* 0x000fe20008010032 */
[----:B------:R-:W-:Y:S01]  /*39c0*/  I2FP.F32.S32 R199, R201 ;  /* 0x000000c900c77245 */ /* 0x000fe20000201400 */
[----:B------:R-:W-:Y:S01]  /*39d0*/  FFMA.FTZ R37, R198, -UR17, R37 ;  /* 0x80000011c6257c23 */ /* 0x000fe20008010025 */
[----:B------:R-:W-:Y:S01]  /*39e0*/  IABS R200, R200 ;  /* 0x000000c800c87213 */ /* 0x000fe20000000000 */
[----:B------:R-:W-:Y:S01]  /*39f0*/  FFMA.FTZ R45, R194, -UR17, R45 ;  /* 0x80000011c22d7c23 */ /* 0x000fe2000801002d */
[----:B------:R-:W-:Y:S01]  /*3a00*/  IADD3 R201, PT, PT, R190, 0x8f, RZ ;  /* 0x0000008fbec97810 */ /* 0x000fe20007ffe0ff */
[----:B------:R-:W-:Y:S01]  /*3a10*/  FFMA.FTZ R51, R198, -UR17, R51 ;  /* 0x80000011c6337c23 */ /* 0x000fe20008010033 */
[----:B------:R-:W-:Y:S01]  /*3a20*/  IADD3 R198, PT, PT, R190, 0x4f, RZ ;  /* 0x0000004fbec67810 */ /* 0x000fe20007ffe0ff */
[----:B------:R-:W-:Y:S01]  /*3a30*/  FFMA.FTZ R59, R194, -UR17, R59 ;  /* 0x80000011c23b7c23 */ /* 0x000fe2000801003b */
[C---:B------:R-:W-:Y:S02]  /*3a40*/  VIADD R202, R190.reuse, 0x90 ;  /* 0x00000090beca7836 */ /* 0x040fe40000000000 */
[C---:B------:R-:W-:Y:S01]  /*3a50*/  FFMA.FTZ R48, R199.reuse, -UR17, R48 ;  /* 0x80000011c7307c23 */ /* 0x040fe20008010030 */
[----:B------:R-:W-:Y:S01]  /*3a60*/  IABS R198, R198 ;  /* 0x000000c600c67213 */ /* 0x000fe20000000000 */
[C---:B------:R-:W-:Y:S01]  /*3a70*/  VIADD R194, R190.reuse, 0x48 ;  /* 0x00000048bec27836 */ /* 0x040fe20000000000 */
[----:B------:R-:W-:Y:S01]  /*3a80*/  IADD3 R190, PT, PT, R190, 0x47, RZ ;  /* 0x00000047bebe7810 */ /* 0x000fe20007ffe0ff */
[----:B------:R-:W-:Y:S01]  /*3a90*/  FFMA.FTZ R54, R199, -UR17, R54 ;  /* 0x80000011c7367c23 */ /* 0x000fe20008010036 */
[----:B------:R-:W-:Y:S01]  /*3aa0*/  I2FP.F32.S32 R199, R200 ;  /* 0x000000c800c77245 */ /* 0x000fe20000201400 */
[C---:B------:R-:W-:Y:S01]  /*3ab0*/  FFMA.FTZ R49, R196.reuse, -UR17, R49 ;  /* 0x80000011c4317c23 */ /* 0x040fe20008010031 */
        /* <DEDUP_REMOVED lines=12> */
[----:B------:R-:W-:Y:S01]  /*3b80*/  I2FP.F32.S32 R196, R196 ;  /* 0x000000c400c47245 */ /* 0x000fe20000201400 */
[----:B------:R-:W-:Y:S01]  /*3b90*/  FFMA.FTZ R53, R198, -UR17, R53 ;  /* 0x80000011c6357c23 */ /* 0x000fe20008010035 */
[----:B------:R-:W-:Y:S01]  /*3ba0*/  I2FP.F32.S32 R195, R194 ;  /* 0x000000c200c37245 */ /* 0x000fe20000201400 */
[C---:B------:R-:W-:Y:S01]  /*3bb0*/  FFMA.FTZ R56, R197.reuse, -UR17, R56 ;  /* 0x80000011c5387c23 */ /* 0x040fe20008010038 */
[----:B------:R-:W-:Y:S01]  /*3bc0*/  I2FP.F32.S32 R190, R190 ;  /* 0x000000be00be7245 */ /* 0x000fe20000201400 */
[C---:B------:R-:W-:Y:S01]  /*3bd0*/  FFMA.FTZ R57, R196.reuse, -UR17, R57 ;  /* 0x80000011c4397c23 */ /* 0x040fe20008010039 */
[----:B------:R-:W-:Y:S01]  /*3be0*/  FFMA.FTZ R62, R197, -UR17, R62 ;  /* 0x80000011c53e7c23 */ /* 0x000fe2000801003e */
[----:B------:R-:W-:Y:S01]  /*3bf0*/  FFMA.FTZ R63, R196, -UR17, R63 ;  /* 0x80000011c43f7c23 */ /* 0x000fe2000801003f */
[----:B------:R-:W-:Y:S01]  /*3c00*/  FFMA.FTZ R66, R199, -UR17, R66 ;  /* 0x80000011c7427c23 */ /* 0x000fe20008010042 */
[----:B------:R-:W-:Y:S01]  /*3c10*/  FFMA.FTZ R67, R198, -UR17, R67 ;  /* 0x80000011c6437c23 */ /* 0x000fe20008010043 */
[----:B------:R-:W-:Y:S01]  /*3c20*/  FFMA.FTZ R64, R195, -UR17, R64 ;  /* 0x80000011c3407c23 */ /* 0x000fe20008010040 */
[----:B------:R-:W-:Y:S01]  /*3c30*/  FFMA.FTZ R65, R190, -UR17, R65 ;  /* 0x80000011be417c23 */ /* 0x000fe20008010041 */
[----:B------:R-:W-:Y:S06]  /*3c40*/  @!P0 BRA `(.L_x_1495) ;  /* 0x00000000002c8947 */ /* 0x000fec0003800000 */
[----:B------:R-:W1:Y:S01]  /*3c50*/  LDC R102, c[0x0][0x504] ;  /* 0x00014100ff667b82 */ /* 0x000e620000000800 */
[----:B------:R-:W-:Y:S02]  /*3c60*/  IMAD.SHL.U32 R100, R152, 0x80, RZ ;  /* 0x0000008098647824 */ /* 0x000fe400078e00ff */
[----:B------:R-:W-:Y:S02]  /*3c70*/  VIADD R191, R191, 0x80 ;  /* 0x00000080bfbf7836 */ /* 0x000fe40000000000 */
[C---:B------:R-:W-:Y:S01]  /*3c80*/  VIADD R103, R100.reuse, 0x80 ;  /* 0x0000008064677836 */ /* 0x040fe20000000000 */
[----:B------:R-:W-:Y:S04]  /*3c90*/  IADD3 R101, PT, PT, R100, 0x80, R179 ;  /* 0x0000008064657810 */ /* 0x000fe80007ffe0b3 */
[----:B------:R-:W-:Y:S02]  /*3ca0*/  ISETP.LT.AND P0, PT, R103, R176, PT ;  /* 0x000000b06700720c */ /* 0x000fe40003f01270 */
[----:B-1----:R-:W-:Y:S05]  /*3cb0*/  IADD3 R101, PT, PT, R101, R102, -R176 ;  /* 0x0000006665657210 */ /* 0x002fea0007ffe8b0 */
[----:B------:R-:W-:Y:S05]  /*3cc0*/  VIADD R100, R101, 0xffffff80 ;  /* 0xffffff8065647836 */ /* 0x000fea0000000000 */
[----:B------:R-:W-:Y:S11]  /*3cd0*/  ISETP.GE.AND P1, PT, R191, R100, PT ;  /* 0x00000064bf00720c */ /* 0x000ff60003f26270 */
[----:B------:R-:W-:Y:S02]  /*3ce0*/  @!UPT UIADD3 URZ, UPT, UPT, URZ, URZ, URZ ;  /* 0x000000fffffff290 */ /* 0x000fe4000fffe0ff */
[----:B------:R-:W-:Y:S05]  /*3cf0*/  @!P1 BRA P0, `(.L_x_1496) ;  /* 0x00000010008c9947 */ /* 0x000fea0000000000 */
.L_x_1495:
        /* <DEDUP_REMOVED lines=291> */
.L_x_1496:
[C---:B------:R-:W-:Y:S01]  /*4f30*/  FSETP.NEU.FTZ.AND P0, PT, R171.reuse, -INF , PT ;  /* 0xff800000ab00780b */ /* 0x040fe20003f1d000 */
[----:B------:R-:W-:Y:S01]  /*4f40*/  FMUL.FTZ R100, R171, 1.4426950216293334961 ;  /* 0x3fb8aa3bab647820 */ /* 0x000fe20000410000 */
[----:B------:R-:W-:Y:S01]  /*4f50*/  FSETP.NEU.FTZ.AND P1, PT, R172, -INF , PT ;  /* 0xff800000ac00780b */ /* 0x000fe20003f3d000 */
[----:B------:R-:W-:Y:S02]  /*4f60*/  IMAD.IADD R143, R142, 0x1, R3 ;  /* 0x000000018e8f7824 */ /* 0x000fe400078e0203 */
[----:B------:R-:W-:Y:S01]  /*4f70*/  FMUL.FTZ R102, R172, 1.4426950216293334961 ;  /* 0x3fb8aa3bac667820 */ /* 0x000fe20000410000 */
[----:B------:R-:W-:Y:S01]  /*4f80*/  FMUL.FTZ R104, R168, 1.4426950216293334961 ;  /* 0x3fb8aa3ba8687820 */ /* 0x000fe20000410000 */
[----:B------:R-:W-:Y:S01]  /*4f90*/  FSEL R100, R100, RZ, P0 ;  /* 0x000000ff64647208 */ /* 0x000fe20000000000 */
[C---:B------:R-:W-:Y:S01]  /*4fa0*/  FMUL.FTZ R101, R170.reuse, 1.4426950216293334961 ;  /* 0x3fb8aa3baa657820 */ /* 0x040fe20000410000 */
[----:B------:R-:W-:Y:S01]  /*4fb0*/  FSETP.NEU.FTZ.AND P0, PT, R170, -INF , PT ;  /* 0xff800000aa00780b */ /* 0x000fe20003f1d000 */
[----:B------:R-:W-:Y:S01]  /*4fc0*/  UIADD3 UR8, UPT, UPT, UR27, -0x4498517b, URZ ;  /* 0xbb67ae851b087890 */ /* 0x000fe2000fffe0ff */
[----:B------:R-:W-:Y:S01]  /*4fd0*/  FSEL R102, R102, RZ, P1 ;  /* 0x000000ff66667208 */ /* 0x000fe20000800000 */
[--C-:B------:R-:W-:Y:S01]  /*4fe0*/  FFMA.FTZ R50, R50, UR13, -R100.reuse ;  /* 0x0000000d32327c23 */ /* 0x100fe20008010864 */
[----:B------:R-:W-:Y:S01]  /*4ff0*/  FSETP.NEU.FTZ.AND P1, PT, R168, -INF , PT ;  /* 0xff800000a800780b */ /* 0x000fe20003f3d000 */
[--C-:B------:R-:W-:Y:S01]  /*5000*/  FFMA.FTZ R51, R51, UR13, -R100.reuse ;  /* 0x0000000d33337c23 */ /* 0x100fe20008010864 */
[----:B------:R-:W-:Y:S01]  /*5010*/  FSEL R101, R101, RZ, P0 ;  /* 0x000000ff65657208 */ /* 0x000fe20000000000 */
        /* <DEDUP_REMOVED lines=16> */
[----:B------:R-:W1:Y:S01]  /*5120*/  S2R R100, SR_TID.X ;  /* 0x0000000000647919 */ /* 0x000e620000002100 */
[----:B------:R-:W-:Y:S01]  /*5130*/  FFMA.FTZ R49, R49, UR13, -R102 ;  /* 0x0000000d31317c23 */ /* 0x000fe20008010866 */
[--C-:B------:R-:W-:Y:S01]  /*5140*/  FFMA.FTZ R61, R61, UR13, -R101.reuse ;  /* 0x0000000d3d3d7c23 */ /* 0x100fe20008010865 */
[--C-:B------:R-:W-:Y:S01]  /*5150*/  FFMA.FTZ R62, R62, UR13, -R104.reuse ;  /* 0x0000000d3e3e7c23 */ /* 0x100fe20008010868 */
[----:B------:R-:W-:Y:S01]  /*5160*/  FFMA.FTZ R63, R63, UR13, -R104 ;  /* 0x0000000d3f3f7c23 */ /* 0x000fe20008010868 */
        /* <DEDUP_REMOVED lines=26> */
[----:B------:R-:W-:Y:S01]  /*5310*/  UIADD3 UR16, UPT, UPT, UR26, 0x3c6ef372, URZ ;  /* 0x3c6ef3721a107890 */ /* 0x000fe2000fffe0ff */
[----:B-1----:R-:W-:Y:S07]  /*5320*/  SHF.R.U32.HI R106, RZ, 0x5, R100 ;  /* 0x00000005ff6a7819 */ /* 0x002fee0000011664 */
[----:B------:R-:W-:Y:S01]  /*5330*/  MUFU.EX2 R217, R23 ;  /* 0x0000001700d97308 */ /* 0x000fe20000000800 */
[----:B------:R-:W-:Y:S01]  /*5340*/  LOP3.LUT P0, RZ, R100, 0x4, RZ, 0xc0, !PT ;  /* 0x0000000464ff7812 */ /* 0x000fe2000780c0ff */
[----:B------:R-:W-:Y:S01]  /*5350*/  UIADD3 UR15, UPT, UPT, UR26, -0x255992d5, URZ ;  /* 0xdaa66d2b1a0f7890 */ /* 0x000fe2000fffe0ff */
[----:B------:R-:W-:Y:S07]  /*5360*/  LOP3.LUT R106, R106, 0x3, RZ, 0xc0, !PT ;  /* 0x000000036a6a7812 */ /* 0x000fee00078ec0ff */
[----:B------:R-:W-:Y:S01]  /*5370*/  MUFU.EX2 R227, R17 ;  /* 0x0000001100e37308 */ /* 0x000fe20000000800 */
[--C-:B------:R-:W-:Y:S01]  /*5380*/  FFMA.FTZ R224, R14, UR13, -R104.reuse ;  /* 0x0000000d0ee07c23 */ /* 0x100fe20008010868 */
[--C-:B------:R-:W-:Y:S01]  /*5390*/  FFMA.FTZ R208, R30, UR13, -R104.reuse ;  /* 0x0000000d1ed07c23 */ /* 0x100fe20008010868 */
[----:B------:R-:W-:Y:S07]  /*53a0*/  FFMA.FTZ R205, R31, UR13, -R104 ;  /* 0x0000000d1fcd7c23 */ /* 0x000fee0008010868 */
[----:B------:R-:W-:Y:S01]  /*53b0*/  MUFU.EX2 R230, R16 ;  /* 0x0000001000e67308 */ /* 0x000fe20000000800 */
[----:B------:R-:W-:Y:S02]  /*53c0*/  IMAD R106, R175, 0x8, R106 ;  /* 0x00000008af6a7824 */ /* 0x000fe400078e026a */
[--C-:B------:R-:W-:Y:S01]  /*53d0*/  FFMA.FTZ R32, R32, UR13, -R102.reuse ;  /* 0x0000000d20207c23 */ /* 0x100fe20008010866 */
[--C-:B------:R-:W-:Y:S06]  /*53e0*/  FFMA.FTZ R33, R33, UR13, -R102.reuse ;  /* 0x0000000d21217c23 */ /* 0x100fec0008010866 */
[----:B------:R1:W-:Y:S01]  /*53f0*/  MUFU.EX2 R198, R44 ;  /* 0x0000002c00c67308 */ /* 0x0003e20000000800 */
[----:B------:R-:W-:Y:S02]  /*5400*/  VIADD R14, R106, 0x4 ;  /* 0x000000046a0e7836 */ /* 0x000fe40000000000 */
[--C-:B------:R-:W-:Y:S01]  /*5410*/  FFMA.FTZ R20, R20, UR13, -R102.reuse ;  /* 0x0000000d14147c23 */ /* 0x100fe20008010866 */
[--C-:B------:R-:W-:Y:S06]  /*5420*/  FFMA.FTZ R4, R4, UR13, -R102.reuse ;  /* 0x0000000d04047c23 */ /* 0x100fec0008010866 */
[----:B------:R-:W-:Y:S01]  /*5430*/  MUFU.EX2 R234, R8 ;  /* 0x0000000800ea7308 */ /* 0x000fe20000000800 */
[--C-:B------:R-:W-:Y:S01]  /*5440*/  FFMA.FTZ R21, R21, UR13, -R102.reuse ;  /* 0x0000000d15157c23 */ /* 0x100fe20008010866 */
[--C-:B------:R-:W-:Y:S01]  /*5450*/  FFMA.FTZ R36, R36, UR13, -R102.reuse ;  /* 0x0000000d24247c23 */ /* 0x100fe20008010866 */
[--C-:B------:R-:W-:Y:S07]  /*5460*/  FFMA.FTZ R5, R5, UR13, -R102.reuse ;  /* 0x0000000d05057c23 */ /* 0x100fee0008010866 */
[----:B------:R-:W-:Y:S01]  /*5470*/  MUFU.EX2 R229, R11 ;  /* 0x0000000b00e57308 */ /* 0x000fe20000000800 */
[----:B------:R-:W-:Y:S01]  /*5480*/  FFMA.FTZ R37, R37, UR13, -R102 ;  /* 0x0000000d25257c23 */ /* 0x000fe20008010866 */
[----:B------:R-:W-:Y:S01]  /*5490*/  IMAD.WIDE.U32 R102, R167, -0x326172a9, RZ ;  /* 0xcd9e8d57a7667825 */ /* 0x000fe200078e00ff */
[----:B------:R-:W-:Y:S07]  /*54a0*/  UIADD3 UR9, UPT, UPT, UR26, -0x61c88647, URZ ;  /* 0x9e3779b91a097890 */ /* 0x000fee000fffe0ff */
[----:B------:R-:W-:Y:S01]  /*54b0*/  MUFU.EX2 R231, R9 ;  /* 0x0000000900e77308 */ /* 0x000fe20000000800 */
[----:B------:R-:W-:Y:S01]  /*54c0*/  FFMA.FTZ R24, R24, UR13, -R101 ;  /* 0x0000000d18187c23 */ /* 0x000fe20008010865 */
[----:B-1----:R-:W-:Y:S02]  /*54d0*/  IMAD.IADD R44, R144, 0x1, R3 ;  /* 0x00000001902c7824 */ /* 0x002fe400078e0203 */
[--C-:B------:R-:W-:Y:S06]  /*54e0*/  FFMA.FTZ R13, R13, UR13, -R101.reuse ;  /* 0x0000000d0d0d7c23 */ /* 0x100fec0008010865 */
[----:B------:R-:W-:Y:S01]  /*54f0*/  MUFU.EX2 R232, R10 ;  /* 0x0000000a00e87308 */ /* 0x000fe20000000800 */
[----:B------:R-:W-:Y:S04]  /*5500*/  IMAD.WIDE.U32 R30, R106, -0x326172a9, RZ ;  /* 0xcd9e8d576a1e7825 */ /* 0x000fe800078e00ff */
[--C-:B------:R-:W-:Y:S05]  /*5510*/  FFMA.FTZ R45, R45, UR13, -R101.reuse ;  /* 0x0000000d2d2d7c23 */ /* 0x100fea0008010865 */
[----:B------:R-:W1:Y:S01]  /*5520*/  MUFU.EX2 R214, R32 ;  /* 0x0000002000d67308 */ /* 0x000e620000000800 */
[----:B------:R-:W-:Y:S01]  /*5530*/  FFMA.FTZ R25, R25, UR13, -R101 ;  /* 0x0000000d19197c23 */ /* 0x000fe20008010865 */
[----:B------:R-:W-:Y:S01]  /*5540*/  LOP3.LUT R122, R164, UR26, R31, 0x96, !PT ;  /* 0x0000001aa47a7c12 */ /* 0x000fe2000f8e961f */
[----:B------:R-:W-:Y:S01]  /*5550*/  FFMA.FTZ R40, R40, UR13, -R101 ;  /* 0x0000000d28287c23 */ /* 0x000fe20008010865 */
[----:B------:R-:W-:Y:S06]  /*5560*/  LOP3.LUT R106, R30, UR9, R103, 0x96, !PT ;  /* 0x000000091e6a7c12 */ /* 0x000fec000f8e9667 */
[----:B------:R2:W3:Y:S01]  /*5570*/  MUFU.EX2 R211, R33 ;  /* 0x0000002100d37308 */ /* 0x0004e20000000800 */
[----:B------:R-:W-:Y:S01]  /*5580*/  FFMA.FTZ R41, R41, UR13, -R101 ;  /* 0x0000000d29297c23 */ /* 0x000fe20008010865 */
[----:B------:R-:W-:Y:S04]  /*5590*/  IMAD.WIDE.U32 R100, R166, -0x326172a9, RZ ;  /* 0xcd9e8d57a6647825 */ /* 0x000fe800078e00ff */
[--C-:B------:R-:W-:Y:S04]  /*55a0*/  FFMA.FTZ R213, R27, UR13, -R104.reuse ;  /* 0x0000000d1bd57c23 */ /* 0x100fe80008010868 */
[----:B------:R4:W3:Y:S01]  /*55b0*/  MUFU.EX2 R212, R34 ;  /* 0x0000002200d47308 */ /* 0x0008e20000000800 */
[--C-:B------:R-:W-:Y:S01]  /*55c0*/  FFMA.FTZ R15, R15, UR13, -R104.reuse ;  /* 0x0000000d0f0f7c23 */ /* 0x100fe20008010868 */
[----:B------:R-:W-:Y:S04]  /*55d0*/  IMAD.WIDE.U32 R106, R106, -0x2daee0ad, RZ ;  /* 0xd2511f536a6a7825 */ /* 0x000fe800078e00ff */
[--C-:B------:R-:W-:Y:S04]  /*55e0*/  FFMA.FTZ R26, R26, UR13, -R104.reuse ;  /* 0x0000000d1a1a7c23 */ /* 0x100fe80008010868 */
[----:B------:R3:W-:Y:S01]  /*55f0*/  MUFU.EX2 R222, R20 ;  /* 0x0000001400de7308 */ /* 0x0007e20000000800 */
[--C-:B------:R-:W-:Y:S01]  /*5600*/  FFMA.FTZ R46, R46, UR13, -R104.reuse ;  /* 0x0000000d2e2e7c23 */ /* 0x100fe20008010868 */
[----:B------:R-:W-:Y:S04]  /*5610*/  IMAD.WIDE.U32 R122, R122, -0x2daee0ad, RZ ;  /* 0xd2511f537a7a7825 */ /* 0x000fe800078e00ff */
[--C-:B------:R-:W-:Y:S04]  /*5620*/  FFMA.FTZ R47, R47, UR13, -R104.reuse ;  /* 0x0000000d2f2f7c23 */ /* 0x100fe80008010868 */
[----:B------:R-:W-:Y:S01]  /*5630*/  MUFU.EX2 R210, R28 ;  /* 0x0000001c00d27308 */ /* 0x000fe20000000800 */
[--C-:B------:R-:W-:Y:S01]  /*5640*/  FFMA.FTZ R43, R43, UR13, -R104.reuse ;  /* 0x0000000d2b2b7c23 */ /* 0x100fe20008010868 */
[----:B------:R-:W-:Y:S01]  /*5650*/  IMAD.WIDE.U32 R126, R14, -0x326172a9, RZ ;  /* 0xcd9e8d570e7e7825 */ /* 0x000fe200078e00ff */
[----:B------:R-:W-:Y:S07]  /*5660*/  LOP3.LUT R27, R180, UR8, R123, 0x96, !PT ;  /* 0x00000008b41b7c12 */ /* 0x000fee000f8e967b */
[----:B------:R-:W-:Y:S01]  /*5670*/  MUFU.EX2 R209, R35 ;  /* 0x0000002300d17308 */ /* 0x000fe20000000800 */
[----:B------:R-:W-:Y:S01]  /*5680*/  FFMA.FTZ R42, R42, UR13, -R104 ;  /* 0x0000000d2a2a7c23 */ /* 0x000fe20008010868 */
[----:B------:R-:W-:Y:S02]  /*5690*/  LOP3.LUT R104, R30, UR9, R101, 0x96, !PT ;  /* 0x000000091e687c12 */ /* 0x000fe4000f8e9665 */
[----:B------:R-:W-:Y:S01]  /*56a0*/  LOP3.LUT R128, R126, UR9, R103, 0x96, !PT ;  /* 0x000000097e807c12 */ /* 0x000fe2000f8e9667 */
[----:B------:R-:W-:Y:S01]  /*56b0*/  IMAD.WIDE.U32 R118, R27, -0x326172a9, RZ ;  /* 0xcd9e8d571b767825 */ /* 0x000fe200078e00ff */
[----:B------:R-:W-:Y:S04]  /*56c0*/  LOP3.LUT R108, R164, UR26, R127, 0x96, !PT ;  /* 0x0000001aa46c7c12 */ /* 0x000fe8000f8e967f */
[----:B------:R-:W-:Y:S01]  /*56d0*/  MUFU.EX2 R190, R52 ;  /* 0x0000003400be7308 */ /* 0x000fe20000000800 */
[----:B------:R-:W-:Y:S01]  /*56e0*/  LOP3.LUT R126, R126, UR9, R101, 0x96, !PT ;  /* 0x000000097e7e7c12 */ /* 0x000fe2000f8e9665 */
[----:B------:R-:W-:Y:S01]  /*56f0*/  IMAD.WIDE.U32 R104, R104, -0x2daee0ad, RZ ;  /* 0xd2511f5368687825 */ /* 0x000fe200078e00ff */
[--C-:B------:R-:W-:Y:S01]  /*5700*/  LOP3.LUT R31, R102, UR16, R119.reuse, 0x96, !PT ;  /* 0x00000010661f7c12 */ /* 0x100fe2000f8e9677 */
[----:B------:R-:W-:Y:S01]  /*5710*/  UIADD3 UR9, UPT, UPT, UR27, 0x76cf5d0a, URZ ;  /* 0x76cf5d0a1b097890 */ /* 0x000fe2000fffe0ff */
[----:B------:R-:W-:Y:S01]  /*5720*/  LOP3.LUT R30, R100, UR16, R119, 0x96, !PT ;  /* 0x00000010641e7c12 */ /* 0x000fe2000f8e9677 */
[----:B------:R-:W-:Y:S04]  /*5730*/  IMAD.WIDE.U32 R128, R128, -0x2daee0ad, RZ ;  /* 0xd2511f5380807825 */ /* 0x000fe800078e00ff */
        /* <DEDUP_REMOVED lines=8> */
[----:B------:R-:W-:Y:S01]  /*57c0*/  LOP3.LUT R14, R180, UR8, R109, 0x96, !PT ;  /* 0x00000008b40e7c12 */ /* 0x000fe2000f8e966d */
[----:B------:R-:W-:Y:S01]  /*57d0*/  UIADD3 UR8, UPT, UPT, UR27, -0x126145ec, URZ ;  /* 0xed9eba141b087890 */ /* 0x000fe2000fffe0ff */
[----:B------:R-:W-:Y:S06]  /*57e0*/  LOP3.LUT R120, R108, UR9, R129, 0x96, !PT ;  /* 0x000000096c787c12 */ /* 0x000fec000f8e9681 */
[----:B------:R-:W-:Y:S01]  /*57f0*/  MUFU.EX2 R205, R205 ;  /* 0x000000cd00cd7308 */ /* 0x000fe20000000800 */
[----:B------:R-:W-:Y:S01]  /*5800*/  LOP3.LUT R112, R118, UR15, R125, 0x96, !PT ;  /* 0x0000000f76707c12 */ /* 0x000fe2000f8e967d */
[----:B------:R-:W-:Y:S01]  /*5810*/  IMAD.WIDE.U32 R110, R14, -0x326172a9, RZ ;  /* 0xcd9e8d570e6e7825 */ /* 0x000fe200078e00ff */
[----:B------:R-:W-:Y:S07]  /*5820*/  LOP3.LUT R108, R108, UR9, R127, 0x96, !PT ;  /* 0x000000096c6c7c12 */ /* 0x000fee000f8e967f */
[----:B------:R-:W3:Y:S01]  /*5830*/  MUFU.EX2 R129, R67 ;  /* 0x0000004300817308 */ /* 0x000ee20000000800 */
[----:B------:R-:W-:Y:S01]  /*5840*/  UIADD3 UR9, UPT, UPT, UR27, 0x32370b8f, URZ ;  /* 0x32370b8f1b097890 */ /* 0x000fe2000fffe0ff */
[----:B------:R-:W-:Y:S01]  /*5850*/  IMAD.WIDE.U32 R112, R112, -0x2daee0ad, RZ ;  /* 0xd2511f5370707825 */ /* 0x000fe200078e00ff */
[--C-:B------:R-:W-:Y:S07]  /*5860*/  LOP3.LUT R27, R102, UR16, R111.reuse, 0x96, !PT ;  /* 0x00000010661b7c12 */ /* 0x100fee000f8e966f */
[----:B------:R-:W-:Y:S01]  /*5870*/  MUFU.EX2 R220, R22 ;  /* 0x0000001600dc7308 */ /* 0x000fe20000000800 */
[----:B------:R-:W-:Y:S01]  /*5880*/  LOP3.LUT R14, R100, UR16, R111, 0x96, !PT ;  /* 0x00000010640e7c12 */ /* 0x000fe2000f8e966f */
[----:B------:R-:W-:Y:S01]  /*5890*/  IMAD.WIDE.U32 R120, R120, -0x326172a9, RZ ;  /* 0xcd9e8d5778787825 */ /* 0x000fe200078e00ff */
[----:B------:R-:W-:Y:S07]  /*58a0*/  UIADD3 UR16, UPT, UPT, UR26, 0x78dde6e4, URZ ;  /* 0x78dde6e41a107890 */ /* 0x000fee000fffe0ff */
        /* <DEDUP_REMOVED lines=28> */
[----:B------:R-:W-:Y:S03]  /*5a70*/  UIADD3 UR9, UPT, UPT, UR27, -0x56f99767, URZ ;  /* 0xa90668991b097890 */ /* 0x000fe6000fffe0ff */
        /* <DEDUP_REMOVED lines=11> */
[----:B------:R-:W-:Y:S01]  /*5b30*/  LOP3.LUT R100, R130, UR8, R111, 0x96, !PT ;  /* 0x0000000882647c12 */ /* 0x000fe2000f8e966f */
[----:B------:R-:W-:Y:S07]  /*5b40*/  UIADD3 UR8, UPT, UPT, UR27, 0x646e171e, URZ ;  /* 0x646e171e1b087890 */ /* 0x000fee000fffe0ff */
[----:B------:R3:W3:Y:S01]  /*5b50*/  MUFU.EX2 R130, R66 ;  /* 0x0000004200827308 */ /* 0x0006e20000000800 */
[----:B------:R-:W-:Y:S09]  /*5b60*/  IMAD.WIDE.U32 R126, R27, -0x326172a9, RZ ;  /* 0xcd9e8d571b7e7825 */ /* 0x000ff200078e00ff */
        /* <DEDUP_REMOVED lines=8> */
[C---:B------:R-:W-:Y:S08]  /*5bf0*/  PRMT R113, R120.reuse, 0x7770, RZ ;  /* 0x0000777078717816 */ /* 0x040ff000000000ff */
[----:B------:R-:W-:Y:S01]  /*5c00*/  MUFU.EX2 R201, R39 ;  /* 0x0000002700c97308 */ /* 0x000fe20000000800 */
[----:B------:R-:W-:Y:S01]  /*5c10*/  PRMT R111, R120, 0x7772, RZ ;  /* 0x00007772786f7816 */ /* 0x000fe200000000ff */
[----:B------:R-:W-:Y:S01]  /*5c20*/  IMAD.WIDE.U32 R122, R101, -0x326172a9, RZ ;  /* 0xcd9e8d57657a7825 */ /* 0x000fe200078e00ff */
[----:B------:R-:W-:Y:S07]  /*5c30*/  LOP3.LUT R103, R112, UR9, R125, 0x96, !PT ;  /* 0x0000000970677c12 */ /* 0x000fee000f8e967d */
[----:B------:R-:W-:Y:S01]  /*5c40*/  MUFU.EX2 R195, R45 ;  /* 0x0000002d00c37308 */ /* 0x000fe20000000800 */
[----:B------:R-:W-:Y:S01]  /*5c50*/  PRMT R112, R120, 0x7771, RZ ;  /* 0x0000777178707816 */ /* 0x000fe200000000ff */
[----:B------:R-:W-:Y:S01]  /*5c60*/  IMAD.WIDE.U32 R100, R100, -0x326172a9, RZ ;  /* 0xcd9e8d5764647825 */ /* 0x000fe200078e00ff */
[----:B------:R-:W-:Y:S07]  /*5c70*/  ISETP.LE.U32.AND P2, PT, R113, UR12, PT ;  /* 0x0000000c71007c0c */ /* 0x000fee000bf43070 */
[----:B------:R-:W3:Y:S01]  /*5c80*/  MUFU.EX2 R125, R60 ;  /* 0x0000003c007d7308 */ /* 0x000ee20000000800 */
[----:B------:R-:W-:Y:S01]  /*5c90*/  LOP3.LUT R14, R108, UR16, R123, 0x96, !PT ;  /* 0x000000106c0e7c12 */ /* 0x000fe2000f8e967b */
[----:B--2---:R-:W-:Y:S01]  /*5ca0*/  IMAD.WIDE.U32 R32, R27, -0x2daee0ad, RZ ;  /* 0xd2511f531b207825 */ /* 0x004fe200078e00ff */
[----:B------:R-:W-:Y:S07]  /*5cb0*/  LOP3.LUT R108, R122, UR15, R101, 0x96, !PT ;  /* 0x0000000f7a6c7c12 */ /* 0x000fee000f8e9665 */
[----:B------:R-:W-:Y:S01]  /*5cc0*/  MUFU.EX2 R196, R46 ;  /* 0x0000002e00c47308 */ /* 0x000fe20000000800 */
[----:B------:R-:W-:Y:S01]  /*5cd0*/  ISETP.GT.U32.AND P6, PT, R112, UR12, PT ;  /* 0x0000000c70007c0c */ /* 0x000fe2000bfc4070 */
[----:B------:R-:W-:Y:S01]  /*5ce0*/  IMAD.WIDE.U32 R122, R107, -0x2daee0ad, RZ ;  /* 0xd2511f536b7a7825 */ /* 0x000fe200078e00ff */
[C---:B----4-:R-:W-:Y:S07]  /*5cf0*/  PRMT R34, R32.reuse, 0x7771, RZ ;  /* 0x0000777120227816 */ /* 0x050fee00000000ff */
[----:B------:R-:W-:Y:S01]  /*5d00*/  MUFU.EX2 R193, R47 ;  /* 0x0000002f00c17308 */ /* 0x000fe20000000800 */
[----:B------:R-:W-:Y:S01]  /*5d10*/  PRMT R107, R32, 0x7770, RZ ;  /* 0x00007770206b7816 */ /* 0x000fe200000000ff */
[----:B------:R-:W-:Y:S01]  /*5d20*/  IMAD.WIDE.U32 R112, R105, -0x2daee0ad, RZ ;  /* 0xd2511f5369707825 */ /* 0x000fe200078e00ff */
[----:B------:R-:W-:Y:S07]  /*5d30*/  LOP3.LUT R27, R122, UR8, R33, 0x96, !PT ;  /* 0x000000087a1b7c12 */ /* 0x000fee000f8e9621 */
[----:B------:R-:W-:Y:S01]  /*5d40*/  MUFU.EX2 R236, R6 ;  /* 0x0000000600ec7308 */ /* 0x000fe20000000800 */
[----:B------:R-:W-:Y:S01]  /*5d50*/  PRMT R33, R32, 0x7772, RZ ;  /* 0x0000777220217816 */ /* 0x000fe200000000ff */
[----:B-1----:R-:W-:Y:S01]  /*5d60*/  @!P2 FADD.FTZ R214, -R214, -RZ ;  /* 0x800000ffd6d6a221 */ /* 0x002fe20000010100 */
[----:B------:R-:W-:Y:S07]  /*5d70*/  ISETP.GT.U32.AND P5, PT, R111, UR12, PT ;  /* 0x0000000c6f007c0c */ /* 0x000fee000bfa4070 */
[----:B------:R-:W-:Y:S01]  /*5d80*/  MUFU.EX2 R122, R62 ;  /* 0x0000003e007a7308 */ /* 0x000fe20000000800 */
[----:B------:R-:W-:Y:S01]  /*5d90*/  ISETP.GT.U32.AND P3, PT, R34, UR12, PT ;  /* 0x0000000c22007c0c */ /* 0x000fe2000bf64070 */
[----:B---3--:R-:W-:Y:S01]  /*5da0*/  @P6 FADD.FTZ R211, -R211, -RZ ;  /* 0x800000ffd3d36221 */ /* 0x008fe20000010100 */
[----:B------:R-:W-:Y:S01]  /*5db0*/  LOP3.LUT R31, R124, UR8, R121, 0x96, !PT ;  /* 0x000000087c1f7c12 */ /* 0x000fe2000f8e9679 */
[----:B------:R-:W-:Y:S01]  /*5dc0*/  IMAD.MOV.U32 R34, RZ, RZ, 0x10 ;  /* 0x00000010ff227424 */ /* 0x000fe200078e00ff */
[----:B------:R-:W-:Y:S05]  /*5dd0*/  PRMT R32, R32, 0x7773, RZ ;  /* 0x0000777320207816 */ /* 0x000fea00000000ff */
[----:B------:R-:W1:Y:S01]  /*5de0*/  MUFU.EX2 R121, R63 ;  /* 0x0000003f00797308 */ /* 0x000e620000000800 */
[----:B------:R-:W-:Y:S02]  /*5df0*/  LOP3.LUT R20, R31, 0xff, RZ, 0xc0, !PT ;  /* 0x000000ff1f147812 */ /* 0x000fe400078ec0ff */
[----:B------:R-:W-:Y:S07]  /*5e00*/  ISETP.GT.U32.AND P2, PT, R32, UR12, PT ;  /* 0x0000000c20007c0c */ /* 0x000fee000bf44070 */
[----:B------:R-:W2:Y:S01]  /*5e10*/  MUFU.EX2 R135, R53 ;  /* 0x0000003500877308 */ /* 0x000ea20000000800 */
[----:B------:R-:W-:Y:S01]  /*5e20*/  ISETP.LE.U32.AND P6, PT, R20, UR12, PT ;  /* 0x0000000c14007c0c */ /* 0x000fe2000bfc3070 */
[----:B------:R-:W-:Y:S01]  /*5e30*/  @P5 FADD.FTZ R212, -R212, -RZ ;  /* 0x800000ffd4d45221 */ /* 0x000fe20000010100 */
[----:B------:R-:W-:Y:S01]  /*5e40*/  PRMT R109, R120, 0x7773, RZ ;  /* 0x00007773786d7816 */ /* 0x000fe200000000ff */
[----:B------:R-:W-:Y:S01]  /*5e50*/  @P3 FADD.FTZ R134, -R134, -RZ ;  /* 0x800000ff86863221 */ /* 0x000fe20000010100 */
[----:B------:R-:W-:Y:S05]  /*5e60*/  PRMT R66, R112, 0x7772, RZ ;  /* 0x0000777270427816 */ /* 0x000fea00000000ff */
[----:B------:R-:W-:Y:S01]  /*5e70*/  MUFU.EX2 R204, R38 ;  /* 0x0000002600cc7308 */ /* 0x000fe20000000800 */
[----:B------:R-:W-:Y:S02]  /*5e80*/  SHF.R.U32.HI R28, RZ, 0x18, R31 ;  /* 0x00000018ff1c7819 */ /* 0x000fe4000001161f */
[----:B------:R-:W-:Y:S01]  /*5e90*/  SEL R116, R34, 0xfffffff0, !P0 ;  /* 0xfffffff022747807 */ /* 0x000fe20004000000 */
[----:B------:R-:W-:Y:S01]  /*5ea0*/  IMAD.WIDE.U32 R34, R14, -0x2daee0ad, RZ ;  /* 0xd2511f530e227825 */ /* 0x000fe200078e00ff */
[----:B------:R-:W-:Y:S05]  /*5eb0*/  ISETP.GT.U32.AND P0, PT, R33, UR12, PT ;  /* 0x0000000c21007c0c */ /* 0x000fea000bf04070 */
[----:B------:R-:W3:Y:S01]  /*5ec0*/  MUFU.EX2 R215, R25 ;  /* 0x0000001900d77308 */ /* 0x000ee20000000800 */
[----:B------:R-:W-:Y:S01]  /*5ed0*/  LOP3.LUT R101, R118, UR9, R123, 0x96, !PT ;  /* 0x0000000976657c12 */ /* 0x000fe2000f8e967b */
[----:B------:R-:W-:Y:S01]  /*5ee0*/  IMAD.IADD R120, R116, 0x1, R151 ;  /* 0x0000000174787824 */ /* 0x000fe200078e0297 */
[----:B------:R-:W-:Y:S01]  /*5ef0*/  ISETP.GT.U32.AND P4, PT, R109, UR12, PT ;  /* 0x0000000c6d007c0c */ /* 0x000fe2000bf84070 */
[----:B------:R-:W-:Y:S01]  /*5f00*/  IMAD.WIDE.U32 R108, R108, -0x2daee0ad, RZ ;  /* 0xd2511f536c6c7825 */ /* 0x000fe200078e00ff */
[----:B------:R-:W-:Y:S05]  /*5f10*/  ISETP.LE.U32.AND P5, PT, R28, UR12, PT ;  /* 0x0000000c1c007c0c */ /* 0x000fea000bfa3070 */
[----:B------:R-:W4:Y:S01]  /*5f20*/  MUFU.EX2 R202, R40 ;  /* 0x0000002800ca7308 */ /* 0x000f220000000800 */
[----:B------:R-:W-:Y:S01]  /*5f30*/  ISETP.GT.U32.AND P3, PT, R66, UR12, PT ;  /* 0x0000000c42007c0c */ /* 0x000fe2000bf64070 */
[----:B------:R-:W-:Y:S01]  /*5f40*/  IMAD.WIDE.U32 R28, R103, -0x326172a9, RZ ;  /* 0xcd9e8d57671c7825 */ /* 0x000fe200078e00ff */
[----:B------:R-:W-:Y:S07]  /*5f50*/  LOP3.LUT R20, R27, 0xff, RZ, 0xc0, !PT ;  /* 0x000000ff1b147812 */ /* 0x000fee00078ec0ff */
[----:B------:R-:W4:Y:S01]  /*5f60*/  MUFU.EX2 R197, R43 ;  /* 0x0000002b00c57308 */ /* 0x000f220000000800 */
[----:B------:R-:W-:Y:S01]  /*5f70*/  SHF.R.U32.HI R52, RZ, 0x18, R27 ;  /* 0x00000018ff347819 */ /* 0x000fe2000001161b */
[----:B------:R-:W-:Y:S01]  /*5f80*/  IMAD.WIDE.U32 R118, R30, -0x2daee0ad, RZ ;  /* 0xd2511f531e767825 */ /* 0x000fe200078e00ff */
[----:B------:R-:W-:Y:S07]  /*5f90*/  LOP3.LUT R14, R34, UR8, R109, 0x96, !PT ;  /* 0x00000008220e7c12 */ /* 0x000fee000f8e966d */
[----:B------:R-:W4:Y:S01]  /*5fa0*/  MUFU.EX2 R235, R5 ;  /* 0x0000000500eb7308 */ /* 0x000f220000000800 */
[----:B------:R-:W-:Y:S01]  /*5fb0*/  PRMT R65, R112, 0x7773, RZ ;  /* 0x0000777370417816 */ /* 0x000fe200000000ff */
[----:B------:R-:W-:Y:S01]  /*5fc0*/  @P2 FADD.FTZ R129, -R129, -RZ ;  /* 0x800000ff81812221 */ /* 0x000fe20000010100 */
[----:B------:R-:W-:Y:S01]  /*5fd0*/  ISETP.LE.U32.AND P2, PT, R20, UR12, PT ;  /* 0x0000000c14007c0c */ /* 0x000fe2000bf43070 */
[----:B------:R-:W-:Y:S01]  /*5fe0*/  IMAD.WIDE.U32 R66, R101, -0x326172a9, RZ ;  /* 0xcd9e8d5765427825 */ /* 0x000fe200078e00ff */
[----:B------:R-:W-:Y:S01]  /*5ff0*/  LOP3.LUT R30, R118, UR8, R113, 0x96, !PT ;  /* 0x00000008761e7c12 */ /* 0x000fe2000f8e9671 */
[----:B------:R-:W-:Y:S01]  /*6000*/  UIADD3 UR8, UPT, UPT, UR26, -0x4ab325aa, URZ ;  /* 0xb54cda561a087890 */ /* 0x000fe2000fffe0ff */
[----:B------:R-:W-:Y:S01]  /*6010*/  PRMT R64, R108, 0x7770, RZ ;  /* 0x000077706c407816 */ /* 0x000fe200000000ff */
[----:B------:R-:W-:Y:S01]  /*6020*/  @!P6 FADD.FTZ R222, -R222, -RZ ;  /* 0x800000ffdedee221 */ /* 0x000fe20000010100 */
[----:B------:R-:W-:Y:S01]  /*6030*/  ISETP.LE.U32.AND P6, PT, R52, UR12, PT ;  /* 0x0000000c34007c0c */ /* 0x000fe2000bfc3070 */
[----:B------:R-:W-:Y:S01]  /*6040*/  IMAD.IADD R118, R116, 0x1, R149 ;  /* 0x0000000174767824 */ /* 0x000fe200078e0295 */
[----:B------:R-:W-:Y:S01]  /*6050*/  PRMT R55, R28, 0x7771, RZ ;  /* 0x000077711c377816 */ /* 0x000fe200000000ff */
[----:B------:R-:W-:Y:S01]  /*6060*/  @P0 FADD.FTZ R130, -R130, -RZ ;  /* 0x800000ff82820221 */ /* 0x000fe20000010100 */
[----:B------:R-:W-:Y:S01]  /*6070*/  ISETP.GT.U32.AND P0, PT, R65, UR12, PT ;  /* 0x0000000c41007c0c */ /* 0x000fe2000bf04070 */
[----:B------:R-:W-:Y:S01]  /*6080*/  IMAD.IADD R117, R116, 0x1, R157 ;  /* 0x0000000174757824 */ /* 0x000fe200078e029d */
[----:B------:R-:W-:Y:S01]  /*6090*/  LOP3.LUT R20, R106, UR8, R29, 0x96, !PT ;  /* 0x000000086a147c12 */ /* 0x000fe2000f8e961d */
[----:B------:R-:W-:Y:S01]  /*60a0*/  @!P5 FADD.FTZ R217, -R217, -RZ ;  /* 0x800000ffd9d9d221 */ /* 0x000fe20000010100 */
[----:B------:R-:W-:Y:S01]  /*60b0*/  PRMT R65, R28, 0x7770, RZ ;  /* 0x000077701c417816 */ /* 0x000fe200000000ff */
[----:B------:R-:W-:Y:S01]  /*60c0*/  @P3 FADD.FTZ R208, -R208, -RZ ;  /* 0x800000ffd0d03221 */ /* 0x000fe20000010100 */
[----:B------:R-:W-:Y:S01]  /*60d0*/  PRMT R29, R28, 0x7772, RZ ;  /* 0x000077721c1d7816 */ /* 0x000fe200000000ff */
[----:B------:R-:W-:Y:S01]  /*60e0*/  @!P2 FADD.FTZ R190, -R190, -RZ ;  /* 0x800000ffbebea221 */ /* 0x000fe20000010100 */
[----:B------:R-:W-:Y:S01]  /*60f0*/  ISETP.LE.U32.AND P5, PT, R64, UR12, PT ;  /* 0x0000000c40007c0c */ /* 0x000fe2000bfa3070 */
[----:B------:R-:W-:Y:S01]  /*6100*/  @!P6 FADD.FTZ R131, -R131, -RZ ;  /* 0x800000ff8383e221 */ /* 0x000fe20000010100 */
[----:B------:R-:W-:Y:S01]  /*6110*/  ISETP.GT.U32.AND P3, PT, R55, UR12, PT ;  /* 0x0000000c37007c0c */ /* 0x000fe2000bf64070 */
[----:B------:R-:W-:Y:S01]  /*6120*/  @P4 FADD.FTZ R209, -R209, -RZ ;  /* 0x800000ffd1d14221 */ /* 0x000fe20000010100 */
[----:B------:R-:W-:Y:S01]  /*6130*/  PRMT R28, R28, 0x7773, RZ ;  /* 0x000077731c1c7816 */ /* 0x000fe200000000ff */
[----:B------:R-:W-:Y:S01]  /*6140*/  @P0 FADD.FTZ R205, -R205, -RZ ;  /* 0x800000ffcdcd0221 */ /* 0x000fe20000010100 */
[----:B------:R-:W-:Y:S01]  /*6150*/  PRMT R18, R31, 0x7632, R18 ;  /* 0x000076321f127816 */ /* 0x000fe20000000012 */
[----:B------:R-:W4:Y:S01]  /*6160*/  MUFU.EX2 R203, R37 ;  /* 0x0000002500cb7308 */ /* 0x000f220000000800 */
[----:B------:R-:W-:Y:S02]  /*6170*/  ISETP.GT.U32.AND P2, PT, R28, UR12, PT ;  /* 0x0000000c1c007c0c */ /* 0x000fe4000bf44070 */
[----:B------:R-:W-:Y:S07]  /*6180*/  LOP3.LUT R18, R18, 0xff, RZ, 0xc0, !PT ;  /* 0x000000ff12127812 */ /* 0x000fee00078ec0ff */
[----:B------:R-:W-:Y:S01]  /*6190*/  MUFU.EX2 R199, R41 ;  /* 0x0000002900c77308 */ /* 0x000fe20000000800 */
[----:B------:R-:W-:Y:S01]  /*61a0*/  LOP3.LUT R19, R30, 0xff, RZ, 0xc0, !PT ;  /* 0x000000ff1e137812 */ /* 0x000fe200078ec0ff */
[----:B------:R-:W-:Y:S01]  /*61b0*/  @!P5 FADD.FTZ R125, -R125, -RZ ;  /* 0x800000ff7d7dd221 */ /* 0x000fe20000010100 */
[----:B------:R-:W-:Y:S01]  /*61c0*/  ISETP.LE.U32.AND P6, PT, R18, UR12, PT ;  /* 0x0000000c12007c0c */ /* 0x000fe2000bfc3070 */
[----:B------:R-:W-:Y:S01]  /*61d0*/  @P3 FADD.FTZ R227, -R227, -RZ ;  /* 0x800000ffe3e33221 */ /* 0x000fe20000010100 */
[----:B------:R-:W-:Y:S05]  /*61e0*/  SHF.R.U32.HI R18, RZ, 0x18, R30 ;  /* 0x00000018ff127819 */ /* 0x000fea000001161e */
[----:B------:R-:W4:Y:S01]  /*61f0*/  MUFU.EX2 R200, R42 ;  /* 0x0000002a00c87308 */ /* 0x000f220000000800 */
[----:B------:R-:W-:Y:S02]  /*6200*/  ISETP.LE.U32.AND P5, PT, R19, UR12, PT ;  /* 0x0000000c13007c0c */ /* 0x000fe4000bfa3070 */
[----:B------:R-:W-:Y:S01]  /*6210*/  ISETP.LE.U32.AND P3, PT, R18, UR12, PT ;  /* 0x0000000c12007c0c */ /* 0x000fe2000bf63070 */
[----:B------:R-:W-:Y:S01]  /*6220*/  @P2 FADD.FTZ R225, -R225, -RZ ;  /* 0x800000ffe1e12221 */ /* 0x000fe20000010100 */
[C---:B------:R-:W-:Y:S05]  /*6230*/  PRMT R64, R66.reuse, 0x7770, RZ ;  /* 0x0000777042407816 */ /* 0x040fea00000000ff */
[----:B------:R-:W4:Y:S01]  /*6240*/  MUFU.EX2 R128, R56 ;  /* 0x0000003800807308 */ /* 0x000f220000000800 */
[----:B------:R-:W-:Y:S02]  /*6250*/  PRMT R60, R66, 0x7771, RZ ;  /* 0x00007771423c7816 */ /* 0x000fe400000000ff */
[----:B------:R-:W-:Y:S01]  /*6260*/  ISETP.LE.U32.AND P2, PT, R64, UR12, PT ;  /* 0x0000000c40007c0c */ /* 0x000fe2000bf43070 */
[----:B------:R-:W-:Y:S01]  /*6270*/  @!P6 FADD.FTZ R220, -R220, -RZ ;  /* 0x800000ffdcdce221 */ /* 0x000fe20000010100 */
[----:B------:R-:W-:Y:S05]  /*6280*/  ISETP.GT.U32.AND P0, PT, R29, UR12, PT ;  /* 0x0000000c1d007c0c */ /* 0x000fea000bf04070 */
[----:B------:R-:W-:Y:S01]  /*6290*/  MUFU.EX2 R123, R59 ;  /* 0x0000003b007b7308 */ /* 0x000fe20000000800 */
[----:B------:R-:W-:Y:S01]  /*62a0*/  PRMT R52, R66, 0x7772, RZ ;  /* 0x0000777242347816 */ /* 0x000fe200000000ff */
[----:B------:R-:W-:Y:S01]  /*62b0*/  @!P5 FADD.FTZ R218, -R218, -RZ ;  /* 0x800000ffdadad221 */ /* 0x000fe20000010100 */
[----:B------:R-:W-:Y:S01]  /*62c0*/  PRMT R17, R66, 0x7773, RZ ;  /* 0x0000777342117816 */ /* 0x000fe200000000ff */
[----:B------:R-:W-:Y:S01]  /*62d0*/  @!P3 FADD.FTZ R213, -R213, -RZ ;  /* 0x800000ffd5d5b221 */ /* 0x000fe20000010100 */
[----:B------:R-:W-:Y:S05]  /*62e0*/  ISETP.GT.U32.AND P6, PT, R60, UR12, PT ;  /* 0x0000000c3c007c0c */ /* 0x000fea000bfc4070 */
[----:B------:R-:W-:Y:S01]  /*62f0*/  MUFU.EX2 R127, R57 ;  /* 0x00000039007f7308 */ /* 0x000fe20000000800 */
[----:B------:R-:W-:Y:S02]  /*6300*/  PRMT R18, R27, 0x7632, R18 ;  /* 0x000076321b127816 */ /* 0x000fe40000000012 */
[----:B------:R-:W-:Y:S01]  /*6310*/  ISETP.GT.U32.AND P5, PT, R52, UR12, PT ;  /* 0x0000000c34007c0c */ /* 0x000fe2000bfa4070 */
[----:B------:R-:W-:Y:S01]  /*6320*/  @!P2 FADD.FTZ R194, -R194, -RZ ;  /* 0x800000ffc2c2a221 */ /* 0x000fe20000010100 */
[----:B------:R-:W-:Y:S01]  /*6330*/  ISETP.GT.U32.AND P3, PT, R17, UR12, PT ;  /* 0x0000000c11007c0c */ /* 0x000fe2000bf64070 */
[----:B------:R-:W-:Y:S01]  /*6340*/  @P0 FADD.FTZ R228, -R228, -RZ ;  /* 0x800000ffe4e40221 */ /* 0x000fe20000010100 */
[----:B------:R-:W-:Y:S03]  /*6350*/  LOP3.LUT R17, R18, 0xff, RZ, 0xc0, !PT ;  /* 0x000000ff12117812 */ /* 0x000fe600078ec0ff */
[----:B------:R-:W4:Y:S01]  /*6360*/  MUFU.EX2 R124, R58 ;  /* 0x0000003a007c7308 */ /* 0x000f220000000800 */
[----:B------:R-:W-:Y:S01]  /*6370*/  LOP3.LUT R33, R114, UR9, R119, 0x96, !PT ;  /* 0x0000000972217c12 */ /* 0x000fe2000f8e9677 */
[----:B------:R-:W-:Y:S01]  /*6380*/  IMAD.IADD R119, R116, 0x1, R155 ;  /* 0x0000000174777824 */ /* 0x000fe200078e029b */
[----:B------:R-:W-:Y:S01]  /*6390*/  PRMT R23, R108, 0x7773, RZ ;  /* 0x000077736c177816 */ /* 0x000fe200000000ff */
[----:B------:R-:W-:Y:S01]  /*63a0*/  @P6 FADD.FTZ R191, -R191, -RZ ;  /* 0x800000ffbfbf6221 */ /* 0x000fe20000010100 */
[----:B------:R-:W-:Y:S02]  /*63b0*/  ISETP.LE.U32.AND P2, PT, R17, UR12, PT ;  /* 0x0000000c11007c0c */ /* 0x000fe4000bf43070 */
[----:B------:R-:W-:Y:S01]  /*63c0*/  SHF.R.U32.HI R17, RZ, 0x18, R20 ;  /* 0x00000018ff117819 */ /* 0x000fe20000011614 */
[----:B------:R-:W-:Y:S01]  /*63d0*/  @P5 FADD.FTZ R192, -R192, -RZ ;  /* 0x800000ffc0c05221 */ /* 0x000fe20000010100 */
[----:B------:R-:W-:Y:S01]  /*63e0*/  ISETP.GT.U32.AND P0, PT, R23, UR12, PT ;  /* 0x0000000c17007c0c */ /* 0x000fe2000bf04070 */
[----:B------:R-:W-:Y:S01]  /*63f0*/  IMAD.WIDE.U32 R22, R33, -0x326172a9, RZ ;  /* 0xcd9e8d5721167825 */ /* 0x000fe200078e00ff */
[----:B------:R-:W-:Y:S02]  /*6400*/  ISETP.LE.U32.AND P6, PT, R17, UR12, PT ;  /* 0x0000000c11007c0c */ /* 0x000fe4000bfc3070 */
[----:B------:R-:W-:Y:S01]  /*6410*/  LOP3.LUT R19, R20, 0xff, RZ, 0xc0, !PT ;  /* 0x000000ff14137812 */ /* 0x000fe200078ec0ff */
[----:B------:R-:W-:Y:S01]  /*6420*/  @P3 FADD.FTZ R145, -R145, -RZ ;  /* 0x800000ff91913221 */ /* 0x000fe20000010100 */
[----:B------:R-:W-:Y:S02]  /*6430*/  PRMT R18, R22, 0x7770, RZ ;  /* 0x0000777016127816 */ /* 0x000fe400000000ff */
[----:B------:R-:W-:Y:S01]  /*6440*/  ISETP.LE.U32.AND P5, PT, R19, UR12, PT ;  /* 0x0000000c13007c0c */ /* 0x000fe2000bfa3070 */
[----:B------:R-:W-:Y:S01]  /*6450*/  @!P2 FADD.FTZ R132, -R132, -RZ ;  /* 0x800000ff8484a221 */ /* 0x000fe20000010100 */
[----:B------:R-:W-:Y:S02]  /*6460*/  PRMT R17, R22, 0x7771, RZ ;  /* 0x0000777116117816 */ /* 0x000fe400000000ff */
[----:B------:R-:W-:Y:S01]  /*6470*/  ISETP.LE.U32.AND P3, PT, R18, UR12, PT ;  /* 0x0000000c12007c0c */ /* 0x000fe2000bf63070 */
[----:B-1----:R-:W-:Y:S01]  /*6480*/  @P0 FADD.FTZ R121, -R121, -RZ ;  /* 0x800000ff79790221 */ /* 0x002fe20000010100 */
[----:B------:R-:W-:Y:S01]  /*6490*/  ISETP.GT.U32.AND P2, PT, R17, UR12, PT ;  /* 0x0000000c11007c0c */ /* 0x000fe2000bf44070 */
[----:B------:R-:W-:Y:S01]  /*64a0*/  @!P6 FADD.FTZ R233, -R233, -RZ ;  /* 0x800000ffe9e9e221 */ /* 0x000fe20000010100 */
[C---:B------:R-:W-:Y:S02]  /*64b0*/  PRMT R7, R22.reuse, 0x7772, RZ ;  /* 0x0000777216077816 */ /* 0x040fe400000000ff */
[----:B------:R-:W-:Y:S02]  /*64c0*/  LOP3.LUT R31, R31, 0xffff, RZ, 0xc0, !PT ;  /* 0x0000ffff1f1f7812 */ /* 0x000fe400078ec0ff */
[----:B------:R-:W-:Y:S01]  /*64d0*/  PRMT R4, R22, 0x7773, RZ ;  /* 0x0000777316047816 */ /* 0x000fe200000000ff */
[----:B------:R-:W-:Y:S01]  /*64e0*/  @!P5 FADD.FTZ R238, -R238, -RZ ;  /* 0x800000ffeeeed221 */ /* 0x000fe20000010100 */
[----:B------:R-:W-:Y:S02]  /*64f0*/  ISETP.GT.U32.AND P6, PT, R7, UR12, PT ;  /* 0x0000000c07007c0c */ /* 0x000fe4000bfc4070 */
[----:B------:R-:W-:Y:S01]  /*6500*/  SHF.R.U32.HI R31, RZ, 0x8, R31 ;  /* 0x00000008ff1f7819 */ /* 0x000fe2000001161f */
[----:B------:R-:W-:Y:S01]  /*6510*/  @!P3 FADD.FTZ R226, -R226, -RZ ;  /* 0x800000ffe2e2b221 */ /* 0x000fe20000010100 */
[----:B------:R-:W-:Y:S01]  /*6520*/  PRMT R7, R30, 0x7632, R7 ;  /* 0x000076321e077816 */ /* 0x000fe20000000007 */
[----:B------:R-:W-:Y:S01]  /*6530*/  @P2 FADD.FTZ R223, -R223, -RZ ;  /* 0x800000ffdfdf2221 */ /* 0x000fe20000010100 */
[----:B------:R-:W-:Y:S02]  /*6540*/  ISETP.GT.U32.AND P5, PT, R4, UR12, PT ;  /* 0x0000000c04007c0c */ /* 0x000fe4000bfa4070 */
[----:B------:R-:W-:Y:S02]  /*6550*/  LOP3.LUT R4, R31, 0xffff, RZ, 0xc0, !PT ;  /* 0x0000ffff1f047812 */ /* 0x000fe400078ec0ff */
[----:B------:R-:W-:Y:S02]  /*6560*/  LOP3.LUT R7, R7, 0xff, RZ, 0xc0, !PT ;  /* 0x000000ff07077812 */ /* 0x000fe400078ec0ff */
[----:B------:R-:W-:Y:S01]  /*6570*/  LOP3.LUT R16, R104, UR8, R67, 0x96, !PT ;  /* 0x0000000868107c12 */ /* 0x000fe2000f8e9643 */
[----:B------:R-:W-:Y:S01]  /*6580*/  @P6 FADD.FTZ R224, -R224, -RZ ;  /* 0x800000ffe0e06221 */ /* 0x000fe20000010100 */
[----:B------:R-:W-:Y:S02]  /*6590*/  LOP3.LUT R32, R110, UR9, R35, 0x96, !PT ;  /* 0x000000096e207c12 */ /* 0x000fe4000f8e9623 */
[----:B------:R-:W-:Y:S02]  /*65a0*/  ISETP.LE.U32.AND P3, PT, R4, UR12, PT ;  /* 0x0000000c04007c0c */ /* 0x000fe4000bf63070 */
[----:B------:R-:W-:Y:S01]  /*65b0*/  ISETP.LE.U32.AND P2, PT, R7, UR12, PT ;  /* 0x0000000c07007c0c */ /* 0x000fe2000bf43070 */
[----:B------:R-:W-:Y:S01]  /*65c0*/  IMAD.WIDE.U32 R32, R32, -0x326172a9, RZ ;  /* 0xcd9e8d5720207825 */ /* 0x000fe200078e00ff */
[----:B------:R-:W-:Y:S02]  /*65d0*/  LOP3.LUT R4, R16, 0xff, RZ, 0xc0, !PT ;  /* 0x000000ff10047812 */ /* 0x000fe400078ec0ff */
[----:B------:R-:W-:Y:S01]  /*65e0*/  SHF.R.U32.HI R13, RZ, 0x18, R16 ;  /* 0x00000018ff0d7819 */ /* 0x000fe20000011610 */
[----:B------:R-:W-:Y:S01]  /*65f0*/  @P5 FADD.FTZ R221, -R221, -RZ ;  /* 0x800000ffdddd5221 */ /* 0x000fe20000010100 */
[----:B------:R-:W-:Y:S02]  /*6600*/  ISETP.LE.U32.AND P6, PT, R4, UR12, PT ;  /* 0x0000000c04007c0c */ /* 0x000fe4000bfc3070 */
[C---:B------:R-:W-:Y:S02]  /*6610*/  PRMT R7, R32.reuse, 0x7771, RZ ;  /* 0x0000777120077816 */ /* 0x040fe400000000ff */
[----:B------:R-:W-:Y:S01]  /*6620*/  ISETP.LE.U32.AND P5, PT, R13, UR12, PT ;  /* 0x0000000c0d007c0c */ /* 0x000fe2000bfa3070 */
[----:B------:R-:W-:Y:S01]  /*6630*/  @!P3 FADD.FTZ R219, -R219, -RZ ;  /* 0x800000ffdbdbb221 */ /* 0x000fe20000010100 */
[----:B------:R-:W-:Y:S01]  /*6640*/  PRMT R12, R32, 0x7770, RZ ;  /* 0x00007770200c7816 */ /* 0x000fe200000000ff */
[----:B------:R-:W-:Y:S01]  /*6650*/  @!P2 FADD.FTZ R216, -R216, -RZ ;  /* 0x800000ffd8d8a221 */ /* 0x000fe20000010100 */
[----:B------:R-:W-:Y:S02]  /*6660*/  ISETP.GT.U32.AND P2, PT, R7, UR12, PT ;  /* 0x0000000c07007c0c */ /* 0x000fe4000bf44070 */
        /* <DEDUP_REMOVED lines=26> */
[----:B--2---:R-:W-:Y:S01]  /*6810*/  @!P3 FADD.FTZ R135, -R135, -RZ ;  /* 0x800000ff8787b221 */ /* 0x004fe20000010100 */
        /* <DEDUP_REMOVED lines=10> */
[----:B------:R-:W-:Y:S02]  /*68c0*/  ISETP.LE.U32.AND P6, PT, R4, UR12, PT ;  /* 0x0000000c04007c0c */ /* 0x000fe4000bfc3070 */
[----:B------:R-:W-:Y:S01]  /*68d0*/  SHF.R.U32.HI R4, RZ, 0x18, R100 ;  /* 0x00000018ff047819 */ /* 0x000fe20000011664 */
[----:B---3--:R-:W-:Y:S01]  /*68e0*/  @!P3 FADD.FTZ R215, -R215, -RZ ;  /* 0x800000ffd7d7b221 */ /* 0x008fe20000010100 */
[----:B------:R-:W-:Y:S02]  /*68f0*/  LOP3.LUT R20, R20, 0xffff, RZ, 0xc0, !PT ;  /* 0x0000ffff14147812 */ /* 0x000fe400078ec0ff */
[----:B------:R-:W-:Y:S02]  /*6900*/  ISETP.LE.U32.AND P5, PT, R4, UR12, PT ;  /* 0x0000000c04007c0c */ /* 0x000fe4000bfa3070 */
[----:B------:R-:W-:Y:S01]  /*6910*/  LOP3.LUT R16, R16, 0xffff, RZ, 0xc0, !PT ;  /* 0x0000ffff10107812 */ /* 0x000fe200078ec0ff */
[----:B------:R-:W-:Y:S01]  /*6920*/  @!P1 FADD.FTZ R133, -R133, -RZ ;  /* 0x800000ff85859221 */ /* 0x000fe20000010100 */
[----:B------:R-:W-:Y:S01]  /*6930*/  PRMT R4, R102, 0x7632, R4 ;  /* 0x0000763266047816 */ /* 0x000fe20000000004 */
[----:B------:R-:W-:Y:S01]  /*6940*/  @!P2 FADD.FTZ R204, -R204, -RZ ;  /* 0x800000ffcccca221 */ /* 0x000fe20000010100 */
[----:B------:R-:W-:Y:S01]  /*6950*/  PRMT R105, R112, 0x7771, RZ ;  /* 0x0000777170697816 */ /* 0x000fe200000000ff */
[----:B----4-:R-:W-:Y:S01]  /*6960*/  @!P6 FADD.FTZ R202, -R202, -RZ ;  /* 0x800000ffcacae221 */ /* 0x010fe20000010100 */
[----:B------:R-:W-:Y:S02]  /*6970*/  SHF.R.U32.HI R20, RZ, 0x8, R20 ;  /* 0x00000008ff147819 */ /* 0x000fe40000011614 */
[----:B------:R-:W-:Y:S02]  /*6980*/  SHF.R.U32.HI R16, RZ, 0x8, R16 ;  /* 0x00000008ff107819 */ /* 0x000fe40000011610 */
[----:B------:R-:W-:Y:S01]  /*6990*/  LOP3.LUT R4, R4, 0xff, RZ, 0xc0, !PT ;  /* 0x000000ff04047812 */ /* 0x000fe200078ec0ff */
[----:B------:R-:W-:Y:S01]  /*69a0*/  @!P5 FADD.FTZ R197, -R197, -RZ ;  /* 0x800000ffc5c5d221 */ /* 0x000fe20000010100 */
[----:B------:R-:W-:Y:S02]  /*69b0*/  ISETP.GT.U32.AND P1, PT, R105, UR12, PT ;  /* 0x0000000c69007c0c */ /* 0x000fe4000bf24070 */
[----:B------:R-:W-:Y:S02]  /*69c0*/  LOP3.LUT R20, R20, 0xffff, RZ, 0xc0, !PT ;  /* 0x0000ffff14147812 */ /* 0x000fe400078ec0ff */
[----:B------:R-:W-:Y:S02]  /*69d0*/  LOP3.LUT R16, R16, 0xffff, RZ, 0xc0, !PT ;  /* 0x0000ffff10107812 */ /* 0x000fe400078ec0ff */
[----:B------:R-:W-:Y:S02]  /*69e0*/  ISETP.LE.U32.AND P2, PT, R4, UR12, PT ;  /* 0x0000000c04007c0c */ /* 0x000fe4000bf43070 */
[----:B------:R-:W-:Y:S02]  /*69f0*/  ISETP.LE.U32.AND P3, PT, R20, UR12, PT ;  /* 0x0000000c14007c0c */ /* 0x000fe4000bf63070 */
[----:B------:R-:W-:Y:S02]  /*6a00*/  PRMT R4, R100, 0x7632, R4 ;  /* 0x0000763264047816 */ /* 0x000fe40000000004 */
[----:B------:R-:W-:Y:S01]  /*6a10*/  ISETP.LE.U32.AND P6, PT, R16, UR12, PT ;  /* 0x0000000c10007c0c */ /* 0x000fe2000bfc3070 */
[----:B------:R-:W-:Y:S01]  /*6a20*/  @P1 FADD.FTZ R207, -R207, -RZ ;  /* 0x800000ffcfcf1221 */ /* 0x000fe20000010100 */
[----:B------:R-:W-:Y:S02]  /*6a30*/  LOP3.LUT R102, R102, 0xffff, RZ, 0xc0, !PT ;  /* 0x0000ffff66667812 */ /* 0x000fe400078ec0ff */
[----:B------:R-:W-:Y:S02]  /*6a40*/  LOP3.LUT R4, R4, 0xff, RZ, 0xc0, !PT ;  /* 0x000000ff04047812 */ /* 0x000fe400078ec0ff */
[----:B------:R-:W-:Y:S01]  /*6a50*/  SHF.R.U32.HI R102, RZ, 0x8, R102 ;  /* 0x00000008ff667819 */ /* 0x000fe20000011666 */
[----:B------:R-:W-:Y:S01]  /*6a60*/  @!P2 FADD.FTZ R232, -R232, -RZ ;  /* 0x800000ffe8e8a221 */ /* 0x000fe20000010100 */
[----:B------:R-:W-:Y:S01]  /*6a70*/  ISETP.LE.U32.AND P5, PT, R4, UR12, PT ;  /* 0x0000000c04007c0c */ /* 0x000fe2000bfa3070 */
[----:B------:R-:W-:Y:S01]  /*6a80*/  @!P3 FADD.FTZ R235, -R235, -RZ ;  /* 0x800000ffebebb221 */ /* 0x000fe20000010100 */
[----:B------:R-:W-:Y:S02]  /*6a90*/  LOP3.LUT R4, R14, 0xffff, RZ, 0xc0, !PT ;  /* 0x0000ffff0e047812 */ /* 0x000fe400078ec0ff */
[----:B------:R-:W-:Y:S01]  /*6aa0*/  ISETP.LE.U32.AND P1, PT, R65, UR12, PT ;  /* 0x0000000c41007c0c */ /* 0x000fe2000bf23070 */
[----:B------:R-:W-:Y:S01]  /*6ab0*/  @!P6 FADD.FTZ R203, -R203, -RZ ;  /* 0x800000ffcbcbe221 */ /* 0x000fe20000010100 */
[----:B------:R-:W-:Y:S02]  /*6ac0*/  LOP3.LUT R102, R102, 0xffff, RZ, 0xc0, !PT ;  /* 0x0000ffff66667812 */ /* 0x000fe400078ec0ff */
[----:B------:R-:W-:Y:S02]  /*6ad0*/  LOP3.LUT R6, R14, 0xff, RZ, 0xc0, !PT ;  /* 0x000000ff0e067812 */ /* 0x000fe400078ec0ff */
[----:B------:R-:W-:Y:S02]  /*6ae0*/  SHF.R.U32.HI R4, RZ, 0x8, R4 ;  /* 0x00000008ff047819 */ /* 0x000fe40000011604 */
[----:B------:R-:W-:Y:S01]  /*6af0*/  ISETP.LE.U32.AND P3, PT, R102, UR12, PT ;  /* 0x0000000c66007c0c */ /* 0x000fe2000bf63070 */
[----:B------:R-:W-:Y:S01]  /*6b00*/  @!P5 FADD.FTZ R200, -R200, -RZ ;  /* 0x800000ffc8c8d221 */ /* 0x000fe20000010100 */
[----:B------:R-:W-:Y:S02]  /*6b10*/  ISETP.LE.U32.AND P6, PT, R6, UR12, PT ;  /* 0x0000000c06007c0c */ /* 0x000fe4000bfc3070 */
[----:B------:R-:W-:Y:S01]  /*6b20*/  LOP3.LUT R100, R100, 0xffff, RZ, 0xc0, !PT ;  /* 0x0000ffff64647812 */ /* 0x000fe200078ec0ff */
[----:B------:R-:W-:Y:S01]  /*6b30*/  @!P1 FADD.FTZ R230, -R230, -RZ ;  /* 0x800000ffe6e69221 */ /* 0x000fe20000010100 */
[----:B------:R-:W-:Y:S02]  /*6b40*/  LOP3.LUT R6, R4, 0xffff, RZ, 0xc0, !PT ;  /* 0x0000ffff04067812 */ /* 0x000fe400078ec0ff */
[----:B------:R-:W-:Y:S02]  /*6b50*/  F2FP.RELU.F16.F32.PACK_AB R4, R233, R236 ;  /* 0x000000ece904723e */ /* 0x000fe400000008ff */
[----:B------:R-:W-:Y:S02]  /*6b60*/  SHF.R.U32.HI R100, RZ, 0x8, R100 ;  /* 0x00000008ff647819 */ /* 0x000fe40000011664 */
[----:B------:R-:W-:Y:S01]  /*6b70*/  F2FP.RELU.F16.F32.PACK_AB R12, R235, R238 ;  /* 0x000000eeeb0c723e */ /* 0x000fe200000008ff */
[----:B------:R1:W-:Y:S01]  /*6b80*/  STS [R151+0x400], R4 ;  /* 0x0004000497007388 */ /* 0x0003e20000000800 */
[----:B------:R-:W-:Y:S01]  /*6b90*/  LOP3.LUT R100, R100, 0xffff, RZ, 0xc0, !PT ;  /* 0x0000ffff64647812 */ /* 0x000fe200078ec0ff */
[----:B------:R-:W-:Y:S01]  /*6ba0*/  @!P3 FADD.FTZ R231, -R231, -RZ ;  /* 0x800000ffe7e7b221 */ /* 0x000fe20000010100 */
[----:B------:R-:W-:Y:S01]  /*6bb0*/  F2FP.RELU.F16.F32.PACK_AB R11, R227, R230 ;  /* 0x000000e6e30b723e */ /* 0x000fe200000008ff */
[----:B------:R2:W-:Y:S01]  /*6bc0*/  STS [R151], R12 ;  /* 0x0000000c97007388 */ /* 0x0005e20000000800 */
[----:B------:R-:W-:Y:S01]  /*6bd0*/  F2FP.RELU.F16.F32.PACK_AB R9, R225, R228 ;  /* 0x000000e4e109723e */ /* 0x000fe200000008ff */
[----:B------:R-:W-:Y:S01]  /*6be0*/  @!P6 FADD.FTZ R128, -R128, -RZ ;  /* 0x800000ff8080e221 */ /* 0x000fe20000010100 */
[----:B------:R-:W-:Y:S01]  /*6bf0*/  ISETP.LE.U32.AND P2, PT, R100, UR12, PT ;  /* 0x0000000c64007c0c */ /* 0x000fe2000bf43070 */
[----:B------:R-:W-:Y:S01]  /*6c00*/  STS [R120], R11 ;  /* 0x0000000b78007388 */ /* 0x000fe20000000800 */
[----:B------:R-:W-:Y:S02]  /*6c10*/  PRMT R5, R14, 0x7632, R5 ;  /* 0x000076320e057816 */ /* 0x000fe40000000005 */
[----:B------:R-:W-:Y:S01]  /*6c20*/  F2FP.RELU.F16.F32.PACK_AB R8, R231, R234 ;  /* 0x000000eae708723e */ /* 0x000fe200000008ff */
[----:B------:R-:W-:Y:S01]  /*6c30*/  STS [R120+0x400], R9 ;  /* 0x0004000978007388 */ /* 0x000fe20000000800 */
[----:B------:R-:W-:Y:S02]  /*6c40*/  LOP3.LUT R5, R5, 0xff, RZ, 0xc0, !PT ;  /* 0x000000ff05057812 */ /* 0x000fe400078ec0ff */
[----:B------:R-:W-:Y:S01]  /*6c50*/  F2FP.RELU.F16.F32.PACK_AB R10, R229, R232 ;  /* 0x000000e8e50a723e */ /* 0x000fe200000008ff */
[----:B------:R3:W-:Y:S01]  /*6c60*/  STS [R151+0x2000], R8 ;  /* 0x0020000897007388 */ /* 0x0007e20000000800 */
[----:B------:R-:W-:Y:S02]  /*6c70*/  ISETP.LE.U32.AND P3, PT, R5, UR12, PT ;  /* 0x0000000c05007c0c */ /* 0x000fe4000bf63070 */
[----:B------:R-:W-:Y:S01]  /*6c80*/  F2FP.RELU.F16.F32.PACK_AB R7, R223, R226 ;  /* 0x000000e2df07723e */ /* 0x000fe200000008ff */
[----:B------:R4:W-:Y:S01]  /*6c90*/  STS [R151+0x2400], R10 ;  /* 0x0024000a97007388 */ /* 0x0009e20000000800 */
[----:B------:R-:W-:Y:S01]  /*6ca0*/  F2FP.RELU.F16.F32.PACK_AB R5, R221, R224 ;  /* 0x000000e0dd05723e */ /* 0x000fe200000008ff */
[----:B------:R-:W-:Y:S01]  /*6cb0*/  @!P2 FADD.FTZ R199, -R199, -RZ ;  /* 0x800000ffc7c7a221 */ /* 0x000fe20000010100 */
[----:B------:R-:W-:Y:S01]  /*6cc0*/  ISETP.LE.U32.AND P2, PT, R6, UR12, PT ;  /* 0x0000000c06007c0c */ /* 0x000fe2000bf43070 */
[----:B------:R4:W-:Y:S01]  /*6cd0*/  STS [R120+0x2000], R7 ;  /* 0x0020000778007388 */ /* 0x0009e20000000800 */
[----:B------:R-:W-:Y:S02]  /*6ce0*/  F2FP.RELU.F16.F32.PACK_AB R6, R219, R222 ;  /* 0x000000dedb06723e */ /* 0x000fe400000008ff */
[----:B------:R-:W-:Y:S01]  /*6cf0*/  PRMT R107, R112, 0x7770, RZ ;  /* 0x00007770706b7816 */ /* 0x000fe200000000ff */
[----:B------:R4:W-:Y:S01]  /*6d00*/  STS [R120+0x2400], R5 ;  /* 0x0024000578007388 */ /* 0x0009e20000000800 */
[----:B-1----:R-:W-:Y:S01]  /*6d10*/  F2FP.RELU.F16.F32.PACK_AB R4, R217, R220 ;  /* 0x000000dcd904723e */ /* 0x002fe200000008ff */
[----:B------:R-:W-:Y:S01]  /*6d20*/  @!P3 FADD.FTZ R124, -R124, -RZ ;  /* 0x800000ff7c7cb221 */ /* 0x000fe20000010100 */
[----:B------:R-:W-:Y:S01]  /*6d30*/  ISETP.LE.U32.AND P4, PT, R107, UR12, PT ;  /* 0x0000000c6b007c0c */ /* 0x000fe2000bf83070 */
[----:B------:R1:W-:Y:S01]  /*6d40*/  STS [R155], R6 ;  /* 0x000000069b007388 */ /* 0x0003e20000000800 */
[----:B------:R-:W-:Y:S02]  /*6d50*/  F2FP.RELU.F16.F32.PACK_AB R18, R211, R214 ;  /* 0x000000d6d312723e */ /* 0x000fe400000008ff */
[----:B------:R-:W-:Y:S01]  /*6d60*/  SHF.R.U32.HI R14, RZ, 0x18, R14 ;  /* 0x00000018ff0e7819 */ /* 0x000fe2000001160e */
[----:B------:R1:W-:Y:S01]  /*6d70*/  STS [R155+0x400], R4 ;  /* 0x000400049b007388 */ /* 0x0003e20000000800 */
[----:B------:R-:W-:Y:S01]  /*6d80*/  F2FP.RELU.F16.F32.PACK_AB R16, R215, R218 ;  /* 0x000000dad710723e */ /* 0x000fe200000008ff */
[----:B------:R-:W-:Y:S01]  /*6d90*/  @!P2 FADD.FTZ R127, -R127, -RZ ;  /* 0x800000ff7f7fa221 */ /* 0x000fe20000010100 */
[----:B--2---:R-:W-:Y:S01]  /*6da0*/  F2FP.RELU.F16.F32.PACK_AB R12, R213, R216 ;  /* 0x000000d8d50c723e */ /* 0x004fe200000008ff */
[----:B------:R-:W-:Y:S01]  /*6db0*/  STS [R119], R18 ;  /* 0x0000001277007388 */ /* 0x000fe20000000800 */
[----:B---3--:R-:W-:Y:S02]  /*6dc0*/  F2FP.RELU.F16.F32.PACK_AB R8, R209, R212 ;  /* 0x000000d4d108723e */ /* 0x008fe400000008ff */
[----:B------:R-:W-:Y:S01]  /*6dd0*/  ISETP.LE.U32.AND P5, PT, R14, UR12, PT ;  /* 0x0000000c0e007c0c */ /* 0x000fe2000bfa3070 */
[----:B------:R-:W-:Y:S01]  /*6de0*/  @!P4 FADD.FTZ R210, -R210, -RZ ;  /* 0x800000ffd2d2c221 */ /* 0x000fe20000010100 */
[----:B----4-:R-:W-:Y:S01]  /*6df0*/  F2FP.RELU.F16.F32.PACK_AB R10, R205, R208 ;  /* 0x000000d0cd0a723e */ /* 0x010fe200000008ff */
[----:B------:R2:W-:Y:S01]  /*6e00*/  STS [R119+0x400], R8 ;  /* 0x0004000877007388 */ /* 0x0005e20000000800 */
[----:B------:R-:W-:Y:S02]  /*6e10*/  F2FP.RELU.F16.F32.PACK_AB R11, R191, R194 ;  /* 0x000000c2bf0b723e */ /* 0x000fe400000008ff */
[----:B------:R-:W-:Y:S01]  /*6e20*/  F2FP.RELU.F16.F32.PACK_AB R14, R207, R210 ;  /* 0x000000d2cf0e723e */ /* 0x000fe200000008ff */
[----:B------:R-:W-:Y:S01]  /*6e30*/  STS [R155+0x2000], R16 ;  /* 0x002000109b007388 */ /* 0x000fe20000000800 */
[----:B------:R-:W-:Y:S02]  /*6e40*/  F2FP.RELU.F16.F32.PACK_AB R9, R145, R192 ;  /* 0x000000c09109723e */ /* 0x000fe400000008ff */
[----:B------:R-:W-:Y:S01]  /*6e50*/  F2FP.RELU.F16.F32.PACK_AB R7, R195, R198 ;  /* 0x000000c6c307723e */ /* 0x000fe200000008ff */
[----:B------:R3:W-:Y:S01]  /*6e60*/  STS [R155+0x2400], R12 ;  /* 0x0024000c9b007388 */ /* 0x0007e20000000800 */
[----:B------:R-:W-:Y:S01]  /*6e70*/  F2FP.RELU.F16.F32.PACK_AB R5, R193, R196 ;  /* 0x000000c4c105723e */ /* 0x000fe200000008ff */
[----:B------:R-:W-:Y:S01]  /*6e80*/  @!P5 FADD.FTZ R123, -R123, -RZ ;  /* 0x800000ff7b7bd221 */ /* 0x000fe20000010100 */
[----:B-1----:R-:W-:Y:S01]  /*6e90*/  F2FP.RELU.F16.F32.PACK_AB R6, R203, R206 ;  /* 0x000000cecb06723e */ /* 0x002fe200000008ff */
[----:B------:R-:W-:Y:S01]  /*6ea0*/  STS [R119+0x2000], R14 ;  /* 0x0020000e77007388 */ /* 0x000fe20000000800 */
[C---:B------:R-:W-:Y:S02]  /*6eb0*/  PRMT R35, R108.reuse, 0x7771, RZ ;  /* 0x000077716c237816 */ /* 0x040fe400000000ff */
[----:B------:R-:W-:Y:S01]  /*6ec0*/  F2FP.RELU.F16.F32.PACK_AB R4, R201, R204 ;  /* 0x000000ccc904723e */ /* 0x000fe200000008ff */
[----:B------:R1:W-:Y:S01]  /*6ed0*/  STS [R119+0x2400], R10 ;  /* 0x0024000a77007388 */ /* 0x0003e20000000800 */
[----:B------:R-:W-:Y:S02]  /*6ee0*/  PRMT R34, R108, 0x7772, RZ ;  /* 0x000077726c227816 */ /* 0x000fe400000000ff */
[----:B------:R-:W-:Y:S01]  /*6ef0*/  ISETP.GT.U32.AND P4, PT, R35, UR12, PT ;  /* 0x0000000c23007c0c */ /* 0x000fe2000bf84070 */
[----:B------:R4:W-:Y:S01]  /*6f00*/  STS [R149], R6 ;  /* 0x0000000695007388 */ /* 0x0009e20000000800 */
[----:B------:R-:W-:Y:S02]  /*6f10*/  ISETP.GT.U32.AND P1, PT, R34, UR12, PT ;  /* 0x0000000c22007c0c */ /* 0x000fe4000bf24070 */
[----:B------:R-:W-:Y:S01]  /*6f20*/  FSETP.GE.FTZ.AND P3, PT, R238, RZ, PT ;  /* 0x000000ffee00720b */ /* 0x000fe20003f76000 */
[----:B------:R4:W-:Y:S01]  /*6f30*/  STS [R149+0x400], R4 ;  /* 0x0004000495007388 */ /* 0x0009e20000000800 */
[----:B--2---:R-:W-:Y:S02]  /*6f40*/  F2FP.RELU.F16.F32.PACK_AB R8, R197, R200 ;  /* 0x000000c8c508723e */ /* 0x004fe400000008ff */
[----:B------:R-:W-:Y:S01]  /*6f50*/  FSETP.GE.FTZ.AND P0, PT, R233, RZ, PT ;  /* 0x000000ffe900720b */ /* 0x000fe20003f16000 */
[----:B------:R-:W-:Y:S01]  /*6f60*/  STS [R118], R11 ;  /* 0x0000000b76007388 */ /* 0x000fe20000000800 */
[----:B------:R-:W-:Y:S03]  /*6f70*/  FSETP.GE.FTZ.AND P2, PT, R235, RZ, PT ;  /* 0x000000ffeb00720b */ /* 0x000fe60003f56000 */
[----:B------:R-:W-:Y:S01]  /*6f80*/  STS [R118+0x400], R9 ;  /* 0x0004000976007388 */ /* 0x000fe20000000800 */
[----:B---3--:R-:W-:Y:S01]  /*6f90*/  F2FP.RELU.F16.F32.PACK_AB R12, R199, R202 ;  /* 0x000000cac70c723e */ /* 0x008fe200000008ff */
[----:B------:R-:W-:Y:S01]  /*6fa0*/  @P4 FADD.FTZ R126, -R126, -RZ ;  /* 0x800000ff7e7e4221 */ /* 0x000fe20000010100 */
[----:B------:R-:W-:Y:S01]  /*6fb0*/  FSETP.GE.FTZ.AND P4, PT, R134, RZ, PT ;  /* 0x000000ff8600720b */ /* 0x000fe20003f96000 */
[----:B------:R2:W-:Y:S01]  /*6fc0*/  STS [R149+0x2400], R8 ;  /* 0x0024000895007388 */ /* 0x0005e20000000800 */
[----:B------:R-:W-:Y:S01]  /*6fd0*/  @P1 FADD.FTZ R122, -R122, -RZ ;  /* 0x800000ff7a7a1221 */ /* 0x000fe20000010100 */
[----:B------:R-:W-:Y:S02]  /*6fe0*/  FSETP.GE.FTZ.AND P1, PT, R236, RZ, PT ;  /* 0x000000ffec00720b */ /* 0x000fe40003f36000 */
[----:B------:R3:W-:Y:S01]  /*6ff0*/  STS [R149+0x2000], R12 ;  /* 0x0020000c95007388 */ /* 0x0007e20000000800 */
[----:B-1----:R-:W-:Y:S03]  /*7000*/  F2FP.RELU.F16.F32.PACK_AB R10, R135, R190 ;  /* 0x000000be870a723e */ /* 0x002fe600000008ff */
[----:B------:R-:W-:Y:S01]  /*7010*/  STS [R118+0x2000], R7 ;  /* 0x0020000776007388 */ /* 0x000fe20000000800 */
[----:B----4-:R-:W-:Y:S03]  /*7020*/  F2FP.RELU.F16.F32.PACK_AB R6, R131, R132 ;  /* 0x000000848306723e */ /* 0x010fe600000008ff */
[----:B------:R-:W-:Y:S01]  /*7030*/  STS [R118+0x2400], R5 ;  /* 0x0024000576007388 */ /* 0x000fe20000000800 */
[----:B------:R-:W-:Y:S03]  /*7040*/  F2FP.RELU.F16.F32.PACK_AB R4, R134, R133 ;  /* 0x000000858604723e */ /* 0x000fe600000008ff */
[----:B------:R1:W-:Y:S04]  /*7050*/  STS [R157], R10 ;  /* 0x0000000a9d007388 */ /* 0x0003e80000000800 */
[----:B------:R4:W-:Y:S04]  /*7060*/  STS [R157+0x400], R6 ;  /* 0x000400069d007388 */ /* 0x0009e80000000800 */
[----:B------:R4:W-:Y:S01]  /*7070*/  STS [R117], R4 ;  /* 0x0000000475007388 */ /* 0x0009e20000000800 */
[----:B--2---:R-:W-:Y:S02]  /*7080*/  F2FP.RELU.F16.F32.PACK_AB R8, R129, R130 ;  /* 0x000000828108723e */ /* 0x004fe400000008ff */
[----:B---3--:R-:W-:Y:S03]  /*7090*/  F2FP.RELU.F16.F32.PACK_AB R12, R127, R128 ;  /* 0x000000807f0c723e */ /* 0x008fe600000008ff */
[----:B------:R-:W-:Y:S04]  /*70a0*/  STS [R117+0x400], R8 ;  /* 0x0004000875007388 */ /* 0x000fe80000000800 */
[----:B------:R-:W-:Y:S01]  /*70b0*/  STS [R157+0x2000], R12 ;  /* 0x0020000c9d007388 */ /* 0x000fe20000000800 */
[----:B-1----:R-:W-:Y:S02]  /*70c0*/  F2FP.RELU.F16.F32.PACK_AB R10, R123, R124 ;  /* 0x0000007c7b0a723e */ /* 0x002fe400000008ff */
[----:B----4-:R-:W-:Y:S03]  /*70d0*/  F2FP.RELU.F16.F32.PACK_AB R6, R126, R125 ;  /* 0x0000007d7e06723e */ /* 0x010fe600000008ff */
        /* <DEDUP_REMOVED lines=31> */
[-C--:B------:R-:W-:Y:S03]  /*72d0*/  HMMA.16816.F32 R12, R112, R110.reuse, R12 ;  /* 0x0000006e700c723c */ /* 0x080fe6000000180c */
[C---:B-----5:R-:W-:Y:S01]  /*72e0*/  FADD.FTZ R100, -R189.reuse, R4 ;  /* 0x00000004bd647221 */ /* 0x060fe20000010100 */
[----:B------:R-:W-:Y:S01]  /*72f0*/  FADD.FTZ R108, -R189, R5 ;  /* 0x00000005bd6c7221 */ /* 0x000fe20000010100 */
[C---:B------:R-:W-:Y:S01]  /*7300*/  FADD.FTZ R101, -R188.reuse, R6 ;  /* 0x00000006bc657221 */ /* 0x040fe20000010100 */
[----:B------:R-:W-:Y:S02]  /*7310*/  FADD.FTZ R103, -R188, R7 ;  /* 0x00000007bc677221 */ /* 0x000fe40000010100 */
[-C--:B------:R-:W-:Y:S01]  /*7320*/  FSEL R109, R100, R189.reuse, P3 ;  /* 0x000000bd646d7208 */ /* 0x080fe20001800000 */
[----:B------:R-:W1:Y:S01]  /*7330*/  LDSM.16.M88.4 R4, [R143+0x2400] ;  /* 0x002400008f04783b */ /* 0x000e620000000200 */
[-C--:B------:R-:W-:Y:S01]  /*7340*/  FSEL R101, R101, R188.reuse, P1 ;  /* 0x000000bc65657208 */ /* 0x080fe20000800000 */
[C---:B------:R-:W-:Y:S04]  /*7350*/  HMMA.16816.F32 R16, R104.reuse, R110, R16 ;  /* 0x0000006e6810723c */ /* 0x040fe80000001810 */
[----:B------:R-:W-:Y:S01]  /*7360*/  FSETP.GE.FTZ.AND P3, PT, R234, RZ, PT ;  /* 0x000000ffea00720b */ /* 0x000fe20003f76000 */
[----:B------:R-:W-:Y:S01]  /*7370*/  FADD.FTZ R11, -R186, R11 ;  /* 0x0000000bba0b7221 */ /* 0x000fe20000010100 */
[----:B------:R-:W-:Y:S01]  /*7380*/  FSEL R108, R108, R189, P2 ;  /* 0x000000bd6c6c7208 */ /* 0x000fe20001000000 */
[----:B------:R-:W-:Y:S01]  /*7390*/  FADD.FTZ R102, -R187, R9 ;  /* 0x00000009bb667221 */ /* 0x000fe20000010100 */
[----:B------:R-:W-:Y:S01]  /*73a0*/  FSETP.GE.FTZ.AND P2, PT, R231, RZ, PT ;  /* 0x000000ffe700720b */ /* 0x000fe20003f56000 */
[----:B------:R-:W-:Y:S01]  /*73b0*/  FADD.FTZ R15, -R186, R15 ;  /* 0x0000000fba0f7221 */ /* 0x000fe20000010100 */
[----:B------:R-:W-:Y:S01]  /*73c0*/  FSETP.GE.FTZ.AND P1, PT, R232, RZ, PT ;  /* 0x000000ffe800720b */ /* 0x000fe20003f36000 */
[----:B------:R-:W-:Y:S01]  /*73d0*/  FADD.FTZ R9, -R186, R10 ;  /* 0x0000000aba097221 */ /* 0x000fe20000010100 */
[----:B------:R-:W-:Y:S01]  /*73e0*/  FSEL R10, R103, R188, P0 ;  /* 0x000000bc670a7208 */ /* 0x000fe20000000000 */
[----:B------:R-:W-:Y:S01]  /*73f0*/  FADD.FTZ R8, -R187, R8 ;  /* 0x00000008bb087221 */ /* 0x000fe20000010100 */
[----:B------:R-:W-:Y:S01]  /*7400*/  FSETP.GE.FTZ.AND P0, PT, R229, RZ, PT ;  /* 0x000000ffe500720b */ /* 0x000fe20003f16000 */
[----:B------:R-:W-:Y:S01]  /*7410*/  FMUL.FTZ R101, R236, R101 ;  /* 0x00000065ec657220 */ /* 0x000fe20000410000 */
[-C--:B------:R-:W-:Y:S01]  /*7420*/  FSEL R110, R102, R187.reuse, P2 ;  /* 0x000000bb666e7208 */ /* 0x080fe20001000000 */
[----:B------:R-:W-:Y:S01]  /*7430*/  FMUL.FTZ R10, R233, R10 ;  /* 0x0000000ae90a7220 */ /* 0x000fe20000410000 */
[----:B------:R-:W-:Y:S01]  /*7440*/  FSEL R111, R8, R187, P3 ;  /* 0x000000bb086f7208 */ /* 0x000fe20001800000 */
        /* <DEDUP_REMOVED lines=21> */
[-C--:B------:R-:W-:Y:S01]  /*75a0*/  FSEL R9, R9, R186.reuse, P1 ;  /* 0x000000ba09097208 */ /* 0x080fe20000800000 */
[-C--:B-1----:R-:W-:Y:S03]  /*75b0*/  HMMA.16816.F32 R20, R104, R4.reuse, R20 ;  /* 0x000000046814723c */ /* 0x082fe60000001814 */
[----:B------:R-:W-:Y:S01]  /*75c0*/  FSEL R8, R15, R186, P0 ;  /* 0x000000ba0f087208 */ /* 0x000fe20000000000 */
[----:B------:R-:W-:Y:S01]  /*75d0*/  FMUL.FTZ R9, R224, R9 ;  /* 0x00000009e0097220 */ /* 0x000fe20000410000 */
[----:B------:R-:W-:Y:S01]  /*75e0*/  FSETP.GE.FTZ.AND P1, PT, R228, RZ, PT ;  /* 0x000000ffe400720b */ /* 0x000fe20003f36000 */
[----:B------:R-:W-:Y:S01]  /*75f0*/  FMUL.FTZ R100, R223, R100 ;  /* 0x00000064df647220 */ /* 0x000fe20000410000 */
[----:B------:R-:W-:Y:S01]  /*7600*/  FSETP.GE.FTZ.AND P0, PT, R225, RZ, PT ;  /* 0x000000ffe100720b */ /* 0x000fe20003f16000 */
[----:B------:R-:W-:Y:S01]  /*7610*/  FMUL.FTZ R8, R221, R8 ;  /* 0x00000008dd087220 */ /* 0x000fe20000410000 */
[----:B------:R-:W-:Y:S01]  /*7620*/  FSEL R15, R10, R189, P3 ;  /* 0x000000bd0a0f7208 */ /* 0x000fe20001800000 */
[C---:B------:R-:W-:Y:S04]  /*7630*/  HMMA.16816.F32 R24, R112.reuse, R4, R24 ;  /* 0x000000047018723c */ /* 0x040fe80000001818 */
[-C--:B------:R-:W-:Y:S01]  /*7640*/  FSEL R11, R11, R188.reuse, P1 ;  /* 0x000000bc0b0b7208 */ /* 0x080fe20000800000 */
[----:B------:R-:W-:Y:S01]  /*7650*/  FMUL.FTZ R234, R234, R111 ;  /* 0x0000006feaea7220 */ /* 0x000fe20000410000 */
[----:B------:R-:W-:Y:S01]  /*7660*/  FSEL R10, R19, R188, P0 ;  /* 0x000000bc130a7208 */ /* 0x000fe20000000000 */
[----:B------:R-:W-:Y:S01]  /*7670*/  FMUL.FTZ R19, R230, R15 ;  /* 0x0000000fe6137220 */ /* 0x000fe20000410000 */
[----:B------:R-:W-:Y:S01]  /*7680*/  F2FP.F16.F32.PACK_AB R15, R100, R13 ;  /* 0x0000000d640f723e */ /* 0x000fe200000000ff */
[----:B------:R-:W-:Y:S01]  /*7690*/  FMUL.FTZ R17, R228, R11 ;  /* 0x0000000be4117220 */ /* 0x000fe20000410000 */
[----:B------:R-:W-:Y:S01]  /*76a0*/  F2FP.F16.F32.PACK_AB R13, R8, R9 ;  /* 0x00000009080d723e */ /* 0x000fe200000000ff */
[----:B------:R-:W-:Y:S01]  /*76b0*/  FADD.FTZ R5, -R188, R22 ;  /* 0x00000016bc057221 */ /* 0x000fe20000010100 */
[----:B------:R-:W-:Y:S01]  /*76c0*/  FSETP.GE.FTZ.AND P2, PT, R227, RZ, PT ;  /* 0x000000ffe300720b */ /* 0x000fe20003f56000 */
[----:B------:R-:W-:Y:S01]  /*76d0*/  FMUL.FTZ R22, R225, R10 ;  /* 0x0000000ae1167220 */ /* 0x000fe20000410000 */
[----:B------:R-:W-:Y:S01]  /*76e0*/  FSETP.GE.FTZ.AND P3, PT, R222, RZ, PT ;  /* 0x000000ffde00720b */ /* 0x000fe20003f76000 */
[----:B------:R-:W1:Y:S01]  /*76f0*/  LDSM.16.M88.4 R8, [R143+0x2800] ;  /* 0x002800008f08783b */ /* 0x000e620000000200 */
[----:B------:R-:W-:Y:S01]  /*7700*/  FSEL R4, R102, R189, P2 ;  /* 0x000000bd66047208 */ /* 0x000fe20001000000 */
[-C--:B------:R-:W-:Y:S03]  /*7710*/  HMMA.16816.F32 R28, R112, R6.reuse, R28 ;  /* 0x00000006701c723c */ /* 0x080fe6000000181c */
[----:B------:R-:W-:Y:S01]  /*7720*/  FSETP.GE.FTZ.AND P0, PT, R217, RZ, PT ;  /* 0x000000ffd900720b */ /* 0x000fe20003f16000 */
[----:B------:R-:W-:Y:S01]  /*7730*/  FMUL.FTZ R4, R227, R4 ;  /* 0x00000004e3047220 */ /* 0x000fe20000410000 */
[----:B------:R-:W-:Y:S01]  /*7740*/  FSETP.GE.FTZ.AND P2, PT, R219, RZ, PT ;  /* 0x000000ffdb00720b */ /* 0x000fe20003f56000 */
[----:B------:R-:W-:Y:S01]  /*7750*/  FADD.FTZ R27, -R186, R27 ;  /* 0x0000001bba1b7221 */ /* 0x000fe20000010100 */
[----:B------:R-:W-:Y:S01]  /*7760*/  FSETP.GE.FTZ.AND P1, PT, R220, RZ, PT ;  /* 0x000000ffdc00720b */ /* 0x000fe20003f36000 */
[C---:B------:R-:W-:Y:S04]  /*7770*/  HMMA.16816.F32 R32, R104.reuse, R6, R32 ;  /* 0x000000066820723c */ /* 0x040fe80000001820 */
[----:B------:R-:W-:Y:S01]  /*7780*/  FSEL R5, R5, R188, P1 ;  /* 0x000000bc05057208 */ /* 0x000fe20000800000 */
[----:B------:R-:W-:Y:S01]  /*7790*/  FADD.FTZ R23, -R188, R23 ;  /* 0x00000017bc177221 */ /* 0x000fe20000010100 */
[----:B------:R-:W-:Y:S01]  /*77a0*/  FSETP.GE.FTZ.AND P1, PT, R216, RZ, PT ;  /* 0x000000ffd800720b */ /* 0x000fe20003f36000 */
[----:B------:R-:W-:Y:S01]  /*77b0*/  FADD.FTZ R102, -R189, R21 ;  /* 0x00000015bd667221 */ /* 0x000fe20000010100 */
[----:B------:R-:W-:Y:S01]  /*77c0*/  F2FP.F16.F32.PACK_AB R19, R4, R19 ;  /* 0x000000130413723e */ /* 0x000fe200000000ff */
[----:B------:R-:W-:Y:S01]  /*77d0*/  FMUL.FTZ R5, R220, R5 ;  /* 0x00000005dc057220 */ /* 0x000fe20000410000 */
[----:B------:R-:W-:Y:S01]  /*77e0*/  F2FP.F16.F32.PACK_AB R17, R22, R17 ;  /* 0x000000111611723e */ /* 0x000fe200000000ff */
[C---:B------:R-:W-:Y:S01]  /*77f0*/  FADD.FTZ R28, -R187.reuse, R28 ;  /* 0x0000001cbb1c7221 */ /* 0x040fe20000010100 */
[----:B------:R-:W-:Y:S01]  /*7800*/  FSEL R102, R102, R189, P2 ;  /* 0x000000bd66667208 */ /* 0x000fe20001000000 */
[----:B------:R-:W-:Y:S01]  /*7810*/  FADD.FTZ R4, -R187, R29 ;  /* 0x0000001dbb047221 */ /* 0x000fe20000010100 */
[----:B------:R-:W-:Y:S01]  /*7820*/  FSETP.GE.FTZ.AND P2, PT, R215, RZ, PT ;  /* 0x000000ffd700720b */ /* 0x000fe20003f56000 */
[----:B------:R-:W-:Y:S01]  /*7830*/  FADD.FTZ R7, -R186, R30 ;  /* 0x0000001eba077221 */ /* 0x000fe20000010100 */
[----:B------:R-:W-:Y:S01]  /*7840*/  F2FP.F16.F32.PACK_AB R14, R108, R109 ;  /* 0x0000006d6c0e723e */ /* 0x000fe200000000ff */
[C---:B------:R-:W-:Y:S01]  /*7850*/  FADD.FTZ R21, -R186.reuse, R26 ;  /* 0x0000001aba157221 */ /* 0x040fe20000010100 */
[----:B------:R-:W-:Y:S01]  /*7860*/  FADD.FTZ R31, -R186, R31 ;  /* 0x0000001fba1f7221 */ /* 0x000fe20000010100 */
[----:B------:R-:W-:Y:S01]  /*7870*/  FADD.FTZ R32, -R189, R32 ;  /* 0x00000020bd207221 */ /* 0x000fe20000010100 */
[----:B------:R-:W-:Y:S01]  /*7880*/  FADD.FTZ R35, -R188, R35 ;  /* 0x00000023bc237221 */ /* 0x000fe20000010100 */
        /* <DEDUP_REMOVED lines=9> */
[----:B------:R-:W-:Y:S01]  /*7920*/  FSEL R25, R20, R189, P3 ;  /* 0x000000bd14197208 */ /* 0x000fe20001800000 */
        /* <DEDUP_REMOVED lines=10> */
[C---:B------:R-:W-:Y:S04]  /*79d0*/  HMMA.16816.F32 R40, R112.reuse, R8, R40 ;  /* 0x000000087028723c */ /* 0x040fe80000001828 */
[----:B------:R-:W-:Y:S01]  /*79e0*/  FSEL R23, R24, R187, P3 ;  /* 0x000000bb18177208 */ /* 0x000fe20001800000 */
[----:B------:R-:W-:Y:S01]  /*79f0*/  FMUL.FTZ R213, R213, R6 ;  /* 0x00000006d5d57220 */ /* 0x000fe20000410000 */
[----:B------:R-:W-:Y:S01]  /*7a00*/  FSETP.GE.FTZ.AND P3, PT, R210, RZ, PT ;  /* 0x000000ffd200720b */ /* 0x000fe20003f76000 */
[----:B------:R-:W-:Y:S01]  /*7a10*/  FADD.FTZ R6, -R189, R33 ;  /* 0x00000021bd067221 */ /* 0x000fe20000010100 */
[----:B------:R-:W-:Y:S01]  /*7a20*/  FSEL R26, R31, R186, P0 ;  /* 0x000000ba1f1a7208 */ /* 0x000fe20000000000 */
[----:B------:R-:W-:Y:S01]  /*7a30*/  FADD.FTZ R30, -R189, R37 ;  /* 0x00000025bd1e7221 */ /* 0x000fe20000010100 */
[----:B------:R-:W-:Y:S01]  /*7a40*/  F2FP.F16.F32.PACK_AB R20, R20, R5 ;  /* 0x000000051414723e */ /* 0x000fe200000000ff */
[----:B------:R-:W-:Y:S01]  /*7a50*/  FADD.FTZ R5, -R188, R34 ;  /* 0x00000022bc057221 */ /* 0x000fe20000010100 */
        /* <DEDUP_REMOVED lines=12> */
[----:B------:R-:W-:Y:S01]  /*7b20*/  FSETP.GE.FTZ.AND P0, PT, R209, RZ, PT ;  /* 0x000000ffd100720b */ /* 0x000fe20003f16000 */
        /* <DEDUP_REMOVED lines=16> */
[----:B------:R-:W-:Y:S01]  /*7c30*/  FMUL.FTZ R24, R218, R23 ;  /* 0x00000017da187220 */ /* 0x000fe20000410000 */
[----:B------:R-:W-:Y:S01]  /*7c40*/  FSETP.GE.FTZ.AND P3, PT, R206, RZ, PT ;  /* 0x000000ffce00720b */ /* 0x000fe20003f76000 */
[----:B------:R-:W-:Y:S01]  /*7c50*/  FADD.FTZ R21, -R186, R42 ;  /* 0x0000002aba157221 */ /* 0x000fe20000010100 */
[-C--:B------:R-:W-:Y:S01]  /*7c60*/  FSEL R30, R30, R189.reuse, P2 ;  /* 0x000000bd1e1e7208 */ /* 0x080fe20001000000 */
[C---:B------:R-:W-:Y:S01]  /*7c70*/  FADD.FTZ R43, -R186.reuse, R43 ;  /* 0x0000002bba2b7221 */ /* 0x040fe20000010100 */
[-C--:B------:R-:W-:Y:S01]  /*7c80*/  FSEL R9, R9, R188.reuse, P1 ;  /* 0x000000bc09097208 */ /* 0x080fe20000800000 */
[----:B------:R-:W-:Y:S01]  /*7c90*/  FADD.FTZ R40, -R187, R40 ;  /* 0x00000028bb287221 */ /* 0x000fe20000010100 */
[----:B------:R-:W-:Y:S01]  /*7ca0*/  FSEL R34, R39, R188, P0 ;  /* 0x000000bc27227208 */ /* 0x000fe20000000000 */
[C---:B------:R-:W-:Y:S01]  /*7cb0*/  FADD.FTZ R11, -R186.reuse, R46 ;  /* 0x0000002eba0b7221 */ /* 0x040fe20000010100 */
        /* <DEDUP_REMOVED lines=9> */
[----:B------:R-:W-:Y:S01]  /*7d50*/  FMUL.FTZ R30, R203, R30 ;  /* 0x0000001ecb1e7220 */ /* 0x000fe20000410000 */
[----:B------:R-:W-:Y:S01]  /*7d60*/  FSEL R36, R32, R187, P2 ;  /* 0x000000bb20247208 */ /* 0x000fe20001000000 */
[----:B------:R-:W-:Y:S01]  /*7d70*/  FMUL.FTZ R9, R204, R9 ;  /* 0x00000009cc097220 */ /* 0x000fe20000410000 */
[----:B------:R-:W-:Y:S01]  /*7d80*/  F2FP.F16.F32.PACK_AB R22, R102, R25 ;  /* 0x000000196616723e */ /* 0x000fe200000000ff */
[----:B------:R-:W-:Y:S01]  /*7d90*/  FMUL.FTZ R34, R201, R34 ;  /* 0x00000022c9227220 */ /* 0x000fe20000410000 */
[----:B------:R-:W-:Y:S01]  /*7da0*/  FSEL R21, R21, R186, P1 ;  /* 0x000000ba15157208 */ /* 0x000fe20000800000 */
        /* <DEDUP_REMOVED lines=11> */
[----:B------:R-:W-:Y:S01]  /*7e60*/  FSETP.GE.FTZ.AND P2, PT, R195, RZ, PT ;  /* 0x000000ffc300720b */ /* 0x000fe20003f56000 */
[----:B------:R-:W-:Y:S01]  /*7e70*/  FMUL.FTZ R202, R202, R25 ;  /* 0x00000019caca7220 */ /* 0x000fe20000410000 */
[-C--:B------:R-:W-:Y:S01]  /*7e80*/  FSEL R11, R11, R186.reuse, P1 ;  /* 0x000000ba0b0b7208 */ /* 0x080fe20000800000 */
[-C--:B-1----:R-:W-:Y:S03]  /*7e90*/  HMMA.16816.F32 R52, R104, R4.reuse, R52 ;  /* 0x000000046834723c */ /* 0x082fe60000001834 */
[----:B------:R-:W-:Y:S01]  /*7ea0*/  FSEL R36, R47, R186, P0 ;  /* 0x000000ba2f247208 */ /* 0x000fe20000000000 */
[----:B------:R-:W-:Y:S01]  /*7eb0*/  FMUL.FTZ R11, R196, R11 ;  /* 0x0000000bc40b7220 */ /* 0x000fe20000410000 */
[-C--:B------:R-:W-:Y:S01]  /*7ec0*/  FSEL R21, R44, R187.reuse, P3 ;  /* 0x000000bb2c157208 */ /* 0x080fe20001800000 */
[----:B------:R-:W-:Y:S01]  /*7ed0*/  FMUL.FTZ R215, R215, R100 ;  /* 0x00000064d7d77220 */ /* 0x000fe20000410000 */
[----:B------:R-:W-:Y:S01]  /*7ee0*/  FSEL R10, R10, R187, P2 ;  /* 0x000000bb0a0a7208 */ /* 0x000fe20001000000 */
[C---:B------:R-:W-:Y:S04]  /*7ef0*/  HMMA.16816.F32 R56, R112.reuse, R4, R56 ;  /* 0x000000047038723c */ /* 0x040fe80000001838 */
[----:B------:R-:W-:Y:S01]  /*7f00*/  FSETP.GE.FTZ.AND P3, PT, R194, RZ, PT ;  /* 0x000000ffc200720b */ /* 0x000fe20003f76000 */
[----:B------:R-:W-:Y:S01]  /*7f10*/  FMUL.FTZ R36, R193, R36 ;  /* 0x00000024c1247220 */ /* 0x000fe20000410000 */
[----:B------:R-:W-:Y:S01]  /*7f20*/  FSETP.GE.FTZ.AND P2, PT, R191, RZ, PT ;  /* 0x000000ffbf00720b */ /* 0x000fe20003f56000 */
[----:B------:R-:W-:Y:S01]  /*7f30*/  FMUL.FTZ R21, R198, R21 ;  /* 0x00000015c6157220 */ /* 0x000fe20000410000 */
[----:B------:R-:W-:Y:S01]  /*7f40*/  FSETP.GE.FTZ.AND P0, PT, R145, RZ, PT ;  /* 0x000000ff9100720b */ /* 0x000fe20003f16000 */
[-C--:B------:R-:W-:Y:S03]  /*7f50*/  HMMA.16816.F32 R60, R112, R6.reuse, R60 ;  /* 0x00000006703c723c */ /* 0x080fe6000000183c */
[----:B------:R-:W-:Y:S01]  /*7f60*/  F2FP.F16.F32.PACK_AB R30, R30, R23 ;  /* 0x000000171e1e723e */ /* 0x000fe200000000ff */
        /* <DEDUP_REMOVED lines=16> */
[----:B------:R-:W-:Y:S04]  /*8070*/  HMMA.16816.F32 R64, R104, R6, R64 ;  /* 0x000000066840723c */ /* 0x000fe80000001840 */
[----:B------:R-:W-:Y:S01]  /*8080*/  F2FP.F16.F32.PACK_AB R11, R36, R11 ;  /* 0x0000000b240b723e */ /* 0x000fe200000000ff */
[----:B------:R-:W-:Y:S01]  /*8090*/  FADD.FTZ R59, -R186, R59 ;  /* 0x0000003bba3b7221 */ /* 0x000fe20000010100 */
[-C--:B------:R-:W-:Y:S01]  /*80a0*/  FSEL R27, R52, R189.reuse, P3 ;  /* 0x000000bd341b7208 */ /* 0x080fe20001800000 */
[----:B------:R-:W-:Y:S01]  /*80b0*/  FADD.FTZ R25, -R186, R58 ;  /* 0x0000003aba197221 */ /* 0x000fe20000010100 */
[----:B------:R-:W-:Y:S01]  /*80c0*/  FSEL R4, R4, R189, P2 ;  /* 0x000000bd04047208 */ /* 0x000fe20001000000 */
        /* <DEDUP_REMOVED lines=20> */
[----:B------:R-:W-:Y:S01]  /*8210*/  FMUL.FTZ R7, R128, R7 ;  /* 0x0000000780077220 */ /* 0x000fe20000410000 */
[----:B------:R-:W-:Y:S01]  /*8220*/  F2FP.F16.F32.PACK_AB R32, R4, R27 ;  /* 0x0000001b0420723e */ /* 0x000fe200000000ff */
[----:B------:R-:W-:Y:S01]  /*8230*/  FADD.FTZ R27, -R186, R62 ;  /* 0x0000003eba1b7221 */ /* 0x000fe20000010100 */
        /* <DEDUP_REMOVED lines=8> */
[----:B------:R-:W-:Y:S02]  /*82c0*/  FSETP.GE.FTZ.AND P1, PT, R129, RZ, PT ;  /* 0x000000ff8100720b */ /* 0x000fe40003f36000 */
[----:B------:R-:W-:Y:S01]  /*82d0*/  FSETP.GE.FTZ.AND P2, PT, R127, RZ, PT ;  /* 0x000000ff7f00720b */ /* 0x000fe20003f56000 */
[----:B------:R-:W-:Y:S01]  /*82e0*/  FMUL.FTZ R27, R122, R27 ;  /* 0x0000001b7a1b7220 */ /* 0x000fe20000410000 */
[----:B------:R-:W-:Y:S01]  /*82f0*/  F2FP.F16.F32.PACK_AB R36, R36, R5 ;  /* 0x000000052424723e */ /* 0x000fe200000000ff */
[----:B------:R-:W-:Y:S01]  /*8300*/  @P0 FADD.FTZ R186, -R186, R63 ;  /* 0x0000003fbaba0221 */ /* 0x000fe20000010100 */
[-C--:B------:R-:W-:Y:S01]  /*8310*/  FSEL R10, R10, R187.reuse, P2 ;  /* 0x000000bb0a0a7208 */ /* 0x080fe20001000000 */
[----:B------:R-:W-:Y:S01]  /*8320*/  FADD.FTZ R5, -R188, R66 ;  /* 0x00000042bc057221 */ /* 0x000fe20000010100 */
[----:B------:R-:W-:Y:S01]  /*8330*/  FSETP.GE.FTZ.AND P2, PT, R126, RZ, PT ;  /* 0x000000ff7e00720b */ /* 0x000fe20003f56000 */
[----:B------:R-:W-:Y:S01]  /*8340*/  FMUL.FTZ R186, R121, R186 ;  /* 0x000000ba79ba7220 */ /* 0x000fe20000410000 */
[----:B------:R-:W-:Y:S01]  /*8350*/  FSETP.GE.FTZ.AND P0, PT, R130, RZ, PT ;  /* 0x000000ff8200720b */ /* 0x000fe20003f16000 */
[----:B------:R-:W-:Y:S01]  /*8360*/  FMUL.FTZ R10, R127, R10 ;  /* 0x0000000a7f0a7220 */ /* 0x000fe20000410000 */
[----:B------:R-:W-:Y:S02]  /*8370*/  FSETP.GE.FTZ.AND P3, PT, R125, RZ, PT ;  /* 0x000000ff7d00720b */ /* 0x000fe40003f76000 */
[----:B------:R-:W-:Y:S01]  /*8380*/  FSEL R5, R5, R188, P0 ;  /* 0x000000bc05057208 */ /* 0x000fe20000000000 */
[----:B------:R-:W-:Y:S01]  /*8390*/  @P1 FADD.FTZ R188, -R188, R67 ;  /* 0x00000043bcbc1221 */ /* 0x000fe20000010100 */
[----:B------:R-:W-:Y:S02]  /*83a0*/  ISETP.GT.AND P1, PT, R175, R156, PT ;  /* 0x0000009caf00720c */ /* 0x000fe40003f24270 */
[----:B------:R-:W-:Y:S01]  /*83b0*/  FSEL R60, R60, R187, P3 ;  /* 0x000000bb3c3c7208 */ /* 0x000fe20001800000 */
[----:B------:R-:W-:Y:S01]  /*83c0*/  FMUL.FTZ R5, R130, R5 ;  /* 0x0000000582057220 */ /* 0x000fe20000410000 */
[----:B------:R-:W-:Y:S01]  /*83d0*/  F2FP.F16.F32.PACK_AB R9, R38, R9 ;  /* 0x000000092609723e */ /* 0x000fe200000000ff */
[----:B------:R-:W-:Y:S01]  /*83e0*/  @P2 FADD.FTZ R187, -R187, R61 ;  /* 0x0000003dbbbb2221 */ /* 0x000fe20000010100 */
[----:B------:R-:W-:Y:S01]  /*83f0*/  FSETP.GE.FTZ.AND P2, PT, R133, RZ, PT ;  /* 0x000000ff8500720b */ /* 0x000fe20003f56000 */
[----:B------:R-:W-:Y:S01]  /*8400*/  FMUL.FTZ R60, R125, R60 ;  /* 0x0000003c7d3c7220 */ /* 0x000fe20000410000 */
[----:B------:R-:W-:Y:S01]  /*8410*/  F2FP.F16.F32.PACK_AB R18, R231, R234 ;  /* 0x000000eae712723e */ /* 0x000fe200000000ff */
[----:B------:R-:W-:Y:S01]  /*8420*/  FMUL.FTZ R187, R126, R187 ;  /* 0x000000bb7ebb7220 */ /* 0x000fe20000410000 */
[----:B------:R-:W-:Y:S01]  /*8430*/  FSEL R64, R64, R189, P2 ;  /* 0x000000bd40407208 */ /* 0x000fe20001000000 */
[----:B------:R-:W-:Y:S01]  /*8440*/  @P4 FADD.FTZ R189, -R189, R65 ;  /* 0x00000041bdbd4221 */ /* 0x000fe20000010100 */
[----:B------:R-:W-:Y:S01]  /*8450*/  F2FP.F16.F32.PACK_AB R16, R229, R232 ;  /* 0x000000e8e510723e */ /* 0x000fe200000000ff */
[----:B------:R-:W-:Y:S01]  /*8460*/  FMUL.FTZ R188, R129, R188 ;  /* 0x000000bc81bc7220 */ /* 0x000fe20000410000 */
        /* <DEDUP_REMOVED lines=47> */
.L_x_1497:
        /* <DEDUP_REMOVED lines=122> */
.L_x_1498:
        /* <DEDUP_REMOVED lines=262> */
.L_x_1500:
[----:B------:R-:W2:Y:S01]  /*9f60*/  LDCU.64 UR12, c[0x0][0x5c0] ;  /* 0x0000b800ff0c77ac */ /* 0x000ea20008000a00 */
[----:B------:R-:W-:-:S05]  /*9f70*/  IADD3 R10, PT, PT, R177, R178, RZ ;  /* 0x000000b2b10a7210 */ /* 0x000fca0007ffe0ff */
[C---:B--2---:R-:W-:Y:S02]  /*9f80*/  IMAD R8, R10.reuse, UR13, RZ ;  /* 0x0000000d0a087c24 */ /* 0x044fe4000f8e02ff */
[----:B------:R-:W-:-:S05]  /*9f90*/  IMAD.WIDE.U32 R10, R10, UR12, RZ ;  /* 0x0000000c0a0a7c25 */ /* 0x000fca000f8e00ff */
[----:B------:R-:W-:Y:S02]  /*9fa0*/  IADD3 R8, PT, PT, R11, R8, RZ ;  /* 0x000000080b087210 */ /* 0x000fe40007ffe0ff */
.L_x_1501:
        /* <DEDUP_REMOVED lines=11> */
.L_x_1502:
[----:B------:R-:W2:Y:S01]  /*a060*/  LDCU.64 UR10, c[0x0][0x5c8] ;  /* 0x0000b900ff0a77ac */ /* 0x000ea20008000a00 */
[----:B------:R-:W-:-:S05]  /*a070*/  IADD3 R22, PT, PT, R177, R178, RZ ;  /* 0x000000b2b1167210 */ /* 0x000fca0007ffe0ff */
[C---:B--2---:R-:W-:Y:S02]  /*a080*/  IMAD R18, R22.reuse, UR11, RZ ;  /* 0x0000000b16127c24 */ /* 0x044fe4000f8e02ff */
[----:B------:R-:W-:-:S05]  /*a090*/  IMAD.WIDE.U32 R22, R22, UR10, RZ ;  /* 0x0000000a16167c25 */ /* 0x000fca000f8e00ff */
[----:B------:R-:W-:Y:S02]  /*a0a0*/  IADD3 R18, PT, PT, R23, R18, RZ ;  /* 0x0000001217127210 */ /* 0x000fe40007ffe0ff */
.L_x_1503:
[----:B------:R-:W-:Y:S01]  /*a0b0*/  BAR.SYNC.DEFER_BLOCKING 0x0 ;  /* 0x0000000000007b1d */ /* 0x000fe20000010000 */
[C---:B------:R-:W-:Y:S02]  /*a0c0*/  IMAD.SHL.U32 R19, R152.reuse, 0x80, RZ ;  /* 0x0000008098137824 */ /* 0x040fe400078e00ff */
[----:B------:R-:W-:Y:S02]  /*a0d0*/  IMAD.SHL.U32 R9, R152, 0x80, RZ ;  /* 0x0000008098097824 */ /* 0x000fe400078e00ff */
[----:B------:R-:W-:Y:S01]  /*a0e0*/  IMAD.WIDE.U32 R16, R19, UR12, RZ ;  /* 0x0000000c13107c25 */ /* 0x000fe2000f8e00ff */
[----:B------:R-:W2:Y:S01]  /*a0f0*/  LDCU UR14, c[0x0][0x440] ;  /* 0x00008800ff0e77ac */ /* 0x000ea20008000800 */
[----:B------:R-:W-:Y:S01]  /*a100*/  SHF.R.S32.HI R20, RZ, 0x1f, R19 ;  /* 0x0000001fff147819 */ /* 0x000fe20000011413 */
[----:B------:R-:W3:Y:S01]  /*a110*/  S2R R11, SR_TID.X ;  /* 0x00000000000b7919 */ /* 0x000ee20000002100 */
[----:B------:R-:W-:Y:S01]  /*a120*/  IMAD.IADD R176, R176, 0x1, -R9 ;  /* 0x00000001b0b07824 */ /* 0x000fe200078e0a09 */
[----:B------:R-:W4:Y:S01]  /*a130*/  LDCU.64 UR8, c[0x0][0x5d8] ;  /* 0x0000bb00ff0877ac */ /* 0x000f220008000a00 */
[----:B------:R-:W-:Y:S01]  /*a140*/  LOP3.LUT R15, R16, 0x18, R147, 0xf8, !PT ;  /* 0x00000018100f7812 */ /* 0x000fe200078ef893 */
[----:B------:R-:W-:Y:S01]  /*a150*/  IMAD R12, R20, UR12, RZ ;  /* 0x0000000c140c7c24 */ /* 0x000fe2000f8e02ff */
[----:B------:R-:W-:Y:S01]  /*a160*/  LEA.HI R9, R3, 0x40, RZ, 0x1e ;  /* 0x0000004003097811 */ /* 0x000fe200078ff0ff */
[----:B------:R-:W-:Y:S01]  /*a170*/  BSSY.RECONVERGENT B0, `(.L_x_1504) ;  /* 0x0000017000007945 */ /* 0x000fe20003800200 */
[----:B------:R-:W-:Y:S01]  /*a180*/  IADD3 R14, P0, PT, R10, R15, RZ ;  /* 0x0000000f0a0e7210 */ /* 0x000fe20007f1e0ff */
[----:B------:R-:W-:-:S02]  /*a190*/  IMAD R13, R19, UR13, R12 ;  /* 0x0000000d130d7c24 */ /* 0x000fc4000f8e020c */
[----:B------:R-:W-:-:S03]  /*a1a0*/  IMAD.MOV.U32 R57, RZ, RZ, RZ ;  /* 0x000000ffff397224 */ /* 0x000fc600078e00ff */
[----:B------:R-:W-:Y:S01]  /*a1b0*/  IADD3.X R15, PT, PT, R8, R17, R13, P0, !PT ;  /* 0x00000011080f7210 */ /* 0x000fe200007fe40d */
[----:B-1----:R1:W1:Y:S01]  /*a1c0*/  LDS.128 R4, [R150+0x7000] ;  /* 0x0070000096047984 */ /* 0x0022620000000c00 */
[----:B--2---:R-:W-:Y:S01]  /*a1d0*/  ISETP.GE.AND P2, PT, R56, UR14, PT ;  /* 0x0000000e38007c0c */ /* 0x004fe2000bf46270 */
[----:B----4-:R-:W-:-:S03]  /*a1e0*/  IMAD.WIDE.U32 R14, R148, UR8, R14 ;  /* 0x00000008940e7c25 */ /* 0x010fc6000f8e000e */
[----:B------:R-:W-:Y:S01]  /*a1f0*/  ISETP.GE.OR P1, PT, R9, R176, P2 ;  /* 0x000000b00900720c */ /* 0x000fe20001726670 */
[----:B------:R-:W-:Y:S01]  /*a200*/  IMAD R13, R148, UR9, R15 ;  /* 0x00000009940d7c24 */ /* 0x000fe2000f8e020f */
[----:B---3--:R-:W-:-:S04]  /*a210*/  SHF.R.U32.HI R3, RZ, 0x2, R11 ;  /* 0x00000002ff037819 */ /* 0x008fc8000001160b */
[C---:B------:R-:W-:Y:S02]  /*a220*/  ISETP.GE.OR P2, PT, R3.reuse, R176, P2 ;  /* 0x000000b00300720c */ /* 0x040fe40001746670 */
[----:B------:R-:W-:-:S05]  /*a230*/  IADD3 R17, P0, PT, R3, 0x40, RZ ;  /* 0x0000004003117810 */ /* 0x000fca0007f1e0ff */
[----:B------:R-:W-:-:S06]  /*a240*/  IMAD.X R16, RZ, RZ, RZ, P0 ;  /* 0x000000ffff107224 */ /* 0x000fcc00000e06ff */
        /* <DEDUP_REMOVED lines=9> */
.L_x_1505:
[----:B------:R-:W-:Y:S05]  /*a2e0*/  BSYNC.RECONVERGENT B0 ;  /* 0x0000000000007941 */ /* 0x000fea0003800200 */
.L_x_1504:
        /* <DEDUP_REMOVED lines=10> */
[----:B-1----:R3:W-:Y:S04]  /*a390*/  STG.E.128 desc[UR22][R12.64], R4 ;  /* 0x000000040c007986 */ /* 0x0027e8000c101d16 */
.L_x_1507:
[----:B------:R-:W-:Y:S05]  /*a3a0*/  BSYNC.RECONVERGENT B0 ;  /* 0x0000000000007941 */ /* 0x000fea0003800200 */
.L_x_1506:
[----:B------:R-:W4:Y:S01]  /*a3b0*/  LDCU.64 UR8, c[0x0][0x5e0] ;  /* 0x0000bc00ff0877ac */ /* 0x000f220008000a00 */
[----:B---3--:R-:W3:Y:S01]  /*a3c0*/  LDS.128 R12, [R150+0x8000] ;  /* 0x00800000960c7984 */ /* 0x008ee20000000c00 */
[----:B------:R-:W-:Y:S01]  /*a3d0*/  IMAD.WIDE.U32 R56, R19, UR10, R56 ;  /* 0x0000000a13387c25 */ /* 0x000fe2000f8e0038 */
[----:B-1----:R-:W1:Y:S02]  /*a3e0*/  @!P2 LDC.64 R4, c[0x0][0x568] ;  /* 0x00015a00ff04ab82 */ /* 0x002e640000000a00 */
[----:B--2---:R2:W1:Y:S01]  /*a3f0*/  LDS.128 R8, [R150+0x9000] ;  /* 0x0090000096087984 */ /* 0x0044620000000c00 */
[----:B------:R-:W-:Y:S01]  /*a400*/  IMAD R20, R20, UR10, RZ ;  /* 0x0000000a14147c24 */ /* 0x000fe2000f8e02ff */
[----:B------:R-:W-:-:S03]  /*a410*/  IADD3 R22, P0, PT, R22, R56, RZ ;  /* 0x0000003816167210 */ /* 0x000fc60007f1e0ff */
[----:B------:R-:W-:-:S05]  /*a420*/  IMAD R19, R19, UR11, R20 ;  /* 0x0000000b13137c24 */ /* 0x000fca000f8e0214 */
[----:B------:R-:W-:-:S03]  /*a430*/  IADD3.X R23, PT, PT, R18, R57, R19, P0, !PT ;  /* 0x0000003912177210 */ /* 0x000fc600007fe413 */
[----:B----4-:R-:W-:-:S04]  /*a440*/  IMAD.WIDE.U32 R18, R148, UR8, R22 ;  /* 0x0000000894127c25 */ /* 0x010fc8000f8e0016 */
        /* <DEDUP_REMOVED lines=18> */
.L_x_1470:
[----:B------:R-:W-:Y:S05]  /*a570*/  BSYNC.RECONVERGENT B1 ;  /* 0x0000000000017941 */ /* 0x000fea0003800200 */
.L_x_1452:
[----:B------:R-:W3:Y:S01]  /*a580*/  LDCU UR9, c[0x0][0x438] ;  /* 0x00008700ff0977ac */ /* 0x000ee20008000800 */
[----:B------:R-:W4:Y:S08]  /*a590*/  LDC R3, c[0x0][0x370] ;  /* 0x0000dc00ff037b82 */ /* 0x000f300000000800 */
[----:B--2---:R-:W2:Y:S01]  /*a5a0*/  LDC R12, c[0x0][0x438] ;  /* 0x00010e00ff0c7b82 */ /* 0x004ea20000000800 */
[----:B---3--:R-:W-:-:S04]  /*a5b0*/  UIADD3 UR9, UPT, UPT, UR9, 0x7f, URZ ;  /* 0x0000007f09097890 */ /* 0x008fc8000fffe0ff */
[----:B------:R-:W-:Y:S01]  /*a5c0*/  USHF.R.S32.HI UR8, URZ, 0x1f, UR9 ;  /* 0x0000001fff087899 */ /* 0x000fe20008011409 */
[----:B----4-:R-:W-:-:S03]  /*a5d0*/  IADD3 R152, PT, PT, R3, R152, RZ ;  /* 0x0000009803987210 */ /* 0x010fc60007ffe0ff */
[----:B------:R-:W-:-:S04]  /*a5e0*/  ULEA.HI UR8, UR8, UR9, URZ, 0x7 ;  /* 0x0000000908087291 */ /* 0x000fc8000f8f38ff */
[----:B------:R-:W-:-:S06]  /*a5f0*/  USHF.R.S32.HI UR8, URZ, 0x7, UR8 ;  /* 0x00000007ff087899 */ /* 0x000fcc0008011408 */
[----:B------:R-:W-:-:S13]  /*a600*/  ISETP.GE.AND P0, PT, R152, UR8, PT ;  /* 0x0000000898007c0c */ /* 0x000fda000bf06270 */
[----:B--2---:R-:W-:Y:S05]  /*a610*/  @!P0 BRA `(.L_x_1508) ;  /* 0xffffff60000c8947 */ /* 0x004fea000383ffff */
[----:B------:R-:W-:Y:S05]  /*a620*/  EXIT ;  /* 0x000000000000794d */ /* 0x000fea0003800000 */
.L_x_1509:
        /* <DEDUP_REMOVED lines=13> */
.L_x_1614:


//--------------------- .text._ZN5flash44flash_bwd_dq_dk_dv_loop_seqk_parallel_kernelI23Flash_bwd_kernel_traitsILi32ELi128ELi128ELi8ELi4ELi4ELi4ELb0ELb0EN7cutlass6half_tE19Flash_kernel_traitsILi32ELi128ELi128ELi8ES3_EELb0ELb0ELb1ELb1ELb0ELb0ELb1EEEvNS_16Flash_bwd_paramsE --------------------------
	.section	.text._ZN5flash44flash_bwd_dq_dk_dv_loop_seqk_parallel_kernelI23Flash_bwd_kernel_traitsILi32ELi128ELi128ELi8ELi4ELi4ELi4ELb0ELb0EN7cutlass6half_tE19Flash_kernel_traitsILi32ELi128ELi128ELi8ES3_EELb0ELb0ELb1ELb1ELb0ELb0ELb1EEEvNS_16Flash_bwd_paramsE,"ax",@progbits
	.align	128
        .global         _ZN5flash44flash_bwd_dq_dk_dv_loop_seqk_parallel_kernelI23Flash_bwd_kernel_traitsILi32ELi128ELi128ELi8ELi4ELi4ELi4ELb0ELb0EN7cutlass6half_tE19Flash_kernel_traitsILi32ELi128ELi128ELi8ES3_EELb0ELb0ELb1ELb1ELb0ELb0ELb1EEEvNS_16Flash_bwd_paramsE
        .type           _ZN5flash44flash_bwd_dq_dk_dv_loop_seqk_parallel_kernelI23Flash_bwd_kernel_traitsILi32ELi128ELi128ELi8ELi4ELi4ELi4ELb0ELb0EN7cutlass6half_tE19Flash_kernel_traitsILi32ELi128ELi128ELi8ES3_EELb0ELb0ELb1ELb1ELb0ELb0ELb1EEEvNS_16Flash_bwd_paramsE,@function
        .size           _ZN5flash44flash_bwd_dq_dk_dv_loop_seqk_parallel_kernelI23Flash_bwd_kernel_traitsILi32ELi128ELi128ELi8ELi4ELi4ELi4ELb0ELb0EN7cutlass6half_tE19Flash_kernel_traitsILi32ELi128ELi128ELi8ES3_EELb0ELb0ELb1ELb1ELb0ELb0ELb1EEEvNS_16Flash_bwd_paramsE,(.L_x_1615 - _ZN5flash44flash_bwd_dq_dk_dv_loop_seqk_parallel_kernelI23Flash_bwd_kernel_traitsILi32ELi128ELi128ELi8ELi4ELi4ELi4ELb0ELb0EN7cutlass6half_tE19Flash_kernel_traitsILi32ELi128ELi128ELi8ES3_EELb0ELb0ELb1ELb1ELb0ELb0ELb1EEEvNS_16Flash_bwd_paramsE)
        .other          _ZN5flash44flash_bwd_dq_dk_dv_loop_seqk_parallel_kernelI23Flash_bwd_kernel_traitsILi32ELi128ELi128ELi8ELi4ELi4ELi4ELb0ELb0EN7cutlass6half_tE19Flash_kernel_traitsILi32ELi128ELi128ELi8ES3_EELb0ELb0ELb1ELb1ELb0ELb0ELb1EEEvNS_16Flash_bwd_paramsE,@"STO_CUDA_ENTRY STV_DEFAULT"
_ZN5flash44flash_bwd_dq_dk_dv_loop_seqk_parallel_kernelI23Flash_bwd_kernel_traitsILi32ELi128ELi128ELi8ELi4ELi4ELi4ELb0ELb0EN7cutlass6half_tE19Flash_kernel_traitsILi32ELi128ELi128ELi8ES3_EELb0ELb0ELb1ELb1ELb0ELb0ELb1EEEvNS_16Flash_bwd_paramsE:
.text._ZN5flash44flash_bwd_dq_dk_dv_loop_seqk_parallel_kernelI23Flash_bwd_kernel_traitsILi32ELi128ELi128ELi8ELi4ELi4ELi4ELb0ELb0EN7cutlass6half_tE19Flash_kernel_traitsILi32ELi128ELi128ELi8ES3_EELb0ELb0ELb1ELb1ELb0ELb0ELb1EEEvNS_16Flash_bwd_paramsE:
        /* <DEDUP_REMOVED lines=49> */
.L_x_1567:
        /* <DEDUP_REMOVED lines=52> */
.L_x_1510:
        /* <DEDUP_REMOVED lines=43> */
.L_x_1512:
[----:B------:R-:W1:Y:S01]  /*0900*/  LDCU.64 UR14, c[0x0][0x3b8] ;  /* 0x00007700ff0e77ac */ /* 0x000e620008000a00 */
[----:B------:R-:W-:-:S04]  /*0910*/  UIADD3 UR8, UPT, UPT, UR37, UR39, URZ ;  /* 0x0000002725087290 */ /* 0x000fc8000fffe0ff */
[----:B-1----:R-:W-:Y:S02]  /*0920*/  UIMAD.WIDE.U32 UR54, UR8, UR14, URZ ;  /* 0x0000000e083672a5 */ /* 0x002fe4000f8e00ff */
[----:B------:R-:W-:-:S04]  /*0930*/  UIMAD UR8, UR8, UR15, URZ ;  /* 0x0000000f080872a4 */ /* 0x000fc8000f8e02ff */
[----:B------:R-:W-:-:S06]  /*0940*/  UIADD3 UR8, UPT, UPT, UR55, UR8, URZ ;  /* 0x0000000837087290 */ /* 0x000fcc000fffe0ff */
[----:B------:R-:W-:Y:S02]  /*0950*/  MOV R11, UR8 ;  /* 0x00000008000b7c02 */ /* 0x000fe40008000f00 */
.L_x_1513:
        /* <DEDUP_REMOVED lines=43> */
.L_x_1514:
[----:B------:R-:W1:Y:S01]  /*0c10*/  LDCU.64 UR12, c[0x0][0x3c0] ;  /* 0x00007800ff0c77ac */ /* 0x000e620008000a00 */
[----:B------:R-:W-:-:S04]  /*0c20*/  UIADD3 UR8, UPT, UPT, UR37, UR39, URZ ;  /* 0x0000002725087290 */ /* 0x000fc8000fffe0ff */
[----:B-1----:R-:W-:Y:S02]  /*0c30*/  UIMAD.WIDE.U32 UR10, UR8, UR12, URZ ;  /* 0x0000000c080a72a5 */ /* 0x002fe4000f8e00ff */
[----:B------:R-:W-:-:S04]  /*0c40*/  UIMAD UR8, UR8, UR13, URZ ;  /* 0x0000000d080872a4 */ /* 0x000fc8000f8e02ff */
[----:B------:R-:W-:Y:S01]  /*0c50*/  UIADD3 UR8, UPT, UPT, UR11, UR8, URZ ;  /* 0x000000080b087290 */ /* 0x000fe2000fffe0ff */
[----:B------:R-:W-:-:S05]  /*0c60*/  UMOV UR52, UR10 ;  /* 0x0000000a00347c82 */ /* 0x000fca0008000000 */
[----:B------:R-:W-:-:S07]  /*0c70*/  MOV R5, UR8 ;  /* 0x0000000800057c02 */ /* 0x000fce0008000f00 */
.L_x_1515:
        /* <DEDUP_REMOVED lines=28> */
.L_x_1516:
[----:B------:R-:W-:Y:S02]  /*0e40*/  UIMAD.WIDE.U32 UR10, UR44, UR17, URZ ;  /* 0x000000112c0a72a5 */ /* 0x000fe4000f8e00ff */
[----:B------:R-:W-:-:S04]  /*0e50*/  UIMAD UR8, UR45, UR17, URZ ;  /* 0x000000112d0872a4 */ /* 0x000fc8000f8e02ff */
[----:B------:R-:W-:-:S12]  /*0e60*/  UIADD3 UR8, UPT, UPT, UR11, UR8, URZ ;  /* 0x000000080b087290 */ /* 0x000fd8000fffe0ff */
.L_x_1517:
        /* <DEDUP_REMOVED lines=20> */
.L_x_1518:
[----:B------:R-:W1:Y:S01]  /*0fb0*/  LDCU UR59, c[0x0][0x434] ;  /* 0x00008680ff3b77ac */ /* 0x000e620008000800 */
[----:B------:R-:W-:-:S04]  /*0fc0*/  UIMAD UR9, UR23, UR16, UR24 ;  /* 0x00000010170972a4 */ /* 0x000fc8000f8e0218 */
[----:B-1----:R-:W-:Y:S02]  /*0fd0*/  UIMAD UR59, UR9, UR59, URZ ;  /* 0x0000003b093b72a4 */ /* 0x002fe4000f8e02ff */
.L_x_1519:
        /* <DEDUP_REMOVED lines=11> */
.L_x_1520:
[----:B------:R-:W1:Y:S01]  /*1090*/  LDCU UR58, c[0x0][0x444] ;  /* 0x00008880ff3a77ac */ /* 0x000e620008000800 */
[----:B------:R-:W-:-:S04]  /*10a0*/  UIMAD UR9, UR23, UR16, UR24 ;  /* 0x00000010170972a4 */ /* 0x000fc8000f8e0218 */
[----:B-1----:R-:W-:-:S12]  /*10b0*/  UIMAD UR58, UR9, UR58, URZ ;  /* 0x0000003a093a72a4 */ /* 0x002fd8000f8e02ff */
.L_x_1521:
        /* <DEDUP_REMOVED lines=8> */
[----:B------:R-:W-:-:S02]  /*1140*/  UIADD3.X UR55, UPT, UPT, UR55, UR8, UR9, UP1, UP0 ;  /* 0x0000000837377290 */ /* 0x000fc40008fe0409 */
[----:B------:R-:W-:Y:S02]  /*1150*/  ULEA UR58, UR45, UR58, 0x7 ;  /* 0x0000003a2d3a7291 */ /* 0x000fe4000f8e38ff */
[----:B------:R-:W-:Y:S02]  /*1160*/  ULEA UR59, UR45, UR59, 0x7 ;  /* 0x0000003b2d3b7291 */ /* 0x000fe4000f8e38ff */
[----:B-1----:R-:W-:-:S04]  /*1170*/  UIADD3 UR9, UPT, UPT, UR36, UR44, URZ ;  /* 0x0000002c24097290 */ /* 0x002fc8000fffe0ff */
        /* <DEDUP_REMOVED lines=53> */
[----:B------:R-:W3:Y:S01]  /*14d0*/  LDCU.64 UR56, c[0x0][0x420] ;  /* 0x00008400ff3877ac */ /* 0x000ee20008000a00 */
        /* <DEDUP_REMOVED lines=10> */
[----:B-1----:R-:W-:Y:S01]  /*1580*/  LEA R132, P0, R12, UR16, 0x2 ;  /* 0x000000100c847c11 */ /* 0x002fe2000f8010ff */
[----:B------:R-:W-:Y:S01]  /*1590*/  UMOV UR16, UR62 ;  /* 0x0000003e00107c82 */ /* 0x000fe20008000000 */
[----:B--2---:R-:W-:Y:S02]  /*15a0*/  LEA R120, P1, R14, UR8, 0x1 ;  /* 0x000000080e787c11 */ /* 0x004fe4000f8208ff */
[----:B------:R-:W-:Y:S01]  /*15b0*/  LEA.HI.X R133, R12, UR17, R10, 0x2, P0 ;  /* 0x000000110c857c11 */ /* 0x000fe200080f140a */
[----:B---3--:R-:W-:Y:S01]  /*15c0*/  UIMAD.WIDE UR56, UR59, 0x4, UR56 ;  /* 0x000000043b3878a5 */ /* 0x008fe2000f8e0238 */
[C---:B------:R-:W-:Y:S01]  /*15d0*/  IADD3 R10, P0, PT, R7.reuse, 0x40, RZ ;  /* 0x00000040070a7810 */ /* 0x040fe20007f1e0ff */
[----:B------:R-:W-:Y:S01]  /*15e0*/  UMOV UR17, UR63 ;  /* 0x0000003f00117c82 */ /* 0x000fe20008000000 */
        /* <DEDUP_REMOVED lines=17> */
[----:B------:R-:W-:Y:S05]  /*1700*/  BRA `(.L_x_1524) ;  /* 0x0000000000187947 */ /* 0x000fea0003800000 */
.L_x_1523:
[----:B------:R-:W1:Y:S01]  /*1710*/  LDCU.64 UR10, c[0x0][0x5c0] ;  /* 0x0000b800ff0a77ac */ /* 0x000e620008000a00 */
[----:B------:R-:W-:-:S04]  /*1720*/  UIADD3 UR5, UPT, UPT, UR37, UR39, URZ ;  /* 0x0000002725057290 */ /* 0x000fc8000fffe0ff */
[----:B-1----:R-:W-:Y:S02]  /*1730*/  UIMAD.WIDE.U32 UR14, UR5, UR10, URZ ;  /* 0x0000000a050e72a5 */ /* 0x002fe4000f8e00ff */
[----:B------:R-:W-:-:S04]  /*1740*/  UIMAD UR5, UR5, UR11, URZ ;  /* 0x0000000b050572a4 */ /* 0x000fc8000f8e02ff */
[----:B------:R-:W-:-:S06]  /*1750*/  UIADD3 UR5, UPT, UPT, UR15, UR5, URZ ;  /* 0x000000050f057290 */ /* 0x000fcc000fffe0ff */
[----:B------:R-:W-:Y:S02]  /*1760*/  MOV R2, UR5 ;  /* 0x0000000500027c02 */ /* 0x000fe40008000f00 */
.L_x_1524:
        /* <DEDUP_REMOVED lines=12> */
.L_x_1525:
[----:B------:R-:W1:Y:S01]  /*1830*/  LDCU.64 UR8, c[0x0][0x5c8] ;  /* 0x0000b900ff0877ac */ /* 0x000e620008000a00 */
[----:B------:R-:W-:-:S04]  /*1840*/  UIADD3 UR37, UPT, UPT, UR37, UR39, URZ ;  /* 0x0000002725257290 */ /* 0x000fc8000fffe0ff */
[----:B-1----:R-:W-:Y:S02]  /*1850*/  UIMAD.WIDE.U32 UR16, UR37, UR8, URZ ;  /* 0x00000008251072a5 */ /* 0x002fe4000f8e00ff */
[----:B------:R-:W-:-:S04]  /*1860*/  UIMAD UR37, UR37, UR9, URZ ;  /* 0x00000009252572a4 */ /* 0x000fc8000f8e02ff */
[----:B------:R-:W-:-:S06]  /*1870*/  UIADD3 UR37, UPT, UPT, UR17, UR37, URZ ;  /* 0x0000002511257290 */ /* 0x000fcc000fffe0ff */
[----:B------:R-:W-:Y:S02]  /*1880*/  MOV R0, UR37 ;  /* 0x0000002500007c02 */ /* 0x000fe40008000f00 */
.L_x_1526:
[----:B------:R-:W1:Y:S01]  /*1890*/  LDCU UR5, c[0x0][0x440] ;  /* 0x00008800ff0577ac */ /* 0x000e620008000800 */
[----:B------:R-:W-:Y:S01]  /*18a0*/  IMAD.U32 R12, RZ, RZ, UR10 ;  /* 0x0000000aff0c7e24 */ /* 0x000fe2000f8e00ff */
[----:B------:R-:W-:Y:S01]  /*18b0*/  BSSY.RECONVERGENT B0, `(.L_x_1527) ;  /* 0x0000021000007945 */ /* 0x000fe20003800200 */
[----:B------:R-:W-:Y:S02]  /*18c0*/  UIADD3 UR36, UPT, UPT, -UR30, UR36, URZ ;  /* 0x000000241e247290 */ /* 0x000fe4000fffe1ff */
[----:B------:R-:W-:Y:S01]  /*18d0*/  IMAD.WIDE.U32 R12, R12, UR30, R8 ;  /* 0x0000001e0c0c7c25 */ /* 0x000fe2000f8e0008 */
[----:B------:R-:W2:Y:S02]  /*18e0*/  LDCU.64 UR12, c[0x0][0x5d8] ;  /* 0x0000bb00ff0c77ac */ /* 0x000ea40008000a00 */
[----:B------:R-:W-:Y:S02]  /*18f0*/  IADD3 R16, P2, PT, R12, UR14, RZ ;  /* 0x0000000e0c107c10 */ /* 0x000fe4000ff5e0ff */
[----:B-1----:R-:W-:Y:S01]  /*1900*/  ISETP.GE.AND P0, PT, R8, UR5, PT ;  /* 0x0000000508007c0c */ /* 0x002fe2000bf06270 */
[----:B------:R-:W-:-:S03]  /*1910*/  UIMAD UR5, UR47, UR10, URZ ;  /* 0x0000000a2f0572a4 */ /* 0x000fc6000f8e02ff */
[----:B------:R-:W-:Y:S01]  /*1920*/  ISETP.GE.OR P1, PT, R7, UR36, P0 ;  /* 0x0000002407007c0c */ /* 0x000fe20008726670 */
[----:B------:R-:W-:Y:S01]  /*1930*/  UIMAD UR5, UR30, UR11, UR5 ;  /* 0x0000000b1e0572a4 */ /* 0x000fe2000f8e0205 */
[----:B--2---:R-:W-:Y:S01]  /*1940*/  IMAD.U32 R12, RZ, RZ, UR12 ;  /* 0x0000000cff0c7e24 */ /* 0x004fe2000f8e00ff */
[----:B------:R-:W-:-:S04]  /*1950*/  ISETP.GE.OR P0, PT, R14, UR36, P0 ;  /* 0x000000240e007c0c */ /* 0x000fc80008706670 */
[----:B------:R-:W-:Y:S02]  /*1960*/  IADD3.X R17, PT, PT, R2, UR5, R13, P2, !PT ;  /* 0x0000000502117c10 */ /* 0x000fe400097fe40d */
[----:B------:R-:W-:Y:S01]  /*1970*/  MOV R2, UR13 ;  /* 0x0000000d00027c02 */ /* 0x000fe20008000f00 */
        /* <DEDUP_REMOVED lines=20> */
.L_x_1528:
[----:B------:R-:W-:Y:S05]  /*1ac0*/  BSYNC.RECONVERGENT B0 ;  /* 0x0000000000007941 */ /* 0x000fea0003800200 */
.L_x_1527:
        /* <DEDUP_REMOVED lines=29> */
.L_x_1522:
        /* <DEDUP_REMOVED lines=22> */
.L_x_1532:
[----:B------:R2:W-:Y:S01]  /*1e00*/  STS.128 [R13+0x4000], RZ ;  /* 0x004000ff0d007388 */ /* 0x0005e20000000c00 */
[----:B------:R-:W-:Y:S05]  /*1e10*/  BRA `(.L_x_1533) ;  /* 0x0000000000047947 */ /* 0x000fea0003800000 */
.L_x_1531:
[----:B------:R3:W-:Y:S02]  /*1e20*/  STS.128 [R13+0x4000], RZ ;  /* 0x004000ff0d007388 */ /* 0x0007e40000000c00 */
.L_x_1533:
[----:B------:R-:W-:Y:S05]  /*1e30*/  BSYNC.RECONVERGENT B0 ;  /* 0x0000000000007941 */ /* 0x000fea0003800200 */
.L_x_1530:
        /* <DEDUP_REMOVED lines=17> */
.L_x_1535:
[----:B------:R-:W-:Y:S05]  /*1f50*/  BSYNC.RECONVERGENT B0 ;  /* 0x0000000000007941 */ /* 0x000fea0003800200 */
.L_x_1534:
        /* <DEDUP_REMOVED lines=13> */
.L_x_1538:
[----:B------:R1:W-:Y:S01]  /*2030*/  STS.128 [R130], RZ ;  /* 0x000000ff82007388 */ /* 0x0003e20000000c00 */
[----:B------:R-:W-:Y:S05]  /*2040*/  BRA `(.L_x_1539) ;  /* 0x0000000000047947 */ /* 0x000fea0003800000 */
.L_x_1537:
[----:B------:R1:W-:Y:S02]  /*2050*/  STS.128 [R130], RZ ;  /* 0x000000ff82007388 */ /* 0x0003e40000000c00 */
.L_x_1539:
[----:B------:R-:W-:Y:S05]  /*2060*/  BSYNC.RECONVERGENT B0 ;  /* 0x0000000000007941 */ /* 0x000fea0003800200 */
.L_x_1536:
        /* <DEDUP_REMOVED lines=33> */
.L_x_1541:
[----:B------:R-:W-:Y:S05]  /*2280*/  BSYNC.RECONVERGENT B0 ;  /* 0x0000000000007941 */ /* 0x000fea0003800200 */
.L_x_1540:
        /* <DEDUP_REMOVED lines=30> */
.L_x_1544:
[----:B------:R1:W-:Y:S01]  /*2470*/  STS.128 [R13+0x6000], RZ ;  /* 0x006000ff0d007388 */ /* 0x0003e20000000c00 */
[----:B------:R-:W-:Y:S05]  /*2480*/  BRA `(.L_x_1545) ;  /* 0x0000000000047947 */ /* 0x000fea0003800000 */
.L_x_1543:
[----:B------:R1:W-:Y:S02]  /*2490*/  STS.128 [R13+0x6000], RZ ;  /* 0x006000ff0d007388 */ /* 0x0003e40000000c00 */
.L_x_1545:
[----:B------:R-:W-:Y:S05]  /*24a0*/  BSYNC.RECONVERGENT B0 ;  /* 0x0000000000007941 */ /* 0x000fea0003800200 */
.L_x_1542:
        /* <DEDUP_REMOVED lines=21> */
.L_x_1547:
[----:B------:R-:W-:Y:S05]  /*2600*/  BSYNC.RECONVERGENT B0 ;  /* 0x0000000000007941 */ /* 0x000fea0003800200 */
.L_x_1546:
        /* <DEDUP_REMOVED lines=28> */
.L_x_1550:
[----:B------:R3:W-:Y:S01]  /*27d0*/  STS.128 [R13+0x8000], RZ ;  /* 0x008000ff0d007388 */ /* 0x0007e20000000c00 */
[----:B------:R-:W-:Y:S05]  /*27e0*/  BRA `(.L_x_1551) ;  /* 0x0000000000047947 */ /* 0x000fea0003800000 */
.L_x_1549:
[----:B------:R3:W-:Y:S02]  /*27f0*/  STS.128 [R13+0x8000], RZ ;  /* 0x008000ff0d007388 */ /* 0x0007e40000000c00 */
.L_x_1551:
[----:B------:R-:W-:Y:S05]  /*2800*/  BSYNC.RECONVERGENT B0 ;  /* 0x0000000000007941 */ /* 0x000fea0003800200 */
.L_x_1548:
        /* <DEDUP_REMOVED lines=20> */
.L_x_1553:
[----:B------:R-:W-:Y:S05]  /*2950*/  BSYNC.RECONVERGENT B0 ;  /* 0x0000000000007941 */ /* 0x000fea0003800200 */
.L_x_1552:
[----:B------:R-:W4:Y:S01]  /*2960*/  LDCU.64 UR10, c[0x0][0x538] ;  /* 0x0000a700ff0a77ac */ /* 0x000f220008000a00 */
[C---:B------:R-:W-:Y:S01]  /*2970*/  IMAD.SHL.U32 R0, R6.reuse, 0x10, RZ ;  /* 0x0000001006007824 */ /* 0x040fe200078e00ff */
[----:B------:R-:W0:Y:S01]  /*2980*/  LDGDEPBAR ;  /* 0x00000000000079af */ /* 0x000e220000000000 */
[----:B------:R-:W-:Y:S01]  /*2990*/  IMAD.SHL.U32 R4, R6, 0x4, RZ ;  /* 0x0000000406047824 */ /* 0x000fe200078e00ff */
[----:B------:R-:W3:Y:S01]  /*29a0*/  LDCU UR14, c[0x0][0x590] ;  /* 0x0000b200ff0e77ac */ /* 0x000ee20008000800 */
[----:B----4-:R-:W-:-:S04]  /*29b0*/  UISETP.NE.U32.AND UP0, UPT, UR10, URZ, UPT ;  /* 0x000000ff0a00728c */ /* 0x010fc8000bf05070 */
[----:B------:R-:W-:-:S06]  /*29c0*/  UISETP.NE.AND.EX UP0, UPT, UR11, URZ, UPT, UP0 ;  /* 0x000000ff0b00728c */ /* 0x000fcc000bf05300 */
[----:B------:R-:W-:-:S05]  /*29d0*/  PLOP3.LUT P0, PT, PT, PT, UP0, 0x80, 0x8 ;  /* 0x000000000008781c */ /* 0x000fca0003f0f008 */
[----:B------:R-:W4:Y:S01]  /*29e0*/  @UP0 LDCU.64 UR8, c[0x0][0x540] ;  /* 0x0000a800ff0807ac */ /* 0x000f220008000a00 */
[----:B------:R-:W-:Y:S01]  /*29f0*/  @UP0 UMOV UR12, UR24 ;  /* 0x00000018000c0c82 */ /* 0x000fe20008000000 */
[----:B------:R-:W-:Y:S02]  /*2a00*/  @UP0 UMOV UR13, URZ ;  /* 0x000000ff000d0c82 */ /* 0x000fe40008000000 */
[----:B----4-:R-:W-:Y:S01]  /*2a10*/  @UP0 UIMAD.WIDE.U32 UR12, UR23, UR8, UR12 ;  /* 0x00000008170c02a5 */ /* 0x010fe2000f8e000c */
[----:B------:R-:W-:Y:S01]  /*2a20*/  IMAD.SHL.U32 R8, R6, 0x2, RZ ;  /* 0x0000000206087824 */ /* 0x000fe200078e00ff */
[----:B------:R-:W-:Y:S02]  /*2a30*/  LOP3.LUT R4, R4, 0x18, RZ, 0xc0, !PT ;  /* 0x0000001804047812 */ /* 0x000fe400078ec0ff */
[----:B------:R-:W-:Y:S01]  /*2a40*/  LOP3.LUT P1, RZ, R6, 0x4, RZ, 0xc0, !PT ;  /* 0x0000000406ff7812 */ /* 0x000fe2000782c0ff */
[----:B------:R-:W-:Y:S02]  /*2a50*/  @UP0 UIMAD UR9, UR23, UR9, UR13 ;  /* 0x00000009170902a4 */ /* 0x000fe4000f8e020d */
[----:B------:R-:W-:Y:S01]  /*2a60*/  @UP0 ULEA UR10, UP1, UR12, UR10, 0x2 ;  /* 0x0000000a0c0a0291 */ /* 0x000fe2000f8210ff */
[----:B------:R-:W-:-:S02]  /*2a70*/  IMAD.MOV.U32 R113, RZ, RZ, 0x20 ;  /* 0x00000020ff717424 */ /* 0x000fc400078e00ff */
[----:B------:R-:W-:Y:S01]  /*2a80*/  IMAD.U32 R118, RZ, RZ, UR5 ;  /* 0x00000005ff767e24 */ /* 0x000fe2000f8e00ff */
[----:B------:R-:W-:Y:S02]  /*2a90*/  @UP0 ULEA.HI.X UR11, UR12, UR11, UR9, 0x2, UP1 ;  /* 0x0000000b0c0b0291 */ /* 0x000fe400088f1409 */
[----:B-1----:R-:W-:Y:S01]  /*2aa0*/  IMAD.U32 R2, RZ, RZ, UR10 ;  /* 0x0000000aff027e24 */ /* 0x002fe2000f8e00ff */
[----:B------:R-:W-:Y:S01]  /*2ab0*/  LOP3.LUT R8, R8, 0x6, RZ, 0xc0, !PT ;  /* 0x0000000608087812 */ /* 0x000fe200078ec0ff */
[----:B------:R-:W-:Y:S01]  /*2ac0*/  IMAD.MOV.U32 R124, RZ, RZ, R130 ;  /* 0x000000ffff7c7224 */ /* 0x000fe200078e0082 */
[----:B------:R-:W1:Y:S01]  /*2ad0*/  @UP0 LDCU UR9, c[0x0][0x458] ;  /* 0x00008b00ff0907ac */ /* 0x000e620008000800 */
[----:B------:R-:W-:Y:S01]  /*2ae0*/  IMAD.U32 R3, RZ, RZ, UR11 ;  /* 0x0000000bff037e24 */ /* 0x000fe2000f8e00ff */
[----:B------:R-:W-:Y:S01]  /*2af0*/  SEL R113, R113, 0xffffffe0, !P1 ;  /* 0xffffffe071717807 */ /* 0x000fe20004800000 */
[----:B------:R-:W-:Y:S01]  /*2b00*/  IMAD.MOV.U32 R117, RZ, RZ, 0x4 ;  /* 0x00000004ff757424 */ /* 0x000fe200078e00ff */
[----:B------:R-:W-:-:S02]  /*2b10*/  CS2R R94, SRZ ;  /* 0x00000000005e7805 */ /* 0x000fc4000001ff00 */
[----:B------:R-:W-:Y:S01]  /*2b20*/  CS2R R92, SRZ ;  /* 0x00000000005c7805 */ /* 0x000fe2000001ff00 */
[----:B------:R4:W2:Y:S01]  /*2b30*/  @P0 LDG.E R7, desc[UR34][R2.64] ;  /* 0x0000002202070981 */ /* 0x0008a2000c1e1900 */
[----:B------:R-:W-:Y:S02]  /*2b40*/  LOP3.LUT R8, R8, 0x1c0, R12, 0xf8, !PT ;  /* 0x000001c008087812 */ /* 0x000fe400078ef80c */
[----:B------:R-:W-:Y:S02]  /*2b50*/  CS2R R98, SRZ ;  /* 0x0000000000627805 */ /* 0x000fe4000001ff00 */
[----:B------:R-:W-:Y:S02]  /*2b60*/  CS2R R96, SRZ ;  /* 0x0000000000607805 */ /* 0x000fe4000001ff00 */
[----:B------:R-:W-:Y:S02]  /*2b70*/  CS2R R90, SRZ ;  /* 0x00000000005a7805 */ /* 0x000fe4000001ff00 */
[----:B------:R-:W-:-:S02]  /*2b80*/  IADD3 R118, PT, PT, -R118, UR36, -R8 ;  /* 0x0000002476767c10 */ /* 0x000fc4000fffe908 */
        /* <DEDUP_REMOVED lines=11> */
[----:B------:R-:W-:Y:S01]  /*2c40*/  UMOV UR23, URZ ;  /* 0x000000ff00177c82 */ /* 0x000fe20008000000 */
[----:B------:R-:W2:Y:S01]  /*2c50*/  LDCU UR8, c[0x0][0x440] ;  /* 0x00008800ff0877ac */ /* 0x000ea20008000800 */
[----:B------:R-:W2:Y:S01]  /*2c60*/  LDCU UR11, c[0x0][0x504] ;  /* 0x0000a080ff0b77ac */ /* 0x000ea20008000800 */
[----:B----4-:R-:W-:Y:S01]  /*2c70*/  IMAD.SHL.U32 R2, R6, 0x20, RZ ;  /* 0x0000002006027824 */ /* 0x010fe200078e00ff */
[----:B------:R-:W-:Y:S01]  /*2c80*/  SHF.R.U32.HI R3, RZ, 0x4, R6 ;  /* 0x00000004ff037819 */ /* 0x000fe20000011606 */
[----:B------:R-:W4:Y:S03]  /*2c90*/  LDCU UR10, c[0x0][0x508] ;  /* 0x0000a100ff0a77ac */ /* 0x000f260008000800 */
[C---:B------:R-:W-:Y:S01]  /*2ca0*/  LOP3.LUT R112, R2.reuse, 0x20, RZ, 0xc0, !PT ;  /* 0x0000002002707812 */ /* 0x040fe200078ec0ff */
[----:B------:R-:W2:Y:S01]  /*2cb0*/  LDCU UR13, c[0x0][0x50c] ;  /* 0x0000a180ff0d77ac */ /* 0x000ea20008000800 */
[----:B------:R-:W-:-:S02]  /*2cc0*/  LOP3.LUT R5, R2, 0x120, RZ, 0xc0, !PT ;  /* 0x0000012002057812 */ /* 0x000fc400078ec0ff */
[--C-:B------:R-:W-:Y:S01]  /*2cd0*/  LOP3.LUT R112, R112, 0x3800, R0.reuse, 0xf8, !PT ;  /* 0x0000380070707812 */ /* 0x100fe200078ef800 */
[----:B------:R-:W2:Y:S01]  /*2ce0*/  LDCU UR12, c[0x0][0x45c] ;  /* 0x00008b80ff0c77ac */ /* 0x000ea20008000800 */
[--C-:B------:R-:W-:Y:S02]  /*2cf0*/  LOP3.LUT R5, R5, 0x600, R0.reuse, 0xf8, !PT ;  /* 0x0000060005057812 */ /* 0x100fe400078ef800 */
[----:B------:R-:W-:Y:S01]  /*2d00*/  LOP3.LUT R112, R112, 0x100, R0, 0xf8, !PT ;  /* 0x0000010070707812 */ /* 0x000fe200078ef800 */
[----:B---3--:R-:W-:Y:S01]  /*2d10*/  USHF.L.U32 UR14, UR14, 0x7, URZ ;  /* 0x000000070e0e7899 */ /* 0x008fe200080006ff */
[----:B-1----:R-:W2:Y:S01]  /*2d20*/  @P0 MUFU.RCP R0, UR9 ;  /* 0x0000000900000d08 */ /* 0x002ea20008001000 */
[----:B------:R-:W-:Y:S01]  /*2d30*/  LOP3.LUT R3, R3, 0x8, RZ, 0xc0, !PT ;  /* 0x0000000803037812 */ /* 0x000fe200078ec0ff */
[----:B------:R-:W1:Y:S01]  /*2d40*/  LDCU UR9, c[0x0][0x3e0] ;  /* 0x00007c00ff0977ac */ /* 0x000e620008000800 */
[----:B------:R-:W-:Y:S02]  /*2d50*/  LOP3.LUT R9, R4, 0xc0, R2, 0xf8, !PT ;  /* 0x000000c004097812 */ /* 0x000fe400078ef802 */
[----:B------:R-:W-:Y:S01]  /*2d60*/  LOP3.LUT R3, R3, 0x10, R6, 0xf8, !PT ;  /* 0x0000001003037812 */ /* 0x000fe200078ef806 */
[----:B------:R-:W-:Y:S01]  /*2d70*/  USHF.L.U32 UR46, UR46, 0x3, URZ ;  /* 0x000000032e2e7899 */ /* 0x000fe200080006ff */
[----:B------:R-:W-:Y:S01]  /*2d80*/  LOP3.LUT R12, R9, 0x8, R12, 0x78, !PT ;  /* 0x00000008090c7812 */ /* 0x000fe200078e780c */
[----:B------:R-:W-:Y:S01]  /*2d90*/  UIADD3 UR5, UPT, UPT, UR5, -UR44, -UR36 ;  /* 0x8000002c05057290 */ /* 0x000fe2000fffe824 */
[----:B------:R-:W-:-:S02]  /*2da0*/  LOP3.LUT R3, R3, 0xc0, R2, 0xf8, !PT ;  /* 0x000000c003037812 */ /* 0x000fc400078ef802 */
[----:B------:R-:W-:Y:S02]  /*2db0*/  LOP3.LUT R6, R9, 0x8, R6, 0x78, !PT ;  /* 0x0000000809067812 */ /* 0x000fe400078e7806 */
[----:B------:R-:W-:Y:S02]  /*2dc0*/  LOP3.LUT R4, R3, R4, RZ, 0x3c, !PT ;  /* 0x0000000403047212 */ /* 0x000fe400078e3cff */
[----:B------:R-:W-:Y:S02]  /*2dd0*/  LOP3.LUT R3, R5, R12, RZ, 0xfc, !PT ;  /* 0x0000000c05037212 */ /* 0x000fe400078efcff */
[----:B------:R-:W-:Y:S02]  /*2de0*/  LOP3.LUT R112, R112, R6, RZ, 0xfc, !PT ;  /* 0x0000000670707212 */ /* 0x000fe400078efcff */
[----:B------:R-:W-:Y:S02]  /*2df0*/  LOP3.LUT R2, R4, 0x120, R2, 0xf8, !PT ;  /* 0x0000012004027812 */ /* 0x000fe400078ef802 */
[----:B------:R-:W-:-:S02]  /*2e00*/  LEA R3, R3, UR25, 0x1 ;  /* 0x0000001903037c11 */ /* 0x000fc4000f8e08ff */
[----:B------:R-:W-:Y:S02]  /*2e10*/  LEA R2, R2, UR25, 0x1 ;  /* 0x0000001902027c11 */ /* 0x000fe4000f8e08ff */
[----:B------:R-:W-:Y:S01]  /*2e20*/  LEA R112, R112, UR25, 0x1 ;  /* 0x0000001970707c11 */ /* 0x000fe2000f8e08ff */
[----:B------:R-:W-:Y:S02]  /*2e30*/  VIADD R3, R3, UR50 ;  /* 0x0000003203037c36 */ /* 0x000fe40008000000 */
[----:B------:R-:W-:Y:S02]  /*2e40*/  VIADD R2, R2, UR50 ;  /* 0x0000003202027c36 */ /* 0x000fe40008000000 */
[----:B------:R-:W-:Y:S02]  /*2e50*/  IMAD.IADD R116, R113, 0x1, R112 ;  /* 0x0000000171747824 */ /* 0x000fe400078e0270 */
[----:B--2---:R-:W-:-:S05]  /*2e60*/  @P0 FMUL.FTZ R0, R7, R0 ;  /* 0x0000000007000220 */ /* 0x004fca0000410000 */
[----:B------:R-:W-:Y:S01]  /*2e70*/  @P0 R2UR UR15, R0 ;  /* 0x00000000000f02ca */ /* 0x000fe200000e0000 */
[----:B------:R-:W-:-:S12]  /*2e80*/  IMAD.MOV.U32 R0, RZ, RZ, 0x20 ;  /* 0x00000020ff007424 */ /* 0x000fd800078e00ff */
[----:B-1--4-:R-:W-:-:S05]  /*2e90*/  @UP0 UMOV UR23, UR15 ;  /* 0x0000000f00170c82 */ /* 0x012fca0008000000 */
.L_x_1558:
        /* <DEDUP_REMOVED lines=50> */
[----:B------:R-:W-:Y:S01]  /*31c0*/  MUFU.TANH R109, R6 ;  /* 0x00000006006d7308 */ /* 0x000fe20000002400 */
[----:B------:R-:W-:Y:S01]  /*31d0*/  FMUL.FTZ R12, R12, UR13 ;  /* 0x0000000d0c0c7c20 */ /* 0x000fe20008410000 */
[C---:B------:R-:W-:Y:S04]  /*31e0*/  HMMA.16816.F32 R24, R112.reuse, R100, R24 ;  /* 0x000000647018723c */ /* 0x040fe80000001818 */
[----:B------:R-:W-:Y:S01]  /*31f0*/  LOP3.LUT R100, R129, UR44, RZ, 0xfc, !PT ;  /* 0x0000002c81647c12 */ /* 0x000fe2000f8efcff */
[----:B------:R-:W-:Y:S03]  /*3200*/  FMUL.FTZ R17, R17, UR13 ;  /* 0x0000000d11117c20 */ /* 0x000fe60008410000 */
[----:B------:R1:W-:Y:S01]  /*3210*/  MUFU.TANH R108, R7 ;  /* 0x00000007006c7308 */ /* 0x0003e20000002400 */
[----:B------:R-:W-:Y:S01]  /*3220*/  FMUL.FTZ R18, R18, UR13 ;  /* 0x0000000d12127c20 */ /* 0x000fe20008410000 */
[-C--:B------:R-:W-:Y:S03]  /*3230*/  HMMA.16816.F32 R28, R112, R102.reuse, R28 ;  /* 0x00000066701c723c */ /* 0x080fe6000000181c */
[----:B------:R-:W-:Y:S01]  /*3240*/  FMUL.FTZ R19, R19, UR13 ;  /* 0x0000000d13137c20 */ /* 0x000fe20008410000 */
[----:B------:R-:W-:Y:S01]  /*3250*/  FMUL.FTZ R16, R16, UR13 ;  /* 0x0000000d10107c20 */ /* 0x000fe20008410000 */
[----:B------:R-:W-:Y:S03]  /*3260*/  FMUL.FTZ R22, R22, UR13 ;  /* 0x0000000d16167c20 */ /* 0x000fe60008410000 */
[----:B------:R-:W2:Y:S01]  /*3270*/  MUFU.TANH R138, R10 ;  /* 0x0000000a008a7308 */ /* 0x000ea20000002400 */
[----:B------:R-:W-:Y:S01]  /*3280*/  FMUL.FTZ R23, R23, UR13 ;  /* 0x0000000d17177c20 */ /* 0x000fe20008410000 */
[C---:B------:R-:W-:Y:S01]  /*3290*/  HMMA.16816.F32 R32, R104.reuse, R102, R32 ;  /* 0x000000666820723c */ /* 0x040fe20000001820 */
[----:B------:R-:W-:Y:S02]  /*32a0*/  MOV R102, UR16 ;  /* 0x0000001000667c02 */ /* 0x000fe40008000f00 */
[----:B------:R-:W-:Y:S01]  /*32b0*/  MOV R103, UR17 ;  /* 0x0000001100677c02 */ /* 0x000fe20008000f00 */
[----:B------:R-:W-:Y:S01]  /*32c0*/  FMUL.FTZ R20, R20, UR13 ;  /* 0x0000000d14147c20 */ /* 0x000fe20008410000 */
[----:B------:R-:W-:Y:S03]  /*32d0*/  LEA R140, P0, R129, R102, 0x2 ;  /* 0x00000066818c7211 */ /* 0x000fe600078010ff */
[----:B------:R-:W3:Y:S01]  /*32e0*/  MUFU.TANH R110, R11 ;  /* 0x0000000b006e7308 */ /* 0x000ee20000002400 */
[----:B------:R-:W-:Y:S01]  /*32f0*/  FMUL.FTZ R21, R21, UR13 ;  /* 0x0000000d15157c20 */ /* 0x000fe20008410000 */
[----:B-1----:R-:W1:Y:S01]  /*3300*/  LDSM.16.M88.4 R4, [R116+0x6800] ;  /* 0x006800007404783b */ /* 0x002e620000000200 */
[----:B------:R-:W-:Y:S01]  /*3310*/  LEA.HI.X R141, R129, R103, RZ, 0x2, P0 ;  /* 0x00000067818d7211 */ /* 0x000fe200000f14ff */
[----:B------:R-:W-:Y:S01]  /*3320*/  FMUL.FTZ R160, R26, UR13 ;  /* 0x0000000d1aa07c20 */ /* 0x000fe20008410000 */
[----:B------:R-:W-:Y:S01]  /*3330*/  FMUL.FTZ R29, R29, UR13 ;  /* 0x0000000d1d1d7c20 */ /* 0x000fe20008410000 */
[----:B------:R-:W-:Y:S01]  /*3340*/  FMUL.FTZ R157, R30, UR13 ;  /* 0x0000000d1e9d7c20 */ /* 0x000fe20008410000 */
[----:B------:R-:W-:Y:S03]  /*3350*/  FMUL.FTZ R24, R24, UR13 ;  /* 0x0000000d18187c20 */ /* 0x000fe60008410000 */
[----:B------:R-:W-:Y:S01]  /*3360*/  MUFU.TANH R111, R8 ;  /* 0x00000008006f7308 */ /* 0x000fe20000002400 */
[----:B------:R-:W-:Y:S01]  /*3370*/  FMUL.FTZ R25, R25, UR13 ;  /* 0x0000000d19197c20 */ /* 0x000fe20008410000 */
[----:B-----5:R-:W5:Y:S01]  /*3380*/  LDG.E R135, desc[UR34][R140.64] ;  /* 0x000000228c877981 */ /* 0x020f62000c1e1900 */
[----:B------:R-:W-:Y:S01]  /*3390*/  FMUL.FTZ R159, R27, UR13 ;  /* 0x0000000d1b9f7c20 */ /* 0x000fe20008410000 */
[----:B------:R-:W-:Y:S01]  /*33a0*/  FMUL.FTZ R155, R31, UR13 ;  /* 0x0000000d1f9b7c20 */ /* 0x000fe20008410000 */
[----:B------:R-:W-:Y:S01]  /*33b0*/  FMUL.FTZ R28, R28, UR13 ;  /* 0x0000000d1c1c7c20 */ /* 0x000fe20008410000 */
[----:B------:R-:W5:Y:S01]  /*33c0*/  LDG.E R134, desc[UR34][R140.64+0x20] ;  /* 0x000020228c867981 */ /* 0x000f62000c1e1900 */
[----:B------:R-:W-:Y:S03]  /*33d0*/  FMUL.FTZ R151, R35, UR13 ;  /* 0x0000000d23977c20 */ /* 0x000fe60008410000 */
[----:B------:R4:W4:Y:S01]  /*33e0*/  MUFU.TANH R101, R9 ;  /* 0x0000000900657308 */ /* 0x0009220000002400 */
[----:B------:R-:W-:Y:S01]  /*33f0*/  FMUL.FTZ R34, R34, UR13 ;  /* 0x0000000d22227c20 */ /* 0x000fe20008410000 */
[----:B------:R-:W5:Y:S01]  /*3400*/  LDG.E R131, desc[UR34][R140.64+0x100] ;  /* 0x000100228c837981 */ /* 0x000f62000c1e1900 */
[----:B--2---:R-:W-:Y:S01]  /*3410*/  FFMA.FTZ R252, -R138, R138, 1 ;  /* 0x3f8000008afc7423 */ /* 0x004fe2000001018a */
[----:B------:R-:W-:Y:S01]  /*3420*/  FFMA.FTZ R251, -R137, R137, 1 ;  /* 0x3f80000089fb7423 */ /* 0x000fe20000010189 */
[----:B------:R-:W-:Y:S01]  /*3430*/  FFMA.FTZ R250, -R108, R108, 1 ;  /* 0x3f8000006cfa7423 */ /* 0x000fe2000001016c */
[----:B------:R2:W5:Y:S01]  /*3440*/  LDG.E R121, desc[UR34][R140.64+0x120] ;  /* 0x000120228c797981 */ /* 0x000562000c1e1900 */
[----:B---3--:R-:W-:Y:S03]  /*3450*/  FFMA.FTZ R248, -R110, R110, 1 ;  /* 0x3f8000006ef87423 */ /* 0x008fe6000001016e */
[----:B------:R-:W3:Y:S01]  /*3460*/  MUFU.TANH R14, R14 ;  /* 0x0000000e000e7308 */ /* 0x000ee20000002400 */
[----:B------:R-:W-:Y:S01]  /*3470*/  FMUL.FTZ R251, R251, UR13 ;  /* 0x0000000dfbfb7c20 */ /* 0x000fe20008410000 */
[----:B------:R-:W-:Y:S01]  /*3480*/  FMUL.FTZ R250, R250, UR13 ;  /* 0x0000000dfafa7c20 */ /* 0x000fe20008410000 */
[----:B------:R-:W-:Y:S01]  /*3490*/  FMUL.FTZ R252, R252, UR13 ;  /* 0x0000000dfcfc7c20 */ /* 0x000fe20008410000 */
[----:B------:R-:W-:Y:S06]  /*34a0*/  FMUL.FTZ R248, R248, UR13 ;  /* 0x0000000df8f87c20 */ /* 0x000fec0008410000 */
[----:B------:R-:W2:Y:S01]  /*34b0*/  MUFU.TANH R26, R17 ;  /* 0x00000011001a7308 */ /* 0x000ea20000002400 */
[----:B----4-:R4:W4:Y:S01]  /*34c0*/  LDSM.16.M88.4 R8, [R116+0x6c00] ;  /* 0x006c00007408783b */ /* 0x0109220000000200 */
[----:B------:R-:W-:Y:S04]  /*34d0*/  FFMA.FTZ R249, -R101, R101, 1 ;  /* 0x3f80000065f97423 */ /* 0x000fe80000010165 */
[----:B------:R-:W-:Y:S04]  /*34e0*/  FMUL.FTZ R249, R249, UR13 ;  /* 0x0000000df9f97c20 */ /* 0x000fe80008410000 */
[----:B------:R-:W2:Y:S01]  /*34f0*/  MUFU.TANH R102, R18 ;  /* 0x0000001200667308 */ /* 0x000ea20000002400 */
[----:B---3--:R-:W-:Y:S01]  /*3500*/  FFMA.FTZ R246, -R14, R14, 1 ;  /* 0x3f8000000ef67423 */ /* 0x008fe2000001010e */
[-C--:B-1----:R-:W-:Y:S03]  /*3510*/  HMMA.16816.F32 R36, R104, R4.reuse, R36 ;  /* 0x000000046824723c */ /* 0x082fe60000001824 */
[----:B------:R-:W-:Y:S05]  /*3520*/  FMUL.FTZ R246, R246, UR13 ;  /* 0x0000000df6f67c20 */ /* 0x000fea0008410000 */
[----:B------:R1:W-:Y:S01]  /*3530*/  MUFU.TANH R103, R19 ;  /* 0x0000001300677308 */ /* 0x0003e20000002400 */
[----:B--2---:R-:W-:Y:S01]  /*3540*/  FFMA.FTZ R229, -R26, R26, 1 ;  /* 0x3f8000001ae57423 */ /* 0x004fe2000001011a */
[C---:B------:R-:W-:Y:S04]  /*3550*/  HMMA.16816.F32 R40, R112.reuse, R4, R40 ;  /* 0x000000047028723c */ /* 0x040fe80000001828 */
[----:B------:R-:W-:Y:S04]  /*3560*/  FMUL.FTZ R229, R229, UR13 ;  /* 0x0000000de5e57c20 */ /* 0x000fe80008410000 */
[----:B------:R-:W-:Y:S01]  /*3570*/  MUFU.TANH R27, R22 ;  /* 0x00000016001b7308 */ /* 0x000fe20000002400 */
[----:B------:R-:W-:Y:S01]  /*3580*/  FFMA.FTZ R230, -R102, R102, 1 ;  /* 0x3f80000066e67423 */ /* 0x000fe20000010166 */
[-C--:B------:R-:W-:Y:S03]  /*3590*/  HMMA.16816.F32 R44, R112, R6.reuse, R44 ;  /* 0x00000006702c723c */ /* 0x080fe6000000182c */
[----:B------:R-:W-:Y:S01]  /*35a0*/  FMUL.FTZ R5, R39, UR13 ;  /* 0x0000000d27057c20 */ /* 0x000fe20008410000 */
[----:B------:R-:W-:Y:S04]  /*35b0*/  FMUL.FTZ R147, R38, UR13 ;  /* 0x0000000d26937c20 */ /* 0x000fe80008410000 */
[----:B----4-:R-:W-:Y:S01]  /*35c0*/  MUFU.TANH R116, R16 ;  /* 0x0000001000747308 */ /* 0x010fe20000002400 */
[----:B------:R-:W-:Y:S01]  /*35d0*/  FMUL.FTZ R35, R37, UR13 ;  /* 0x0000000d25237c20 */ /* 0x000fe20008410000 */
[----:B------:R-:W-:Y:S01]  /*35e0*/  FMUL.FTZ R36, R36, UR13 ;  /* 0x0000000d24247c20 */ /* 0x000fe20008410000 */
[C---:B------:R-:W-:Y:S04]  /*35f0*/  HMMA.16816.F32 R48, R104.reuse, R6, R48 ;  /* 0x000000066830723c */ /* 0x040fe80000001830 */
[----:B------:R-:W-:Y:S03]  /*3600*/  FMUL.FTZ R4, R43, UR13 ;  /* 0x0000000d2b047c20 */ /* 0x000fe60008410000 */
[----:B------:R-:W-:Y:S01]  /*3610*/  MUFU.TANH R38, R29 ;  /* 0x0000001d00267308 */ /* 0x000fe20000002400 */
[----:B------:R-:W-:Y:S01]  /*3620*/  FMUL.FTZ R7, R32, UR13 ;  /* 0x0000000d20077c20 */ /* 0x000fe20008410000 */
[----:B------:R-:W-:Y:S01]  /*3630*/  FMUL.FTZ R6, R33, UR13 ;  /* 0x0000000d21067c20 */ /* 0x000fe20008410000 */
[-C--:B------:R-:W-:Y:S03]  /*3640*/  HMMA.16816.F32 R52, R104, R8.reuse, R52 ;  /* 0x000000086834723c */ /* 0x080fe60000001834 */
[----:B------:R-:W-:Y:S01]  /*3650*/  FMUL.FTZ R163, R46, UR13 ;  /* 0x0000000d2ea37c20 */ /* 0x000fe20008410000 */
[----:B------:R-:W-:Y:S03]  /*3660*/  IADD3 R46, PT, PT, R100, R118, RZ ;  /* 0x00000076642e7210 */ /* 0x000fe60007ffe0ff */
[----:B------:R-:W2:Y:S01]  /*3670*/  MUFU.TANH R31, R23 ;  /* 0x00000017001f7308 */ /* 0x000ea20000002400 */
[----:B------:R-:W-:Y:S01]  /*3680*/  FMUL.FTZ R161, R47, UR13 ;  /* 0x0000000d2fa17c20 */ /* 0x000fe20008410000 */
[----:B------:R-:W-:Y:S01]  /*3690*/  FMUL.FTZ R17, R44, UR13 ;  /* 0x0000000d2c117c20 */ /* 0x000fe20008410000 */
[C---:B------:R-:W-:Y:S04]  /*36a0*/  HMMA.16816.F32 R56, R112.reuse, R8, R56 ;  /* 0x000000087038723c */ /* 0x040fe80000001838 */
[----:B------:R-:W-:Y:S03]  /*36b0*/  IADD3 R47, PT, PT, R46, 0x48, RZ ;  /* 0x000000482e2f7810 */ /* 0x000fe60007ffe0ff */
[----:B------:R-:W3:Y:S01]  /*36c0*/  MUFU.TANH R43, R24 ;  /* 0x00000018002b7308 */ /* 0x000ee20000002400 */
[----:B------:R-:W-:Y:S01]  /*36d0*/  FMUL.FTZ R158, R50, UR13 ;  /* 0x0000000d329e7c20 */ /* 0x000fe20008410000 */
[----:B------:R-:W-:Y:S01]  /*36e0*/  FMUL.FTZ R156, R51, UR13 ;  /* 0x0000000d339c7c20 */ /* 0x000fe20008410000 */
[-C--:B------:R-:W-:Y:S03]  /*36f0*/  HMMA.16816.F32 R60, R112, R10.reuse, R60 ;  /* 0x0000000a703c723c */ /* 0x080fe6000000183c */
[----:B------:R-:W-:Y:S01]  /*3700*/  FMUL.FTZ R152, R54, UR13 ;  /* 0x0000000d36987c20 */ /* 0x000fe20008410000 */
[C---:B------:R-:W-:Y:S03]  /*3710*/  IADD3 R54, PT, PT, R46.reuse, 0x8f, RZ ;  /* 0x0000008f2e367810 */ /* 0x040fe60007ffe0ff */
[----:B------:R4:W-:Y:S01]  /*3720*/  MUFU.TANH R113, R5 ;  /* 0x0000000500717308 */ /* 0x0009e20000002400 */
[----:B------:R-:W-:Y:S01]  /*3730*/  FMUL.FTZ R148, R55, UR13 ;  /* 0x0000000d37947c20 */ /* 0x000fe20008410000 */
[C---:B------:R-:W-:Y:S01]  /*3740*/  IADD3 R55, PT, PT, R46.reuse, 0x90, RZ ;  /* 0x000000902e377810 */ /* 0x040fe20007ffe0ff */
[----:B------:R-:W-:Y:S04]  /*3750*/  HMMA.16816.F32 R64, R104, R10, R64 ;  /* 0x0000000a6840723c */ /* 0x000fe80000001840 */
[----:B------:R-:W-:Y:S03]  /*3760*/  IABS R54, R54 ;  /* 0x0000003600367213 */ /* 0x000fe60000000000 */
[----:B------:R2:W-:Y:S01]  /*3770*/  MUFU.TANH R106, R4 ;  /* 0x00000004006a7308 */ /* 0x0005e20000002400 */
[----:B------:R-:W-:Y:S01]  /*3780*/  IABS R55, R55 ;  /* 0x0000003700377213 */ /* 0x000fe20000000000 */
[----:B------:R-:W-:Y:S01]  /*3790*/  FMUL.FTZ R30, R53, UR13 ;  /* 0x0000000d351e7c20 */ /* 0x000fe20008410000 */
[C---:B------:R-:W-:Y:S01]  /*37a0*/  IADD3 R53, PT, PT, R46.reuse, 0xc0, RZ ;  /* 0x000000c02e357810 */ /* 0x040fe20007ffe0ff */
[----:B------:R-:W-:Y:S01]  /*37b0*/  FMUL.FTZ R146, R59, UR13 ;  /* 0x0000000d3b927c20 */ /* 0x000fe20008410000 */
[----:B------:R-:W-:Y:S01]  /*37c0*/  IADD3 R59, PT, PT, R46, 0x98, RZ ;  /* 0x000000982e3b7810 */ /* 0x000fe20007ffe0ff */
[----:B------:R-:W-:Y:S01]  /*37d0*/  FMUL.FTZ R112, R42, UR13 ;  /* 0x0000000d2a707c20 */ /* 0x000fe20008410000 */
[----:B------:R-:W-:Y:S03]  /*37e0*/  IABS R53, R53 ;  /* 0x0000003500357213 */ /* 0x000fe60000000000 */
[----:B------:R-:W-:Y:S01]  /*37f0*/  MUFU.TANH R51, R20 ;  /* 0x0000001400337308 */ /* 0x000fe20000002400 */
[----:B------:R-:W-:Y:S01]  /*3800*/  IABS R59, R59 ;  /* 0x0000003b003b7213 */ /* 0x000fe20000000000 */
[----:B-1----:R-:W-:Y:S01]  /*3810*/  FMUL.FTZ R19, R40, UR13 ;  /* 0x0000000d28137c20 */ /* 0x002fe20008410000 */
[----:B----4-:R-:W-:Y:S01]  /*3820*/  MOV R5, R55 ;  /* 0x0000003700057202 */ /* 0x010fe20000000f00 */
[----:B------:R-:W-:Y:S01]  /*3830*/  FFMA.FTZ R55, -R109, R109, 1 ;  /* 0x3f8000006d377423 */ /* 0x000fe2000001016d */
[----:B------:R-:W-:Y:S01]  /*3840*/  I2FP.F32.S32 R53, R53 ;  /* 0x0000003500357245 */ /* 0x000fe20000201400 */
[----:B------:R-:W-:Y:S01]  /*3850*/  FMUL.FTZ R18, R41, UR13 ;  /* 0x0000000d29127c20 */ /* 0x000fe20008410000 */
[----:B------:R-:W-:Y:S03]  /*3860*/  IABS R29, R47 ;  /* 0x0000002f001d7213 */ /* 0x000fe60000000000 */
[----:B------:R-:W1:Y:S01]  /*3870*/  MUFU.TANH R50, R21 ;  /* 0x0000001500327308 */ /* 0x000e620000002400 */
[----:B------:R-:W-:Y:S01]  /*3880*/  FMUL.FTZ R55, R55, UR13 ;  /* 0x0000000d37377c20 */ /* 0x000fe20008410000 */
[----:B--2---:R-:W-:Y:S01]  /*3890*/  I2FP.F32.S32 R4, R54 ;  /* 0x0000003600047245 */ /* 0x004fe20000201400 */
[----:B------:R-:W-:Y:S01]  /*38a0*/  FFMA.FTZ R54, -R136, R136, 1 ;  /* 0x3f80000088367423 */ /* 0x000fe20000010188 */
[----:B------:R-:W-:Y:S01]  /*38b0*/  FMUL.FTZ R16, R45, UR13 ;  /* 0x0000000d2d107c20 */ /* 0x000fe20008410000 */
[----:B------:R-:W-:Y:S01]  /*38c0*/  FMUL.FTZ R33, R48, UR13 ;  /* 0x0000000d30217c20 */ /* 0x000fe20008410000 */
[----:B------:R-:W-:Y:S01]  /*38d0*/  FMUL.FTZ R32, R49, UR13 ;  /* 0x0000000d31207c20 */ /* 0x000fe20008410000 */
[----:B------:R-:W-:Y:S03]  /*38e0*/  FMUL.FTZ R54, R54, UR13 ;  /* 0x0000000d36367c20 */ /* 0x000fe60008410000 */
[----:B------:R2:W4:Y:S01]  /*38f0*/  MUFU.TANH R47, R7 ;  /* 0x00000007002f7308 */ /* 0x0005220000002400 */
[----:B------:R-:W-:Y:S01]  /*3900*/  FMUL.FTZ R44, R52, UR13 ;  /* 0x0000000d342c7c20 */ /* 0x000fe20008410000 */
[----:B------:R-:W-:Y:S01]  /*3910*/  FMUL.FTZ R150, R58, UR13 ;  /* 0x0000000d3a967c20 */ /* 0x000fe20008410000 */
[----:B------:R-:W-:Y:S01]  /*3920*/  FMUL.FTZ R10, R56, UR13 ;  /* 0x0000000d380a7c20 */ /* 0x000fe20008410000 */
[----:B------:R1:W-:Y:S01]  /*3930*/  STL [R1+0x8], R54 ;  /* 0x0000083601007387 */ /* 0x0003e20000100800 */
[----:B------:R-:W-:Y:S01]  /*3940*/  FMUL.FTZ R105, R57, UR13 ;  /* 0x0000000d39697c20 */ /* 0x000fe20008410000 */
[----:B------:R-:W-:Y:S01]  /*3950*/  FMUL.FTZ R143, R60, UR13 ;  /* 0x0000000d3c8f7c20 */ /* 0x000fe20008410000 */
[----:B------:R-:W-:Y:S03]  /*3960*/  FMUL.FTZ R139, R61, UR13 ;  /* 0x0000000d3d8b7c20 */ /* 0x000fe60008410000 */
[----:B------:R-:W-:Y:S01]  /*3970*/  MUFU.TANH R42, R25 ;  /* 0x00000019002a7308 */ /* 0x000fe20000002400 */
[----:B------:R-:W-:Y:S01]  /*3980*/  STL [R1+0x4], R55 ;  /* 0x0000043701007387 */ /* 0x000fe20000100800 */
[----:B------:R-:W-:Y:S01]  /*3990*/  FMUL.FTZ R142, R62, UR13 ;  /* 0x0000000d3e8e7c20 */ /* 0x000fe20008410000 */
[----:B------:R-:W-:Y:S01]  /*39a0*/  FMUL.FTZ R144, R66, UR13 ;  /* 0x0000000d42907c20 */ /* 0x000fe20008410000 */
[----:B------:R-:W-:Y:S01]  /*39b0*/  FMUL.FTZ R140, R67, UR13 ;  /* 0x0000000d438c7c20 */ /* 0x000fe20008410000 */
[----:B------:R-:W-:Y:S01]  /*39c0*/  IADD3 R61, PT, PT, R46, 0x80, RZ ;  /* 0x000000802e3d7810 */ /* 0x000fe20007ffe0ff */
[----:B------:R-:W-:Y:S01]  /*39d0*/  FMUL.FTZ R145, R64, UR13 ;  /* 0x0000000d40917c20 */ /* 0x000fe20008410000 */
[C---:B------:R-:W-:Y:S03]  /*39e0*/  IADD3 R60, PT, PT, R46.reuse, 0x7f, RZ ;  /* 0x0000007f2e3c7810 */ /* 0x040fe60007ffe0ff */
[----:B------:R-:W-:Y:S01]  /*39f0*/  MUFU.TANH R39, R28 ;  /* 0x0000001c00277308 */ /* 0x000fe20000002400 */
[C---:B------:R-:W-:Y:S01]  /*3a00*/  IADD3 R67, PT, PT, R46.reuse, 0x88, RZ ;  /* 0x000000882e437810 */ /* 0x040fe20007ffe0ff */
[----:B------:R-:W-:Y:S01]  /*3a10*/  FMUL.FTZ R141, R65, UR13 ;  /* 0x0000000d418d7c20 */ /* 0x000fe20008410000 */
[----:B--2---:R-:W-:Y:S01]  /*3a20*/  MOV R7, R59 ;  /* 0x0000003b00077202 */ /* 0x004fe20000000f00 */
[C---:B------:R-:W-:Y:S01]  /*3a30*/  FFMA.FTZ R59, R53.reuse, -UR23, R111 ;  /* 0x80000017353b7c23 */ /* 0x040fe2000801006f */
[----:B------:R-:W-:Y:S01]  /*3a40*/  FFMA.FTZ R53, R53, -UR23, R14 ;  /* 0x8000001735357c23 */ /* 0x000fe2000801000e */
[C---:B------:R-:W-:Y:S01]  /*3a50*/  IADD3 R66, PT, PT, R46.reuse, 0x87, RZ ;  /* 0x000000872e427810 */ /* 0x040fe20007ffe0ff */
[----:B------:R-:W-:Y:S03]  /*3a60*/  FFMA.FTZ R222, -R31, R31, 1 ;  /* 0x3f8000001fde7423 */ /* 0x000fe6000001011f */
[----:B------:R-:W-:Y:S01]  /*3a70*/  MUFU.TANH R154, R34 ;  /* 0x00000022009a7308 */ /* 0x000fe20000002400 */
[C---:B------:R-:W-:Y:S01]  /*3a80*/  IADD3 R57, PT, PT, R46.reuse, 0xc8, RZ ;  /* 0x000000c82e397810 */ /* 0x040fe20007ffe0ff */
[----:B------:R-:W-:Y:S01]  /*3a90*/  FMUL.FTZ R104, R63, UR13 ;  /* 0x0000000d3f687c20 */ /* 0x000fe20008410000 */
[C---:B------:R-:W-:Y:S01]  /*3aa0*/  IADD3 R56, PT, PT, R46.reuse, 0xc7, RZ ;  /* 0x000000c72e387810 */ /* 0x040fe20007ffe0ff */
[----:B---3--:R-:W-:Y:S01]  /*3ab0*/  FFMA.FTZ R225, -R43, R43, 1 ;  /* 0x3f8000002be17423 */ /* 0x008fe2000001012b */
[----:B-1----:R-:W-:Y:S01]  /*3ac0*/  FFMA.FTZ R54, -R111, R111, 1 ;  /* 0x3f8000006f367423 */ /* 0x002fe2000001016f */
[----:B------:R-:W-:Y:S01]  /*3ad0*/  IADD3 R52, PT, PT, R46, 0xbf, RZ ;  /* 0x000000bf2e347810 */ /* 0x000fe20007ffe0ff */
[----:B------:R-:W-:Y:S03]  /*3ae0*/  FFMA.FTZ R226, -R27, R27, 1 ;  /* 0x3f8000001be27423 */ /* 0x000fe6000001011b */
[----:B------:R-:W1:Y:S01]  /*3af0*/  MUFU.TANH R15, R15 ;  /* 0x0000000f000f7308 */ /* 0x000e620000002400 */
[----:B------:R-:W-:Y:S01]  /*3b00*/  FMUL.FTZ R14, R54, UR13 ;  /* 0x0000000d360e7c20 */ /* 0x000fe20008410000 */
[----:B------:R-:W-:Y:S01]  /*3b10*/  IADD3 R41, PT, PT, R46, 0xb8, RZ ;  /* 0x000000b82e297810 */ /* 0x000fe20007ffe0ff */
[----:B------:R-:W-:Y:S01]  /*3b20*/  FFMA.FTZ R223, -R50, R50, 1 ;  /* 0x3f80000032df7423 */ /* 0x000fe20000010132 */
[C---:B------:R-:W-:Y:S01]  /*3b30*/  IADD3 R40, PT, PT, R46.reuse, 0xb7, RZ ;  /* 0x000000b72e287810 */ /* 0x040fe20007ffe0ff */
[----:B----4-:R-:W-:Y:S01]  /*3b40*/  FFMA.FTZ R207, -R47, R47, 1 ;  /* 0x3f8000002fcf7423 */ /* 0x010fe2000001012f */
[----:B------:R2:W-:Y:S01]  /*3b50*/  STL [R1], R14 ;  /* 0x0000000e01007387 */ /* 0x0005e20000100800 */
[C---:B------:R-:W-:Y:S03]  /*3b60*/  IADD3 R49, PT, PT, R46.reuse, 0x78, RZ ;  /* 0x000000782e317810 */ /* 0x040fe60007ffe0ff */
[----:B------:R-:W3:Y:S01]  /*3b70*/  MUFU.TANH R13, R13 ;  /* 0x0000000d000d7308 */ /* 0x000ee20000002400 */
[C---:B------:R-:W-:Y:S01]  /*3b80*/  IADD3 R48, PT, PT, R46.reuse, 0x77, RZ ;  /* 0x000000772e307810 */ /* 0x040fe20007ffe0ff */
[----:B------:R-:W-:Y:S01]  /*3b90*/  FFMA.FTZ R228, -R103, R103, 1 ;  /* 0x3f80000067e47423 */ /* 0x000fe20000010167 */
[----:B------:R-:W-:Y:S01]  /*3ba0*/  IADD3 R45, PT, PT, R46, 0x70, RZ ;  /* 0x000000702e2d7810 */ /* 0x000fe20007ffe0ff */
[----:B------:R-:W-:Y:S01]  /*3bb0*/  FFMA.FTZ R231, -R116, R116, 1 ;  /* 0x3f80000074e77423 */ /* 0x000fe20000010174 */
[C---:B------:R-:W-:Y:S01]  /*3bc0*/  IADD3 R153, PT, PT, R46.reuse, 0x6f, RZ ;  /* 0x0000006f2e997810 */ /* 0x040fe20007ffe0ff */
[----:B------:R-:W-:Y:S01]  /*3bd0*/  FFMA.FTZ R227, -R51, R51, 1 ;  /* 0x3f80000033e37423 */ /* 0x000fe20000010133 */
[C---:B------:R-:W-:Y:S03]  /*3be0*/  IADD3 R37, PT, PT, R46.reuse, 0xb0, RZ ;  /* 0x000000b02e257810 */ /* 0x040fe60007ffe0ff */
[----:B------:R-:W4:Y:S01]  /*3bf0*/  MUFU.TANH R159, R159 ;  /* 0x0000009f009f7308 */ /* 0x000f220000002400 */
[C---:B------:R-:W-:Y:S01]  /*3c00*/  IADD3 R62, PT, PT, R46.reuse, 0xaf, RZ ;  /* 0x000000af2e3e7810 */ /* 0x040fe20007ffe0ff */
[----:B-1----:R-:W-:Y:S01]  /*3c10*/  FFMA.FTZ R244, -R15, R15, 1 ;  /* 0x3f8000000ff47423 */ /* 0x002fe2000001010f */
[----:B------:R-:W-:Y:S01]  /*3c20*/  IADD3 R11, PT, PT, R46, 0xa8, RZ ;  /* 0x000000a82e0b7810 */ /* 0x000fe20007ffe0ff */
[----:B------:R-:W-:Y:S01]  /*3c30*/  FFMA.FTZ R221, -R42, R42, 1 ;  /* 0x3f8000002add7423 */ /* 0x000fe2000001012a */
[C---:B------:R-:W-:Y:S01]  /*3c40*/  IADD3 R107, PT, PT, R46.reuse, 0xa7, RZ ;  /* 0x000000a72e6b7810 */ /* 0x040fe20007ffe0ff */
[----:B------:R-:W-:Y:S01]  /*3c50*/  FFMA.FTZ R215, -R39, R39, 1 ;  /* 0x3f80000027d77423 */ /* 0x000fe20000010127 */
[C---:B------:R-:W-:Y:S03]  /*3c60*/  IADD3 R149, PT, PT, R46.reuse, 0x68, RZ ;  /* 0x000000682e957810 */ /* 0x040fe60007ffe0ff */
[----:B------:R-:W1:Y:S01]  /*3c70*/  MUFU.TANH R157, R157 ;  /* 0x0000009d009d7308 */ /* 0x000e620000002400 */
[C---:B------:R-:W-:Y:S01]  /*3c80*/  IADD3 R114, PT, PT, R46.reuse, 0x67, RZ ;  /* 0x000000672e727810 */ /* 0x040fe20007ffe0ff */
[----:B---3--:R-:W-:Y:S01]  /*3c90*/  FFMA.FTZ R245, -R13, R13, 1 ;  /* 0x3f8000000df57423 */ /* 0x008fe2000001010d */
[----:B------:R-:W-:Y:S01]  /*3ca0*/  IADD3 R25, PT, PT, R46, 0x60, RZ ;  /* 0x000000602e197810 */ /* 0x000fe20007ffe0ff */
[----:B------:R-:W-:Y:S01]  /*3cb0*/  FFMA.FTZ R213, -R38, R38, 1 ;  /* 0x3f80000026d57423 */ /* 0x000fe20000010126 */
[----:B------:R-:W-:Y:S01]  /*3cc0*/  IADD3 R24, PT, PT, R46, 0x5f, RZ ;  /* 0x0000005f2e187810 */ /* 0x000fe20007ffe0ff */
[----:B------:R-:W-:Y:S01]  /*3cd0*/  FFMA.FTZ R206, -R154, R154, 1 ;  /* 0x3f8000009ace7423 */ /* 0x000fe2000001019a */
[C---:B------:R-:W-:Y:S03]  /*3ce0*/  IADD3 R9, PT, PT, R46.reuse, 0xa0, RZ ;  /* 0x000000a02e097810 */ /* 0x040fe60007ffe0ff */
[----:B------:R-:W3:Y:S01]  /*3cf0*/  MUFU.TANH R151, R151 ;  /* 0x0000009700977308 */ /* 0x000ee20000002400 */
[C---:B------:R-:W-:Y:S01]  /*3d00*/  IADD3 R8, PT, PT, R46.reuse, 0x9f, RZ ;  /* 0x0000009f2e087810 */ /* 0x040fe20007ffe0ff */
[----:B----4-:R-:W-:Y:S01]  /*3d10*/  FFMA.FTZ R220, -R159, R159, 1 ;  /* 0x3f8000009fdc7423 */ /* 0x010fe2000001019f */
[C---:B------:R-:W-:Y:S01]  /*3d20*/  IADD3 R58, PT, PT, R46.reuse, 0x97, RZ ;  /* 0x000000972e3a7810 */ /* 0x040fe20007ffe0ff */
[----:B------:R-:W-:Y:S01]  /*3d30*/  FFMA.FTZ R190, -R113, R113, 1 ;  /* 0x3f80000071be7423 */ /* 0x000fe20000010171 */
[----:B------:R-:W-:Y:S01]  /*3d40*/  IADD3 R23, PT, PT, R46, 0x58, RZ ;  /* 0x000000582e177810 */ /* 0x000fe20007ffe0ff */
[----:B------:R-:W-:Y:S01]  /*3d50*/  FFMA.FTZ R184, -R106, R106, 1 ;  /* 0x3f8000006ab87423 */ /* 0x000fe2000001016a */
[C---:B------:R-:W-:Y:S03]  /*3d60*/  IADD3 R22, PT, PT, R46.reuse, 0x57, RZ ;  /* 0x000000572e167810 */ /* 0x040fe60007ffe0ff */
[----:B------:R-:W4:Y:S01]  /*3d70*/  MUFU.TANH R147, R147 ;  /* 0x0000009300937308 */ /* 0x000f220000002400 */
[C---:B------:R-:W-:Y:S01]  /*3d80*/  IADD3 R21, PT, PT, R46.reuse, 0x50, RZ ;  /* 0x000000502e157810 */ /* 0x040fe20007ffe0ff */
[----:B-1----:R-:W-:Y:S01]  /*3d90*/  FFMA.FTZ R214, -R157, R157, 1 ;  /* 0x3f8000009dd67423 */ /* 0x002fe2000001019d */
[----:B------:R-:W-:Y:S01]  /*3da0*/  IADD3 R20, PT, PT, R46, 0x4f, RZ ;  /* 0x0000004f2e147810 */ /* 0x000fe20007ffe0ff */
[----:B------:R-:W-:Y:S01]  /*3db0*/  FMUL.FTZ R244, R244, UR13 ;  /* 0x0000000df4f47c20 */ /* 0x000fe20008410000 */
[----:B------:R-:W-:Y:S01]  /*3dc0*/  IADD3 R46, PT, PT, R46, 0x47, RZ ;  /* 0x000000472e2e7810 */ /* 0x000fe20007ffe0ff */
[----:B------:R-:W-:Y:S01]  /*3dd0*/  FMUL.FTZ R245, R245, UR13 ;  /* 0x0000000df5f57c20 */ /* 0x000fe20008410000 */
[----:B------:R-:W-:Y:S03]  /*3de0*/  IABS R48, R48 ;  /* 0x0000003000307213 */ /* 0x000fe60000000000 */
[----:B------:R-:W1:Y:S01]  /*3df0*/  MUFU.TANH R36, R36 ;  /* 0x0000002400247308 */ /* 0x000e620000002400 */
[----:B------:R-:W-:Y:S01]  /*3e00*/  IABS R28, R46 ;  /* 0x0000002e001c7213 */ /* 0x000fe20000000000 */
[----:B---3--:R-:W-:Y:S01]  /*3e10*/  FFMA.FTZ R202, -R151, R151, 1 ;  /* 0x3f80000097ca7423 */ /* 0x008fe20000010197 */
[----:B------:R-:W-:Y:S01]  /*3e20*/  IABS R52, R52 ;  /* 0x0000003400347213 */ /* 0x000fe20000000000 */
[----:B------:R-:W-:Y:S01]  /*3e30*/  FMUL.FTZ R230, R230, UR13 ;  /* 0x0000000de6e67c20 */ /* 0x000fe20008410000 */
[----:B------:R-:W-:Y:S01]  /*3e40*/  IABS R57, R57 ;  /* 0x0000003900397213 */ /* 0x000fe20000000000 */
[----:B------:R-:W-:Y:S01]  /*3e50*/  FMUL.FTZ R228, R228, UR13 ;  /* 0x0000000de4e47c20 */ /* 0x000fe20008410000 */
[----:B------:R-:W-:Y:S03]  /*3e60*/  IABS R62, R62 ;  /* 0x0000003e003e7213 */ /* 0x000fe60000000000 */
[----:B------:R-:W3:Y:S01]  /*3e70*/  MUFU.TANH R46, R6 ;  /* 0x00000006002e7308 */ /* 0x000ee20000002400 */
[----:B------:R-:W-:Y:S01]  /*3e80*/  I2FP.F32.S32 R48, R48 ;  /* 0x0000003000307245 */ /* 0x000fe20000201400 */
[----:B----4-:R-:W-:Y:S01]  /*3e90*/  FFMA.FTZ R194, -R147, R147, 1 ;  /* 0x3f80000093c27423 */ /* 0x010fe20000010193 */
[----:B------:R-:W-:Y:S01]  /*3ea0*/  IABS R58, R58 ;  /* 0x0000003a003a7213 */ /* 0x000fe20000000000 */
[----:B------:R-:W-:Y:S01]  /*3eb0*/  FMUL.FTZ R231, R231, UR13 ;  /* 0x0000000de7e77c20 */ /* 0x000fe20008410000 */
[----:B------:R-:W-:Y:S01]  /*3ec0*/  I2FP.F32.S32 R52, R52 ;  /* 0x0000003400347245 */ /* 0x000fe20000201400 */
[----:B------:R-:W-:Y:S01]  /*3ed0*/  FMUL.FTZ R226, R226, UR13 ;  /* 0x0000000de2e27c20 */ /* 0x000fe20008410000 */
[----:B------:R-:W-:Y:S03]  /*3ee0*/  MOV R34, R62 ;  /* 0x0000003e00227202 */ /* 0x000fe60000000f00 */
[----:B------:R-:W4:Y:S01]  /*3ef0*/  MUFU.TANH R35, R35 ;  /* 0x0000002300237308 */ /* 0x000f220000002400 */
[----:B------:R-:W-:Y:S01]  /*3f00*/  I2FP.F32.S32 R57, R57 ;  /* 0x0000003900397245 */ /* 0x000fe20000201400 */
[C---:B------:R-:W-:Y:S01]  /*3f10*/  FFMA.FTZ R62, R48.reuse, -UR23, R26 ;  /* 0x80000017303e7c23 */ /* 0x040fe2000801001a */
[----:B------:R-:W-:Y:S01]  /*3f20*/  FFMA.FTZ R48, R48, -UR23, R31 ;  /* 0x8000001730307c23 */ /* 0x000fe2000801001f */
[----:B------:R-:W-:Y:S01]  /*3f30*/  IABS R49, R49 ;  /* 0x0000003100317213 */ /* 0x000fe20000000000 */
[----:B-1----:R-:W-:Y:S01]  /*3f40*/  FFMA.FTZ R195, -R36, R36, 1 ;  /* 0x3f80000024c37423 */ /* 0x002fe20000010124 */
[----:B------:R-:W-:Y:S01]  /*3f50*/  FFMA.FTZ R57, R57, -UR23, R138 ;  /* 0x8000001739397c23 */ /* 0x000fe2000801008a */
[----:B------:R-:W-:Y:S03]  /*3f60*/  IABS R40, R40 ;  /* 0x0000002800287213 */ /* 0x000fe60000000000 */
[----:B------:R-:W-:Y:S01]  /*3f70*/  MUFU.TANH R31, R44 ;  /* 0x0000002c001f7308 */ /* 0x000fe20000002400 */
[----:B------:R-:W-:Y:S01]  /*3f80*/  IABS R37, R37 ;  /* 0x0000002500257213 */ /* 0x000fe20000000000 */
[----:B---3--:R-:W-:Y:S01]  /*3f90*/  FFMA.FTZ R205, -R46, R46, 1 ;  /* 0x3f8000002ecd7423 */ /* 0x008fe2000001012e */
[----:B------:R-:W-:Y:S01]  /*3fa0*/  MOV R6, R58 ;  /* 0x0000003a00067202 */ /* 0x000fe20000000f00 */
[C---:B------:R-:W-:Y:S01]  /*3fb0*/  FFMA.FTZ R58, R52.reuse, -UR23, R101 ;  /* 0x80000017343a7c23 */ /* 0x040fe20008010065 */
[----:B------:R-:W-:Y:S01]  /*3fc0*/  FFMA.FTZ R52, R52, -UR23, R15 ;  /* 0x8000001734347c23 */ /* 0x000fe2000801000f */
[----:B------:R-:W-:Y:S01]  /*3fd0*/  IABS R153, R153 ;  /* 0x0000009900997213 */ /* 0x000fe20000000000 */
[----:B------:R-:W-:Y:S03]  /*3fe0*/  FMUL.FTZ R222, R222, UR13 ;  /* 0x0000000ddede7c20 */ /* 0x000fe60008410000 */
[----:B------:R-:W1:Y:S01]  /*3ff0*/  MUFU.TANH R19, R19 ;  /* 0x0000001300137308 */ /* 0x000e620000002400 */
[----:B------:R-:W-:Y:S01]  /*4000*/  IABS R149, R149 ;  /* 0x0000009500957213 */ /* 0x000fe20000000000 */
[----:B----4-:R-:W-:Y:S01]  /*4010*/  FFMA.FTZ R191, -R35, R35, 1 ;  /* 0x3f80000023bf7423 */ /* 0x010fe20000010123 */
[----:B------:R-:W-:Y:S01]  /*4020*/  IABS R41, R41 ;  /* 0x0000002900297213 */ /* 0x000fe20000000000 */
[----:B------:R-:W-:Y:S01]  /*4030*/  FMUL.FTZ R227, R227, UR13 ;  /* 0x0000000de3e37c20 */ /* 0x000fe20008410000 */
[----:B------:R-:W-:Y:S01]  /*4040*/  IABS R25, R25 ;  /* 0x0000001900197213 */ /* 0x000fe20000000000 */
[----:B------:R-:W-:Y:S01]  /*4050*/  FMUL.FTZ R223, R223, UR13 ;  /* 0x0000000ddfdf7c20 */ /* 0x000fe20008410000 */
[----:B------:R-:W-:Y:S03]  /*4060*/  IABS R24, R24 ;  /* 0x0000001800187213 */ /* 0x000fe60000000000 */
[----:B------:R-:W3:Y:S01]  /*4070*/  MUFU.TANH R18, R18 ;  /* 0x0000001200127308 */ /* 0x000ee20000002400 */
[----:B------:R-:W-:Y:S01]  /*4080*/  IABS R9, R9 ;  /* 0x0000000900097213 */ /* 0x000fe20000000000 */
[----:B------:R-:W-:Y:S01]  /*4090*/  FMUL.FTZ R220, R220, UR13 ;  /* 0x0000000ddcdc7c20 */ /* 0x000fe20008410000 */
[----:B------:R-:W-:Y:S01]  /*40a0*/  IABS R8, R8 ;  /* 0x0000000800087213 */ /* 0x000fe20000000000 */
[----:B------:R-:W-:Y:S01]  /*40b0*/  FMUL.FTZ R225, R225, UR13 ;  /* 0x0000000de1e17c20 */ /* 0x000fe20008410000 */
[----:B------:R-:W-:Y:S01]  /*40c0*/  IABS R23, R23 ;  /* 0x0000001700177213 */ /* 0x000fe20000000000 */
[----:B------:R-:W-:Y:S01]  /*40d0*/  FMUL.FTZ R221, R221, UR13 ;  /* 0x0000000ddddd7c20 */ /* 0x000fe20008410000 */
[----:B------:R-:W-:Y:S03]  /*40e0*/  IABS R22, R22 ;  /* 0x0000001600167213 */ /* 0x000fe60000000000 */
[----:B------:R-:W4:Y:S01]  /*40f0*/  MUFU.TANH R17, R17 ;  /* 0x0000001100117308 */ /* 0x000f220000002400 */
[----:B------:R-:W-:Y:S01]  /*4100*/  IABS R21, R21 ;  /* 0x0000001500157213 */ /* 0x000fe20000000000 */
[----:B-1----:R-:W-:Y:S01]  /*4110*/  FFMA.FTZ R193, -R19, R19, 1 ;  /* 0x3f80000013c17423 */ /* 0x002fe20000010113 */
[----:B------:R-:W-:Y:S01]  /*4120*/  IABS R20, R20 ;  /* 0x0000001400147213 */ /* 0x000fe20000000000 */
[----:B------:R-:W-:Y:S01]  /*4130*/  FMUL.FTZ R214, R214, UR13 ;  /* 0x0000000dd6d67c20 */ /* 0x000fe20008410000 */
[----:B------:R-:W-:Y:S01]  /*4140*/  I2FP.F32.S32 R49, R49 ;  /* 0x0000003100317245 */ /* 0x000fe20000201400 */
[----:B------:R-:W-:Y:S01]  /*4150*/  FMUL.FTZ R215, R215, UR13 ;  /* 0x0000000dd7d77c20 */ /* 0x000fe20008410000 */
[----:B------:R-:W-:Y:S03]  /*4160*/  IABS R67, R67 ;  /* 0x0000004300437213 */ /* 0x000fe60000000000 */
[----:B------:R-:W1:Y:S01]  /*4170*/  MUFU.TANH R16, R16 ;  /* 0x0000001000107308 */ /* 0x000e620000002400 */
[----:B------:R-:W-:Y:S01]  /*4180*/  IABS R66, R66 ;  /* 0x0000004200427213 */ /* 0x000fe20000000000 */
[C---:B------:R-:W-:Y:S01]  /*4190*/  FFMA.FTZ R63, R49.reuse, -UR23, R116 ;  /* 0x80000017313f7c23 */ /* 0x040fe20008010074 */
[----:B------:R-:W-:Y:S01]  /*41a0*/  I2FP.F32.S32 R40, R40 ;  /* 0x0000002800287245 */ /* 0x000fe20000201400 */
[----:B------:R-:W-:Y:S01]  /*41b0*/  FFMA.FTZ R49, R49, -UR23, R27 ;  /* 0x8000001731317c23 */ /* 0x000fe2000801001b */
[----:B------:R-:W-:Y:S01]  /*41c0*/  I2FP.F32.S32 R37, R37 ;  /* 0x0000002500257245 */ /* 0x000fe20000201400 */
[----:B---3--:R-:W-:Y:S01]  /*41d0*/  FFMA.FTZ R189, -R18, R18, 1 ;  /* 0x3f80000012bd7423 */ /* 0x008fe20000010112 */
[----:B------:R-:W-:Y:S03]  /*41e0*/  I2FP.F32.S32 R153, R153 ;  /* 0x0000009900997245 */ /* 0x000fe60000201400 */
[----:B------:R-:W3:Y:S01]  /*41f0*/  MUFU.TANH R33, R33 ;  /* 0x0000002100217308 */ /* 0x000ee20000002400 */
[----:B------:R-:W-:Y:S01]  /*4200*/  I2FP.F32.S32 R149, R149 ;  /* 0x0000009500957245 */ /* 0x000fe20000201400 */
[C---:B------:R-:W-:Y:S01]  /*4210*/  FFMA.FTZ R54, R40.reuse, -UR23, R13 ;  /* 0x8000001728367c23 */ /* 0x040fe2000801000d */
[----:B------:R-:W-:Y:S01]  /*4220*/  I2FP.F32.S32 R41, R41 ;  /* 0x0000002900297245 */ /* 0x000fe20000201400 */
[----:B------:R-:W-:Y:S01]  /*4230*/  FFMA.FTZ R43, R37, -UR23, R43 ;  /* 0x80000017252b7c23 */ /* 0x000fe2000801002b */
[----:B------:R-:W-:Y:S01]  /*4240*/  I2FP.F32.S32 R25, R25 ;  /* 0x0000001900197245 */ /* 0x000fe20000201400 */
[----:B------:R-:W-:Y:S01]  /*4250*/  FFMA.FTZ R50, R153, -UR23, R50 ;  /* 0x8000001799327c23 */ /* 0x000fe20008010032 */
[----:B------:R-:W-:Y:S03]  /*4260*/  I2FP.F32.S32 R24, R24 ;  /* 0x0000001800187245 */ /* 0x000fe60000201400 */
[----:B------:R-:W2:Y:S01]  /*4270*/  MUFU.TANH R32, R32 ;  /* 0x0000002000207308 */ /* 0x000ea20000002400 */
[----:B------:R-:W-:Y:S01]  /*4280*/  I2FP.F32.S32 R9, R9 ;  /* 0x0000000900097245 */ /* 0x000fe20000201400 */
[----:B------:R-:W-:Y:S01]  /*4290*/  FFMA.FTZ R40, R40, -UR23, R159 ;  /* 0x8000001728287c23 */ /* 0x000fe2000801009f */
[----:B------:R-:W-:Y:S01]  /*42a0*/  I2FP.F32.S32 R8, R8 ;  /* 0x0000000800087245 */ /* 0x000fe20000201400 */
[----:B------:R-:W-:Y:S01]  /*42b0*/  FFMA.FTZ R37, R37, -UR23, R157 ;  /* 0x8000001725257c23 */ /* 0x000fe2000801009d */
[----:B------:R-:W-:Y:S01]  /*42c0*/  I2FP.F32.S32 R7, R7 ;  /* 0x0000000700077245 */ /* 0x000fe20000201400 */
[----:B------:R-:W-:Y:S01]  /*42d0*/  FFMA.FTZ R44, R153, -UR23, R151 ;  /* 0x80000017992c7c23 */ /* 0x000fe20008010097 */
[----:B------:R-:W-:Y:S03]  /*42e0*/  I2FP.F32.S32 R6, R6 ;  /* 0x0000000600067245 */ /* 0x000fe60000201400 */
[----:B------:R-:W2:Y:S01]  /*42f0*/  MUFU.TANH R30, R30 ;  /* 0x0000001e001e7308 */ /* 0x000ea20000002400 */
[----:B------:R-:W-:Y:S01]  /*4300*/  I2FP.F32.S32 R23, R23 ;  /* 0x0000001700177245 */ /* 0x000fe20000201400 */
[C---:B------:R-:W-:Y:S01]  /*4310*/  FFMA.FTZ R47, R149.reuse, -UR23, R47 ;  /* 0x80000017952f7c23 */ /* 0x040fe2000801002f */
[----:B------:R-:W-:Y:S01]  /*4320*/  I2FP.F32.S32 R22, R22 ;  /* 0x0000001600167245 */ /* 0x000fe20000201400 */
[----:B------:R-:W-:Y:S01]  /*4330*/  FFMA.FTZ R27, R149, -UR23, R147 ;  /* 0x80000017951b7c23 */ /* 0x000fe20008010093 */
[----:B------:R-:W-:Y:S01]  /*4340*/  I2FP.F32.S32 R21, R21 ;  /* 0x0000001500157245 */ /* 0x000fe20000201400 */
[----:B----4-:R-:W-:Y:S01]  /*4350*/  FFMA.FTZ R164, -R17, R17, 1 ;  /* 0x3f80000011a47423 */ /* 0x010fe20000010111 */
[----:B------:R-:W-:Y:S03]  /*4360*/  I2FP.F32.S32 R20, R20 ;  /* 0x0000001400147245 */ /* 0x000fe60000201400 */
[----:B------:R-:W4:Y:S01]  /*4370*/  MUFU.TANH R15, R10 ;  /* 0x0000000a000f7308 */ /* 0x000f220000002400 */
[----:B------:R-:W-:Y:S01]  /*4380*/  I2FP.F32.S32 R5, R5 ;  /* 0x0000000500057245 */ /* 0x000fe20000201400 */
[----:B-1----:R-:W-:Y:S01]  /*4390*/  FFMA.FTZ R162, -R16, R16, 1 ;  /* 0x3f80000010a27423 */ /* 0x002fe20000010110 */
[----:B------:R-:W-:Y:S01]  /*43a0*/  IABS R61, R61 ;  /* 0x0000003d003d7213 */ /* 0x000fe20000000000 */
[----:B---3--:R-:W-:Y:S01]  /*43b0*/  FFMA.FTZ R159, -R33, R33, 1 ;  /* 0x3f800000219f7423 */ /* 0x008fe20000010121 */
[----:B------:R-:W-:Y:S01]  /*43c0*/  IABS R60, R60 ;  /* 0x0000003c003c7213 */ /* 0x000fe20000000000 */
[----:B--2---:R-:W-:Y:S01]  /*43d0*/  FFMA.FTZ R157, -R32, R32, 1 ;  /* 0x3f800000209d7423 */ /* 0x004fe20000010120 */
[----:B------:R-:W-:Y:S03]  /*43e0*/  IABS R45, R45 ;  /* 0x0000002d002d7213 */ /* 0x000fe60000000000 */
[----:B------:R-:W1:Y:S01]  /*43f0*/  MUFU.TANH R14, R105 ;  /* 0x00000069000e7308 */ /* 0x000e620000002400 */
[----:B------:R-:W-:Y:S01]  /*4400*/  IABS R11, R11 ;  /* 0x0000000b000b7213 */ /* 0x000fe20000000000 */
[----:B------:R-:W-:Y:S01]  /*4410*/  FFMA.FTZ R153, -R31, R31, 1 ;  /* 0x3f8000001f997423 */ /* 0x000fe2000001011f */
[----:B------:R-:W-:Y:S01]  /*4420*/  I2FP.F32.S32 R67, R67 ;  /* 0x0000004300437245 */ /* 0x000fe20000201400 */
[----:B------:R-:W-:Y:S01]  /*4430*/  FFMA.FTZ R149, -R30, R30, 1 ;  /* 0x3f8000001e957423 */ /* 0x000fe2000001011e */
[----:B------:R-:W-:Y:S01]  /*4440*/  I2FP.F32.S32 R66, R66 ;  /* 0x0000004200427245 */ /* 0x000fe20000201400 */
[----:B------:R-:W-:Y:S01]  /*4450*/  FFMA.FTZ R36, R25, -UR23, R36 ;  /* 0x8000001719247c23 */ /* 0x000fe20008010024 */
[----:B------:R-:W-:Y:S03]  /*4460*/  I2FP.F32.S32 R29, R29 ;  /* 0x0000001d001d7245 */ /* 0x000fe60000201400 */
[----:B------:R-:W2:Y:S01]  /*4470*/  MUFU.TANH R12, R12 ;  /* 0x0000000c000c7308 */ /* 0x000ea20000002400 */
[----:B------:R-:W-:Y:S01]  /*4480*/  I2FP.F32.S32 R28, R28 ;  /* 0x0000001c001c7245 */ /* 0x000fe20000201400 */
[----:B----4-:R-:W-:Y:S01]  /*4490*/  FFMA.FTZ R151, -R15, R15, 1 ;  /* 0x3f8000000f977423 */ /* 0x010fe2000001010f */
[----:B------:R-:W-:Y:S01]  /*44a0*/  IABS R56, R56 ;  /* 0x0000003800387213 */ /* 0x000fe20000000000 */
[----:B------:R-:W-:Y:S01]  /*44b0*/  FFMA.FTZ R35, R24, -UR23, R35 ;  /* 0x8000001718237c23 */ /* 0x000fe20008010023 */
[----:B------:R-:W-:Y:S01]  /*44c0*/  IABS R107, R107 ;  /* 0x0000006b006b7213 */ /* 0x000fe20000000000 */
[----:B------:R-:W-:Y:S01]  /*44d0*/  FFMA.FTZ R19, R9, -UR23, R19 ;  /* 0x8000001709137c23 */ /* 0x000fe20008010013 */
[----:B------:R-:W-:Y:S03]  /*44e0*/  IABS R114, R114 ;  /* 0x0000007200727213 */ /* 0x000fe60000000000 */
[----:B------:R-:W3:Y:S01]  /*44f0*/  MUFU.TANH R163, R163 ;  /* 0x000000a300a37308 */ /* 0x000ee20000002400 */
[----:B------:R-:W-:Y:S01]  /*4500*/  I2FP.F32.S32 R61, R61 ;  /* 0x0000003d003d7245 */ /* 0x000fe20000201400 */
[----:B-1----:R-:W-:Y:S01]  /*4510*/  FFMA.FTZ R147, -R14, R14, 1 ;  /* 0x3f8000000e937423 */ /* 0x002fe2000001010e */
[----:B------:R-:W-:Y:S01]  /*4520*/  I2FP.F32.S32 R60, R60 ;  /* 0x0000003c003c7245 */ /* 0x000fe20000201400 */
[----:B------:R-:W-:Y:S01]  /*4530*/  FFMA.FTZ R18, R8, -UR23, R18 ;  /* 0x8000001708127c23 */ /* 0x000fe20008010012 */
[----:B------:R-:W-:Y:S01]  /*4540*/  I2FP.F32.S32 R45, R45 ;  /* 0x0000002d002d7245 */ /* 0x000fe20000201400 */
[----:B------:R-:W-:Y:S01]  /*4550*/  FFMA.FTZ R17, R7, -UR23, R17 ;  /* 0x8000001707117c23 */ /* 0x000fe20008010011 */
[----:B------:R-:W-:Y:S03]  /*4560*/  I2FP.F32.S32 R34, R34 ;  /* 0x0000002200227245 */ /* 0x000fe60000201400 */
[----:B------:R-:W1:Y:S01]  /*4570*/  MUFU.TANH R161, R161 ;  /* 0x000000a100a17308 */ /* 0x000e620000002400 */
[----:B------:R-:W-:Y:S01]  /*4580*/  I2FP.F32.S32 R11, R11 ;  /* 0x0000000b000b7245 */ /* 0x000fe20000201400 */
[----:B--2---:R-:W-:Y:S01]  /*4590*/  FFMA.FTZ R247, -R12, R12, 1 ;  /* 0x3f8000000cf77423 */ /* 0x004fe2000001010c */
[----:B------:R-:W-:Y:S01]  /*45a0*/  FFMA.FTZ R55, R41, -UR23, R12 ;  /* 0x8000001729377c23 */ /* 0x000fe2000801000c */
[----:B------:R-:W-:Y:S01]  /*45b0*/  FFMA.FTZ R16, R6, -UR23, R16 ;  /* 0x8000001706107c23 */ /* 0x000fe20008010010 */
[----:B------:R-:W-:Y:S01]  /*45c0*/  FFMA.FTZ R33, R23, -UR23, R33 ;  /* 0x8000001717217c23 */ /* 0x000fe20008010021 */
[----:B------:R-:W-:Y:S01]  /*45d0*/  FFMA.FTZ R32, R22, -UR23, R32 ;  /* 0x8000001716207c23 */ /* 0x000fe20008010020 */
[----:B------:R-:W-:Y:S03]  /*45e0*/  FFMA.FTZ R31, R21, -UR23, R31 ;  /* 0x80000017151f7c23 */ /* 0x000fe6000801001f */
[----:B------:R-:W2:Y:S01]  /*45f0*/  MUFU.TANH R158, R158 ;  /* 0x0000009e009e7308 */ /* 0x000ea20000002400 */
[----:B------:R-:W-:Y:S01]  /*4600*/  FFMA.FTZ R30, R20, -UR23, R30 ;  /* 0x80000017141e7c23 */ /* 0x000fe2000801001e */
[----:B------:R-:W-:Y:S01]  /*4610*/  FFMA.FTZ R15, R5, -UR23, R15 ;  /* 0x80000017050f7c23 */ /* 0x000fe2000801000f */
[----:B------:R-:W-:Y:S01]  /*4620*/  FFMA.FTZ R14, R4, -UR23, R14 ;  /* 0x80000017040e7c23 */ /* 0x000fe2000801000e */
[----:B------:R-:W-:Y:S01]  /*4630*/  I2FP.F32.S32 R56, R56 ;  /* 0x0000003800387245 */ /* 0x000fe20000201400 */
[----:B---3--:R-:W-:Y:S01]  /*4640*/  FFMA.FTZ R9, R9, -UR23, R163 ;  /* 0x8000001709097c23 */ /* 0x008fe200080100a3 */
[----:B------:R-:W-:Y:S01]  /*4650*/  I2FP.F32.S32 R107, R107 ;  /* 0x0000006b006b7245 */ /* 0x000fe20000201400 */
[----:B------:R-:W-:Y:S03]  /*4660*/  FFMA.FTZ R163, -R163, R163, 1 ;  /* 0x3f800000a3a37423 */ /* 0x000fe600000101a3 */
[----:B------:R-:W3:Y:S01]  /*4670*/  MUFU.TANH R156, R156 ;  /* 0x0000009c009c7308 */ /* 0x000ee20000002400 */
[----:B------:R-:W-:Y:S01]  /*4680*/  I2FP.F32.S32 R114, R114 ;  /* 0x0000007200727245 */ /* 0x000fe20000201400 */
[----:B-1----:R-:W-:Y:S01]  /*4690*/  FFMA.FTZ R8, R8, -UR23, R161 ;  /* 0x8000001708087c23 */ /* 0x002fe200080100a1 */
[----:B------:R-:W-:Y:S01]  /*46a0*/  FFMA.FTZ R161, -R161, R161, 1 ;  /* 0x3f800000a1a17423 */ /* 0x000fe200000101a1 */
[----:B------:R-:W-:Y:S01]  /*46b0*/  FFMA.FTZ R136, R61, -UR23, R136 ;  /* 0x800000173d887c23 */ /* 0x000fe20008010088 */
[----:B------:R-:W-:Y:S01]  /*46c0*/  FFMA.FTZ R115, R60, -UR23, R137 ;  /* 0x800000173c737c23 */ /* 0x000fe20008010089 */
[----:B------:R-:W-:Y:S01]  /*46d0*/  FFMA.FTZ R51, R45, -UR23, R51 ;  /* 0x800000172d337c23 */ /* 0x000fe20008010033 */
[----:B------:R-:W-:Y:S03]  /*46e0*/  FFMA.FTZ R42, R34, -UR23, R42 ;  /* 0x80000017222a7c23 */ /* 0x000fe6000801002a */
[----:B------:R-:W1:Y:S01]  /*46f0*/  MUFU.TANH R152, R152 ;  /* 0x0000009800987308 */ /* 0x000e620000002400 */
[----:B------:R-:W-:Y:S01]  /*4700*/  FFMA.FTZ R39, R11, -UR23, R39 ;  /* 0x800000170b277c23 */ /* 0x000fe20008010027 */
[----:B--2---:R-:W-:Y:S01]  /*4710*/  FFMA.FTZ R25, R25, -UR23, R158 ;  /* 0x8000001719197c23 */ /* 0x004fe2000801009e */
[----:B------:R-:W-:Y:S01]  /*4720*/  FFMA.FTZ R158, -R158, R158, 1 ;  /* 0x3f8000009e9e7423 */ /* 0x000fe2000001019e */
[----:B------:R-:W-:Y:S01]  /*4730*/  FFMA.FTZ R65, R67, -UR23, R109 ;  /* 0x8000001743417c23 */ /* 0x000fe2000801006d */
[----:B------:R-:W-:Y:S01]  /*4740*/  FFMA.FTZ R64, R66, -UR23, R108 ;  /* 0x8000001742407c23 */ /* 0x000fe2000801006c */
[----:B------:R-:W-:Y:S01]  /*4750*/  FFMA.FTZ R56, R56, -UR23, R110 ;  /* 0x8000001738387c23 */ /* 0x000fe2000801006e */
[----:B------:R-:W-:Y:S03]  /*4760*/  FFMA.FTZ R61, R61, -UR23, R102 ;  /* 0x800000173d3d7c23 */ /* 0x000fe60008010066 */
[----:B------:R-:W2:Y:S01]  /*4770*/  MUFU.TANH R148, R148 ;  /* 0x0000009400947308 */ /* 0x000ea20000002400 */
[----:B------:R-:W-:Y:S01]  /*4780*/  FFMA.FTZ R60, R60, -UR23, R103 ;  /* 0x800000173c3c7c23 */ /* 0x000fe20008010067 */
[----:B---3--:R-:W-:Y:S01]  /*4790*/  FFMA.FTZ R24, R24, -UR23, R156 ;  /* 0x8000001718187c23 */ /* 0x008fe2000801009c */
[----:B------:R-:W-:Y:S01]  /*47a0*/  FFMA.FTZ R156, -R156, R156, 1 ;  /* 0x3f8000009c9c7423 */ /* 0x000fe2000001019c */
[----:B------:R-:W-:Y:S01]  /*47b0*/  FMUL.FTZ R247, R247, UR13 ;  /* 0x0000000df7f77c20 */ /* 0x000fe20008410000 */
[----:B------:R-:W-:Y:S01]  /*47c0*/  FFMA.FTZ R38, R107, -UR23, R38 ;  /* 0x800000176b267c23 */ /* 0x000fe20008010026 */
[----:B------:R-:W-:Y:S01]  /*47d0*/  FFMA.FTZ R45, R45, -UR23, R154 ;  /* 0x800000172d2d7c23 */ /* 0x000fe2000801009a */
[----:B------:R-:W-:Y:S03]  /*47e0*/  FFMA.FTZ R46, R114, -UR23, R46 ;  /* 0x80000017722e7c23 */ /* 0x000fe6000801002e */
[----:B------:R-:W3:Y:S01]  /*47f0*/  MUFU.TANH R150, R150 ;  /* 0x0000009600967308 */ /* 0x000ee20000002400 */
[----:B------:R-:W-:Y:S01]  /*4800*/  FMUL.FTZ R213, R213, UR13 ;  /* 0x0000000dd5d57c20 */ /* 0x000fe20008410000 */
[----:B-1----:R-:W-:Y:S01]  /*4810*/  FFMA.FTZ R23, R23, -UR23, R152 ;  /* 0x8000001717177c23 */ /* 0x002fe20008010098 */
[----:B------:R-:W-:Y:S01]  /*4820*/  FFMA.FTZ R152, -R152, R152, 1 ;  /* 0x3f80000098987423 */ /* 0x000fe20000010198 */
[----:B------:R-:W-:Y:S01]  /*4830*/  FFMA.FTZ R26, R114, -UR23, R113 ;  /* 0x80000017721a7c23 */ /* 0x000fe20008010071 */
[----:B------:R-:W-:Y:S01]  /*4840*/  FMUL.FTZ R206, R206, UR13 ;  /* 0x0000000dcece7c20 */ /* 0x000fe20008410000 */
[----:B------:R-:W-:Y:S01]  /*4850*/  FMUL.FTZ R202, R202, UR13 ;  /* 0x0000000dcaca7c20 */ /* 0x000fe20008410000 */
[----:B------:R-:W-:Y:S03]  /*4860*/  FMUL.FTZ R207, R207, UR13 ;  /* 0x0000000dcfcf7c20 */ /* 0x000fe60008410000 */
[----:B------:R-:W1:Y:S01]  /*4870*/  MUFU.TANH R146, R146 ;  /* 0x0000009200927308 */ /* 0x000e620000002400 */
[----:B------:R-:W-:Y:S01]  /*4880*/  FMUL.FTZ R205, R205, UR13 ;  /* 0x0000000dcdcd7c20 */ /* 0x000fe20008410000 */
[----:B--2---:R-:W-:Y:S01]  /*4890*/  FFMA.FTZ R22, R22, -UR23, R148 ;  /* 0x8000001716167c23 */ /* 0x004fe20008010094 */
[----:B------:R-:W-:Y:S01]  /*48a0*/  FFMA.FTZ R148, -R148, R148, 1 ;  /* 0x3f80000094947423 */ /* 0x000fe20000010194 */
[----:B------:R-:W-:Y:S01]  /*48b0*/  FFMA.FTZ R10, R107, -UR23, R106 ;  /* 0x800000176b0a7c23 */ /* 0x000fe2000801006a */
[----:B------:R-:W-:Y:S01]  /*48c0*/  FMUL.FTZ R194, R194, UR13 ;  /* 0x0000000dc2c27c20 */ /* 0x000fe20008410000 */
[----:B------:R-:W-:Y:S01]  /*48d0*/  FMUL.FTZ R190, R190, UR13 ;  /* 0x0000000dbebe7c20 */ /* 0x000fe20008410000 */
[----:B------:R-:W-:Y:S03]  /*48e0*/  FMUL.FTZ R195, R195, UR13 ;  /* 0x0000000dc3c37c20 */ /* 0x000fe60008410000 */
[----:B------:R-:W2:Y:S01]  /*48f0*/  MUFU.TANH R143, R143 ;  /* 0x0000008f008f7308 */ /* 0x000ea20000002400 */
[----:B------:R-:W-:Y:S01]  /*4900*/  FMUL.FTZ R191, R191, UR13 ;  /* 0x0000000dbfbf7c20 */ /* 0x000fe20008410000 */
[----:B---3--:R-:W-:Y:S01]  /*4910*/  FFMA.FTZ R7, R7, -UR23, R150 ;  /* 0x8000001707077c23 */ /* 0x008fe20008010096 */
[----:B------:R-:W-:Y:S01]  /*4920*/  FFMA.FTZ R150, -R150, R150, 1 ;  /* 0x3f80000096967423 */ /* 0x000fe20000010196 */
[----:B------:R-:W-:Y:S01]  /*4930*/  FMUL.FTZ R184, R184, UR13 ;  /* 0x0000000db8b87c20 */ /* 0x000fe20008410000 */
[----:B------:R-:W-:Y:S01]  /*4940*/  FMUL.FTZ R193, R193, UR13 ;  /* 0x0000000dc1c17c20 */ /* 0x000fe20008410000 */
[----:B------:R-:W-:Y:S01]  /*4950*/  FMUL.FTZ R189, R189, UR13 ;  /* 0x0000000dbdbd7c20 */ /* 0x000fe20008410000 */
[----:B------:R-:W-:Y:S03]  /*4960*/  FMUL.FTZ R163, R163, UR13 ;  /* 0x0000000da3a37c20 */ /* 0x000fe60008410000 */
[----:B------:R-:W3:Y:S01]  /*4970*/  MUFU.TANH R139, R139 ;  /* 0x0000008b008b7308 */ /* 0x000ee20000002400 */
[----:B------:R-:W-:Y:S01]  /*4980*/  FMUL.FTZ R161, R161, UR13 ;  /* 0x0000000da1a17c20 */ /* 0x000fe20008410000 */
[----:B-1----:R-:W-:Y:S01]  /*4990*/  FFMA.FTZ R6, R6, -UR23, R146 ;  /* 0x8000001706067c23 */ /* 0x002fe20008010092 */
[----:B------:R-:W-:Y:S01]  /*49a0*/  FFMA.FTZ R146, -R146, R146, 1 ;  /* 0x3f80000092927423 */ /* 0x000fe20000010192 */
[----:B------:R-:W-:Y:S01]  /*49b0*/  FMUL.FTZ R164, R164, UR13 ;  /* 0x0000000da4a47c20 */ /* 0x000fe20008410000 */
[----:B------:R-:W-:Y:S01]  /*49c0*/  FMUL.FTZ R162, R162, UR13 ;  /* 0x0000000da2a27c20 */ /* 0x000fe20008410000 */
[----:B------:R-:W-:Y:S01]  /*49d0*/  FMUL.FTZ R158, R158, UR13 ;  /* 0x0000000d9e9e7c20 */ /* 0x000fe20008410000 */
[----:B------:R-:W-:Y:S03]  /*49e0*/  FMUL.FTZ R156, R156, UR13 ;  /* 0x0000000d9c9c7c20 */ /* 0x000fe60008410000 */
[----:B------:R-:W1:Y:S01]  /*49f0*/  MUFU.TANH R142, R142 ;  /* 0x0000008e008e7308 */ /* 0x000e620000002400 */
[----:B------:R-:W-:Y:S01]  /*4a00*/  FMUL.FTZ R159, R159, UR13 ;  /* 0x0000000d9f9f7c20 */ /* 0x000fe20008410000 */
[----:B--2---:R-:W-:Y:S01]  /*4a10*/  FFMA.FTZ R13, R67, -UR23, R143 ;  /* 0x80000017430d7c23 */ /* 0x004fe2000801008f */
[----:B------:R-:W-:Y:S01]  /*4a20*/  FFMA.FTZ R143, -R143, R143, 1 ;  /* 0x3f8000008f8f7423 */ /* 0x000fe2000001018f */
[----:B------:R-:W-:Y:S01]  /*4a30*/  FMUL.FTZ R157, R157, UR13 ;  /* 0x0000000d9d9d7c20 */ /* 0x000fe20008410000 */
        /* <DEDUP_REMOVED lines=15> */
[----:B------:R-:W-:Y:S03]  /*4b30*/  FMUL.FTZ R139, R139, UR13 ;  /* 0x0000000d8b8b7c20 */ /* 0x000fe60008410000 */
[----:B------:R-:W-:Y:S03]  /*4b40*/  FMUL.FTZ R142, R142, UR13 ;  /* 0x0000000d8e8e7c20 */ /* 0x000fe60008410000 */
[----:B------:R-:W1:Y:S01]  /*4b50*/  MUFU.TANH R140, R140 ;  /* 0x0000008c008c7308 */ /* 0x000e620000002400 */
[----:B--2---:R-:W-:Y:S01]  /*4b60*/  FFMA.FTZ R4, R4, -UR23, R138 ;  /* 0x8000001704047c23 */ /* 0x004fe2000801008a */
[----:B------:R-:W-:Y:S04]  /*4b70*/  FFMA.FTZ R138, -R138, R138, 1 ;  /* 0x3f8000008a8a7423 */ /* 0x000fe8000001018a */
[----:B------:R-:W-:Y:S04]  /*4b80*/  FMUL.FTZ R138, R138, UR13 ;  /* 0x0000000d8a8a7c20 */ /* 0x000fe80008410000 */
[----:B------:R-:W2:Y:S01]  /*4b90*/  MUFU.TANH R145, R145 ;  /* 0x0000009100917308 */ /* 0x000ea20000002400 */
[----:B---3--:R-:W-:Y:S01]  /*4ba0*/  FFMA.FTZ R21, R21, -UR23, R144 ;  /* 0x8000001715157c23 */ /* 0x008fe20008010090 */
[----:B------:R-:W-:Y:S04]  /*4bb0*/  FFMA.FTZ R144, -R144, R144, 1 ;  /* 0x3f80000090907423 */ /* 0x000fe80000010190 */
[----:B------:R-:W-:Y:S04]  /*4bc0*/  FMUL.FTZ R144, R144, UR13 ;  /* 0x0000000d90907c20 */ /* 0x000fe80008410000 */
[----:B------:R-:W3:Y:S01]  /*4bd0*/  MUFU.TANH R141, R141 ;  /* 0x0000008d008d7308 */ /* 0x000ee20000002400 */
[----:B-1----:R-:W-:Y:S01]  /*4be0*/  FFMA.FTZ R20, R20, -UR23, R140 ;  /* 0x8000001714147c23 */ /* 0x002fe2000801008c */
[----:B------:R-:W-:Y:S04]  /*4bf0*/  FFMA.FTZ R140, -R140, R140, 1 ;  /* 0x3f8000008c8c7423 */ /* 0x000fe8000001018c */
[----:B------:R-:W-:Y:S04]  /*4c00*/  FMUL.FTZ R140, R140, UR13 ;  /* 0x0000000d8c8c7c20 */ /* 0x000fe80008410000 */
        /* <DEDUP_REMOVED lines=9> */
[----:B-1----:R-:W-:Y:S01]  /*4ca0*/  FFMA.FTZ R224, -R160, R160, 1 ;  /* 0x3f800000a0e07423 */ /* 0x002fe200000101a0 */
[----:B------:R-:W-:Y:S03]  /*4cb0*/  FFMA.FTZ R41, R41, -UR23, R160 ;  /* 0x8000001729297c23 */ /* 0x000fe600080100a0 */
[----:B------:R-:W-:Y:S01]  /*4cc0*/  FMUL.FTZ R224, R224, UR13 ;  /* 0x0000000de0e07c20 */ /* 0x000fe20008410000 */
[----:B--2---:R-:W-:Y:S01]  /*4cd0*/  FFMA.FTZ R212, -R155, R155, 1 ;  /* 0x3f8000009bd47423 */ /* 0x004fe2000001019b */
[----:B------:R-:W-:Y:S03]  /*4ce0*/  FFMA.FTZ R34, R34, -UR23, R155 ;  /* 0x8000001722227c23 */ /* 0x000fe6000801009b */
[----:B------:R-:W-:Y:S01]  /*4cf0*/  FMUL.FTZ R212, R212, UR13 ;  /* 0x0000000dd4d47c20 */ /* 0x000fe20008410000 */
[----:B---3--:R-:W-:Y:S01]  /*4d00*/  FFMA.FTZ R192, -R112, R112, 1 ;  /* 0x3f80000070c07423 */ /* 0x008fe20000010170 */
[----:B------:R-:W-:Y:S03]  /*4d10*/  FFMA.FTZ R11, R11, -UR23, R112 ;  /* 0x800000170b0b7c23 */ /* 0x000fe60008010070 */
[----:B------:R-:W-:Y:S01]  /*4d20*/  FMUL.FTZ R192, R192, UR13 ;  /* 0x0000000dc0c07c20 */ /* 0x000fe20008410000 */
[----:B------:R-:W-:Y:S06]  /*4d30*/  BRA.U !UP0, `(.L_x_1554) ;  /* 0x0000000108347547 */ /* 0x000fec000b800000 */
[----:B------:R-:W-:Y:S02]  /*4d40*/  USHF.L.U32 UR30, UR40, 0x7, URZ ;  /* 0x00000007281e7899 */ /* 0x000fe400080006ff */
[----:B------:R-:W-:Y:S02]  /*4d50*/  UIADD3 UR44, UPT, UPT, UR44, 0x80, URZ ;  /* 0x000000802c2c7890 */ /* 0x000fe4000fffe0ff */
[----:B------:R-:W-:Y:S02]  /*4d60*/  UIADD3 UR15, UPT, UPT, UR30, UR38, URZ ;  /* 0x000000261e0f7290 */ /* 0x000fe4000fffe0ff */
[----:B------:R-:W-:Y:S02]  /*4d70*/  UIADD3 UR30, UPT, UPT, UR30, 0x80, URZ ;  /* 0x000000801e1e7890 */ /* 0x000fe4000fffe0ff */
[----:B------:R-:W-:Y:S04]  /*4d80*/  UIADD3 UR15, UPT, UPT, UR15, 0x80, URZ ;  /* 0x000000800f0f7890 */ /* 0x000fe8000fffe0ff */
[----:B------:R-:W-:Y:S01]  /*4d90*/  UIADD3 UR15, UPT, UPT, UR15, UR11, -UR36 ;  /* 0x0000000b0f0f7290 */ /* 0x000fe2000fffe824 */
[----:B------:R-:W-:Y:S03]  /*4da0*/  IMAD.U32 R66, RZ, RZ, UR30 ;  /* 0x0000001eff427e24 */ /* 0x000fe6000f8e00ff */
[----:B------:R-:W-:Y:S02]  /*4db0*/  UIADD3 UR15, UPT, UPT, UR15, -0x80, URZ ;  /* 0xffffff800f0f7890 */ /* 0x000fe4000fffe0ff */
[----:B------:R-:W-:Y:S02]  /*4dc0*/  ISETP.LT.AND P0, PT, R66, UR36, PT ;  /* 0x0000002442007c0c */ /* 0x000fe4000bf01270 */
[----:B------:R-:W-:Y:S06]  /*4dd0*/  UISETP.GE.AND UP0, UPT, UR44, UR15, UPT ;  /* 0x0000000f2c00728c */ /* 0x000fec000bf06270 */
[----:B------:R-:W-:Y:S11]  /*4de0*/  PLOP3.LUT P1, PT, PT, PT, UP0, 0x80, 0x8 ;  /* 0x000000000008781c */ /* 0x000ff60003f2f008 */
[----:B------:R-:W-:Y:S02]  /*4df0*/  @!UPT UIADD3 URZ, UPT, UPT, URZ, URZ, URZ ;  /* 0x000000fffffff290 */ /* 0x000fe4000fffe0ff */
[----:B------:R-:W-:Y:S05]  /*4e00*/  @!P1 BRA P0, `(.L_x_1555) ;  /* 0x0000001000989947 */ /* 0x000fea0000000000 */
.L_x_1554:
[----:B------:R-:W1:Y:S01]  /*4e10*/  S2R R102, SR_TID.X ;  /* 0x0000000000667919 */ /* 0x000e620000002100 */
[----:B------:R-:W-:Y:S01]  /*4e20*/  UIADD3 UR30, UPT, UPT, UR36, -UR11, -UR38 ;  /* 0x8000000b241e7290 */ /* 0x000fe2000fffe826 */
[----:B------:R-:W-:Y:S01]  /*4e30*/  IMAD.U32 R101, RZ, RZ, UR40 ;  /* 0x00000028ff657e24 */ /* 0x000fe2000f8e00ff */
[----:B------:R-:W-:Y:S01]  /*4e40*/  UIADD3 UR15, UPT, UPT, UR36, UR10, -UR38 ;  /* 0x0000000a240f7290 */ /* 0x000fe2000fffe826 */
[----:B------:R-:W-:Y:S02]  /*4e50*/  IMAD.MOV.U32 R104, RZ, RZ, 0x9 ;  /* 0x00000009ff687424 */ /* 0x000fe400078e00ff */
[----:B------:R-:W-:Y:S02]  /*4e60*/  IMAD.MOV.U32 R137, RZ, RZ, 0x1 ;  /* 0x00000001ff897424 */ /* 0x000fe400078e00ff */
[C---:B------:R-:W-:Y:S02]  /*4e70*/  VIADD R154, R100.reuse, UR30 ;  /* 0x0000001e649a7c36 */ /* 0x040fe40008000000 */
[----:B------:R-:W-:Y:S02]  /*4e80*/  VIADD R103, R100, UR15 ;  /* 0x0000000f64677c36 */ /* 0x000fe40008000000 */
[----:B------:R-:W-:Y:S01]  /*4e90*/  IMAD.MOV.U32 R67, RZ, RZ, 0x41 ;  /* 0x00000041ff437424 */ /* 0x000fe200078e00ff */
[----:B------:R-:W-:Y:S02]  /*4ea0*/  VIMNMX R165, PT, PT, RZ, R154, !PT ;  /* 0x0000009affa57248 */ /* 0x000fe40007fe0100 */
[C---:B------:R-:W-:Y:S02]  /*4eb0*/  VIADDMNMX R160, R154.reuse, 0x8, RZ, !PT ;  /* 0x000000089aa07846 */ /* 0x040fe400078001ff */
[C---:B------:R-:W-:Y:S02]  /*4ec0*/  VIADDMNMX R155, R154.reuse, 0x40, RZ, !PT ;  /* 0x000000409a9b7846 */ /* 0x040fe400078001ff */
[----:B------:R-:W-:Y:S02]  /*4ed0*/  VIADDMNMX R154, R154, 0x48, RZ, !PT ;  /* 0x000000489a9a7846 */ /* 0x000fe400078001ff */
[C---:B------:R-:W-:Y:S02]  /*4ee0*/  VIADDMNMX R100, R103.reuse, R104, UR36, PT ;  /* 0x0000002467647e46 */ /* 0x040fe4000b800168 */
[C---:B------:R-:W-:Y:S02]  /*4ef0*/  VIADDMNMX R137, R103.reuse, R137, UR36, PT ;  /* 0x0000002467897e46 */ /* 0x040fe4000b800189 */
[----:B------:R-:W-:Y:S01]  /*4f00*/  VIADDMNMX R67, R103, R67, UR36, PT ;  /* 0x0000002467437e46 */ /* 0x000fe2000b800143 */
[----:B-1----:R-:W-:Y:S01]  /*4f10*/  IMAD.SHL.U32 R66, R102, 0x2, RZ ;  /* 0x0000000266427824 */ /* 0x002fe200078e00ff */
[----:B------:R-:W-:Y:S04]  /*4f20*/  SHF.R.U32.HI R102, RZ, 0x1, R102 ;  /* 0x00000001ff667819 */ /* 0x000fe80000011666 */
[----:B------:R-:W-:Y:S04]  /*4f30*/  LOP3.LUT R66, R66, 0x6, RZ, 0xc0, !PT ;  /* 0x0000000642427812 */ /* 0x000fe800078ec0ff */
[----:B------:R-:W-:Y:S01]  /*4f40*/  LOP3.LUT R102, R66, 0x1c0, R102, 0xf8, !PT ;  /* 0x000001c042667812 */ /* 0x000fe200078ef866 */
[----:B------:R-:W-:Y:S04]  /*4f50*/  IMAD.MOV.U32 R66, RZ, RZ, 0x49 ;  /* 0x00000049ff427424 */ /* 0x000fe800078e00ff */
[----:B------:R-:W-:Y:S01]  /*4f60*/  IMAD R101, R101, 0x80, R102 ;  /* 0x0000008065657824 */ /* 0x000fe200078e0266 */
[----:B------:R-:W-:Y:S03]  /*4f70*/  VIADDMNMX R66, R103, R66, UR36, PT ;  /* 0x0000002467427e46 */ /* 0x000fe6000b800142 */
[C---:B------:R-:W-:Y:S01]  /*4f80*/  VIADD R116, R101.reuse, 0x1 ;  /* 0x0000000165747836 */ /* 0x040fe20000000000 */
[C---:B------:R-:W-:Y:S01]  /*4f90*/  ISETP.GE.AND P2, PT, R101.reuse, R160, PT ;  /* 0x000000a06500720c */ /* 0x040fe20003f46270 */
        /* <DEDUP_REMOVED lines=10> */
[C---:B------:R-:W-:Y:S01]  /*5040*/  VIADD R109, R101.reuse, 0x19 ;  /* 0x00000019656d7836 */ /* 0x040fe20000000000 */
[-C--:B------:R-:W-:Y:S01]  /*5050*/  ISETP.GE.AND P2, PT, R116, R165.reuse, PT ;  /* 0x000000a57400720c */ /* 0x080fe20003f46270 */
[C---:B------:R-:W-:Y:S01]  /*5060*/  VIADD R108, R101.reuse, 0x20 ;  /* 0x00000020656c7836 */ /* 0x040fe20000000000 */
[-C--:B------:R-:W-:Y:S01]  /*5070*/  ISETP.GE.AND P1, PT, R114, R165.reuse, PT ;  /* 0x000000a57200720c */ /* 0x080fe20003f26270 */
[----:B------:R-:W-:Y:S01]  /*5080*/  VIADD R107, R101, 0x21 ;  /* 0x00000021656b7836 */ /* 0x000fe20000000000 */
        /* <DEDUP_REMOVED lines=8> */
[-C--:B------:R-:W-:Y:S01]  /*5110*/  ISETP.GE.AND P2, PT, R112, R165.reuse, PT ;  /* 0x000000a57000720c */ /* 0x080fe20003f46270 */
[----:B------:R-:W-:Y:S01]  /*5120*/  VIADD R102, R101, 0x38 ;  /* 0x0000003865667836 */ /* 0x000fe20000000000 */
        /* <DEDUP_REMOVED lines=244> */
.L_x_1555:
[----:B------:R-:W1:Y:S01]  /*6070*/  S2R R114, SR_TID.X ;  /* 0x0000000000727919 */ /* 0x000e620000002100 */
[C---:B------:R-:W-:Y:S01]  /*6080*/  FMUL.FTZ R67, R128.reuse, 1.4426950216293334961 ;  /* 0x3fb8aa3b80437820 */ /* 0x040fe20000410000 */
[----:B------:R-:W-:Y:S01]  /*6090*/  FSETP.NEU.FTZ.AND P1, PT, R128, -INF , PT ;  /* 0xff8000008000780b */ /* 0x000fe20003f3d000 */
[C---:B------:R-:W-:Y:S01]  /*60a0*/  FMUL.FTZ R66, R127.reuse, 1.4426950216293334961 ;  /* 0x3fb8aa3b7f427820 */ /* 0x040fe20000410000 */
[----:B------:R-:W-:Y:S01]  /*60b0*/  STL [R1+0x3c], R75 ;  /* 0x00003c4b01007387 */ /* 0x000fe20000100800 */
[----:B------:R-:W-:Y:S01]  /*60c0*/  FSETP.NEU.FTZ.AND P0, PT, R127, -INF , PT ;  /* 0xff8000007f00780b */ /* 0x000fe20003f1d000 */
[----:B------:R-:W-:Y:S01]  /*60d0*/  UISETP.GT.AND UP0, UPT, UR45, UR41, UPT ;  /* 0x000000292d00728c */ /* 0x000fe2000bf04270 */
[----:B------:R-:W-:Y:S01]  /*60e0*/  FSEL R67, R67, RZ, P1 ;  /* 0x000000ff43437208 */ /* 0x000fe20000800000 */
[----:B------:R2:W-:Y:S01]  /*60f0*/  STL [R1+0x38], R74 ;  /* 0x0000384a01007387 */ /* 0x0005e20000100800 */
[----:B------:R-:W-:Y:S02]  /*6100*/  FSEL R66, R66, RZ, P0 ;  /* 0x000000ff42427208 */ /* 0x000fe40000000000 */
[----:B------:R-:W-:Y:S01]  /*6110*/  FSETP.NEU.FTZ.AND P1, PT, R126, -INF , PT ;  /* 0xff8000007e00780b */ /* 0x000fe20003f3d000 */
[----:B------:R3:W-:Y:S01]  /*6120*/  STL [R1+0x34], R73 ;  /* 0x0000344901007387 */ /* 0x0007e20000100800 */
[--C-:B------:R-:W-:Y:S01]  /*6130*/  FFMA.FTZ R100, R115, UR12, -R67.reuse ;  /* 0x0000000c73647c23 */ /* 0x100fe20008010843 */
[--C-:B------:R-:W-:Y:S01]  /*6140*/  FFMA.FTZ R243, R51, UR12, -R67.reuse ;  /* 0x0000000c33f37c23 */ /* 0x100fe20008010843 */
[--C-:B------:R-:W-:Y:S01]  /*6150*/  FFMA.FTZ R242, R50, UR12, -R67.reuse ;  /* 0x0000000c32f27c23 */ /* 0x100fe20008010843 */
[----:B------:R-:W-:Y:S01]  /*6160*/  STL [R1+0x30], R72 ;  /* 0x0000304801007387 */ /* 0x000fe20000100800 */
        /* <DEDUP_REMOVED lines=10> */
[----:B------:R-:W-:Y:S01]  /*6210*/  FMUL.FTZ R63, R126, 1.4426950216293334961 ;  /* 0x3fb8aa3b7e3f7820 */ /* 0x000fe20000410000 */
[----:B------:R-:W-:Y:S01]  /*6220*/  STL [R1+0x24], R69 ;  /* 0x0000244501007387 */ /* 0x000fe20000100800 */
[----:B------:R-:W-:Y:S01]  /*6230*/  FSETP.NEU.FTZ.AND P0, PT, R125, -INF , PT ;  /* 0xff8000007d00780b */ /* 0x000fe20003f1d000 */
[----:B------:R-:W-:Y:S01]  /*6240*/  MUFU.EX2 R115, R115 ;  /* 0x0000007300737308 */ /* 0x000fe20000000800 */
[--C-:B------:R-:W-:Y:S01]  /*6250*/  FFMA.FTZ R136, R136, UR12, -R67.reuse ;  /* 0x0000000c88887c23 */ /* 0x100fe20008010843 */
[----:B------:R-:W-:Y:S01]  /*6260*/  STL [R1+0x20], R68 ;  /* 0x0000204401007387 */ /* 0x000fe20000100800 */
[--C-:B------:R-:W-:Y:S07]  /*6270*/  FFMA.FTZ R219, R47, UR12, -R67.reuse ;  /* 0x0000000c2fdb7c23 */ /* 0x100fee0008010843 */
[----:B--2---:R-:W-:Y:S01]  /*6280*/  MUFU.EX2 R74, R100 ;  /* 0x00000064004a7308 */ /* 0x004fe20000000800 */
[--C-:B------:R-:W-:Y:S01]  /*6290*/  FFMA.FTZ R218, R46, UR12, -R67.reuse ;  /* 0x0000000c2eda7c23 */ /* 0x100fe20008010843 */
[----:B------:R2:W-:Y:S01]  /*62a0*/  STL [R1+0x1c], R3 ;  /* 0x00001c0301007387 */ /* 0x0005e20000100800 */
[--C-:B------:R-:W-:Y:S07]  /*62b0*/  FFMA.FTZ R217, R45, UR12, -R66.reuse ;  /* 0x0000000c2dd97c23 */ /* 0x100fee0008010842 */
[----:B---3--:R3:W-:Y:S01]  /*62c0*/  MUFU.EX2 R73, R65 ;  /* 0x0000004100497308 */ /* 0x0087e20000000800 */
[--C-:B------:R-:W-:Y:S01]  /*62d0*/  FFMA.FTZ R216, R44, UR12, -R66.reuse ;  /* 0x0000000c2cd87c23 */ /* 0x100fe20008010842 */
[----:B------:R4:W-:Y:S01]  /*62e0*/  STL [R1+0x18], R2 ;  /* 0x0000180201007387 */ /* 0x0009e20000100800 */
[----:B------:R-:W-:Y:S07]  /*62f0*/  MOV R113, 0x20 ;  /* 0x0000002000717802 */ /* 0x000fee0000000f00 */
[----:B------:R1:W-:Y:S01]  /*6300*/  MUFU.EX2 R75, R136 ;  /* 0x00000088004b7308 */ /* 0x0003e20000000800 */
        /* <DEDUP_REMOVED lines=9> */
[--C-:B---3--:R-:W-:Y:S01]  /*63a0*/  FFMA.FTZ R65, R62, UR12, -R67.reuse ;  /* 0x0000000c3e417c23 */ /* 0x108fe20008010843 */
[----:B------:R-:W-:Y:S07]  /*63b0*/  FMUL.FTZ R62, R125, 1.4426950216293334961 ;  /* 0x3fb8aa3b7d3e7820 */ /* 0x000fee0000410000 */
[----:B------:R-:W-:Y:S01]  /*63c0*/  MUFU.EX2 R241, R241 ;  /* 0x000000f100f17308 */ /* 0x000fe20000000800 */
[--C-:B------:R-:W-:Y:S01]  /*63d0*/  FFMA.FTZ R186, R23, UR12, -R66.reuse ;  /* 0x0000000c17ba7c23 */ /* 0x100fe20008010842 */
[----:B-1----:R-:W-:Y:S01]  /*63e0*/  MOV R136, 0x10 ;  /* 0x0000001000887802 */ /* 0x002fe20000000f00 */
[--C-:B------:R-:W-:Y:S07]  /*63f0*/  FFMA.FTZ R185, R22, UR12, -R66.reuse ;  /* 0x0000000c16b97c23 */ /* 0x100fee0008010842 */
[----:B------:R-:W-:Y:S01]  /*6400*/  MUFU.EX2 R240, R240 ;  /* 0x000000f000f07308 */ /* 0x000fe20000000800 */
[--C-:B------:R-:W-:Y:S01]  /*6410*/  FFMA.FTZ R183, R29, UR12, -R67.reuse ;  /* 0x0000000c1db77c23 */ /* 0x100fe20008010843 */
[----:B------:R-:W-:Y:S01]  /*6420*/  FFMA.FTZ R67, R28, UR12, -R67 ;  /* 0x0000000c1c437c23 */ /* 0x000fe20008010843 */
[--C-:B------:R-:W-:Y:S07]  /*6430*/  FFMA.FTZ R181, R21, UR12, -R66.reuse ;  /* 0x0000000c15b57c23 */ /* 0x100fee0008010842 */
[----:B--2---:R1:W-:Y:S10]  /*6440*/  MUFU.EX2 R3, R64 ;  /* 0x0000004000037308 */ /* 0x0043f40000000800 */
[----:B----4-:R-:W-:Y:S10]  /*6450*/  MUFU.EX2 R2, R65 ;  /* 0x0000004100027308 */ /* 0x010ff40000000800 */
[----:B------:R-:W-:Y:S10]  /*6460*/  MUFU.EX2 R219, R219 ;  /* 0x000000db00db7308 */ /* 0x000ff40000000800 */
[----:B------:R-:W-:Y:S01]  /*6470*/  MUFU.EX2 R218, R218 ;  /* 0x000000da00da7308 */ /* 0x000fe20000000800 */
[--C-:B-1----:R-:W-:Y:S01]  /*6480*/  FFMA.FTZ R64, R61, UR12, -R66.reuse ;  /* 0x0000000c3d407c23 */ /* 0x102fe20008010842 */
[----:B------:R-:W-:Y:S01]  /*6490*/  FSEL R61, R63, RZ, P1 ;  /* 0x000000ff3f3d7208 */ /* 0x000fe20000800000 */
[--C-:B------:R-:W-:Y:S01]  /*64a0*/  FFMA.FTZ R63, R60, UR12, -R66.reuse ;  /* 0x0000000c3c3f7c23 */ /* 0x100fe20008010842 */
[----:B------:R-:W-:Y:S06]  /*64b0*/  FSEL R60, R62, RZ, P0 ;  /* 0x000000ff3e3c7208 */ /* 0x000fec0000000000 */
[----:B------:R-:W-:Y:S01]  /*64c0*/  MUFU.EX2 R117, R64 ;  /* 0x0000004000757308 */ /* 0x000fe20000000800 */
        /* <DEDUP_REMOVED lines=13> */
[----:B------:R-:W-:Y:S01]  /*65a0*/  SHF.L.U32 R5, R114, 0x5, RZ ;  /* 0x0000000572057819 */ /* 0x000fe200000006ff */
[--C-:B------:R-:W-:Y:S01]  /*65b0*/  FFMA.FTZ R199, R10, UR12, -R60.reuse ;  /* 0x0000000c0ac77c23 */ /* 0x100fe2000801083c */
[--C-:B------:R-:W-:Y:S01]  /*65c0*/  FFMA.FTZ R203, R9, UR12, -R60.reuse ;  /* 0x0000000c09cb7c23 */ /* 0x100fe2000801083c */
[--C-:B------:R-:W-:Y:S01]  /*65d0*/  FFMA.FTZ R204, R8, UR12, -R60.reuse ;  /* 0x0000000c08cc7c23 */ /* 0x100fe2000801083c */
[--C-:B------:R-:W-:Y:S01]  /*65e0*/  FFMA.FTZ R175, R7, UR12, -R60.reuse ;  /* 0x0000000c07af7c23 */ /* 0x100fe2000801083c */
[--C-:B------:R-:W-:Y:S01]  /*65f0*/  FFMA.FTZ R174, R6, UR12, -R60.reuse ;  /* 0x0000000c06ae7c23 */ /* 0x100fe2000801083c */
[----:B------:R-:W-:Y:S01]  /*6600*/  FFMA.FTZ R60, R4, UR12, -R60 ;  /* 0x0000000c043c7c23 */ /* 0x000fe2000801083c */
[C---:B------:R-:W-:Y:S01]  /*6610*/  SHF.L.U32 R7, R114.reuse, 0x4, RZ ;  /* 0x0000000472077819 */ /* 0x040fe200000006ff */
[----:B------:R-:W-:Y:S01]  /*6620*/  MUFU.EX2 R0, R63 ;  /* 0x0000003f00007308 */ /* 0x000fe20000000800 */
[C---:B------:R-:W-:Y:S01]  /*6630*/  SHF.L.U32 R6, R114.reuse, 0x2, RZ ;  /* 0x0000000272067819 */ /* 0x040fe200000006ff */
[--C-:B------:R-:W-:Y:S01]  /*6640*/  FFMA.FTZ R55, R55, UR12, -R61.reuse ;  /* 0x0000000c37377c23 */ /* 0x100fe2000801083d */
[----:B------:R-:W-:Y:S07]  /*6650*/  LOP3.LUT R4, R5, 0xc0, RZ, 0xc0, !PT ;  /* 0x000000c005047812 */ /* 0x000fee00078ec0ff */
[----:B------:R-:W-:Y:S01]  /*6660*/  MUFU.EX2 R72, R59 ;  /* 0x0000003b00487308 */ /* 0x000fe20000000800 */
[----:B------:R-:W-:Y:S01]  /*6670*/  SHF.L.U32 R8, R114, 0x1, RZ ;  /* 0x0000000172087819 */ /* 0x000fe200000006ff */
[--C-:B------:R-:W-:Y:S01]  /*6680*/  FFMA.FTZ R54, R54, UR12, -R61.reuse ;  /* 0x0000000c36367c23 */ /* 0x100fe2000801083d */
[----:B------:R-:W-:Y:S07]  /*6690*/  SHF.L.U32 R10, R114, 0x6, RZ ;  /* 0x00000006720a7819 */ /* 0x000fee00000006ff */
[----:B------:R-:W1:Y:S01]  /*66a0*/  MUFU.EX2 R103, R58 ;  /* 0x0000003a00677308 */ /* 0x000e620000000800 */
[----:B------:R-:W-:Y:S01]  /*66b0*/  LOP3.LUT R9, R7, 0x1c0, RZ, 0xc0, !PT ;  /* 0x000001c007097812 */ /* 0x000fe200078ec0ff */
[--C-:B------:R-:W-:Y:S01]  /*66c0*/  FFMA.FTZ R239, R43, UR12, -R61.reuse ;  /* 0x0000000c2bef7c23 */ /* 0x100fe2000801083d */
[----:B------:R-:W-:Y:S07]  /*66d0*/  LOP3.LUT R6, R4, 0x18, R6, 0xf8, !PT ;  /* 0x0000001804067812 */ /* 0x000fee00078ef806 */
[----:B------:R-:W2:Y:S01]  /*66e0*/  MUFU.EX2 R101, R57 ;  /* 0x0000003900657308 */ /* 0x000ea20000000800 */
[----:B------:R-:W-:Y:S01]  /*66f0*/  LOP3.LUT R4, R8, 0xe006, R10, 0xc8, !PT ;  /* 0x0000e00608047812 */ /* 0x000fe200078ec80a */
[--C-:B------:R-:W-:Y:S01]  /*6700*/  FFMA.FTZ R238, R42, UR12, -R61.reuse ;  /* 0x0000000c2aee7c23 */ /* 0x100fe2000801083d */
[----:B------:R-:W-:Y:S07]  /*6710*/  LOP3.LUT R112, R5, 0x20, RZ, 0xc0, !PT ;  /* 0x0000002005707812 */ /* 0x000fee00078ec0ff */
[----:B------:R-:W3:Y:S01]  /*6720*/  MUFU.EX2 R102, R56 ;  /* 0x0000003800667308 */ /* 0x000ee20000000800 */
[----:B------:R-:W-:Y:S01]  /*6730*/  LOP3.LUT R8, R9, 0x38, R8, 0xf8, !PT ;  /* 0x0000003809087812 */ /* 0x000fe200078ef808 */
[----:B------:R-:W-:Y:S01]  /*6740*/  FFMA.FTZ R237, R39, UR12, -R61 ;  /* 0x0000000c27ed7c23 */ /* 0x000fe2000801083d */
[----:B------:R-:W-:Y:S07]  /*6750*/  LOP3.LUT R9, R4, 0xc00, R5, 0xf8, !PT ;  /* 0x00000c0004097812 */ /* 0x000fee00078ef805 */
[----:B------:R-:W-:Y:S01]  /*6760*/  MUFU.EX2 R71, R55 ;  /* 0x0000003700477308 */ /* 0x000fe20000000800 */
[----:B------:R-:W-:Y:S01]  /*6770*/  SHF.R.U32.HI R4, RZ, 0x1, R114 ;  /* 0x00000001ff047819 */ /* 0x000fe20000011672 */
[----:B-1----:R-:W-:Y:S01]  /*6780*/  STL [R1+0x14], R103 ;  /* 0x0000146701007387 */ /* 0x002fe20000100800 */
[--C-:B------:R-:W-:Y:S07]  /*6790*/  LOP3.LUT R112, R112, 0x3800, R7.reuse, 0xf8, !PT ;  /* 0x0000380070707812 */ /* 0x100fee00078ef807 */
[----:B------:R-:W-:Y:S01]  /*67a0*/  MUFU.EX2 R70, R54 ;  /* 0x0000003600467308 */ /* 0x000fe20000000800 */
[C---:B------:R-:W-:Y:S01]  /*67b0*/  LOP3.LUT R4, R6.reuse, 0x8, R4, 0x78, !PT ;  /* 0x0000000806047812 */ /* 0x040fe200078e7804 */
[----:B--2---:R-:W-:Y:S01]  /*67c0*/  STL [R1+0x10], R101 ;  /* 0x0000106501007387 */ /* 0x004fe20000100800 */
[----:B------:R-:W-:Y:S07]  /*67d0*/  LOP3.LUT R6, R6, 0x8, R114, 0x78, !PT ;  /* 0x0000000806067812 */ /* 0x000fee00078e7872 */
[----:B------:R-:W-:Y:S01]  /*67e0*/  MUFU.EX2 R69, R53 ;  /* 0x0000003500457308 */ /* 0x000fe20000000800 */
[----:B------:R-:W-:Y:S01]  /*67f0*/  LOP3.LUT R112, R112, 0x100, R7, 0xf8, !PT ;  /* 0x0000010070707812 */ /* 0x000fe200078ef807 */
[----:B---3--:R-:W-:Y:S01]  /*6800*/  STL [R1+0xc], R102 ;  /* 0x00000c6601007387 */ /* 0x008fe20000100800 */
[----:B------:R-:W-:Y:S07]  /*6810*/  LOP3.LUT R8, R9, R8, RZ, 0xfc, !PT ;  /* 0x0000000809087212 */ /* 0x000fee00078efcff */
[----:B------:R-:W1:Y:S01]  /*6820*/  MUFU.EX2 R68, R52 ;  /* 0x0000003400447308 */ /* 0x000e620000000800 */
[----:B------:R-:W-:Y:S01]  /*6830*/  LOP3.LUT R112, R112, R6, RZ, 0xfc, !PT ;  /* 0x0000000670707212 */ /* 0x000fe200078efcff */
[--C-:B------:R-:W-:Y:S01]  /*6840*/  FFMA.FTZ R236, R38, UR12, -R61.reuse ;  /* 0x0000000c26ec7c23 */ /* 0x100fe2000801083d */
[----:B------:R-:W-:Y:S07]  /*6850*/  LEA R167, R8, UR4, 0x1 ;  /* 0x0000000408a77c11 */ /* 0x000fee000f8e08ff */
[----:B------:R-:W-:Y:S01]  /*6860*/  MUFU.EX2 R217, R217 ;  /* 0x000000d900d97308 */ /* 0x000fe20000000800 */
[----:B------:R-:W-:Y:S01]  /*6870*/  F2FP.F16.F32.PACK_AB R6, R73, R115 ;  /* 0x000000734906723e */ /* 0x000fe200000000ff */
[--C-:B------:R-:W-:Y:S01]  /*6880*/  FFMA.FTZ R198, R19, UR12, -R61.reuse ;  /* 0x0000000c13c67c23 */ /* 0x100fe2000801083d */
[----:B------:R-:W-:Y:S01]  /*6890*/  LOP3.LUT P1, RZ, R114, 0x4, RZ, 0xc0, !PT ;  /* 0x0000000472ff7812 */ /* 0x000fe2000782c0ff */
[--C-:B------:R-:W-:Y:S01]  /*68a0*/  FFMA.FTZ R197, R18, UR12, -R61.reuse ;  /* 0x0000000c12c57c23 */ /* 0x100fe2000801083d */
[----:B------:R-:W-:Y:S01]  /*68b0*/  F2FP.F16.F32.PACK_AB R8, R103, R72 ;  /* 0x000000486708723e */ /* 0x000fe200000000ff */
[----:B------:R2:W-:Y:S01]  /*68c0*/  STS [R167+0x12400], R6 ;  /* 0x01240006a7007388 */ /* 0x0005e20000000800 */
[----:B------:R-:W-:Y:S03]  /*68d0*/  LOP3.LUT R5, R5, 0x120, RZ, 0xc0, !PT ;  /* 0x0000012005057812 */ /* 0x000fe600078ec0ff */
[----:B------:R-:W3:Y:S01]  /*68e0*/  MUFU.EX2 R216, R216 ;  /* 0x000000d800d87308 */ /* 0x000ee20000000800 */
[----:B------:R-:W-:Y:S01]  /*68f0*/  SEL R136, R136, 0xfffffff0, !P1 ;  /* 0xfffffff088887807 */ /* 0x000fe20004800000 */
[----:B------:R-:W-:Y:S01]  /*6900*/  FFMA.FTZ R200, R17, UR12, -R61 ;  /* 0x0000000c11c87c23 */ /* 0x000fe2000801083d */
[----:B------:R-:W-:Y:S07]  /*6910*/  LOP3.LUT R5, R5, 0x600, R7, 0xf8, !PT ;  /* 0x0000060005057812 */ /* 0x000fee00078ef807 */
[----:B------:R-:W-:Y:S01]  /*6920*/  MUFU.EX2 R239, R239 ;  /* 0x000000ef00ef7308 */ /* 0x000fe20000000800 */
[----:B------:R-:W-:Y:S01]  /*6930*/  F2FP.F16.F32.PACK_AB R7, R2, R3 ;  /* 0x000000030207723e */ /* 0x000fe200000000ff */
[--C-:B------:R-:W-:Y:S01]  /*6940*/  FFMA.FTZ R201, R16, UR12, -R61.reuse ;  /* 0x0000000c10c97c23 */ /* 0x100fe2000801083d */
[----:B------:R-:W-:Y:S07]  /*6950*/  LOP3.LUT R4, R5, R4, RZ, 0xfc, !PT ;  /* 0x0000000405047212 */ /* 0x000fee00078efcff */
[----:B------:R-:W4:Y:S01]  /*6960*/  MUFU.EX2 R238, R238 ;  /* 0x000000ee00ee7308 */ /* 0x000f220000000800 */
[----:B------:R-:W-:Y:S01]  /*6970*/  F2FP.F16.F32.PACK_AB R5, R74, R75 ;  /* 0x0000004b4a05723e */ /* 0x000fe200000000ff */
[--C-:B------:R-:W-:Y:S01]  /*6980*/  FFMA.FTZ R179, R15, UR12, -R61.reuse ;  /* 0x0000000c0fb37c23 */ /* 0x100fe2000801083d */
[----:B------:R-:W-:Y:S07]  /*6990*/  IADD3 R166, PT, PT, R136, R167, RZ ;  /* 0x000000a788a67210 */ /* 0x000fee0007ffe0ff */
[----:B------:R-:W-:Y:S01]  /*69a0*/  MUFU.EX2 R182, R67 ;  /* 0x0000004300b67308 */ /* 0x000fe20000000800 */
[----:B------:R-:W-:Y:S01]  /*69b0*/  R2P PR, R114, 0x18 ;  /* 0x0000001872007804 */ /* 0x000fe20000000000 */
[----:B------:R1:W-:Y:S01]  /*69c0*/  STS [R167+0x12000], R5 ;  /* 0x01200005a7007388 */ /* 0x0003e20000000800 */
[----:B------:R-:W-:Y:S07]  /*69d0*/  LEA R104, R4, UR4, 0x1 ;  /* 0x0000000404687c11 */ /* 0x000fee000f8e08ff */
[----:B------:R-:W-:Y:S01]  /*69e0*/  MUFU.EX2 R180, R66 ;  /* 0x0000004200b47308 */ /* 0x000fe20000000800 */
[----:B------:R-:W-:Y:S01]  /*69f0*/  LEA R112, R112, UR4, 0x1 ;  /* 0x0000000470707c11 */ /* 0x000fe2000f8e08ff */
[----:B------:R3:W-:Y:S01]  /*6a00*/  STS [R166+0x12000], R7 ;  /* 0x01200007a6007388 */ /* 0x0007e20000000800 */
[----:B------:R-:W-:Y:S07]  /*6a10*/  IADD3 R155, PT, PT, R167, 0x12040, RZ ;  /* 0x00012040a79b7810 */ /* 0x000fee0007ffe0ff */
[----:B------:R-:W-:Y:S01]  /*6a20*/  MUFU.EX2 R235, R235 ;  /* 0x000000eb00eb7308 */ /* 0x000fe20000000800 */
[----:B------:R-:W-:Y:S01]  /*6a30*/  SEL R137, R113, 0xffffffe0, !P3 ;  /* 0xffffffe071897807 */ /* 0x000fe20005800000 */
[--C-:B------:R-:W-:Y:S01]  /*6a40*/  FFMA.FTZ R178, R14, UR12, -R61.reuse ;  /* 0x0000000c0eb27c23 */ /* 0x100fe2000801083d */
[----:B--2---:R-:W-:Y:S07]  /*6a50*/  F2FP.F16.F32.PACK_AB R6, R0, R117 ;  /* 0x000000750006723e */ /* 0x004fee00000000ff */
[----:B------:R-:W-:Y:S01]  /*6a60*/  MUFU.EX2 R172, R60 ;  /* 0x0000003c00ac7308 */ /* 0x000fe20000000800 */
[----:B------:R-:W-:Y:S01]  /*6a70*/  IADD3 R165, PT, PT, R167, R137, RZ ;  /* 0x00000089a7a57210 */ /* 0x000fe20007ffe0ff */
[--C-:B------:R-:W-:Y:S01]  /*6a80*/  FFMA.FTZ R177, R13, UR12, -R61.reuse ;  /* 0x0000000c0db17c23 */ /* 0x100fe2000801083d */
[----:B------:R-:W-:Y:S01]  /*6a90*/  FFMA.FTZ R61, R12, UR12, -R61 ;  /* 0x0000000c0c3d7c23 */ /* 0x000fe2000801083d */
[----:B------:R2:W-:Y:S01]  /*6aa0*/  STS [R166+0x12400], R6 ;  /* 0x01240006a6007388 */ /* 0x0005e20000000800 */
[----:B------:R-:W-:Y:S05]  /*6ab0*/  IADD3 R160, PT, PT, R136, R165, RZ ;  /* 0x000000a588a07210 */ /* 0x000fea0007ffe0ff */
[----:B------:R-:W4:Y:S01]  /*6ac0*/  MUFU.EX2 R234, R234 ;  /* 0x000000ea00ea7308 */ /* 0x000f220000000800 */
[----:B------:R-:W-:Y:S01]  /*6ad0*/  SEL R113, R113, 0xffffffe0, !P1 ;  /* 0xffffffe071717807 */ /* 0x000fe20004800000 */
[----:B------:R4:W-:Y:S08]  /*6ae0*/  STS [R167+0x14000], R8 ;  /* 0x01400008a7007388 */ /* 0x0009f00000000800 */
[----:B------:R-:W-:Y:S01]  /*6af0*/  MUFU.EX2 R237, R237 ;  /* 0x000000ed00ed7308 */ /* 0x000fe20000000800 */
[----:B------:R-:W-:Y:S02]  /*6b00*/  IADD3 R108, PT, PT, R104, R113, RZ ;  /* 0x00000071686c7210 */ /* 0x000fe40007ffe0ff */
[----:B------:R-:W-:Y:S07]  /*6b10*/  IADD3 R116, PT, PT, R113, R112, RZ ;  /* 0x0000007071747210 */ /* 0x000fee0007ffe0ff */
[----:B------:R-:W-:Y:S01]  /*6b20*/  MUFU.EX2 R236, R236 ;  /* 0x000000ec00ec7308 */ /* 0x000fe20000000800 */
[----:B-1----:R-:W-:Y:S09]  /*6b30*/  IADD3 R5, PT, PT, R167, 0x12000, RZ ;  /* 0x00012000a7057810 */ /* 0x002ff20007ffe0ff */
[----:B------:R-:W-:Y:S01]  /*6b40*/  MUFU.EX2 R233, R233 ;  /* 0x000000e900e97308 */ /* 0x000fe20000000800 */
[----:B---3--:R-:W-:Y:S02]  /*6b50*/  F2FP.F16.F32.PACK_AB R7, R102, R101 ;  /* 0x000000656607723e */ /* 0x008fe400000000ff */
[----:B------:R-:W-:Y:S07]  /*6b60*/  @P4 IADD3 R155, PT, PT, R5, -0x40, RZ ;  /* 0xffffffc0059b4810 */ /* 0x000fee0007ffe0ff */
[----:B------:R-:W-:Y:S01]  /*6b70*/  MUFU.EX2 R176, R61 ;  /* 0x0000003d00b07308 */ /* 0x000fe20000000800 */
[----:B------:R-:W-:Y:S01]  /*6b80*/  F2FP.F16.F32.PACK_AB R5, R68, R69 ;  /* 0x000000454405723e */ /* 0x000fe200000000ff */
[----:B------:R1:W-:Y:S01]  /*6b90*/  STS [R167+0x14400], R7 ;  /* 0x01440007a7007388 */ /* 0x0003e20000000800 */
[-C--:B------:R-:W-:Y:S07]  /*6ba0*/  IADD3 R154, PT, PT, R136, R155.reuse, RZ ;  /* 0x0000009b889a7210 */ /* 0x080fee0007ffe0ff */
[----:B------:R-:W3:Y:S01]  /*6bb0*/  MUFU.EX2 R232, R232 ;  /* 0x000000e800e87308 */ /* 0x000ee20000000800 */
[----:B------:R-:W-:Y:S01]  /*6bc0*/  IADD3 R137, PT, PT, R137, R155, RZ ;  /* 0x0000009b89897210 */ /* 0x000fe20007ffe0ff */
[----:B------:R3:W-:Y:S01]  /*6bd0*/  STS [R166+0x14400], R5 ;  /* 0x01440005a6007388 */ /* 0x0007e20000000800 */
[----:B--2---:R-:W-:Y:S07]  /*6be0*/  F2FP.F16.F32.PACK_AB R6, R70, R71 ;  /* 0x000000474606723e */ /* 0x004fee00000000ff */
[----:B------:R-:W-:Y:S01]  /*6bf0*/  MUFU.EX2 R211, R211 ;  /* 0x000000d300d37308 */ /* 0x000fe20000000800 */
[----:B------:R-:W-:Y:S02]  /*6c00*/  IADD3 R136, PT, PT, R136, R137, RZ ;  /* 0x0000008988887210 */ /* 0x000fe40007ffe0ff */
[----:B----4-:R-:W-:Y:S01]  /*6c10*/  F2FP.F16.F32.PACK_AB R8, R242, R243 ;  /* 0x000000f3f208723e */ /* 0x010fe200000000ff */
[----:B------:R2:W-:Y:S06]  /*6c20*/  STS [R166+0x14000], R6 ;  /* 0x01400006a6007388 */ /* 0x0005ec0000000800 */
[----:B------:R-:W4:Y:S01]  /*6c30*/  MUFU.EX2 R210, R210 ;  /* 0x000000d200d27308 */ /* 0x000f220000000800 */
[----:B------:R4:W-:Y:S09]  /*6c40*/  STS [R165+0x12000], R8 ;  /* 0x01200008a5007388 */ /* 0x0009f20000000800 */
[----:B------:R-:W-:Y:S10]  /*6c50*/  MUFU.EX2 R209, R209 ;  /* 0x000000d100d17308 */ /* 0x000ff40000000800 */
[----:B------:R-:W4:Y:S10]  /*6c60*/  MUFU.EX2 R208, R208 ;  /* 0x000000d000d07308 */ /* 0x000f340000000800 */
[----:B------:R-:W-:Y:S01]  /*6c70*/  MUFU.EX2 R171, R171 ;  /* 0x000000ab00ab7308 */ /* 0x000fe20000000800 */
[----:B-1----:R-:W-:Y:S09]  /*6c80*/  F2FP.F16.F32.PACK_AB R7, R240, R241 ;  /* 0x000000f1f007723e */ /* 0x002ff200000000ff */
[----:B------:R-:W-:Y:S01]  /*6c90*/  MUFU.EX2 R170, R170 ;  /* 0x000000aa00aa7308 */ /* 0x000fe20000000800 */
[----:B---3--:R-:W-:Y:S01]  /*6ca0*/  F2FP.F16.F32.PACK_AB R5, R216, R217 ;  /* 0x000000d9d805723e */ /* 0x008fe200000000ff */
[----:B------:R1:W-:Y:S08]  /*6cb0*/  STS [R165+0x12400], R7 ;  /* 0x01240007a5007388 */ /* 0x0003f00000000800 */
[----:B------:R-:W-:Y:S01]  /*6cc0*/  MUFU.EX2 R169, R169 ;  /* 0x000000a900a97308 */ /* 0x000fe20000000800 */
[----:B------:R3:W-:Y:S01]  /*6cd0*/  STS [R160+0x12400], R5 ;  /* 0x01240005a0007388 */ /* 0x0007e20000000800 */
[----:B--2---:R-:W-:Y:S08]  /*6ce0*/  F2FP.F16.F32.PACK_AB R6, R218, R219 ;  /* 0x000000dbda06723e */ /* 0x004ff000000000ff */
[----:B------:R-:W2:Y:S01]  /*6cf0*/  MUFU.EX2 R168, R168 ;  /* 0x000000a800a87308 */ /* 0x000ea20000000800 */
[----:B----4-:R-:W-:Y:S01]  /*6d00*/  F2FP.F16.F32.PACK_AB R8, R238, R239 ;  /* 0x000000efee08723e */ /* 0x010fe200000000ff */
[----:B------:R4:W-:Y:S08]  /*6d10*/  STS [R160+0x12000], R6 ;  /* 0x01200006a0007388 */ /* 0x0009f00000000800 */
[----:B------:R-:W-:Y:S01]  /*6d20*/  MUFU.EX2 R198, R198 ;  /* 0x000000c600c67308 */ /* 0x000fe20000000800 */
[----:B------:R2:W-:Y:S09]  /*6d30*/  STS [R165+0x14000], R8 ;  /* 0x01400008a5007388 */ /* 0x0005f20000000800 */
[----:B------:R-:W2:Y:S10]  /*6d40*/  MUFU.EX2 R197, R197 ;  /* 0x000000c500c57308 */ /* 0x000eb40000000800 */
[----:B------:R-:W-:Y:S10]  /*6d50*/  MUFU.EX2 R196, R196 ;  /* 0x000000c400c47308 */ /* 0x000ff40000000800 */
[----:B------:R-:W2:Y:S01]  /*6d60*/  MUFU.EX2 R199, R199 ;  /* 0x000000c700c77308 */ /* 0x000ea20000000800 */
[----:B-1----:R-:W-:Y:S09]  /*6d70*/  F2FP.F16.F32.PACK_AB R7, R234, R235 ;  /* 0x000000ebea07723e */ /* 0x002ff200000000ff */
[----:B------:R-:W-:Y:S01]  /*6d80*/  MUFU.EX2 R200, R200 ;  /* 0x000000c800c87308 */ /* 0x000fe20000000800 */
[----:B---3--:R-:W-:Y:S01]  /*6d90*/  F2FP.F16.F32.PACK_AB R5, R232, R233 ;  /* 0x000000e9e805723e */ /* 0x008fe200000000ff */
[----:B------:R1:W-:Y:S08]  /*6da0*/  STS [R165+0x14400], R7 ;  /* 0x01440007a5007388 */ /* 0x0003f00000000800 */
[----:B------:R-:W-:Y:S01]  /*6db0*/  MUFU.EX2 R201, R201 ;  /* 0x000000c900c97308 */ /* 0x000fe20000000800 */
[----:B------:R3:W-:Y:S01]  /*6dc0*/  STS [R160+0x14400], R5 ;  /* 0x01440005a0007388 */ /* 0x0007e20000000800 */
[----:B----4-:R-:W-:Y:S08]  /*6dd0*/  F2FP.F16.F32.PACK_AB R6, R236, R237 ;  /* 0x000000edec06723e */ /* 0x010ff000000000ff */
[----:B------:R-:W-:Y:S01]  /*6de0*/  MUFU.EX2 R203, R203 ;  /* 0x000000cb00cb7308 */ /* 0x000fe20000000800 */
[----:B--2---:R-:W-:Y:S01]  /*6df0*/  F2FP.F16.F32.PACK_AB R8, R210, R211 ;  /* 0x000000d3d208723e */ /* 0x004fe200000000ff */
[----:B------:R2:W-:Y:S08]  /*6e00*/  STS [R160+0x14000], R6 ;  /* 0x01400006a0007388 */ /* 0x0005f00000000800 */
[----:B------:R-:W4:Y:S01]  /*6e10*/  MUFU.EX2 R204, R204 ;  /* 0x000000cc00cc7308 */ /* 0x000f220000000800 */
[----:B------:R4:W-:Y:S09]  /*6e20*/  STS [R155], R8 ;  /* 0x000000089b007388 */ /* 0x0009f20000000800 */
[----:B------:R-:W-:Y:S10]  /*6e30*/  MUFU.EX2 R188, R188 ;  /* 0x000000bc00bc7308 */ /* 0x000ff40000000800 */
[----:B------:R-:W-:Y:S10]  /*6e40*/  MUFU.EX2 R187, R187 ;  /* 0x000000bb00bb7308 */ /* 0x000ff40000000800 */
        /* <DEDUP_REMOVED lines=8> */
[----:B------:R-:W-:Y:S01]  /*6ed0*/  MUFU.EX2 R181, R181 ;  /* 0x000000b500b57308 */ /* 0x000fe20000000800 */
[----:B----4-:R-:W-:Y:S01]  /*6ee0*/  F2FP.F16.F32.PACK_AB R8, R197, R198 ;  /* 0x000000c6c508723e */ /* 0x010fe200000000ff */
[----:B------:R2:W-:Y:S08]  /*6ef0*/  STS [R154], R6 ;  /* 0x000000069a007388 */ /* 0x0005f00000000800 */
[----:B------:R-:W-:Y:S01]  /*6f00*/  MUFU.EX2 R179, R179 ;  /* 0x000000b300b37308 */ /* 0x000fe20000000800 */
[----:B------:R4:W-:Y:S09]  /*6f10*/  STS [R155+0x2000], R8 ;  /* 0x002000089b007388 */ /* 0x0009f20000000800 */
[----:B------:R-:W2:Y:S10]  /*6f20*/  MUFU.EX2 R178, R178 ;  /* 0x000000b200b27308 */ /* 0x000eb40000000800 */
[----:B------:R-:W-:Y:S10]  /*6f30*/  MUFU.EX2 R175, R175 ;  /* 0x000000af00af7308 */ /* 0x000ff40000000800 */
[----:B------:R-:W4:Y:S01]  /*6f40*/  MUFU.EX2 R174, R174 ;  /* 0x000000ae00ae7308 */ /* 0x000f220000000800 */
[----:B-1----:R-:W-:Y:S09]  /*6f50*/  F2FP.F16.F32.PACK_AB R7, R199, R196 ;  /* 0x000000c4c707723e */ /* 0x002ff200000000ff */
[----:B------:R-:W1:Y:S01]  /*6f60*/  MUFU.EX2 R177, R177 ;  /* 0x000000b100b17308 */ /* 0x000e620000000800 */
[----:B---3--:R-:W-:Y:S01]  /*6f70*/  F2FP.F16.F32.PACK_AB R5, R204, R203 ;  /* 0x000000cbcc05723e */ /* 0x008fe200000000ff */
[----:B------:R3:W-:Y:S08]  /*6f80*/  STS [R155+0x2400], R7 ;  /* 0x002400079b007388 */ /* 0x0007f00000000800 */
[----:B------:R-:W1:Y:S01]  /*6f90*/  MUFU.EX2 R173, R173 ;  /* 0x000000ad00ad7308 */ /* 0x000e620000000800 */
[----:B--2---:R-:W-:Y:S01]  /*6fa0*/  F2FP.F16.F32.PACK_AB R9, R178, R179 ;  /* 0x000000b3b209723e */ /* 0x004fe200000000ff */
[----:B------:R2:W-:Y:S01]  /*6fb0*/  STS [R154+0x2400], R5 ;  /* 0x002400059a007388 */ /* 0x0005e20000000800 */
[----:B------:R-:W-:Y:S02]  /*6fc0*/  F2FP.F16.F32.PACK_AB R6, R201, R200 ;  /* 0x000000c8c906723e */ /* 0x000fe400000000ff */
[----:B----4-:R-:W-:Y:S03]  /*6fd0*/  F2FP.F16.F32.PACK_AB R8, R180, R181 ;  /* 0x000000b5b408723e */ /* 0x010fe600000000ff */
[----:B------:R4:W-:Y:S01]  /*6fe0*/  STS [R154+0x2000], R6 ;  /* 0x002000069a007388 */ /* 0x0009e20000000800 */
[----:B---3--:R-:W-:Y:S02]  /*6ff0*/  F2FP.F16.F32.PACK_AB R7, R187, R188 ;  /* 0x000000bcbb07723e */ /* 0x008fe400000000ff */
[----:B--2---:R-:W-:Y:S03]  /*7000*/  F2FP.F16.F32.PACK_AB R5, R182, R183 ;  /* 0x000000b7b605723e */ /* 0x004fe600000000ff */
[----:B------:R2:W-:Y:S01]  /*7010*/  STS [R137], R7 ;  /* 0x0000000789007388 */ /* 0x0005e20000000800 */
[----:B----4-:R-:W-:Y:S05]  /*7020*/  F2FP.F16.F32.PACK_AB R6, R185, R186 ;  /* 0x000000bab906723e */ /* 0x010fea00000000ff */
        /* <DEDUP_REMOVED lines=44> */
[----:B------:R-:W-:Y:S03]  /*72f0*/  FMUL.FTZ R8, R72, R8 ;  /* 0x0000000848087220 */ /* 0x000fe60000410000 */
[C---:B------:R-:W-:Y:S01]  /*7300*/  FADD.FTZ R12, -R131.reuse, R12 ;  /* 0x0000000c830c7221 */ /* 0x040fe20000010100 */
[----:B------:R-:W-:Y:S01]  /*7310*/  FADD.FTZ R13, -R131, R13 ;  /* 0x0000000d830d7221 */ /* 0x000fe20000010100 */
[C---:B------:R-:W-:Y:S01]  /*7320*/  FADD.FTZ R14, -R121.reuse, R14 ;  /* 0x0000000e790e7221 */ /* 0x040fe20000010100 */
[----:B------:R-:W-:Y:S03]  /*7330*/  FADD.FTZ R15, -R121, R15 ;  /* 0x0000000f790f7221 */ /* 0x000fe60000010100 */
[----:B------:R-:W-:Y:S01]  /*7340*/  FMUL.FTZ R14, R69, R14 ;  /* 0x0000000e450e7220 */ /* 0x000fe20000410000 */
[----:B------:R-:W-:Y:S01]  /*7350*/  FMUL.FTZ R15, R68, R15 ;  /* 0x0000000f440f7220 */ /* 0x000fe20000410000 */
        /* <DEDUP_REMOVED lines=9> */
[----:B------:R-:W-:Y:S01]  /*73f0*/  F2FP.F16.F32.PACK_AB R16, R244, R246 ;  /* 0x000000f6f410723e */ /* 0x000fe200000000ff */
[----:B------:R-:W-:Y:S01]  /*7400*/  FMUL.FTZ R18, R117, R18 ;  /* 0x0000001275127220 */ /* 0x000fe20000410000 */
[----:B------:R-:W-:Y:S01]  /*7410*/  FMUL.FTZ R19, R0, R19 ;  /* 0x0000001300137220 */ /* 0x000fe20000410000 */
[----:B------:R-:W-:Y:S01]  /*7420*/  FMUL.FTZ R229, R229, R17 ;  /* 0x00000011e5e57220 */ /* 0x000fe20000410000 */
[----:B------:R-:W-:Y:S01]  /*7430*/  MOV R117, 0x4 ;  /* 0x0000000400757802 */ /* 0x000fe20000000f00 */
[----:B------:R-:W-:Y:S01]  /*7440*/  FMUL.FTZ R18, R230, R18 ;  /* 0x00000012e6127220 */ /* 0x000fe20000410000 */
[----:B------:R-:W-:Y:S01]  /*7450*/  FMUL.FTZ R228, R228, R19 ;  /* 0x00000013e4e47220 */ /* 0x000fe20000410000 */
[----:B------:R-:W-:Y:S02]  /*7460*/  MOV R0, 0x20 ;  /* 0x0000002000007802 */ /* 0x000fe40000000f00 */
[----:B------:R-:W-:Y:S02]  /*7470*/  F2FP.F16.F32.PACK_AB R19, R229, R231 ;  /* 0x000000e7e513723e */ /* 0x000fe400000000ff */
[----:B------:R-:W-:Y:S01]  /*7480*/  F2FP.F16.F32.PACK_AB R18, R228, R18 ;  /* 0x00000012e412723e */ /* 0x000fe200000000ff */
[-C--:B-1----:R-:W-:Y:S08]  /*7490*/  HMMA.16816.F32 R20, R104, R100.reuse, R20 ;  /* 0x000000646814723c */ /* 0x082ff00000001814 */
[C---:B------:R-:W-:Y:S04]  /*74a0*/  HMMA.16816.F32 R24, R108.reuse, R100, R24 ;  /* 0x000000646c18723c */ /* 0x040fe80000001818 */
[C---:B------:R-:W-:Y:S01]  /*74b0*/  FADD.FTZ R101, -R135.reuse, R5 ;  /* 0x0000000587657221 */ /* 0x040fe20000010100 */
[C---:B------:R-:W-:Y:S03]  /*74c0*/  FADD.FTZ R100, -R134.reuse, R7 ;  /* 0x0000000786647221 */ /* 0x040fe60000010100 */
[-C--:B------:R-:W-:Y:S03]  /*74d0*/  HMMA.16816.F32 R28, R108, R102.reuse, R28 ;  /* 0x000000666c1c723c */ /* 0x080fe6000000181c */
[C---:B------:R-:W-:Y:S01]  /*74e0*/  FADD.FTZ R20, -R135.reuse, R20 ;  /* 0x0000001487147221 */ /* 0x040fe20000010100 */
[----:B------:R-:W-:Y:S01]  /*74f0*/  FADD.FTZ R21, -R135, R21 ;  /* 0x0000001587157221 */ /* 0x000fe20000010100 */
[C---:B------:R-:W-:Y:S01]  /*7500*/  FADD.FTZ R22, -R134.reuse, R22 ;  /* 0x0000001686167221 */ /* 0x040fe20000010100 */
[C---:B------:R-:W-:Y:S01]  /*7510*/  FADD.FTZ R23, -R134.reuse, R23 ;  /* 0x0000001786177221 */ /* 0x040fe20000010100 */
[----:B------:R-:W-:Y:S01]  /*7520*/  FMUL.FTZ R20, R243, R20 ;  /* 0x00000014f3147220 */ /* 0x000fe20000410000 */
[C---:B------:R-:W-:Y:S04]  /*7530*/  HMMA.16816.F32 R32, R104.reuse, R102, R32 ;  /* 0x000000666820723c */ /* 0x040fe80000001820 */
[----:B------:R-:W-:Y:S01]  /*7540*/  SHF.R.U32.HI R103, RZ, 0x1, R114 ;  /* 0x00000001ff677819 */ /* 0x000fe20000011672 */
[----:B------:R-:W-:Y:S01]  /*7550*/  FADD.FTZ R102, -R135, R4 ;  /* 0x0000000487667221 */ /* 0x000fe20000010100 */
[----:B------:R-:W-:Y:S01]  /*7560*/  FADD.FTZ R4, -R134, R6 ;  /* 0x0000000686047221 */ /* 0x000fe20000010100 */
[----:B------:R-:W-:Y:S01]  /*7570*/  FMUL.FTZ R6, R74, R101 ;  /* 0x000000654a067220 */ /* 0x000fe20000410000 */
[----:B------:R-:W-:Y:S01]  /*7580*/  FADD.FTZ R24, -R131, R24 ;  /* 0x0000001883187221 */ /* 0x000fe20000010100 */
[----:B------:R-:W-:Y:S01]  /*7590*/  FMUL.FTZ R5, R75, R102 ;  /* 0x000000664b057220 */ /* 0x000fe20000410000 */
[----:B------:R-:W-:Y:S01]  /*75a0*/  LOP3.LUT R102, R103, 0x30, RZ, 0xc0, !PT ;  /* 0x0000003067667812 */ /* 0x000fe200078ec0ff */
[----:B------:R1:W5:Y:S01]  /*75b0*/  LDL.LU R75, [R1+0x3c] ;  /* 0x00003c00014b7983 */ /* 0x0003620000300800 */
[----:B------:R-:W-:Y:S01]  /*75c0*/  FMUL.FTZ R103, R73, R100 ;  /* 0x0000006449677220 */ /* 0x000fe20000410000 */
[----:B------:R-:W-:Y:S01]  /*75d0*/  SHF.L.U32 R100, R114, 0x3, RZ ;  /* 0x0000000372647819 */ /* 0x000fe200000006ff */
[----:B------:R-:W-:Y:S01]  /*75e0*/  FMUL.FTZ R6, R251, R6 ;  /* 0x00000006fb067220 */ /* 0x000fe20000410000 */
[----:B------:R1:W5:Y:S01]  /*75f0*/  LDL.LU R74, [R1+0x38] ;  /* 0x00003800014a7983 */ /* 0x0003620000300800 */
[----:B------:R-:W-:Y:S01]  /*7600*/  FMUL.FTZ R251, R70, R13 ;  /* 0x0000000d46fb7220 */ /* 0x000fe20000410000 */
[----:B------:R-:W-:Y:S01]  /*7610*/  FMUL.FTZ R7, R115, R4 ;  /* 0x0000000473077220 */ /* 0x000fe20000410000 */
[----:B------:R-:W-:Y:S01]  /*7620*/  LOP3.LUT R4, R102, 0x8, R114, 0xf8, !PT ;  /* 0x0000000866047812 */ /* 0x000fe200078ef872 */
[----:B------:R-:W-:Y:S01]  /*7630*/  FMUL.FTZ R250, R250, R103 ;  /* 0x00000067fafa7220 */ /* 0x000fe20000410000 */
[----:B------:R-:W2:Y:S01]  /*7640*/  LDL.LU R102, [R1+0x8] ;  /* 0x0000080001667983 */ /* 0x000ea20000300800 */
[----:B------:R-:W-:Y:S01]  /*7650*/  SHF.L.U32 R115, R114, 0x6, RZ ;  /* 0x0000000672737819 */ /* 0x000fe200000006ff */
[----:B------:R-:W-:Y:S01]  /*7660*/  FADD.FTZ R25, -R131, R25 ;  /* 0x0000001983197221 */ /* 0x000fe20000010100 */
[C---:B------:R-:W-:Y:S01]  /*7670*/  FADD.FTZ R26, -R121.reuse, R26 ;  /* 0x0000001a791a7221 */ /* 0x040fe20000010100 */
[----:B------:R1:W5:Y:S01]  /*7680*/  LDL.LU R73, [R1+0x34] ;  /* 0x0000340001497983 */ /* 0x0003620000300800 */
[----:B------:R-:W-:Y:S01]  /*7690*/  LOP3.LUT R4, R4, 0x1c0, R115, 0xf8, !PT ;  /* 0x000001c004047812 */ /* 0x000fe200078ef873 */
[----:B------:R-:W-:Y:S01]  /*76a0*/  FADD.FTZ R27, -R121, R27 ;  /* 0x0000001b791b7221 */ /* 0x000fe20000010100 */
[----:B------:R-:W-:Y:S01]  /*76b0*/  LOP3.LUT R101, R115, 0x400, RZ, 0xc0, !PT ;  /* 0x0000040073657812 */ /* 0x000fe200078ec0ff */
[----:B------:R-:W3:Y:S01]  /*76c0*/  LDL.LU R114, [R1+0xc] ;  /* 0x00000c0001727983 */ /* 0x000ee20000300800 */
[----:B------:R-:W-:Y:S01]  /*76d0*/  LOP3.LUT R4, R4, 0x38, R100, 0x78, !PT ;  /* 0x0000003804047812 */ /* 0x000fe200078e7864 */
[C---:B------:R-:W-:Y:S01]  /*76e0*/  FADD.FTZ R28, -R131.reuse, R28 ;  /* 0x0000001c831c7221 */ /* 0x040fe20000010100 */
[----:B------:R-:W-:Y:S01]  /*76f0*/  FADD.FTZ R29, -R131, R29 ;  /* 0x0000001d831d7221 */ /* 0x000fe20000010100 */
[----:B------:R-:W4:Y:S01]  /*7700*/  LDL.LU R115, [R1+0x10] ;  /* 0x0000100001737983 */ /* 0x000f220000300800 */
[----:B------:R-:W-:Y:S01]  /*7710*/  LEA R101, R4, R101, 0x1 ;  /* 0x0000006504657211 */ /* 0x000fe200078e08ff */
[C---:B------:R-:W-:Y:S01]  /*7720*/  FADD.FTZ R30, -R121.reuse, R30 ;  /* 0x0000001e791e7221 */ /* 0x040fe20000010100 */
[----:B------:R-:W-:Y:S01]  /*7730*/  FADD.FTZ R31, -R121, R31 ;  /* 0x0000001f791f7221 */ /* 0x000fe20000010100 */
[----:B------:R-:W4:Y:S01]  /*7740*/  LDL.LU R100, [R1+0x14] ;  /* 0x0000140001647983 */ /* 0x000f220000300800 */
[C---:B------:R-:W-:Y:S01]  /*7750*/  FADD.FTZ R32, -R135.reuse, R32 ;  /* 0x0000002087207221 */ /* 0x040fe20000010100 */
[----:B------:R-:W-:Y:S01]  /*7760*/  FADD.FTZ R33, -R135, R33 ;  /* 0x0000002187217221 */ /* 0x000fe20000010100 */
[C---:B------:R-:W-:Y:S01]  /*7770*/  FADD.FTZ R34, -R134.reuse, R34 ;  /* 0x0000002286227221 */ /* 0x040fe20000010100 */
[----:B------:R-:W4:Y:S01]  /*7780*/  LDL.LU R4, [R1+0x4] ;  /* 0x0000040001047983 */ /* 0x000f220000300800 */
[----:B------:R-:W-:Y:S01]  /*7790*/  FADD.FTZ R35, -R134, R35 ;  /* 0x0000002386237221 */ /* 0x000fe20000010100 */
[----:B------:R-:W-:Y:S01]  /*77a0*/  FMUL.FTZ R21, R242, R21 ;  /* 0x00000015f2157220 */ /* 0x000fe20000410000 */
[----:B------:R-:W-:Y:S01]  /*77b0*/  FMUL.FTZ R22, R241, R22 ;  /* 0x00000016f1167220 */ /* 0x000fe20000410000 */
[----:B------:R1:W5:Y:S01]  /*77c0*/  LDL.LU R72, [R1+0x30] ;  /* 0x0000300001487983 */ /* 0x0003620000300800 */
[----:B------:R-:W-:Y:S01]  /*77d0*/  FMUL.FTZ R23, R240, R23 ;  /* 0x00000017f0177220 */ /* 0x000fe20000410000 */
        /* <DEDUP_REMOVED lines=30> */
[----:B------:R-:W-:Y:S02]  /*79c0*/  F2FP.F16.F32.PACK_AB R20, R23, R22 ;  /* 0x000000161714723e */ /* 0x000fe400000000ff */
[----:B------:R-:W-:Y:S02]  /*79d0*/  F2FP.F16.F32.PACK_AB R24, R25, R24 ;  /* 0x000000181918723e */ /* 0x000fe400000000ff */
[----:B------:R-:W-:Y:S02]  /*79e0*/  F2FP.F16.F32.PACK_AB R26, R27, R26 ;  /* 0x0000001a1b1a723e */ /* 0x000fe400000000ff */
[----:B------:R-:W-:Y:S02]  /*79f0*/  F2FP.F16.F32.PACK_AB R213, R213, R215 ;  /* 0x000000d7d5d5723e */ /* 0x000fe400000000ff */
[----:B------:R-:W-:Y:S02]  /*7a00*/  F2FP.F16.F32.PACK_AB R212, R212, R214 ;  /* 0x000000d6d4d4723e */ /* 0x000fe400000000ff */
[----:B------:R-:W-:Y:S02]  /*7a10*/  F2FP.F16.F32.PACK_AB R32, R33, R32 ;  /* 0x000000202120723e */ /* 0x000fe400000000ff */
[----:B------:R-:W-:Y:S01]  /*7a20*/  F2FP.F16.F32.PACK_AB R34, R35, R34 ;  /* 0x000000222322723e */ /* 0x000fe200000000ff */
[----:B--2---:R-:W-:Y:S05]  /*7a30*/  FMUL.FTZ R5, R102, R5 ;  /* 0x0000000566057220 */ /* 0x004fea0000410000 */
[----:B------:R-:W-:Y:S01]  /*7a40*/  F2FP.F16.F32.PACK_AB R13, R6, R5 ;  /* 0x00000005060d723e */ /* 0x000fe200000000ff */
[----:B---3--:R-:W-:Y:S02]  /*7a50*/  FMUL.FTZ R11, R114, R11 ;  /* 0x0000000b720b7220 */ /* 0x008fe40000410000 */
[----:B------:R-:W2:Y:S02]  /*7a60*/  S2R R114, SR_TID.X ;  /* 0x0000000000727919 */ /* 0x000ea40000002100 */
[----:B------:R-:W-:Y:S01]  /*7a70*/  FMUL.FTZ R11, R248, R11 ;  /* 0x0000000bf80b7220 */ /* 0x000fe20000410000 */
[----:B----4-:R-:W-:Y:S02]  /*7a80*/  FMUL.FTZ R10, R115, R10 ;  /* 0x0000000a730a7220 */ /* 0x010fe40000410000 */
[----:B------:R-:W3:Y:S01]  /*7a90*/  S2R R115, SR_TID.X ;  /* 0x0000000000737919 */ /* 0x000ee20000002100 */
[----:B------:R-:W-:Y:S01]  /*7aa0*/  FMUL.FTZ R9, R100, R9 ;  /* 0x0000000964097220 */ /* 0x000fe20000410000 */
[----:B------:R-:W-:Y:S01]  /*7ab0*/  FMUL.FTZ R10, R252, R10 ;  /* 0x0000000afc0a7220 */ /* 0x000fe20000410000 */
[----:B------:R-:W4:Y:S01]  /*7ac0*/  S2R R100, SR_TID.X ;  /* 0x0000000000647919 */ /* 0x000f220000002100 */
[----:B------:R-:W-:Y:S01]  /*7ad0*/  FMUL.FTZ R7, R4, R7 ;  /* 0x0000000704077220 */ /* 0x000fe20000410000 */
[----:B------:R-:W-:Y:S01]  /*7ae0*/  FMUL.FTZ R4, R71, R12 ;  /* 0x0000000c47047220 */ /* 0x000fe20000410000 */
[----:B------:R-:W-:Y:S01]  /*7af0*/  FMUL.FTZ R9, R249, R9 ;  /* 0x00000009f9097220 */ /* 0x000fe20000410000 */
[----:B------:R1:W5:Y:S01]  /*7b00*/  LDL.LU R71, [R1+0x2c] ;  /* 0x00002c0001477983 */ /* 0x0003620000300800 */
[----:B------:R-:W-:Y:S01]  /*7b10*/  F2FP.F16.F32.PACK_AB R14, R11, R10 ;  /* 0x0000000a0b0e723e */ /* 0x000fe200000000ff */
[----:B------:R-:W-:Y:S02]  /*7b20*/  FMUL.FTZ R247, R247, R4 ;  /* 0x00000004f7f77220 */ /* 0x000fe40000410000 */
[----:B------:R-:W4:Y:S03]  /*7b30*/  LDL.LU R12, [R1] ;  /* 0x00000000010c7983 */ /* 0x000f260000300800 */
[----:B------:R-:W-:Y:S01]  /*7b40*/  F2FP.F16.F32.PACK_AB R17, R245, R247 ;  /* 0x000000f7f511723e */ /* 0x000fe200000000ff */
[----:B------:R1:W5:Y:S04]  /*7b50*/  LDL.LU R70, [R1+0x28] ;  /* 0x0000280001467983 */ /* 0x0003680000300800 */
[----:B------:R1:W5:Y:S04]  /*7b60*/  LDL.LU R69, [R1+0x24] ;  /* 0x0000240001457983 */ /* 0x0003680000300800 */
[----:B------:R1:W5:Y:S01]  /*7b70*/  LDL.LU R68, [R1+0x20] ;  /* 0x0000200001447983 */ /* 0x0003620000300800 */
[--C-:B--2---:R-:W-:Y:S03]  /*7b80*/  SHF.R.U32.HI R102, RZ, 0x1, R114.reuse ;  /* 0x00000001ff667819 */ /* 0x104fe60000011672 */
[----:B------:R1:W5:Y:S01]  /*7b90*/  LDL.LU R3, [R1+0x1c] ;  /* 0x00001c0001037983 */ /* 0x0003620000300800 */
[----:B------:R-:W-:Y:S02]  /*7ba0*/  SHF.R.U32.HI R103, RZ, 0x1, R114 ;  /* 0x00000001ff677819 */ /* 0x000fe40000011672 */
[----:B------:R-:W-:Y:S01]  /*7bb0*/  LOP3.LUT R102, R102, 0x30, RZ, 0xc0, !PT ;  /* 0x0000003066667812 */ /* 0x000fe200078ec0ff */
[----:B------:R1:W5:Y:S01]  /*7bc0*/  LDL.LU R2, [R1+0x18] ;  /* 0x0000180001027983 */ /* 0x0003620000300800 */
[----:B---3--:R-:W-:Y:S02]  /*7bd0*/  SHF.L.U32 R115, R115, 0x6, RZ ;  /* 0x0000000673737819 */ /* 0x008fe400000006ff */
[----:B----4-:R-:W-:Y:S01]  /*7be0*/  SHF.L.U32 R100, R100, 0x3, RZ ;  /* 0x0000000364647819 */ /* 0x010fe200000006ff */
[----:B------:R-:W-:Y:S01]  /*7bf0*/  FMUL.FTZ R8, R12, R8 ;  /* 0x000000080c087220 */ /* 0x000fe20000410000 */
[----:B------:R-:W-:Y:S02]  /*7c00*/  F2FP.F16.F32.PACK_AB R12, R250, R7 ;  /* 0x00000007fa0c723e */ /* 0x000fe400000000ff */
[----:B------:R-:W2:Y:S02]  /*7c10*/  LDSM.16.M88.4 R4, [R116+0x8800] ;  /* 0x008800007404783b */ /* 0x000ea40000000200 */
[----:B------:R-:W-:Y:S06]  /*7c20*/  F2FP.F16.F32.PACK_AB R15, R9, R8 ;  /* 0x00000008090f723e */ /* 0x000fec00000000ff */
[----:B------:R-:W3:Y:S01]  /*7c30*/  LDSM.16.M88.4 R8, [R116+0x8c00] ;  /* 0x008c00007408783b */ /* 0x000ee20000000200 */
[-C--:B--2---:R-:W-:Y:S08]  /*7c40*/  HMMA.16816.F32 R36, R104, R4.reuse, R36 ;  /* 0x000000046824723c */ /* 0x084ff00000001824 */
[C---:B------:R-:W-:Y:S08]  /*7c50*/  HMMA.16816.F32 R40, R108.reuse, R4, R40 ;  /* 0x000000046c28723c */ /* 0x040ff00000001828 */
        /* <DEDUP_REMOVED lines=9> */
[C---:B------:R-:W-:Y:S01]  /*7cf0*/  FADD.FTZ R42, -R121.reuse, R42 ;  /* 0x0000002a792a7221 */ /* 0x040fe20000010100 */
[----:B------:R-:W-:Y:S01]  /*7d00*/  FADD.FTZ R43, -R121, R43 ;  /* 0x0000002b792b7221 */ /* 0x000fe20000010100 */
[-C--:B---3--:R-:W-:Y:S03]  /*7d10*/  HMMA.16816.F32 R52, R104, R8.reuse, R52 ;  /* 0x000000086834723c */ /* 0x088fe60000001834 */
[C---:B------:R-:W-:Y:S01]  /*7d20*/  FADD.FTZ R44, -R131.reuse, R44 ;  /* 0x0000002c832c7221 */ /* 0x040fe20000010100 */
[----:B------:R-:W-:Y:S01]  /*7d30*/  FADD.FTZ R45, -R131, R45 ;  /* 0x0000002d832d7221 */ /* 0x000fe20000010100 */
[C---:B------:R-:W-:Y:S01]  /*7d40*/  FADD.FTZ R46, -R121.reuse, R46 ;  /* 0x0000002e792e7221 */ /* 0x040fe20000010100 */
[----:B------:R-:W-:Y:S01]  /*7d50*/  FADD.FTZ R47, -R121, R47 ;  /* 0x0000002f792f7221 */ /* 0x000fe20000010100 */
[----:B------:R-:W-:Y:S01]  /*7d60*/  FMUL.FTZ R210, R210, R37 ;  /* 0x00000025d2d27220 */ /* 0x000fe20000410000 */
        /* <DEDUP_REMOVED lines=11> */
[----:B------:R-:W-:Y:S04]  /*7e20*/  HMMA.16816.F32 R64, R104, R10, R64 ;  /* 0x0000000a6840723c */ /* 0x000fe80000001840 */
[C---:B------:R-:W-:Y:S01]  /*7e30*/  FADD.FTZ R56, -R131.reuse, R56 ;  /* 0x0000003883387221 */ /* 0x040fe20000010100 */
        /* <DEDUP_REMOVED lines=120> */
.L_x_1556:
        /* <DEDUP_REMOVED lines=138> */
.L_x_1557:
        /* <DEDUP_REMOVED lines=272> */
.L_x_1559:
[----:B------:R-:W2:Y:S01]  /*9f60*/  LDCU.64 UR10, c[0x0][0x5c0] ;  /* 0x0000b800ff0a77ac */ /* 0x000ea20008000a00 */
[----:B------:R-:W-:-:S04]  /*9f70*/  UIADD3 UR5, UPT, UPT, UR37, UR39, URZ ;  /* 0x0000002725057290 */ /* 0x000fc8000fffe0ff */
[----:B--2---:R-:W-:Y:S02]  /*9f80*/  UIMAD.WIDE.U32 UR16, UR5, UR10, URZ ;  /* 0x0000000a051072a5 */ /* 0x004fe4000f8e00ff */
[----:B------:R-:W-:-:S04]  /*9f90*/  UIMAD UR5, UR5, UR11, URZ ;  /* 0x0000000b050572a4 */ /* 0x000fc8000f8e02ff */
[----:B------:R-:W-:-:S06]  /*9fa0*/  UIADD3 UR5, UPT, UPT, UR17, UR5, URZ ;  /* 0x0000000511057290 */ /* 0x000fcc000fffe0ff */
[----:B------:R-:W-:Y:S02]  /*9fb0*/  MOV R6, UR5 ;  /* 0x0000000500067c02 */ /* 0x000fe40008000f00 */
.L_x_1560:
        /* <DEDUP_REMOVED lines=13> */
.L_x_1561:
[----:B------:R-:W2:Y:S01]  /*a090*/  LDCU.64 UR8, c[0x0][0x5c8] ;  /* 0x0000b900ff0877ac */ /* 0x000ea20008000a00 */
[----:B------:R-:W-:-:S04]  /*a0a0*/  UIADD3 UR5, UPT, UPT, UR37, UR39, URZ ;  /* 0x0000002725057290 */ /* 0x000fc8000fffe0ff */
[----:B--2---:R-:W-:Y:S02]  /*a0b0*/  UIMAD.WIDE.U32 UR12, UR5, UR8, URZ ;  /* 0x00000008050c72a5 */ /* 0x004fe4000f8e00ff */
[----:B------:R-:W-:-:S04]  /*a0c0*/  UIMAD UR5, UR5, UR9, URZ ;  /* 0x00000009050572a4 */ /* 0x000fc8000f8e02ff */
[----:B------:R-:W-:Y:S01]  /*a0d0*/  UIADD3 UR5, UPT, UPT, UR13, UR5, URZ ;  /* 0x000000050d057290 */ /* 0x000fe2000fffe0ff */
[----:B------:R-:W-:-:S05]  /*a0e0*/  UMOV UR30, UR12 ;  /* 0x0000000c001e7c82 */ /* 0x000fca0008000000 */
[----:B-1----:R-:W-:-:S07]  /*a0f0*/  MOV R0, UR5 ;  /* 0x0000000500007c02 */ /* 0x002fce0008000f00 */
.L_x_1562:
        /* <DEDUP_REMOVED lines=41> */
.L_x_1564:
[----:B------:R-:W-:Y:S05]  /*a390*/  BSYNC.RECONVERGENT B0 ;  /* 0x0000000000007941 */ /* 0x000fea0003800200 */
.L_x_1563:
        /* <DEDUP_REMOVED lines=12> */
.L_x_1566:
[----:B------:R-:W-:Y:S05]  /*a460*/  BSYNC.RECONVERGENT B0 ;  /* 0x0000000000007941 */ /* 0x000fea0003800200 */
.L_x_1565:
        /* <DEDUP_REMOVED lines=26> */
.L_x_1529:
[----:B------:R-:W-:Y:S05]  /*a610*/  BSYNC.RECONVERGENT B1 ;  /* 0x0000000000017941 */ /* 0x000fea0003800200 */
.L_x_1511:
        /* <DEDUP_REMOVED lines=11> */
.L_x_1568:
        /* <DEDUP_REMOVED lines=11> */
.L_x_1615:


//--------------------- .text._ZN5flash25flash_bwd_dot_do_o_kernelILb0E23Flash_bwd_kernel_traitsILi32ELi128ELi128ELi8ELi4ELi4ELi4ELb0ELb0EN7cutlass6half_tE19Flash_kernel_traitsILi32ELi128ELi128ELi8ES3_EEEEvNS_16Flash_bwd_paramsE --------------------------
	.section	.text._ZN5flash25flash_bwd_dot_do_o_kernelILb0E23Flash_bwd_kernel_traitsILi32ELi128ELi128ELi8ELi4ELi4ELi4ELb0ELb0EN7cutlass6half_tE19Flash_kernel_traitsILi32ELi128ELi128ELi8ES3_EEEEvNS_16Flash_bwd_paramsE,"ax",@progbits
	.align	128
        .global         _ZN5flash25flash_bwd_dot_do_o_kernelILb0E23Flash_bwd_kernel_traitsILi32ELi128ELi128ELi8ELi4ELi4ELi4ELb0ELb0EN7cutlass6half_tE19Flash_kernel_traitsILi32ELi128ELi128ELi8ES3_EEEEvNS_16Flash_bwd_paramsE
        .type           _ZN5flash25flash_bwd_dot_do_o_kernelILb0E23Flash_bwd_kernel_traitsILi32ELi128ELi128ELi8ELi4ELi4ELi4ELb0ELb0EN7cutlass6half_tE19Flash_kernel_traitsILi32ELi128ELi128ELi8ES3_EEEEvNS_16Flash_bwd_paramsE,@function
        .size           _ZN5flash25flash_bwd_dot_do_o_kernelILb0E23Flash_bwd_kernel_traitsILi32ELi128ELi128ELi8ELi4ELi4ELi4ELb0ELb0EN7cutlass6half_tE19Flash_kernel_traitsILi32ELi128ELi128ELi8ES3_EEEEvNS_16Flash_bwd_paramsE,(.L_x_1616 - _ZN5flash25flash_bwd_dot_do_o_kernelILb0E23Flash_bwd_kernel_traitsILi32ELi128ELi128ELi8ELi4ELi4ELi4ELb0ELb0EN7cutlass6half_tE19Flash_kernel_traitsILi32ELi128ELi128ELi8ES3_EEEEvNS_16Flash_bwd_paramsE)
        .other          _ZN5flash25flash_bwd_dot_do_o_kernelILb0E23Flash_bwd_kernel_traitsILi32ELi128ELi128ELi8ELi4ELi4ELi4ELb0ELb0EN7cutlass6half_tE19Flash_kernel_traitsILi32ELi128ELi128ELi8ES3_EEEEvNS_16Flash_bwd_paramsE,@"STO_CUDA_ENTRY STV_DEFAULT"
_ZN5flash25flash_bwd_dot_do_o_kernelILb0E23Flash_bwd_kernel_traitsILi32ELi128ELi128ELi8ELi4ELi4ELi4ELb0ELb0EN7cutlass6half_tE19Flash_kernel_traitsILi32ELi128ELi128ELi8ES3_EEEEvNS_16Flash_bwd_paramsE:
.text._ZN5flash25flash_bwd_dot_do_o_kernelILb0E23Flash_bwd_kernel_traitsILi32ELi128ELi128ELi8ELi4ELi4ELi4ELb0ELb0EN7cutlass6half_tE19Flash_kernel_traitsILi32ELi128ELi128ELi8ES3_EEEEvNS_16Flash_bwd_paramsE:
        /* <DEDUP_REMOVED lines=48> */
.L_x_1569:
[----:B------:R-:W0:Y:S08]  /*0300*/  LDC R6, c[0x0][0x3e0] ;  /* 0x0000f800ff067b82 */ /* 0x000e300000000800 */
[----:B------:R-:W1:Y:S01]  /*0310*/  LDC R24, c[0x0][0x444] ;  /* 0x00011100ff187b82 */ /* 0x000e620000000800 */
[----:B0-----:R-:W-:-:S04]  /*0320*/  IMAD R5, R5, R6, UR5 ;  /* 0x0000000505057e24 */ /* 0x001fc8000f8e0206 */
[----:B-1----:R-:W-:-:S07]  /*0330*/  IMAD R24, R5, R24, RZ ;  /* 0x0000001805187224 */ /* 0x002fce00078e02ff */
.L_x_1570:
        /* <DEDUP_REMOVED lines=143> */
.L_x_1571:
        /* <DEDUP_REMOVED lines=13> */
.L_x_1616:


//--------------------- .text._ZN5flash25flash_bwd_dot_do_o_kernelILb1E23Flash_bwd_kernel_traitsILi32ELi128ELi128ELi8ELi4ELi4ELi4ELb0ELb0EN7cutlass6half_tE19Flash_kernel_traitsILi32ELi128ELi128ELi8ES3_EEEEvNS_16Flash_bwd_paramsE --------------------------
	.section	.text._ZN5flash25flash_bwd_dot_do_o_kernelILb1E23Flash_bwd_kernel_traitsILi32ELi128ELi128ELi8ELi4ELi4ELi4ELb0ELb0EN7cutlass6half_tE19Flash_kernel_traitsILi32ELi128ELi128ELi8ES3_EEEEvNS_16Flash_bwd_paramsE,"ax",@progbits
	.align	128
        .global         _ZN5flash25flash_bwd_dot_do_o_kernelILb1E23Flash_bwd_kernel_traitsILi32ELi128ELi128ELi8ELi4ELi4ELi4ELb0ELb0EN7cutlass6half_tE19Flash_kernel_traitsILi32ELi128ELi128ELi8ES3_EEEEvNS_16Flash_bwd_paramsE
        .type           _ZN5flash25flash_bwd_dot_do_o_kernelILb1E23Flash_bwd_kernel_traitsILi32ELi128ELi128ELi8ELi4ELi4ELi4ELb0ELb0EN7cutlass6half_tE19Flash_kernel_traitsILi32ELi128ELi128ELi8ES3_EEEEvNS_16Flash_bwd_paramsE,@function
        .size           _ZN5flash25flash_bwd_dot_do_o_kernelILb1E23Flash_bwd_kernel_traitsILi32ELi128ELi128ELi8ELi4ELi4ELi4ELb0ELb0EN7cutlass6half_tE19Flash_kernel_traitsILi32ELi128ELi128ELi8ES3_EEEEvNS_16Flash_bwd_paramsE,(.L_x_1617 - _ZN5flash25flash_bwd_dot_do_o_kernelILb1E23Flash_bwd_kernel_traitsILi32ELi128ELi128ELi8ELi4ELi4ELi4ELb0ELb0EN7cutlass6half_tE19Flash_kernel_traitsILi32ELi128ELi128ELi8ES3_EEEEvNS_16Flash_bwd_paramsE)
        .other          _ZN5flash25flash_bwd_dot_do_o_kernelILb1E23Flash_bwd_kernel_traitsILi32ELi128ELi128ELi8ELi4ELi4ELi4ELb0ELb0EN7cutlass6half_tE19Flash_kernel_traitsILi32ELi128ELi128ELi8ES3_EEEEvNS_16Flash_bwd_paramsE,@"STO_CUDA_ENTRY STV_DEFAULT"
_ZN5flash25flash_bwd_dot_do_o_kernelILb1E23Flash_bwd_kernel_traitsILi32ELi128ELi128ELi8ELi4ELi4ELi4ELb0ELb0EN7cutlass6half_tE19Flash_kernel_traitsILi32ELi128ELi128ELi8ES3_EEEEvNS_16Flash_bwd_paramsE:
.text._ZN5flash25flash_bwd_dot_do_o_kernelILb1E23Flash_bwd_kernel_traitsILi32ELi128ELi128ELi8ELi4ELi4ELi4ELb0ELb0EN7cutlass6half_tE19Flash_kernel_traitsILi32ELi128ELi128ELi8ES3_EEEEvNS_16Flash_bwd_paramsE:
        /* <DEDUP_REMOVED lines=57> */
.L_x_1572:
[-C--:B------:R-:W-:Y:S02]  /*0390*/  IMAD R15, R5, R25.reuse, RZ ;  /* 0x00000019050f7224 */ /* 0x080fe400078e02ff */
[----:B------:R-:W-:-:S05]  /*03a0*/  IMAD.WIDE.U32 R12, R4, R25, RZ ;  /* 0x00000019040c7225 */ /* 0x000fca00078e00ff */
[----:B------:R-:W-:Y:S02]  /*03b0*/  IADD3 R0, PT, PT, R13, R15, RZ ;  /* 0x0000000f0d007210 */ /* 0x000fe40007ffe0ff */
[----:B------:R-:W-:-:S07]  /*03c0*/  MOV R2, R12 ;  /* 0x0000000c00027202 */ /* 0x000fce0000000f00 */
.L_x_1573:
        /* <DEDUP_REMOVED lines=20> */
.L_x_1574:
[----:B------:R-:W0:Y:S01]  /*0510*/  LDC R22, c[0x0][0x444] ;  /* 0x00011100ff167b82 */ /* 0x000e220000000800 */
[----:B------:R-:W-:-:S04]  /*0520*/  IMAD R7, R7, R3, R20 ;  /* 0x0000000307077224 */ /* 0x000fc800078e0214 */
[----:B0-----:R-:W-:-:S07]  /*0530*/  IMAD R22, R7, R22, RZ ;  /* 0x0000001607167224 */ /* 0x001fce00078e02ff */
.L_x_1575:
        /* <DEDUP_REMOVED lines=162> */
.L_x_1576:
        /* <DEDUP_REMOVED lines=10> */
.L_x_1617:


//--------------------- .nv.shared._ZN5flash44flash_bwd_dq_dk_dv_loop_seqk_parallel_kernelI23Flash_bwd_kernel_traitsILi32ELi128ELi128ELi8ELi4ELi4ELi4ELb1ELb0EN7cutlass6half_tE19Flash_kernel_traitsILi32ELi128ELi128ELi8ES3_EELb0ELb0ELb0ELb0ELb0ELb1ELb0EEEvNS_16Flash_bwd_paramsE --------------------------
	.section	.nv.shared._ZN5flash44flash_bwd_dq_dk_dv_loop_seqk_parallel_kernelI23Flash_bwd_kernel_traitsILi32ELi128ELi128ELi8ELi4ELi4ELi4ELb1ELb0EN7cutlass6half_tE19Flash_kernel_traitsILi32ELi128ELi128ELi8ES3_EELb0ELb0ELb0ELb0ELb0ELb1ELb0EEEvNS_16Flash_bwd_paramsE,"aw",@nobits
	.sectionflags	@""
	.align	16
	.zero		1024


//--------------------- .nv.shared.reserved.0     --------------------------
	.section	.nv.shared.reserved.0,"aw",@nobits
	.weak		__nv_reservedSMEM_offset_0_alias
	.size		__nv_reservedSMEM_offset_0_alias, 0, 64
	.other		__nv_reservedSMEM_offset_0_alias,@"STO_CUDA_RESERVED_SHARED STV_DEFAULT"
__nv_reservedSMEM_offset_0_alias:
	.zero		0
	.zero		64


//--------------------- .nv.global                --------------------------
	.section	.nv.global,"aw",@nobits
.nv.global:
	.type		_ZN65_INTERNAL_ade4a511_29_flash_bwd_hdim32_fp16_sm80_cu_21e1f8cb_28504cute1_E,@object
	.size		_ZN65_INTERNAL_ade4a511_29_flash_bwd_hdim32_fp16_sm80_cu_21e1f8cb_28504cute1_E,(_ZN65_INTERNAL_ade4a511_29_flash_bwd_hdim32_fp16_sm80_cu_21e1f8cb_28504cuda3std3__45__cpo6cbeginE - _ZN65_INTERNAL_ade4a511_29_flash_bwd_hdim32_fp16_sm80_cu_21e1f8cb_28504cute1_E)
_ZN65_INTERNAL_ade4a511_29_flash_bwd_hdim32_fp16_sm80_cu_21e1f8cb_28504cute1_E:
	.zero		1
	.type		_ZN65_INTERNAL_ade4a511_29_flash_bwd_hdim32_fp16_sm80_cu_21e1f8cb_28504cuda3std3__45__cpo6cbeginE,@object
	.size		_ZN65_INTERNAL_ade4a511_29_flash_bwd_hdim32_fp16_sm80_cu_21e1f8cb_28504cuda3std3__45__cpo6cbeginE,(_ZN65_INTERNAL_ade4a511_29_flash_bwd_hdim32_fp16_sm80_cu_21e1f8cb_28504cuda3std3__48in_placeE - _ZN65_INTERNAL_ade4a511_29_flash_bwd_hdim32_fp16_sm80_cu_21e1f8cb_28504cuda3std3__45__cpo6cbeginE)
_ZN65_INTERNAL_ade4a511_29_flash_bwd_hdim32_fp16_sm80_cu_21e1f8cb_28504cuda3std3__45__cpo6cbeginE:
	.zero		1
	.type		_ZN65_INTERNAL_ade4a511_29_flash_bwd_hdim32_fp16_sm80_cu_21e1f8cb_28504cuda3std3__48in_placeE,@object
	.size		_ZN65_INTERNAL_ade4a511_29_flash_bwd_hdim32_fp16_sm80_cu_21e1f8cb_28504cuda3std3__48in_placeE,(_ZN65_INTERNAL_ade4a511_29_flash_bwd_hdim32_fp16_sm80_cu_21e1f8cb_28504cuda3std6ranges3__45__cpo9iter_moveE - _ZN65_INTERNAL_ade4a511_29_flash_bwd_hdim32_fp16_sm80_cu_21e1f8cb_28504cuda3std3__48in_placeE)
_ZN65_INTERNAL_ade4a511_29_flash_bwd_hdim32_fp16_sm80_cu_21e1f8cb_28504cuda3std3__48in_placeE:
	.zero		1
	.type		_ZN65_INTERNAL_ade4a511_29_flash_bwd_hdim32_fp16_sm80_cu_21e1f8cb_28504cuda3std6ranges3__45__cpo9iter_moveE,@object
	.size		_ZN65_INTERNAL_ade4a511_29_flash_bwd_hdim32_fp16_sm80_cu_21e1f8cb_28504cuda3std6ranges3__45__cpo9iter_moveE,(_ZN65_INTERNAL_ade4a511_29_flash_bwd_hdim32_fp16_sm80_cu_21e1f8cb_28504cuda3std3__45__cpo5beginE - _ZN65_INTERNAL_ade4a511_29_flash_bwd_hdim32_fp16_sm80_cu_21e1f8cb_28504cuda3std6ranges3__45__cpo9iter_moveE)
_ZN65_INTERNAL_ade4a511_29_flash_bwd_hdim32_fp16_sm80_cu_21e1f8cb_28504cuda3std6ranges3__45__cpo9iter_moveE:
	.zero		1
	.type		_ZN65_INTERNAL_ade4a511_29_flash_bwd_hdim32_fp16_sm80_cu_21e1f8cb_28504cuda3std3__45__cpo5beginE,@object
	.size		_ZN65_INTERNAL_ade4a511_29_flash_bwd_hdim32_fp16_sm80_cu_21e1f8cb_28504cuda3std3__45__cpo5beginE,(_ZN65_INTERNAL_ade4a511_29_flash_bwd_hdim32_fp16_sm80_cu_21e1f8cb_28504cuda3std3__467_GLOBAL__N__ade4a511_29_flash_bwd_hdim32_fp16_sm80_cu_21e1f8cb_28506ignoreE - _ZN65_INTERNAL_ade4a511_29_flash_bwd_hdim32_fp16_sm80_cu_21e1f8cb_28504cuda3std3__45__cpo5beginE)
_ZN65_INTERNAL_ade4a511_29_flash_bwd_hdim32_fp16_sm80_cu_21e1f8cb_28504cuda3std3__45__cpo5beginE:
	.zero		1
	.type		_ZN65_INTERNAL_ade4a511_29_flash_bwd_hdim32_fp16_sm80_cu_21e1f8cb_28504cuda3std3__467_GLOBAL__N__ade4a511_29_flash_bwd_hdim32_fp16_sm80_cu_21e1f8cb_28506ignoreE,@object
	.size		_ZN65_INTERNAL_ade4a511_29_flash_bwd_hdim32_fp16_sm80_cu_21e1f8cb_28504cuda3std3__467_GLOBAL__N__ade4a511_29_flash_bwd_hdim32_fp16_sm80_cu_21e1f8cb_28506ignoreE,(_ZN65_INTERNAL_ade4a511_29_flash_bwd_hdim32_fp16_sm80_cu_21e1f8cb_28504cute7productE - _ZN65_INTERNAL_ade4a511_29_flash_bwd_hdim32_fp16_sm80_cu_21e1f8cb_28504cuda3std3__467_GLOBAL__N__ade4a511_29_flash_bwd_hdim32_fp16_sm80_cu_21e1f8cb_28506ignoreE)
_ZN65_INTERNAL_ade4a511_29_flash_bwd_hdim32_fp16_sm80_cu_21e1f8cb_28504cuda3std3__467_GLOBAL__N__ade4a511_29_flash_bwd_hdim32_fp16_sm80_cu_21e1f8cb_28506ignoreE:
	.zero		1
	.type		_ZN65_INTERNAL_ade4a511_29_flash_bwd_hdim32_fp16_sm80_cu_21e1f8cb_28504cute7productE,@object
	.size		_ZN65_INTERNAL_ade4a511_29_flash_bwd_hdim32_fp16_sm80_cu_21e1f8cb_28504cute7productE,(_ZN65_INTERNAL_ade4a511_29_flash_bwd_hdim32_fp16_sm80_cu_21e1f8cb_28504cuda3std3__45__cpo3endE - _ZN65_INTERNAL_ade4a511_29_flash_bwd_hdim32_fp16_sm80_cu_21e1f8cb_28504cute7productE)
_ZN65_INTERNAL_ade4a511_29_flash_bwd_hdim32_fp16_sm80_cu_21e1f8cb_28504cute7productE:
	.zero		1
	.type		_ZN65_INTERNAL_ade4a511_29_flash_bwd_hdim32_fp16_sm80_cu_21e1f8cb_28504cuda3std3__45__cpo3endE,@object
	.size		_ZN65_INTERNAL_ade4a511_29_flash_bwd_hdim32_fp16_sm80_cu_21e1f8cb_28504cuda3std3__45__cpo3endE,(_ZN65_INTERNAL_ade4a511_29_flash_bwd_hdim32_fp16_sm80_cu_21e1f8cb_28504cuda3std3__419piecewise_constructE - _ZN65_INTERNAL_ade4a511_29_flash_bwd_hdim32_fp16_sm80_cu_21e1f8cb_28504cuda3std3__45__cpo3endE)
_ZN65_INTERNAL_ade4a511_29_flash_bwd_hdim32_fp16_sm80_cu_21e1f8cb_28504cuda3std3__45__cpo3endE:
	.zero		1
	.type		_ZN65_INTERNAL_ade4a511_29_flash_bwd_hdim32_fp16_sm80_cu_21e1f8cb_28504cuda3std3__419piecewise_constructE,@object
	.size		_ZN65_INTERNAL_ade4a511_29_flash_bwd_hdim32_fp16_sm80_cu_21e1f8cb_28504cuda3std3__419piecewise_constructE,(_ZN65_INTERNAL_ade4a511_29_flash_bwd_hdim32_fp16_sm80_cu_21e1f8cb_28504cuda3std3__45__cpo4cendE - _ZN65_INTERNAL_ade4a511_29_flash_bwd_hdim32_fp16_sm80_cu_21e1f8cb_28504cuda3std3__419piecewise_constructE)
_ZN65_INTERNAL_ade4a511_29_flash_bwd_hdim32_fp16_sm80_cu_21e1f8cb_28504cuda3std3__419piecewise_constructE:
	.zero		1
	.type		_ZN65_INTERNAL_ade4a511_29_flash_bwd_hdim32_fp16_sm80_cu_21e1f8cb_28504cuda3std3__45__cpo4cendE,@object
	.size		_ZN65_INTERNAL_ade4a511_29_flash_bwd_hdim32_fp16_sm80_cu_21e1f8cb_28504cuda3std3__45__cpo4cendE,(_ZN65_INTERNAL_ade4a511_29_flash_bwd_hdim32_fp16_sm80_cu_21e1f8cb_28504cuda3std6ranges3__45__cpo4swapE - _ZN65_INTERNAL_ade4a511_29_flash_bwd_hdim32_fp16_sm80_cu_21e1f8cb_28504cuda3std3__45__cpo4cendE)
_ZN65_INTERNAL_ade4a511_29_flash_bwd_hdim32_fp16_sm80_cu_21e1f8cb_28504cuda3std3__45__cpo4cendE:
	.zero		1
	.type		_ZN65_INTERNAL_ade4a511_29_flash_bwd_hdim32_fp16_sm80_cu_21e1f8cb_28504cuda3std6ranges3__45__cpo4swapE,@object
	.size		_ZN65_INTERNAL_ade4a511_29_flash_bwd_hdim32_fp16_sm80_cu_21e1f8cb_28504cuda3std6ranges3__45__cpo4swapE,(.L_7 - _ZN65_INTERNAL_ade4a511_29_flash_bwd_hdim32_fp16_sm80_cu_21e1f8cb_28504cuda3std6ranges3__45__cpo4swapE)
_ZN65_INTERNAL_ade4a511_29_flash_bwd_hdim32_fp16_sm80_cu_21e1f8cb_28504cuda3std6ranges3__45__cpo4swapE:
	.zero		1
.L_7:


//--------------------- .nv.shared._ZN5flash44flash_bwd_dq_dk_dv_loop_seqk_parallel_kernelI23Flash_bwd_kernel_traitsILi32ELi128ELi128ELi8ELi4ELi4ELi4ELb1ELb0EN7cutlass6half_tE19Flash_kernel_traitsILi32ELi128ELi128ELi8ES3_EELb0ELb0ELb0ELb0ELb0ELb0ELb0EEEvNS_16Flash_bwd_paramsE --------------------------
	.section	.nv.shared._ZN5flash44flash_bwd_dq_dk_dv_loop_seqk_parallel_kernelI23Flash_bwd_kernel_traitsILi32ELi128ELi128ELi8ELi4ELi4ELi4ELb1ELb0EN7cutlass6half_tE19Flash_kernel_traitsILi32ELi128ELi128ELi8ES3_EELb0ELb0ELb0ELb0ELb0ELb0ELb0EEEvNS_16Flash_bwd_paramsE,"aw",@nobits
	.sectionflags	@""
	.align	16
	.zero		1024


//--------------------- .nv.shared._ZN5flash44flash_bwd_dq_dk_dv_loop_seqk_parallel_kernelI23Flash_bwd_kernel_traitsILi32ELi128ELi128ELi8ELi4ELi4ELi4ELb1ELb0EN7cutlass6half_tE19Flash_kernel_traitsILi32ELi128ELi128ELi8ES3_EELb0ELb0ELb1ELb0ELb0ELb0ELb0EEEvNS_16Flash_bwd_paramsE --------------------------
	.section	.nv.shared._ZN5flash44flash_bwd_dq_dk_dv_loop_seqk_parallel_kernelI23Flash_bwd_kernel_traitsILi32ELi128ELi128ELi8ELi4ELi4ELi4ELb1ELb0EN7cutlass6half_tE19Flash_kernel_traitsILi32ELi128ELi128ELi8ES3_EELb0ELb0ELb1ELb0ELb0ELb0ELb0EEEvNS_16Flash_bwd_paramsE,"aw",@nobits
	.sectionflags	@""
	.align	16
	.zero		1024


//--------------------- .nv.shared._ZN5flash44flash_bwd_dq_dk_dv_loop_seqk_parallel_kernelI23Flash_bwd_kernel_traitsILi32ELi128ELi128ELi8ELi4ELi4ELi4ELb1ELb0EN7cutlass6half_tE19Flash_kernel_traitsILi32ELi128ELi128ELi8ES3_EELb0ELb0ELb0ELb0ELb1ELb1ELb0EEEvNS_16Flash_bwd_paramsE --------------------------
	.section	.nv.shared._ZN5flash44flash_bwd_dq_dk_dv_loop_seqk_parallel_kernelI23Flash_bwd_kernel_traitsILi32ELi128ELi128ELi8ELi4ELi4ELi4ELb1ELb0EN7cutlass6half_tE19Flash_kernel_traitsILi32ELi128ELi128ELi8ES3_EELb0ELb0ELb0ELb0ELb1ELb1ELb0EEEvNS_16Flash_bwd_paramsE,"aw",@nobits
	.sectionflags	@""
	.align	16
	.zero		1024


//--------------------- .nv.shared._ZN5flash44flash_bwd_dq_dk_dv_loop_seqk_parallel_kernelI23Flash_bwd_kernel_traitsILi32ELi128ELi128ELi8ELi4ELi4ELi4ELb1ELb0EN7cutlass6half_tE19Flash_kernel_traitsILi32ELi128ELi128ELi8ES3_EELb0ELb0ELb0ELb1ELb0ELb0ELb0EEEvNS_16Flash_bwd_paramsE --------------------------
	.section	.nv.shared._ZN5flash44flash_bwd_dq_dk_dv_loop_seqk_parallel_kernelI23Flash_bwd_kernel_traitsILi32ELi128ELi128ELi8ELi4ELi4ELi4ELb1ELb0EN7cutlass6half_tE19Flash_kernel_traitsILi32ELi128ELi128ELi8ES3_EELb0ELb0ELb0ELb1ELb0ELb0ELb0EEEvNS_16Flash_bwd_paramsE,"aw",@nobits
	.sectionflags	@""
	.align	16
	.zero		1024


//--------------------- .nv.shared._ZN5flash44flash_bwd_dq_dk_dv_loop_seqk_parallel_kernelI23Flash_bwd_kernel_traitsILi32ELi128ELi128ELi8ELi4ELi4ELi4ELb1ELb0EN7cutlass6half_tE19Flash_kernel_traitsILi32ELi128ELi128ELi8ES3_EELb0ELb0ELb1ELb0ELb0ELb1ELb0EEEvNS_16Flash_bwd_paramsE --------------------------
	.section	.nv.shared._ZN5flash44flash_bwd_dq_dk_dv_loop_seqk_parallel_kernelI23Flash_bwd_kernel_traitsILi32ELi128ELi128ELi8ELi4ELi4ELi4ELb1ELb0EN7cutlass6half_tE19Flash_kernel_traitsILi32ELi128ELi128ELi8ES3_EELb0ELb0ELb1ELb0ELb0ELb1ELb0EEEvNS_16Flash_bwd_paramsE,"aw",@nobits
	.sectionflags	@""
	.align	16
	.zero		1024


//--------------------- .nv.shared._ZN5flash44flash_bwd_dq_dk_dv_loop_seqk_parallel_kernelI23Flash_bwd_kernel_traitsILi32ELi128ELi128ELi8ELi4ELi4ELi4ELb1ELb0EN7cutlass6half_tE19Flash_kernel_traitsILi32ELi128ELi128ELi8ES3_EELb0ELb0ELb1ELb1ELb0ELb0ELb0EEEvNS_16Flash_bwd_paramsE --------------------------
	.section	.nv.shared._ZN5flash44flash_bwd_dq_dk_dv_loop_seqk_parallel_kernelI23Flash_bwd_kernel_traitsILi32ELi128ELi128ELi8ELi4ELi4ELi4ELb1ELb0EN7cutlass6half_tE19Flash_kernel_traitsILi32ELi128ELi128ELi8ES3_EELb0ELb0ELb1ELb1ELb0ELb0ELb0EEEvNS_16Flash_bwd_paramsE,"aw",@nobits
	.sectionflags	@""
	.align	16
	.zero		1024


//--------------------- .nv.shared._ZN5flash27flash_bwd_convert_dq_kernelI23Flash_bwd_kernel_traitsILi32ELi128ELi128ELi8ELi4ELi4ELi4ELb1ELb0EN7cutlass6half_tE19Flash_kernel_traitsILi32ELi128ELi128ELi8ES3_EEEEvNS_16Flash_bwd_paramsEi --------------------------
	.section	.nv.shared._ZN5flash27flash_bwd_convert_dq_kernelI23Flash_bwd_kernel_traitsILi32ELi128ELi128ELi8ELi4ELi4ELi4ELb1ELb0EN7cutlass6half_tE19Flash_kernel_traitsILi32ELi128ELi128ELi8ES3_EEEEvNS_16Flash_bwd_paramsEi,"aw",@nobits
	.sectionflags	@""
	.align	16
	.zero		1024


//--------------------- .nv.shared._ZN5flash44flash_bwd_dq_dk_dv_loop_seqk_parallel_kernelI23Flash_bwd_kernel_traitsILi32ELi128ELi128ELi8ELi4ELi4ELi4ELb1ELb0EN7cutlass6half_tE19Flash_kernel_traitsILi32ELi128ELi128ELi8ES3_EELb1ELb0ELb0ELb0ELb0ELb1ELb0EEEvNS_16Flash_bwd_paramsE --------------------------
	.section	.nv.shared._ZN5flash44flash_bwd_dq_dk_dv_loop_seqk_parallel_kernelI23Flash_bwd_kernel_traitsILi32ELi128ELi128ELi8ELi4ELi4ELi4ELb1ELb0EN7cutlass6half_tE19Flash_kernel_traitsILi32ELi128ELi128ELi8ES3_EELb1ELb0ELb0ELb0ELb0ELb1ELb0EEEvNS_16Flash_bwd_paramsE,"aw",@nobits
	.sectionflags	@""
	.align	16
	.zero		1024


//--------------------- .nv.shared._ZN5flash44flash_bwd_dq_dk_dv_loop_seqk_parallel_kernelI23Flash_bwd_kernel_traitsILi32ELi128ELi128ELi8ELi4ELi4ELi4ELb1ELb0EN7cutlass6half_tE19Flash_kernel_traitsILi32ELi128ELi128ELi8ES3_EELb0ELb0ELb0ELb0ELb0ELb1ELb1EEEvNS_16Flash_bwd_paramsE --------------------------
	.section	.nv.shared._ZN5flash44flash_bwd_dq_dk_dv_loop_seqk_parallel_kernelI23Flash_bwd_kernel_traitsILi32ELi128ELi128ELi8ELi4ELi4ELi4ELb1ELb0EN7cutlass6half_tE19Flash_kernel_traitsILi32ELi128ELi128ELi8ES3_EELb0ELb0ELb0ELb0ELb0ELb1ELb1EEEvNS_16Flash_bwd_paramsE,"aw",@nobits
	.sectionflags	@""
	.align	16
	.zero		1024


//--------------------- .nv.shared._ZN5flash44flash_bwd_dq_dk_dv_loop_seqk_parallel_kernelI23Flash_bwd_kernel_traitsILi32ELi128ELi128ELi8ELi4ELi4ELi4ELb1ELb0EN7cutlass6half_tE19Flash_kernel_traitsILi32ELi128ELi128ELi8ES3_EELb1ELb0ELb0ELb0ELb0ELb0ELb0EEEvNS_16Flash_bwd_paramsE --------------------------
	.section	.nv.shared._ZN5flash44flash_bwd_dq_dk_dv_loop_seqk_parallel_kernelI23Flash_bwd_kernel_traitsILi32ELi128ELi128ELi8ELi4ELi4ELi4ELb1ELb0EN7cutlass6half_tE19Flash_kernel_traitsILi32ELi128ELi128ELi8ES3_EELb1ELb0ELb0ELb0ELb0ELb0ELb0EEEvNS_16Flash_bwd_paramsE,"aw",@nobits
	.sectionflags	@""
	.align	16
	.zero		1024


//--------------------- .nv.shared._ZN5flash44flash_bwd_dq_dk_dv_loop_seqk_parallel_kernelI23Flash_bwd_kernel_traitsILi32ELi128ELi128ELi8ELi4ELi4ELi4ELb1ELb0EN7cutlass6half_tE19Flash_kernel_traitsILi32ELi128ELi128ELi8ES3_EELb0ELb0ELb0ELb0ELb0ELb0ELb1EEEvNS_16Flash_bwd_paramsE --------------------------
	.section	.nv.shared._ZN5flash44flash_bwd_dq_dk_dv_loop_seqk_parallel_kernelI23Flash_bwd_kernel_traitsILi32ELi128ELi128ELi8ELi4ELi4ELi4ELb1ELb0EN7cutlass6half_tE19Flash_kernel_traitsILi32ELi128ELi128ELi8ES3_EELb0ELb0ELb0ELb0ELb0ELb0ELb1EEEvNS_16Flash_bwd_paramsE,"aw",@nobits
	.sectionflags	@""
	.align	16
	.zero		1024


//--------------------- .nv.shared._ZN5flash44flash_bwd_dq_dk_dv_loop_seqk_parallel_kernelI23Flash_bwd_kernel_traitsILi32ELi128ELi128ELi8ELi4ELi4ELi4ELb1ELb0EN7cutlass6half_tE19Flash_kernel_traitsILi32ELi128ELi128ELi8ES3_EELb1ELb0ELb1ELb0ELb0ELb0ELb0EEEvNS_16Flash_bwd_paramsE --------------------------
	.section	.nv.shared._ZN5flash44flash_bwd_dq_dk_dv_loop_seqk_parallel_kernelI23Flash_bwd_kernel_traitsILi32ELi128ELi128ELi8ELi4ELi4ELi4ELb1ELb0EN7cutlass6half_tE19Flash_kernel_traitsILi32ELi128ELi128ELi8ES3_EELb1ELb0ELb1ELb0ELb0ELb0ELb0EEEvNS_16Flash_bwd_paramsE,"aw",@nobits
	.sectionflags	@""
	.align	16
	.zero		1024


//--------------------- .nv.shared._ZN5flash44flash_bwd_dq_dk_dv_loop_seqk_parallel_kernelI23Flash_bwd_kernel_traitsILi32ELi128ELi128ELi8ELi4ELi4ELi4ELb1ELb0EN7cutlass6half_tE19Flash_kernel_traitsILi32ELi128ELi128ELi8ES3_EELb0ELb0ELb1ELb0ELb0ELb0ELb1EEEvNS_16Flash_bwd_paramsE --------------------------
	.section	.nv.shared._ZN5flash44flash_bwd_dq_dk_dv_loop_seqk_parallel_kernelI23Flash_bwd_kernel_traitsILi32ELi128ELi128ELi8ELi4ELi4ELi4ELb1ELb0EN7cutlass6half_tE19Flash_kernel_traitsILi32ELi128ELi128ELi8ES3_EELb0ELb0ELb1ELb0ELb0ELb0ELb1EEEvNS_16Flash_bwd_paramsE,"aw",@nobits
	.sectionflags	@""
	.align	16
	.zero		1024


//--------------------- .nv.shared._ZN5flash44flash_bwd_dq_dk_dv_loop_seqk_parallel_kernelI23Flash_bwd_kernel_traitsILi32ELi128ELi128ELi8ELi4ELi4ELi4ELb1ELb0EN7cutlass6half_tE19Flash_kernel_traitsILi32ELi128ELi128ELi8ES3_EELb1ELb0ELb0ELb0ELb1ELb1ELb0EEEvNS_16Flash_bwd_paramsE --------------------------
	.section	.nv.shared._ZN5flash44flash_bwd_dq_dk_dv_loop_seqk_parallel_kernelI23Flash_bwd_kernel_traitsILi32ELi128ELi128ELi8ELi4ELi4ELi4ELb1ELb0EN7cutlass6half_tE19Flash_kernel_traitsILi32ELi128ELi128ELi8ES3_EELb1ELb0ELb0ELb0ELb1ELb1ELb0EEEvNS_16Flash_bwd_paramsE,"aw",@nobits
	.sectionflags	@""
	.align	16
	.zero		1024


//--------------------- .nv.shared._ZN5flash44flash_bwd_dq_dk_dv_loop_seqk_parallel_kernelI23Flash_bwd_kernel_traitsILi32ELi128ELi128ELi8ELi4ELi4ELi4ELb1ELb0EN7cutlass6half_tE19Flash_kernel_traitsILi32ELi128ELi128ELi8ES3_EELb0ELb0ELb0ELb0ELb1ELb1ELb1EEEvNS_16Flash_bwd_paramsE --------------------------
	.section	.nv.shared._ZN5flash44flash_bwd_dq_dk_dv_loop_seqk_parallel_kernelI23Flash_bwd_kernel_traitsILi32ELi128ELi128ELi8ELi4ELi4ELi4ELb1ELb0EN7cutlass6half_tE19Flash_kernel_traitsILi32ELi128ELi128ELi8ES3_EELb0ELb0ELb0ELb0ELb1ELb1ELb1EEEvNS_16Flash_bwd_paramsE,"aw",@nobits
	.sectionflags	@""
	.align	16
	.zero		1024


//--------------------- .nv.shared._ZN5flash44flash_bwd_dq_dk_dv_loop_seqk_parallel_kernelI23Flash_bwd_kernel_traitsILi32ELi128ELi128ELi8ELi4ELi4ELi4ELb1ELb0EN7cutlass6half_tE19Flash_kernel_traitsILi32ELi128ELi128ELi8ES3_EELb1ELb0ELb0ELb1ELb0ELb0ELb0EEEvNS_16Flash_bwd_paramsE --------------------------
	.section	.nv.shared._ZN5flash44flash_bwd_dq_dk_dv_loop_seqk_parallel_kernelI23Flash_bwd_kernel_traitsILi32ELi128ELi128ELi8ELi4ELi4ELi4ELb1ELb0EN7cutlass6half_tE19Flash_kernel_traitsILi32ELi128ELi128ELi8ES3_EELb1ELb0ELb0ELb1ELb0ELb0ELb0EEEvNS_16Flash_bwd_paramsE,"aw",@nobits
	.sectionflags	@""
	.align	16
	.zero		1024


//--------------------- .nv.shared._ZN5flash44flash_bwd_dq_dk_dv_loop_seqk_parallel_kernelI23Flash_bwd_kernel_traitsILi32ELi128ELi128ELi8ELi4ELi4ELi4ELb1ELb0EN7cutlass6half_tE19Flash_kernel_traitsILi32ELi128ELi128ELi8ES3_EELb0ELb0ELb0ELb1ELb0ELb0ELb1EEEvNS_16Flash_bwd_paramsE --------------------------
	.section	.nv.shared._ZN5flash44flash_bwd_dq_dk_dv_loop_seqk_parallel_kernelI23Flash_bwd_kernel_traitsILi32ELi128ELi128ELi8ELi4ELi4ELi4ELb1ELb0EN7cutlass6half_tE19Flash_kernel_traitsILi32ELi128ELi128ELi8ES3_EELb0ELb0ELb0ELb1ELb0ELb0ELb1EEEvNS_16Flash_bwd_paramsE,"aw",@nobits
	.sectionflags	@""
	.align	16
	.zero		1024


//--------------------- .nv.shared._ZN5flash44flash_bwd_dq_dk_dv_loop_seqk_parallel_kernelI23Flash_bwd_kernel_traitsILi32ELi128ELi128ELi8ELi4ELi4ELi4ELb1ELb0EN7cutlass6half_tE19Flash_kernel_traitsILi32ELi128ELi128ELi8ES3_EELb1ELb0ELb1ELb0ELb0ELb1ELb0EEEvNS_16Flash_bwd_paramsE --------------------------
	.section	.nv.shared._ZN5flash44flash_bwd_dq_dk_dv_loop_seqk_parallel_kernelI23Flash_bwd_kernel_traitsILi32ELi128ELi128ELi8ELi4ELi4ELi4ELb1ELb0EN7cutlass6half_tE19Flash_kernel_traitsILi32ELi128ELi128ELi8ES3_EELb1ELb0ELb1ELb0ELb0ELb1ELb0EEEvNS_16Flash_bwd_paramsE,"aw",@nobits
	.sectionflags	@""
	.align	16
	.zero		1024


//--------------------- .nv.shared._ZN5flash44flash_bwd_dq_dk_dv_loop_seqk_parallel_kernelI23Flash_bwd_kernel_traitsILi32ELi128ELi128ELi8ELi4ELi4ELi4ELb1ELb0EN7cutlass6half_tE19Flash_kernel_traitsILi32ELi128ELi128ELi8ES3_EELb0ELb0ELb1ELb0ELb0ELb1ELb1EEEvNS_16Flash_bwd_paramsE --------------------------
	.section	.nv.shared._ZN5flash44flash_bwd_dq_dk_dv_loop_seqk_parallel_kernelI23Flash_bwd_kernel_traitsILi32ELi128ELi128ELi8ELi4ELi4ELi4ELb1ELb0EN7cutlass6half_tE19Flash_kernel_traitsILi32ELi128ELi128ELi8ES3_EELb0ELb0ELb1ELb0ELb0ELb1ELb1EEEvNS_16Flash_bwd_paramsE,"aw",@nobits
	.sectionflags	@""
	.align	16
	.zero		1024


//--------------------- .nv.shared._ZN5flash44flash_bwd_dq_dk_dv_loop_seqk_parallel_kernelI23Flash_bwd_kernel_traitsILi32ELi128ELi128ELi8ELi4ELi4ELi4ELb1ELb0EN7cutlass6half_tE19Flash_kernel_traitsILi32ELi128ELi128ELi8ES3_EELb1ELb0ELb1ELb1ELb0ELb0ELb0EEEvNS_16Flash_bwd_paramsE --------------------------
	.section	.nv.shared._ZN5flash44flash_bwd_dq_dk_dv_loop_seqk_parallel_kernelI23Flash_bwd_kernel_traitsILi32ELi128ELi128ELi8ELi4ELi4ELi4ELb1ELb0EN7cutlass6half_tE19Flash_kernel_traitsILi32ELi128ELi128ELi8ES3_EELb1ELb0ELb1ELb1ELb0ELb0ELb0EEEvNS_16Flash_bwd_paramsE,"aw",@nobits
	.sectionflags	@""
	.align	16
	.zero		1024


//--------------------- .nv.shared._ZN5flash44flash_bwd_dq_dk_dv_loop_seqk_parallel_kernelI23Flash_bwd_kernel_traitsILi32ELi128ELi128ELi8ELi4ELi4ELi4ELb1ELb0EN7cutlass6half_tE19Flash_kernel_traitsILi32ELi128ELi128ELi8ES3_EELb0ELb0ELb1ELb1ELb0ELb0ELb1EEEvNS_16Flash_bwd_paramsE --------------------------
	.section	.nv.shared._ZN5flash44flash_bwd_dq_dk_dv_loop_seqk_parallel_kernelI23Flash_bwd_kernel_traitsILi32ELi128ELi128ELi8ELi4ELi4ELi4ELb1ELb0EN7cutlass6half_tE19Flash_kernel_traitsILi32ELi128ELi128ELi8ES3_EELb0ELb0ELb1ELb1ELb0ELb0ELb1EEEvNS_16Flash_bwd_paramsE,"aw",@nobits
	.sectionflags	@""
	.align	16
	.zero		1024


//--------------------- .nv.shared._ZN5flash25flash_bwd_dot_do_o_kernelILb0E23Flash_bwd_kernel_traitsILi32ELi128ELi128ELi8ELi4ELi4ELi4ELb1ELb0EN7cutlass6half_tE19Flash_kernel_traitsILi32ELi128ELi128ELi8ES3_EEEEvNS_16Flash_bwd_paramsE --------------------------
	.section	.nv.shared._ZN5flash25flash_bwd_dot_do_o_kernelILb0E23Flash_bwd_kernel_traitsILi32ELi128ELi128ELi8ELi4ELi4ELi4ELb1ELb0EN7cutlass6half_tE19Flash_kernel_traitsILi32ELi128ELi128ELi8ES3_EEEEvNS_16Flash_bwd_paramsE,"aw",@nobits
	.sectionflags	@""
	.align	16
	.zero		1024


//--------------------- .nv.shared._ZN5flash25flash_bwd_dot_do_o_kernelILb1E23Flash_bwd_kernel_traitsILi32ELi128ELi128ELi8ELi4ELi4ELi4ELb1ELb0EN7cutlass6half_tE19Flash_kernel_traitsILi32ELi128ELi128ELi8ES3_EEEEvNS_16Flash_bwd_paramsE --------------------------
	.section	.nv.shared._ZN5flash25flash_bwd_dot_do_o_kernelILb1E23Flash_bwd_kernel_traitsILi32ELi128ELi128ELi8ELi4ELi4ELi4ELb1ELb0EN7cutlass6half_tE19Flash_kernel_traitsILi32ELi128ELi128ELi8ES3_EEEEvNS_16Flash_bwd_paramsE,"aw",@nobits
	.sectionflags	@""
	.align	16
	.zero		1024


//--------------------- .nv.shared._ZN5flash27flash_bwd_convert_dq_kernelI23Flash_bwd_kernel_traitsILi32ELi128ELi128ELi8ELi4ELi4ELi4ELb0ELb0EN7cutlass6half_tE19Flash_kernel_traitsILi32ELi128ELi128ELi8ES3_EEEEvNS_16Flash_bwd_paramsEi --------------------------
	.section	.nv.shared._ZN5flash27flash_bwd_convert_dq_kernelI23Flash_bwd_kernel_traitsILi32ELi128ELi128ELi8ELi4ELi4ELi4ELb0ELb0EN7cutlass6half_tE19Flash_kernel_traitsILi32ELi128ELi128ELi8ES3_EEEEvNS_16Flash_bwd_paramsEi,"aw",@nobits
	.sectionflags	@""
	.align	16
	.zero		1024


//--------------------- .nv.shared._ZN5flash44flash_bwd_dq_dk_dv_loop_seqk_parallel_kernelI23Flash_bwd_kernel_traitsILi32ELi128ELi128ELi8ELi4ELi4ELi4ELb0ELb0EN7cutlass6half_tE19Flash_kernel_traitsILi32ELi128ELi128ELi8ES3_EELb1ELb0ELb0ELb0ELb0ELb1ELb0EEEvNS_16Flash_bwd_paramsE --------------------------
	.section	.nv.shared._ZN5flash44flash_bwd_dq_dk_dv_loop_seqk_parallel_kernelI23Flash_bwd_kernel_traitsILi32ELi128ELi128ELi8ELi4ELi4ELi4ELb0ELb0EN7cutlass6half_tE19Flash_kernel_traitsILi32ELi128ELi128ELi8ES3_EELb1ELb0ELb0ELb0ELb0ELb1ELb0EEEvNS_16Flash_bwd_paramsE,"aw",@nobits
	.sectionflags	@""
	.align	16
	.zero		1024


//--------------------- .nv.shared._ZN5flash44flash_bwd_dq_dk_dv_loop_seqk_parallel_kernelI23Flash_bwd_kernel_traitsILi32ELi128ELi128ELi8ELi4ELi4ELi4ELb0ELb0EN7cutlass6half_tE19Flash_kernel_traitsILi32ELi128ELi128ELi8ES3_EELb0ELb0ELb0ELb0ELb0ELb1ELb1EEEvNS_16Flash_bwd_paramsE --------------------------
	.section	.nv.shared._ZN5flash44flash_bwd_dq_dk_dv_loop_seqk_parallel_kernelI23Flash_bwd_kernel_traitsILi32ELi128ELi128ELi8ELi4ELi4ELi4ELb0ELb0EN7cutlass6half_tE19Flash_kernel_traitsILi32ELi128ELi128ELi8ES3_EELb0ELb0ELb0ELb0ELb0ELb1ELb1EEEvNS_16Flash_bwd_paramsE,"aw",@nobits
	.sectionflags	@""
	.align	16
	.zero		1024


//--------------------- .nv.shared._ZN5flash44flash_bwd_dq_dk_dv_loop_seqk_parallel_kernelI23Flash_bwd_kernel_traitsILi32ELi128ELi128ELi8ELi4ELi4ELi4ELb0ELb0EN7cutlass6half_tE19Flash_kernel_traitsILi32ELi128ELi128ELi8ES3_EELb1ELb0ELb0ELb0ELb0ELb0ELb0EEEvNS_16Flash_bwd_paramsE --------------------------
	.section	.nv.shared._ZN5flash44flash_bwd_dq_dk_dv_loop_seqk_parallel_kernelI23Flash_bwd_kernel_traitsILi32ELi128ELi128ELi8ELi4ELi4ELi4ELb0ELb0EN7cutlass6half_tE19Flash_kernel_traitsILi32ELi128ELi128ELi8ES3_EELb1ELb0ELb0ELb0ELb0ELb0ELb0EEEvNS_16Flash_bwd_paramsE,"aw",@nobits
	.sectionflags	@""
	.align	16
	.zero		1024


//--------------------- .nv.shared._ZN5flash44flash_bwd_dq_dk_dv_loop_seqk_parallel_kernelI23Flash_bwd_kernel_traitsILi32ELi128ELi128ELi8ELi4ELi4ELi4ELb0ELb0EN7cutlass6half_tE19Flash_kernel_traitsILi32ELi128ELi128ELi8ES3_EELb0ELb0ELb0ELb0ELb0ELb0ELb1EEEvNS_16Flash_bwd_paramsE --------------------------
	.section	.nv.shared._ZN5flash44flash_bwd_dq_dk_dv_loop_seqk_parallel_kernelI23Flash_bwd_kernel_traitsILi32ELi128ELi128ELi8ELi4ELi4ELi4ELb0ELb0EN7cutlass6half_tE19Flash_kernel_traitsILi32ELi128ELi128ELi8ES3_EELb0ELb0ELb0ELb0ELb0ELb0ELb1EEEvNS_16Flash_bwd_paramsE,"aw",@nobits
	.sectionflags	@""
	.align	16
	.zero		1024


//--------------------- .nv.shared._ZN5flash44flash_bwd_dq_dk_dv_loop_seqk_parallel_kernelI23Flash_bwd_kernel_traitsILi32ELi128ELi128ELi8ELi4ELi4ELi4ELb0ELb0EN7cutlass6half_tE19Flash_kernel_traitsILi32ELi128ELi128ELi8ES3_EELb1ELb0ELb1ELb0ELb0ELb0ELb0EEEvNS_16Flash_bwd_paramsE --------------------------
	.section	.nv.shared._ZN5flash44flash_bwd_dq_dk_dv_loop_seqk_parallel_kernelI23Flash_bwd_kernel_traitsILi32ELi128ELi128ELi8ELi4ELi4ELi4ELb0ELb0EN7cutlass6half_tE19Flash_kernel_traitsILi32ELi128ELi128ELi8ES3_EELb1ELb0ELb1ELb0ELb0ELb0ELb0EEEvNS_16Flash_bwd_paramsE,"aw",@nobits
	.sectionflags	@""
	.align	16
	.zero		1024


//--------------------- .nv.shared._ZN5flash44flash_bwd_dq_dk_dv_loop_seqk_parallel_kernelI23Flash_bwd_kernel_traitsILi32ELi128ELi128ELi8ELi4ELi4ELi4ELb0ELb0EN7cutlass6half_tE19Flash_kernel_traitsILi32ELi128ELi128ELi8ES3_EELb0ELb0ELb1ELb0ELb0ELb0ELb1EEEvNS_16Flash_bwd_paramsE --------------------------
	.section	.nv.shared._ZN5flash44flash_bwd_dq_dk_dv_loop_seqk_parallel_kernelI23Flash_bwd_kernel_traitsILi32ELi128ELi128ELi8ELi4ELi4ELi4ELb0ELb0EN7cutlass6half_tE19Flash_kernel_traitsILi32ELi128ELi128ELi8ES3_EELb0ELb0ELb1ELb0ELb0ELb0ELb1EEEvNS_16Flash_bwd_paramsE,"aw",@nobits
	.sectionflags	@""
	.align	16
	.zero		1024


//--------------------- .nv.shared._ZN5flash44flash_bwd_dq_dk_dv_loop_seqk_parallel_kernelI23Flash_bwd_kernel_traitsILi32ELi128ELi128ELi8ELi4ELi4ELi4ELb0ELb0EN7cutlass6half_tE19Flash_kernel_traitsILi32ELi128ELi128ELi8ES3_EELb1ELb0ELb0ELb0ELb1ELb1ELb0EEEvNS_16Flash_bwd_paramsE --------------------------
	.section	.nv.shared._ZN5flash44flash_bwd_dq_dk_dv_loop_seqk_parallel_kernelI23Flash_bwd_kernel_traitsILi32ELi128ELi128ELi8ELi4ELi4ELi4ELb0ELb0EN7cutlass6half_tE19Flash_kernel_traitsILi32ELi128ELi128ELi8ES3_EELb1ELb0ELb0ELb0ELb1ELb1ELb0EEEvNS_16Flash_bwd_paramsE,"aw",@nobits
	.sectionflags	@""
	.align	16
	.zero		1024


//--------------------- .nv.shared._ZN5flash44flash_bwd_dq_dk_dv_loop_seqk_parallel_kernelI23Flash_bwd_kernel_traitsILi32ELi128ELi128ELi8ELi4ELi4ELi4ELb0ELb0EN7cutlass6half_tE19Flash_kernel_traitsILi32ELi128ELi128ELi8ES3_EELb0ELb0ELb0ELb0ELb1ELb1ELb1EEEvNS_16Flash_bwd_paramsE --------------------------
	.section	.nv.shared._ZN5flash44flash_bwd_dq_dk_dv_loop_seqk_parallel_kernelI23Flash_bwd_kernel_traitsILi32ELi128ELi128ELi8ELi4ELi4ELi4ELb0ELb0EN7cutlass6half_tE19Flash_kernel_traitsILi32ELi128ELi128ELi8ES3_EELb0ELb0ELb0ELb0ELb1ELb1ELb1EEEvNS_16Flash_bwd_paramsE,"aw",@nobits
	.sectionflags	@""
	.align	16
	.zero		1024


//--------------------- .nv.shared._ZN5flash44flash_bwd_dq_dk_dv_loop_seqk_parallel_kernelI23Flash_bwd_kernel_traitsILi32ELi128ELi128ELi8ELi4ELi4ELi4ELb0ELb0EN7cutlass6half_tE19Flash_kernel_traitsILi32ELi128ELi128ELi8ES3_EELb1ELb0ELb0ELb1ELb0ELb0ELb0EEEvNS_16Flash_bwd_paramsE --------------------------
	.section	.nv.shared._ZN5flash44flash_bwd_dq_dk_dv_loop_seqk_parallel_kernelI23Flash_bwd_kernel_traitsILi32ELi128ELi128ELi8ELi4ELi4ELi4ELb0ELb0EN7cutlass6half_tE19Flash_kernel_traitsILi32ELi128ELi128ELi8ES3_EELb1ELb0ELb0ELb1ELb0ELb0ELb0EEEvNS_16Flash_bwd_paramsE,"aw",@nobits
	.sectionflags	@""
	.align	16
	.zero		1024


//--------------------- .nv.shared._ZN5flash44flash_bwd_dq_dk_dv_loop_seqk_parallel_kernelI23Flash_bwd_kernel_traitsILi32ELi128ELi128ELi8ELi4ELi4ELi4ELb0ELb0EN7cutlass6half_tE19Flash_kernel_traitsILi32ELi128ELi128ELi8ES3_EELb0ELb0ELb0ELb1ELb0ELb0ELb1EEEvNS_16Flash_bwd_paramsE --------------------------
	.section	.nv.shared._ZN5flash44flash_bwd_dq_dk_dv_loop_seqk_parallel_kernelI23Flash_bwd_kernel_traitsILi32ELi128ELi128ELi8ELi4ELi4ELi4ELb0ELb0EN7cutlass6half_tE19Flash_kernel_traitsILi32ELi128ELi128ELi8ES3_EELb0ELb0ELb0ELb1ELb0ELb0ELb1EEEvNS_16Flash_bwd_paramsE,"aw",@nobits
	.sectionflags	@""
	.align	16
	.zero		1024


//--------------------- .nv.shared._ZN5flash44flash_bwd_dq_dk_dv_loop_seqk_parallel_kernelI23Flash_bwd_kernel_traitsILi32ELi128ELi128ELi8ELi4ELi4ELi4ELb0ELb0EN7cutlass6half_tE19Flash_kernel_traitsILi32ELi128ELi128ELi8ES3_EELb1ELb0ELb1ELb0ELb0ELb1ELb0EEEvNS_16Flash_bwd_paramsE --------------------------
	.section	.nv.shared._ZN5flash44flash_bwd_dq_dk_dv_loop_seqk_parallel_kernelI23Flash_bwd_kernel_traitsILi32ELi128ELi128ELi8ELi4ELi4ELi4ELb0ELb0EN7cutlass6half_tE19Flash_kernel_traitsILi32ELi128ELi128ELi8ES3_EELb1ELb0ELb1ELb0ELb0ELb1ELb0EEEvNS_16Flash_bwd_paramsE,"aw",@nobits
	.sectionflags	@""
	.align	16
	.zero		1024


//--------------------- .nv.shared._ZN5flash44flash_bwd_dq_dk_dv_loop_seqk_parallel_kernelI23Flash_bwd_kernel_traitsILi32ELi128ELi128ELi8ELi4ELi4ELi4ELb0ELb0EN7cutlass6half_tE19Flash_kernel_traitsILi32ELi128ELi128ELi8ES3_EELb0ELb0ELb1ELb0ELb0ELb1ELb1EEEvNS_16Flash_bwd_paramsE --------------------------
	.section	.nv.shared._ZN5flash44flash_bwd_dq_dk_dv_loop_seqk_parallel_kernelI23Flash_bwd_kernel_traitsILi32ELi128ELi128ELi8ELi4ELi4ELi4ELb0ELb0EN7cutlass6half_tE19Flash_kernel_traitsILi32ELi128ELi128ELi8ES3_EELb0ELb0ELb1ELb0ELb0ELb1ELb1EEEvNS_16Flash_bwd_paramsE,"aw",@nobits
	.sectionflags	@""
	.align	16
	.zero		1024


//--------------------- .nv.shared._ZN5flash44flash_bwd_dq_dk_dv_loop_seqk_parallel_kernelI23Flash_bwd_kernel_traitsILi32ELi128ELi128ELi8ELi4ELi4ELi4ELb0ELb0EN7cutlass6half_tE19Flash_kernel_traitsILi32ELi128ELi128ELi8ES3_EELb1ELb0ELb1ELb1ELb0ELb0ELb0EEEvNS_16Flash_bwd_paramsE --------------------------
	.section	.nv.shared._ZN5flash44flash_bwd_dq_dk_dv_loop_seqk_parallel_kernelI23Flash_bwd_kernel_traitsILi32ELi128ELi128ELi8ELi4ELi4ELi4ELb0ELb0EN7cutlass6half_tE19Flash_kernel_traitsILi32ELi128ELi128ELi8ES3_EELb1ELb0ELb1ELb1ELb0ELb0ELb0EEEvNS_16Flash_bwd_paramsE,"aw",@nobits
	.sectionflags	@""
	.align	16
	.zero		1024


//--------------------- .nv.shared._ZN5flash44flash_bwd_dq_dk_dv_loop_seqk_parallel_kernelI23Flash_bwd_kernel_traitsILi32ELi128ELi128ELi8ELi4ELi4ELi4ELb0ELb0EN7cutlass6half_tE19Flash_kernel_traitsILi32ELi128ELi128ELi8ES3_EELb0ELb0ELb1ELb1ELb0ELb0ELb1EEEvNS_16Flash_bwd_paramsE --------------------------
	.section	.nv.shared._ZN5flash44flash_bwd_dq_dk_dv_loop_seqk_parallel_kernelI23Flash_bwd_kernel_traitsILi32ELi128ELi128ELi8ELi4ELi4ELi4ELb0ELb0EN7cutlass6half_tE19Flash_kernel_traitsILi32ELi128ELi128ELi8ES3_EELb0ELb0ELb1ELb1ELb0ELb0ELb1EEEvNS_16Flash_bwd_paramsE,"aw",@nobits
	.sectionflags	@""
	.align	16
	.zero		1024


//--------------------- .nv.shared._ZN5flash25flash_bwd_dot_do_o_kernelILb0E23Flash_bwd_kernel_traitsILi32ELi128ELi128ELi8ELi4ELi4ELi4ELb0ELb0EN7cutlass6half_tE19Flash_kernel_traitsILi32ELi128ELi128ELi8ES3_EEEEvNS_16Flash_bwd_paramsE --------------------------
	.section	.nv.shared._ZN5flash25flash_bwd_dot_do_o_kernelILb0E23Flash_bwd_kernel_traitsILi32ELi128ELi128ELi8ELi4ELi4ELi4ELb0ELb0EN7cutlass6half_tE19Flash_kernel_traitsILi32ELi128ELi128ELi8ES3_EEEEvNS_16Flash_bwd_paramsE,"aw",@nobits
	.sectionflags	@""
	.align	16
	.zero		1024


//--------------------- .nv.shared._ZN5flash25flash_bwd_dot_do_o_kernelILb1E23Flash_bwd_kernel_traitsILi32ELi128ELi128ELi8ELi4ELi4ELi4ELb0ELb0EN7cutlass6half_tE19Flash_kernel_traitsILi32ELi128ELi128ELi8ES3_EEEEvNS_16Flash_bwd_paramsE --------------------------
	.section	.nv.shared._ZN5flash25flash_bwd_dot_do_o_kernelILb1E23Flash_bwd_kernel_traitsILi32ELi128ELi128ELi8ELi4ELi4ELi4ELb0ELb0EN7cutlass6half_tE19Flash_kernel_traitsILi32ELi128ELi128ELi8ES3_EEEEvNS_16Flash_bwd_paramsE,"aw",@nobits
	.sectionflags	@""
	.align	16
	.zero		1024


//--------------------- .nv.constant0._ZN5flash44flash_bwd_dq_dk_dv_loop_seqk_parallel_kernelI23Flash_bwd_kernel_traitsILi32ELi128ELi128ELi8ELi4ELi4ELi4ELb1ELb0EN7cutlass6half_tE19Flash_kernel_traitsILi32ELi128ELi128ELi8ES3_EELb0ELb0ELb0ELb0ELb0ELb1ELb0EEEvNS_16Flash_bwd_paramsE --------------------------
	.section	.nv.constant0._ZN5flash44flash_bwd_dq_dk_dv_loop_seqk_parallel_kernelI23Flash_bwd_kernel_traitsILi32ELi128ELi128ELi8ELi4ELi4ELi4ELb1ELb0EN7cutlass6half_tE19Flash_kernel_traitsILi32ELi128ELi128ELi8ES3_EELb0ELb0ELb0ELb0ELb0ELb1ELb0EEEvNS_16Flash_bwd_paramsE,"a",@progbits
	.sectionflags	@""
	.align	4
.nv.constant0._ZN5flash44flash_bwd_dq_dk_dv_loop_seqk_parallel_kernelI23Flash_bwd_kernel_traitsILi32ELi128ELi128ELi8ELi4ELi4ELi4ELb1ELb0EN7cutlass6half_tE19Flash_kernel_traitsILi32ELi128ELi128ELi8ES3_EELb0ELb0ELb0ELb0ELb0ELb1ELb0EEEvNS_16Flash_bwd_paramsE:
	.zero		1536


//--------------------- .nv.constant0._ZN5flash44flash_bwd_dq_dk_dv_loop_seqk_parallel_kernelI23Flash_bwd_kernel_traitsILi32ELi128ELi128ELi8ELi4ELi4ELi4ELb1ELb0EN7cutlass6half_tE19Flash_kernel_traitsILi32ELi128ELi128ELi8ES3_EELb0ELb0ELb0ELb0ELb0ELb0ELb0EEEvNS_16Flash_bwd_paramsE --------------------------
	.section	.nv.constant0._ZN5flash44flash_bwd_dq_dk_dv_loop_seqk_parallel_kernelI23Flash_bwd_kernel_traitsILi32ELi128ELi128ELi8ELi4ELi4ELi4ELb1ELb0EN7cutlass6half_tE19Flash_kernel_traitsILi32ELi128ELi128ELi8ES3_EELb0ELb0ELb0ELb0ELb0ELb0ELb0EEEvNS_16Flash_bwd_paramsE,"a",@progbits
	.sectionflags	@""
	.align	4
.nv.constant0._ZN5flash44flash_bwd_dq_dk_dv_loop_seqk_parallel_kernelI23Flash_bwd_kernel_traitsILi32ELi128ELi128ELi8ELi4ELi4ELi4ELb1ELb0EN7cutlass6half_tE19Flash_kernel_traitsILi32ELi128ELi128ELi8ES3_EELb0ELb0ELb0ELb0ELb0ELb0ELb0EEEvNS_16Flash_bwd_paramsE:
	.zero		1536


//--------------------- .nv.constant0._ZN5flash44flash_bwd_dq_dk_dv_loop_seqk_parallel_kernelI23Flash_bwd_kernel_traitsILi32ELi128ELi128ELi8ELi4ELi4ELi4ELb1ELb0EN7cutlass6half_tE19Flash_kernel_traitsILi32ELi128ELi128ELi8ES3_EELb0ELb0ELb1ELb0ELb0ELb0ELb0EEEvNS_16Flash_bwd_paramsE --------------------------
	.section	.nv.constant0._ZN5flash44flash_bwd_dq_dk_dv_loop_seqk_parallel_kernelI23Flash_bwd_kernel_traitsILi32ELi128ELi128ELi8ELi4ELi4ELi4ELb1ELb0EN7cutlass6half_tE19Flash_kernel_traitsILi32ELi128ELi128ELi8ES3_EELb0ELb0ELb1ELb0ELb0ELb0ELb0EEEvNS_16Flash_bwd_paramsE,"a",@progbits
	.sectionflags	@""
	.align	4
.nv.constant0._ZN5flash44flash_bwd_dq_dk_dv_loop_seqk_parallel_kernelI23Flash_bwd_kernel_traitsILi32ELi128ELi128ELi8ELi4ELi4ELi4ELb1ELb0EN7cutlass6half_tE19Flash_kernel_traitsILi32ELi128ELi128ELi8ES3_EELb0ELb0ELb1ELb0ELb0ELb0ELb0EEEvNS_16Flash_bwd_paramsE:
	.zero		1536


//--------------------- .nv.constant0._ZN5flash44flash_bwd_dq_dk_dv_loop_seqk_parallel_kernelI23Flash_bwd_kernel_traitsILi32ELi128ELi128ELi8ELi4ELi4ELi4ELb1ELb0EN7cutlass6half_tE19Flash_kernel_traitsILi32ELi128ELi128ELi8ES3_EELb0ELb0ELb0ELb0ELb1ELb1ELb0EEEvNS_16Flash_bwd_paramsE --------------------------
	.section	.nv.constant0._ZN5flash44flash_bwd_dq_dk_dv_loop_seqk_parallel_kernelI23Flash_bwd_kernel_traitsILi32ELi128ELi128ELi8ELi4ELi4ELi4ELb1ELb0EN7cutlass6half_tE19Flash_kernel_traitsILi32ELi128ELi128ELi8ES3_EELb0ELb0ELb0ELb0ELb1ELb1ELb0EEEvNS_16Flash_bwd_paramsE,"a",@progbits
	.sectionflags	@""
	.align	4
.nv.constant0._ZN5flash44flash_bwd_dq_dk_dv_loop_seqk_parallel_kernelI23Flash_bwd_kernel_traitsILi32ELi128ELi128ELi8ELi4ELi4ELi4ELb1ELb0EN7cutlass6half_tE19Flash_kernel_traitsILi32ELi128ELi128ELi8ES3_EELb0ELb0ELb0ELb0ELb1ELb1ELb0EEEvNS_16Flash_bwd_paramsE:
	.zero		1536


//--------------------- .nv.constant0._ZN5flash44flash_bwd_dq_dk_dv_loop_seqk_parallel_kernelI23Flash_bwd_kernel_traitsILi32ELi128ELi128ELi8ELi4ELi4ELi4ELb1ELb0EN7cutlass6half_tE19Flash_kernel_traitsILi32ELi128ELi128ELi8ES3_EELb0ELb0ELb0ELb1ELb0ELb0ELb0EEEvNS_16Flash_bwd_paramsE --------------------------
	.section	.nv.constant0._ZN5flash44flash_bwd_dq_dk_dv_loop_seqk_parallel_kernelI23Flash_bwd_kernel_traitsILi32ELi128ELi128ELi8ELi4ELi4ELi4ELb1ELb0EN7cutlass6half_tE19Flash_kernel_traitsILi32ELi128ELi128ELi8ES3_EELb0ELb0ELb0ELb1ELb0ELb0ELb0EEEvNS_16Flash_bwd_paramsE,"a",@progbits
	.sectionflags	@""
	.align	4
.nv.constant0._ZN5flash44flash_bwd_dq_dk_dv_loop_seqk_parallel_kernelI23Flash_bwd_kernel_traitsILi32ELi128ELi128ELi8ELi4ELi4ELi4ELb1ELb0EN7cutlass6half_tE19Flash_kernel_traitsILi32ELi128ELi128ELi8ES3_EELb0ELb0ELb0ELb1ELb0ELb0ELb0EEEvNS_16Flash_bwd_paramsE:
	.zero		1536


//--------------------- .nv.constant0._ZN5flash44flash_bwd_dq_dk_dv_loop_seqk_parallel_kernelI23Flash_bwd_kernel_traitsILi32ELi128ELi128ELi8ELi4ELi4ELi4ELb1ELb0EN7cutlass6half_tE19Flash_kernel_traitsILi32ELi128ELi128ELi8ES3_EELb0ELb0ELb1ELb0ELb0ELb1ELb0EEEvNS_16Flash_bwd_paramsE --------------------------
	.section	.nv.constant0._ZN5flash44flash_bwd_dq_dk_dv_loop_seqk_parallel_kernelI23Flash_bwd_kernel_traitsILi32ELi128ELi128ELi8ELi4ELi4ELi4ELb1ELb0EN7cutlass6half_tE19Flash_kernel_traitsILi32ELi128ELi128ELi8ES3_EELb0ELb0ELb1ELb0ELb0ELb1ELb0EEEvNS_16Flash_bwd_paramsE,"a",@progbits
	.sectionflags	@""
	.align	4
.nv.constant0._ZN5flash44flash_bwd_dq_dk_dv_loop_seqk_parallel_kernelI23Flash_bwd_kernel_traitsILi32ELi128ELi128ELi8ELi4ELi4ELi4ELb1ELb0EN7cutlass6half_tE19Flash_kernel_traitsILi32ELi128ELi128ELi8ES3_EELb0ELb0ELb1ELb0ELb0ELb1ELb0EEEvNS_16Flash_bwd_paramsE:
	.zero		1536


//--------------------- .nv.constant0._ZN5flash44flash_bwd_dq_dk_dv_loop_seqk_parallel_kernelI23Flash_bwd_kernel_traitsILi32ELi128ELi128ELi8ELi4ELi4ELi4ELb1ELb0EN7cutlass6half_tE19Flash_kernel_traitsILi32ELi128ELi128ELi8ES3_EELb0ELb0ELb1ELb1ELb0ELb0ELb0EEEvNS_16Flash_bwd_paramsE --------------------------
	.section	.nv.constant0._ZN5flash44flash_bwd_dq_dk_dv_loop_seqk_parallel_kernelI23Flash_bwd_kernel_traitsILi32ELi128ELi128ELi8ELi4ELi4ELi4ELb1ELb0EN7cutlass6half_tE19Flash_kernel_traitsILi32ELi128ELi128ELi8ES3_EELb0ELb0ELb1ELb1ELb0ELb0ELb0EEEvNS_16Flash_bwd_paramsE,"a",@progbits
	.sectionflags	@""
	.align	4
.nv.constant0._ZN5flash44flash_bwd_dq_dk_dv_loop_seqk_parallel_kernelI23Flash_bwd_kernel_traitsILi32ELi128ELi128ELi8ELi4ELi4ELi4ELb1ELb0EN7cutlass6half_tE19Flash_kernel_traitsILi32ELi128ELi128ELi8ES3_EELb0ELb0ELb1ELb1ELb0ELb0ELb0EEEvNS_16Flash_bwd_paramsE:
	.zero		1536


//--------------------- .nv.constant0._ZN5flash27flash_bwd_convert_dq_kernelI23Flash_bwd_kernel_traitsILi32ELi128ELi128ELi8ELi4ELi4ELi4ELb1ELb0EN7cutlass6half_tE19Flash_kernel_traitsILi32ELi128ELi128ELi8ES3_EEEEvNS_16Flash_bwd_paramsEi --------------------------
	.section	.nv.constant0._ZN5flash27flash_bwd_convert_dq_kernelI23Flash_bwd_kernel_traitsILi32ELi128ELi128ELi8ELi4ELi4ELi4ELb1ELb0EN7cutlass6half_tE19Flash_kernel_traitsILi32ELi128ELi128ELi8ES3_EEEEvNS_16Flash_bwd_paramsEi,"a",@progbits
	.sectionflags	@""
	.align	4
.nv.constant0._ZN5flash27flash_bwd_convert_dq_kernelI23Flash_bwd_kernel_traitsILi32ELi128ELi128ELi8ELi4ELi4ELi4ELb1ELb0EN7cutlass6half_tE19Flash_kernel_traitsILi32ELi128ELi128ELi8ES3_EEEEvNS_16Flash_bwd_paramsEi:
	.zero		1540


//--------------------- .nv.constant0._ZN5flash44flash_bwd_dq_dk_dv_loop_seqk_parallel_kernelI23Flash_bwd_kernel_traitsILi32ELi128ELi128ELi8ELi4ELi4ELi4ELb1ELb0EN7cutlass6half_tE19Flash_kernel_traitsILi32ELi128ELi128ELi8ES3_EELb1ELb0ELb0ELb0ELb0ELb1ELb0EEEvNS_16Flash_bwd_paramsE --------------------------
	.section	.nv.constant0._ZN5flash44flash_bwd_dq_dk_dv_loop_seqk_parallel_kernelI23Flash_bwd_kernel_traitsILi32ELi128ELi128ELi8ELi4ELi4ELi4ELb1ELb0EN7cutlass6half_tE19Flash_kernel_traitsILi32ELi128ELi128ELi8ES3_EELb1ELb0ELb0ELb0ELb0ELb1ELb0EEEvNS_16Flash_bwd_paramsE,"a",@progbits
	.sectionflags	@""
	.align	4
.nv.constant0._ZN5flash44flash_bwd_dq_dk_dv_loop_seqk_parallel_kernelI23Flash_bwd_kernel_traitsILi32ELi128ELi128ELi8ELi4ELi4ELi4ELb1ELb0EN7cutlass6half_tE19Flash_kernel_traitsILi32ELi128ELi128ELi8ES3_EELb1ELb0ELb0ELb0ELb0ELb1ELb0EEEvNS_16Flash_bwd_paramsE:
	.zero		1536


//--------------------- .nv.constant0._ZN5flash44flash_bwd_dq_dk_dv_loop_seqk_parallel_kernelI23Flash_bwd_kernel_traitsILi32ELi128ELi128ELi8ELi4ELi4ELi4ELb1ELb0EN7cutlass6half_tE19Flash_kernel_traitsILi32ELi128ELi128ELi8ES3_EELb0ELb0ELb0ELb0ELb0ELb1ELb1EEEvNS_16Flash_bwd_paramsE --------------------------
	.section	.nv.constant0._ZN5flash44flash_bwd_dq_dk_dv_loop_seqk_parallel_kernelI23Flash_bwd_kernel_traitsILi32ELi128ELi128ELi8ELi4ELi4ELi4ELb1ELb0EN7cutlass6half_tE19Flash_kernel_traitsILi32ELi128ELi128ELi8ES3_EELb0ELb0ELb0ELb0ELb0ELb1ELb1EEEvNS_16Flash_bwd_paramsE,"a",@progbits
	.sectionflags	@""
	.align	4
.nv.constant0._ZN5flash44flash_bwd_dq_dk_dv_loop_seqk_parallel_kernelI23Flash_bwd_kernel_traitsILi32ELi128ELi128ELi8ELi4ELi4ELi4ELb1ELb0EN7cutlass6half_tE19Flash_kernel_traitsILi32ELi128ELi128ELi8ES3_EELb0ELb0ELb0ELb0ELb0ELb1ELb1EEEvNS_16Flash_bwd_paramsE:
	.zero		1536


//--------------------- .nv.constant0._ZN5flash44flash_bwd_dq_dk_dv_loop_seqk_parallel_kernelI23Flash_bwd_kernel_traitsILi32ELi128ELi128ELi8ELi4ELi4ELi4ELb1ELb0EN7cutlass6half_tE19Flash_kernel_traitsILi32ELi128ELi128ELi8ES3_EELb1ELb0ELb0ELb0ELb0ELb0ELb0EEEvNS_16Flash_bwd_paramsE --------------------------
	.section	.nv.constant0._ZN5flash44flash_bwd_dq_dk_dv_loop_seqk_parallel_kernelI23Flash_bwd_kernel_traitsILi32ELi128ELi128ELi8ELi4ELi4ELi4ELb1ELb0EN7cutlass6half_tE19Flash_kernel_traitsILi32ELi128ELi128ELi8ES3_EELb1ELb0ELb0ELb0ELb0ELb0ELb0EEEvNS_16Flash_bwd_paramsE,"a",@progbits
	.sectionflags	@""
	.align	4
.nv.constant0._ZN5flash44flash_bwd_dq_dk_dv_loop_seqk_parallel_kernelI23Flash_bwd_kernel_traitsILi32ELi128ELi128ELi8ELi4ELi4ELi4ELb1ELb0EN7cutlass6half_tE19Flash_kernel_traitsILi32ELi128ELi128ELi8ES3_EELb1ELb0ELb0ELb0ELb0ELb0ELb0EEEvNS_16Flash_bwd_paramsE:
	.zero		1536


//--------------------- .nv.constant0._ZN5flash44flash_bwd_dq_dk_dv_loop_seqk_parallel_kernelI23Flash_bwd_kernel_traitsILi32ELi128ELi128ELi8ELi4ELi4ELi4ELb1ELb0EN7cutlass6half_tE19Flash_kernel_traitsILi32ELi128ELi128ELi8ES3_EELb0ELb0ELb0ELb0ELb0ELb0ELb1EEEvNS_16Flash_bwd_paramsE --------------------------
	.section	.nv.constant0._ZN5flash44flash_bwd_dq_dk_dv_loop_seqk_parallel_kernelI23Flash_bwd_kernel_traitsILi32ELi128ELi128ELi8ELi4ELi4ELi4ELb1ELb0EN7cutlass6half_tE19Flash_kernel_traitsILi32ELi128ELi128ELi8ES3_EELb0ELb0ELb0ELb0ELb0ELb0ELb1EEEvNS_16Flash_bwd_paramsE,"a",@progbits
	.sectionflags	@""
	.align	4
.nv.constant0._ZN5flash44flash_bwd_dq_dk_dv_loop_seqk_parallel_kernelI23Flash_bwd_kernel_traitsILi32ELi128ELi128ELi8ELi4ELi4ELi4ELb1ELb0EN7cutlass6half_tE19Flash_kernel_traitsILi32ELi128ELi128ELi8ES3_EELb0ELb0ELb0ELb0ELb0ELb0ELb1EEEvNS_16Flash_bwd_paramsE:
	.zero		1536


//--------------------- .nv.constant0._ZN5flash44flash_bwd_dq_dk_dv_loop_seqk_parallel_kernelI23Flash_bwd_kernel_traitsILi32ELi128ELi128ELi8ELi4ELi4ELi4ELb1ELb0EN7cutlass6half_tE19Flash_kernel_traitsILi32ELi128ELi128ELi8ES3_EELb1ELb0ELb1ELb0ELb0ELb0ELb0EEEvNS_16Flash_bwd_paramsE --------------------------
	.section	.nv.constant0._ZN5flash44flash_bwd_dq_dk_dv_loop_seqk_parallel_kernelI23Flash_bwd_kernel_traitsILi32ELi128ELi128ELi8ELi4ELi4ELi4ELb1ELb0EN7cutlass6half_tE19Flash_kernel_traitsILi32ELi128ELi128ELi8ES3_EELb1ELb0ELb1ELb0ELb0ELb0ELb0EEEvNS_16Flash_bwd_paramsE,"a",@progbits
	.sectionflags	@""
	.align	4
.nv.constant0._ZN5flash44flash_bwd_dq_dk_dv_loop_seqk_parallel_kernelI23Flash_bwd_kernel_traitsILi32ELi128ELi128ELi8ELi4ELi4ELi4ELb1ELb0EN7cutlass6half_tE19Flash_kernel_traitsILi32ELi128ELi128ELi8ES3_EELb1ELb0ELb1ELb0ELb0ELb0ELb0EEEvNS_16Flash_bwd_paramsE:
	.zero		1536


//--------------------- .nv.constant0._ZN5flash44flash_bwd_dq_dk_dv_loop_seqk_parallel_kernelI23Flash_bwd_kernel_traitsILi32ELi128ELi128ELi8ELi4ELi4ELi4ELb1ELb0EN7cutlass6half_tE19Flash_kernel_traitsILi32ELi128ELi128ELi8ES3_EELb0ELb0ELb1ELb0ELb0ELb0ELb1EEEvNS_16Flash_bwd_paramsE --------------------------
	.section	.nv.constant0._ZN5flash44flash_bwd_dq_dk_dv_loop_seqk_parallel_kernelI23Flash_bwd_kernel_traitsILi32ELi128ELi128ELi8ELi4ELi4ELi4ELb1ELb0EN7cutlass6half_tE19Flash_kernel_traitsILi32ELi128ELi128ELi8ES3_EELb0ELb0ELb1ELb0ELb0ELb0ELb1EEEvNS_16Flash_bwd_paramsE,"a",@progbits
	.sectionflags	@""
	.align	4
.nv.constant0._ZN5flash44flash_bwd_dq_dk_dv_loop_seqk_parallel_kernelI23Flash_bwd_kernel_traitsILi32ELi128ELi128ELi8ELi4ELi4ELi4ELb1ELb0EN7cutlass6half_tE19Flash_kernel_traitsILi32ELi128ELi128ELi8ES3_EELb0ELb0ELb1ELb0ELb0ELb0ELb1EEEvNS_16Flash_bwd_paramsE:
	.zero		1536


//--------------------- .nv.constant0._ZN5flash44flash_bwd_dq_dk_dv_loop_seqk_parallel_kernelI23Flash_bwd_kernel_traitsILi32ELi128ELi128ELi8ELi4ELi4ELi4ELb1ELb0EN7cutlass6half_tE19Flash_kernel_traitsILi32ELi128ELi128ELi8ES3_EELb1ELb0ELb0ELb0ELb1ELb1ELb0EEEvNS_16Flash_bwd_paramsE --------------------------
	.section	.nv.constant0._ZN5flash44flash_bwd_dq_dk_dv_loop_seqk_parallel_kernelI23Flash_bwd_kernel_traitsILi32ELi128ELi128ELi8ELi4ELi4ELi4ELb1ELb0EN7cutlass6half_tE19Flash_kernel_traitsILi32ELi128ELi128ELi8ES3_EELb1ELb0ELb0ELb0ELb1ELb1ELb0EEEvNS_16Flash_bwd_paramsE,"a",@progbits
	.sectionflags	@""
	.align	4
.nv.constant0._ZN5flash44flash_bwd_dq_dk_dv_loop_seqk_parallel_kernelI23Flash_bwd_kernel_traitsILi32ELi128ELi128ELi8ELi4ELi4ELi4ELb1ELb0EN7cutlass6half_tE19Flash_kernel_traitsILi32ELi128ELi128ELi8ES3_EELb1ELb0ELb0ELb0ELb1ELb1ELb0EEEvNS_16Flash_bwd_paramsE:
	.zero		1536


//--------------------- .nv.constant0._ZN5flash44flash_bwd_dq_dk_dv_loop_seqk_parallel_kernelI23Flash_bwd_kernel_traitsILi32ELi128ELi128ELi8ELi4ELi4ELi4ELb1ELb0EN7cutlass6half_tE19Flash_kernel_traitsILi32ELi128ELi128ELi8ES3_EELb0ELb0ELb0ELb0ELb1ELb1ELb1EEEvNS_16Flash_bwd_paramsE --------------------------
	.section	.nv.constant0._ZN5flash44flash_bwd_dq_dk_dv_loop_seqk_parallel_kernelI23Flash_bwd_kernel_traitsILi32ELi128ELi128ELi8ELi4ELi4ELi4ELb1ELb0EN7cutlass6half_tE19Flash_kernel_traitsILi32ELi128ELi128ELi8ES3_EELb0ELb0ELb0ELb0ELb1ELb1ELb1EEEvNS_16Flash_bwd_paramsE,"a",@progbits
	.sectionflags	@""
	.align	4
.nv.constant0._ZN5flash44flash_bwd_dq_dk_dv_loop_seqk_parallel_kernelI23Flash_bwd_kernel_traitsILi32ELi128ELi128ELi8ELi4ELi4ELi4ELb1ELb0EN7cutlass6half_tE19Flash_kernel_traitsILi32ELi128ELi128ELi8ES3_EELb0ELb0ELb0ELb0ELb1ELb1ELb1EEEvNS_16Flash_bwd_paramsE:
	.zero		1536


//--------------------- .nv.constant0._ZN5flash44flash_bwd_dq_dk_dv_loop_seqk_parallel_kernelI23Flash_bwd_kernel_traitsILi32ELi128ELi128ELi8ELi4ELi4ELi4ELb1ELb0EN7cutlass6half_tE19Flash_kernel_traitsILi32ELi128ELi128ELi8ES3_EELb1ELb0ELb0ELb1ELb0ELb0ELb0EEEvNS_16Flash_bwd_paramsE --------------------------
	.section	.nv.constant0._ZN5flash44flash_bwd_dq_dk_dv_loop_seqk_parallel_kernelI23Flash_bwd_kernel_traitsILi32ELi128ELi128ELi8ELi4ELi4ELi4ELb1ELb0EN7cutlass6half_tE19Flash_kernel_traitsILi32ELi128ELi128ELi8ES3_EELb1ELb0ELb0ELb1ELb0ELb0ELb0EEEvNS_16Flash_bwd_paramsE,"a",@progbits
	.sectionflags	@""
	.align	4
.nv.constant0._ZN5flash44flash_bwd_dq_dk_dv_loop_seqk_parallel_kernelI23Flash_bwd_kernel_traitsILi32ELi128ELi128ELi8ELi4ELi4ELi4ELb1ELb0EN7cutlass6half_tE19Flash_kernel_traitsILi32ELi128ELi128ELi8ES3_EELb1ELb0ELb0ELb1ELb0ELb0ELb0EEEvNS_16Flash_bwd_paramsE:
	.zero		1536


//--------------------- .nv.constant0._ZN5flash44flash_bwd_dq_dk_dv_loop_seqk_parallel_kernelI23Flash_bwd_kernel_traitsILi32ELi128ELi128ELi8ELi4ELi4ELi4ELb1ELb0EN7cutlass6half_tE19Flash_kernel_traitsILi32ELi128ELi128ELi8ES3_EELb0ELb0ELb0ELb1ELb0ELb0ELb1EEEvNS_16Flash_bwd_paramsE --------------------------
	.section	.nv.constant0._ZN5flash44flash_bwd_dq_dk_dv_loop_seqk_parallel_kernelI23Flash_bwd_kernel_traitsILi32ELi128ELi128ELi8ELi4ELi4ELi4ELb1ELb0EN7cutlass6half_tE19Flash_kernel_traitsILi32ELi128ELi128ELi8ES3_EELb0ELb0ELb0ELb1ELb0ELb0ELb1EEEvNS_16Flash_bwd_paramsE,"a",@progbits
	.sectionflags	@""
	.align	4
.nv.constant0._ZN5flash44flash_bwd_dq_dk_dv_loop_seqk_parallel_kernelI23Flash_bwd_kernel_traitsILi32ELi128ELi128ELi8ELi4ELi4ELi4ELb1ELb0EN7cutlass6half_tE19Flash_kernel_traitsILi32ELi128ELi128ELi8ES3_EELb0ELb0ELb0ELb1ELb0ELb0ELb1EEEvNS_16Flash_bwd_paramsE:
	.zero		1536


//--------------------- .nv.constant0._ZN5flash44flash_bwd_dq_dk_dv_loop_seqk_parallel_kernelI23Flash_bwd_kernel_traitsILi32ELi128ELi128ELi8ELi4ELi4ELi4ELb1ELb0EN7cutlass6half_tE19Flash_kernel_traitsILi32ELi128ELi128ELi8ES3_EELb1ELb0ELb1ELb0ELb0ELb1ELb0EEEvNS_16Flash_bwd_paramsE --------------------------
	.section	.nv.constant0._ZN5flash44flash_bwd_dq_dk_dv_loop_seqk_parallel_kernelI23Flash_bwd_kernel_traitsILi32ELi128ELi128ELi8ELi4ELi4ELi4ELb1ELb0EN7cutlass6half_tE19Flash_kernel_traitsILi32ELi128ELi128ELi8ES3_EELb1ELb0ELb1ELb0ELb0ELb1ELb0EEEvNS_16Flash_bwd_paramsE,"a",@progbits
	.sectionflags	@""
	.align	4
.nv.constant0._ZN5flash44flash_bwd_dq_dk_dv_loop_seqk_parallel_kernelI23Flash_bwd_kernel_traitsILi32ELi128ELi128ELi8ELi4ELi4ELi4ELb1ELb0EN7cutlass6half_tE19Flash_kernel_traitsILi32ELi128ELi128ELi8ES3_EELb1ELb0ELb1ELb0ELb0ELb1ELb0EEEvNS_16Flash_bwd_paramsE:
	.zero		1536


//--------------------- .nv.constant0._ZN5flash44flash_bwd_dq_dk_dv_loop_seqk_parallel_kernelI23Flash_bwd_kernel_traitsILi32ELi128ELi128ELi8ELi4ELi4ELi4ELb1ELb0EN7cutlass6half_tE19Flash_kernel_traitsILi32ELi128ELi128ELi8ES3_EELb0ELb0ELb1ELb0ELb0ELb1ELb1EEEvNS_16Flash_bwd_paramsE --------------------------
	.section	.nv.constant0._ZN5flash44flash_bwd_dq_dk_dv_loop_seqk_parallel_kernelI23Flash_bwd_kernel_traitsILi32ELi128ELi128ELi8ELi4ELi4ELi4ELb1ELb0EN7cutlass6half_tE19Flash_kernel_traitsILi32ELi128ELi128ELi8ES3_EELb0ELb0ELb1ELb0ELb0ELb1ELb1EEEvNS_16Flash_bwd_paramsE,"a",@progbits
	.sectionflags	@""
	.align	4
.nv.constant0._ZN5flash44flash_bwd_dq_dk_dv_loop_seqk_parallel_kernelI23Flash_bwd_kernel_traitsILi32ELi128ELi128ELi8ELi4ELi4ELi4ELb1ELb0EN7cutlass6half_tE19Flash_kernel_traitsILi32ELi128ELi128ELi8ES3_EELb0ELb0ELb1ELb0ELb0ELb1ELb1EEEvNS_16Flash_bwd_paramsE:
	.zero		1536


//--------------------- .nv.constant0._ZN5flash44flash_bwd_dq_dk_dv_loop_seqk_parallel_kernelI23Flash_bwd_kernel_traitsILi32ELi128ELi128ELi8ELi4ELi4ELi4ELb1ELb0EN7cutlass6half_tE19Flash_kernel_traitsILi32ELi128ELi128ELi8ES3_EELb1ELb0ELb1ELb1ELb0ELb0ELb0EEEvNS_16Flash_bwd_paramsE --------------------------
	.section	.nv.constant0._ZN5flash44flash_bwd_dq_dk_dv_loop_seqk_parallel_kernelI23Flash_bwd_kernel_traitsILi32ELi128ELi128ELi8ELi4ELi4ELi4ELb1ELb0EN7cutlass6half_tE19Flash_kernel_traitsILi32ELi128ELi128ELi8ES3_EELb1ELb0ELb1ELb1ELb0ELb0ELb0EEEvNS_16Flash_bwd_paramsE,"a",@progbits
	.sectionflags	@""
	.align	4
.nv.constant0._ZN5flash44flash_bwd_dq_dk_dv_loop_seqk_parallel_kernelI23Flash_bwd_kernel_traitsILi32ELi128ELi128ELi8ELi4ELi4ELi4ELb1ELb0EN7cutlass6half_tE19Flash_kernel_traitsILi32ELi128ELi128ELi8ES3_EELb1ELb0ELb1ELb1ELb0ELb0ELb0EEEvNS_16Flash_bwd_paramsE:
	.zero		1536


//--------------------- .nv.constant0._ZN5flash44flash_bwd_dq_dk_dv_loop_seqk_parallel_kernelI23Flash_bwd_kernel_traitsILi32ELi128ELi128ELi8ELi4ELi4ELi4ELb1ELb0EN7cutlass6half_tE19Flash_kernel_traitsILi32ELi128ELi128ELi8ES3_EELb0ELb0ELb1ELb1ELb0ELb0ELb1EEEvNS_16Flash_bwd_paramsE --------------------------
	.section	.nv.constant0._ZN5flash44flash_bwd_dq_dk_dv_loop_seqk_parallel_kernelI23Flash_bwd_kernel_traitsILi32ELi128ELi128ELi8ELi4ELi4ELi4ELb1ELb0EN7cutlass6half_tE19Flash_kernel_traitsILi32ELi128ELi128ELi8ES3_EELb0ELb0ELb1ELb1ELb0ELb0ELb1EEEvNS_16Flash_bwd_paramsE,"a",@progbits
	.sectionflags	@""
	.align	4
.nv.constant0._ZN5flash44flash_bwd_dq_dk_dv_loop_seqk_parallel_kernelI23Flash_bwd_kernel_traitsILi32ELi128ELi128ELi8ELi4ELi4ELi4ELb1ELb0EN7cutlass6half_tE19Flash_kernel_traitsILi32ELi128ELi128ELi8ES3_EELb0ELb0ELb1ELb1ELb0ELb0ELb1EEEvNS_16Flash_bwd_paramsE:
	.zero		1536


//--------------------- .nv.constant0._ZN5flash25flash_bwd_dot_do_o_kernelILb0E23Flash_bwd_kernel_traitsILi32ELi128ELi128ELi8ELi4ELi4ELi4ELb1ELb0EN7cutlass6half_tE19Flash_kernel_traitsILi32ELi128ELi128ELi8ES3_EEEEvNS_16Flash_bwd_paramsE --------------------------
	.section	.nv.constant0._ZN5flash25flash_bwd_dot_do_o_kernelILb0E23Flash_bwd_kernel_traitsILi32ELi128ELi128ELi8ELi4ELi4ELi4ELb1ELb0EN7cutlass6half_tE19Flash_kernel_traitsILi32ELi128ELi128ELi8ES3_EEEEvNS_16Flash_bwd_paramsE,"a",@progbits
	.sectionflags	@""
	.align	4
.nv.constant0._ZN5flash25flash_bwd_dot_do_o_kernelILb0E23Flash_bwd_kernel_traitsILi32ELi128ELi128ELi8ELi4ELi4ELi4ELb1ELb0EN7cutlass6half_tE19Flash_kernel_traitsILi32ELi128ELi128ELi8ES3_EEEEvNS_16Flash_bwd_paramsE:
	.zero		1536


//--------------------- .nv.constant0._ZN5flash25flash_bwd_dot_do_o_kernelILb1E23Flash_bwd_kernel_traitsILi32ELi128ELi128ELi8ELi4ELi4ELi4ELb1ELb0EN7cutlass6half_tE19Flash_kernel_traitsILi32ELi128ELi128ELi8ES3_EEEEvNS_16Flash_bwd_paramsE --------------------------
	.section	.nv.constant0._ZN5flash25flash_bwd_dot_do_o_kernelILb1E23Flash_bwd_kernel_traitsILi32ELi128ELi128ELi8ELi4ELi4ELi4ELb1ELb0EN7cutlass6half_tE19Flash_kernel_traitsILi32ELi128ELi128ELi8ES3_EEEEvNS_16Flash_bwd_paramsE,"a",@progbits
	.sectionflags	@""
	.align	4
.nv.constant0._ZN5flash25flash_bwd_dot_do_o_kernelILb1E23Flash_bwd_kernel_traitsILi32ELi128ELi128ELi8ELi4ELi4ELi4ELb1ELb0EN7cutlass6half_tE19Flash_kernel_traitsILi32ELi128ELi128ELi8ES3_EEEEvNS_16Flash_bwd_paramsE:
	.zero		1536


//--------------------- .nv.constant0._ZN5flash27flash_bwd_convert_dq_kernelI23Flash_bwd_kernel_traitsILi32ELi128ELi128ELi8ELi4ELi4ELi4ELb0ELb0EN7cutlass6half_tE19Flash_kernel_traitsILi32ELi128ELi128ELi8ES3_EEEEvNS_16Flash_bwd_paramsEi --------------------------
	.section	.nv.constant0._ZN5flash27flash_bwd_convert_dq_kernelI23Flash_bwd_kernel_traitsILi32ELi128ELi128ELi8ELi4ELi4ELi4ELb0ELb0EN7cutlass6half_tE19Flash_kernel_traitsILi32ELi128ELi128ELi8ES3_EEEEvNS_16Flash_bwd_paramsEi,"a",@progbits
	.sectionflags	@""
	.align	4
.nv.constant0._ZN5flash27flash_bwd_convert_dq_kernelI23Flash_bwd_kernel_traitsILi32ELi128ELi128ELi8ELi4ELi4ELi4ELb0ELb0EN7cutlass6half_tE19Flash_kernel_traitsILi32ELi128ELi128ELi8ES3_EEEEvNS_16Flash_bwd_paramsEi:
	.zero		1540


//--------------------- .nv.constant0._ZN5flash44flash_bwd_dq_dk_dv_loop_seqk_parallel_kernelI23Flash_bwd_kernel_traitsILi32ELi128ELi128ELi8ELi4ELi4ELi4ELb0ELb0EN7cutlass6half_tE19Flash_kernel_traitsILi32ELi128ELi128ELi8ES3_EELb1ELb0ELb0ELb0ELb0ELb1ELb0EEEvNS_16Flash_bwd_paramsE --------------------------
	.section	.nv.constant0._ZN5flash44flash_bwd_dq_dk_dv_loop_seqk_parallel_kernelI23Flash_bwd_kernel_traitsILi32ELi128ELi128ELi8ELi4ELi4ELi4ELb0ELb0EN7cutlass6half_tE19Flash_kernel_traitsILi32ELi128ELi128ELi8ES3_EELb1ELb0ELb0ELb0ELb0ELb1ELb0EEEvNS_16Flash_bwd_paramsE,"a",@progbits
	.sectionflags	@""
	.align	4
.nv.constant0._ZN5flash44flash_bwd_dq_dk_dv_loop_seqk_parallel_kernelI23Flash_bwd_kernel_traitsILi32ELi128ELi128ELi8ELi4ELi4ELi4ELb0ELb0EN7cutlass6half_tE19Flash_kernel_traitsILi32ELi128ELi128ELi8ES3_EELb1ELb0ELb0ELb0ELb0ELb1ELb0EEEvNS_16Flash_bwd_paramsE:
	.zero		1536


//--------------------- .nv.constant0._ZN5flash44flash_bwd_dq_dk_dv_loop_seqk_parallel_kernelI23Flash_bwd_kernel_traitsILi32ELi128ELi128ELi8ELi4ELi4ELi4ELb0ELb0EN7cutlass6half_tE19Flash_kernel_traitsILi32ELi128ELi128ELi8ES3_EELb0ELb0ELb0ELb0ELb0ELb1ELb1EEEvNS_16Flash_bwd_paramsE --------------------------
	.section	.nv.constant0._ZN5flash44flash_bwd_dq_dk_dv_loop_seqk_parallel_kernelI23Flash_bwd_kernel_traitsILi32ELi128ELi128ELi8ELi4ELi4ELi4ELb0ELb0EN7cutlass6half_tE19Flash_kernel_traitsILi32ELi128ELi128ELi8ES3_EELb0ELb0ELb0ELb0ELb0ELb1ELb1EEEvNS_16Flash_bwd_paramsE,"a",@progbits
	.sectionflags	@""
	.align	4
.nv.constant0._ZN5flash44flash_bwd_dq_dk_dv_loop_seqk_parallel_kernelI23Flash_bwd_kernel_traitsILi32ELi128ELi128ELi8ELi4ELi4ELi4ELb0ELb0EN7cutlass6half_tE19Flash_kernel_traitsILi32ELi128ELi128ELi8ES3_EELb0ELb0ELb0ELb0ELb0ELb1ELb1EEEvNS_16Flash_bwd_paramsE:
	.zero		1536


//--------------------- .nv.constant0._ZN5flash44flash_bwd_dq_dk_dv_loop_seqk_parallel_kernelI23Flash_bwd_kernel_traitsILi32ELi128ELi128ELi8ELi4ELi4ELi4ELb0ELb0EN7cutlass6half_tE19Flash_kernel_traitsILi32ELi128ELi128ELi8ES3_EELb1ELb0ELb0ELb0ELb0ELb0ELb0EEEvNS_16Flash_bwd_paramsE --------------------------
	.section	.nv.constant0._ZN5flash44flash_bwd_dq_dk_dv_loop_seqk_parallel_kernelI23Flash_bwd_kernel_traitsILi32ELi128ELi128ELi8ELi4ELi4ELi4ELb0ELb0EN7cutlass6half_tE19Flash_kernel_traitsILi32ELi128ELi128ELi8ES3_EELb1ELb0ELb0ELb0ELb0ELb0ELb0EEEvNS_16Flash_bwd_paramsE,"a",@progbits
	.sectionflags	@""
	.align	4
.nv.constant0._ZN5flash44flash_bwd_dq_dk_dv_loop_seqk_parallel_kernelI23Flash_bwd_kernel_traitsILi32ELi128ELi128ELi8ELi4ELi4ELi4ELb0ELb0EN7cutlass6half_tE19Flash_kernel_traitsILi32ELi128ELi128ELi8ES3_EELb1ELb0ELb0ELb0ELb0ELb0ELb0EEEvNS_16Flash_bwd_paramsE:
	.zero		1536


//--------------------- .nv.constant0._ZN5flash44flash_bwd_dq_dk_dv_loop_seqk_parallel_kernelI23Flash_bwd_kernel_traitsILi32ELi128ELi128ELi8ELi4ELi4ELi4ELb0ELb0EN7cutlass6half_tE19Flash_kernel_traitsILi32ELi128ELi128ELi8ES3_EELb0ELb0ELb0ELb0ELb0ELb0ELb1EEEvNS_16Flash_bwd_paramsE --------------------------
	.section	.nv.constant0._ZN5flash44flash_bwd_dq_dk_dv_loop_seqk_parallel_kernelI23Flash_bwd_kernel_traitsILi32ELi128ELi128ELi8ELi4ELi4ELi4ELb0ELb0EN7cutlass6half_tE19Flash_kernel_traitsILi32ELi128ELi128ELi8ES3_EELb0ELb0ELb0ELb0ELb0ELb0ELb1EEEvNS_16Flash_bwd_paramsE,"a",@progbits
	.sectionflags	@""
	.align	4
.nv.constant0._ZN5flash44flash_bwd_dq_dk_dv_loop_seqk_parallel_kernelI23Flash_bwd_kernel_traitsILi32ELi128ELi128ELi8ELi4ELi4ELi4ELb0ELb0EN7cutlass6half_tE19Flash_kernel_traitsILi32ELi128ELi128ELi8ES3_EELb0ELb0ELb0ELb0ELb0ELb0ELb1EEEvNS_16Flash_bwd_paramsE:
	.zero		1536


//--------------------- .nv.constant0._ZN5flash44flash_bwd_dq_dk_dv_loop_seqk_parallel_kernelI23Flash_bwd_kernel_traitsILi32ELi128ELi128ELi8ELi4ELi4ELi4ELb0ELb0EN7cutlass6half_tE19Flash_kernel_traitsILi32ELi128ELi128ELi8ES3_EELb1ELb0ELb1ELb0ELb0ELb0ELb0EEEvNS_16Flash_bwd_paramsE --------------------------
	.section	.nv.constant0._ZN5flash44flash_bwd_dq_dk_dv_loop_seqk_parallel_kernelI23Flash_bwd_kernel_traitsILi32ELi128ELi128ELi8ELi4ELi4ELi4ELb0ELb0EN7cutlass6half_tE19Flash_kernel_traitsILi32ELi128ELi128ELi8ES3_EELb1ELb0ELb1ELb0ELb0ELb0ELb0EEEvNS_16Flash_bwd_paramsE,"a",@progbits
	.sectionflags	@""
	.align	4
.nv.constant0._ZN5flash44flash_bwd_dq_dk_dv_loop_seqk_parallel_kernelI23Flash_bwd_kernel_traitsILi32ELi128ELi128ELi8ELi4ELi4ELi4ELb0ELb0EN7cutlass6half_tE19Flash_kernel_traitsILi32ELi128ELi128ELi8ES3_EELb1ELb0ELb1ELb0ELb0ELb0ELb0EEEvNS_16Flash_bwd_paramsE:
	.zero		1536


//--------------------- .nv.constant0._ZN5flash44flash_bwd_dq_dk_dv_loop_seqk_parallel_kernelI23Flash_bwd_kernel_traitsILi32ELi128ELi128ELi8ELi4ELi4ELi4ELb0ELb0EN7cutlass6half_tE19Flash_kernel_traitsILi32ELi128ELi128ELi8ES3_EELb0ELb0ELb1ELb0ELb0ELb0ELb1EEEvNS_16Flash_bwd_paramsE --------------------------
	.section	.nv.constant0._ZN5flash44flash_bwd_dq_dk_dv_loop_seqk_parallel_kernelI23Flash_bwd_kernel_traitsILi32ELi128ELi128ELi8ELi4ELi4ELi4ELb0ELb0EN7cutlass6half_tE19Flash_kernel_traitsILi32ELi128ELi128ELi8ES3_EELb0ELb0ELb1ELb0ELb0ELb0ELb1EEEvNS_16Flash_bwd_paramsE,"a",@progbits
	.sectionflags	@""
	.align	4
.nv.constant0._ZN5flash44flash_bwd_dq_dk_dv_loop_seqk_parallel_kernelI23Flash_bwd_kernel_traitsILi32ELi128ELi128ELi8ELi4ELi4ELi4ELb0ELb0EN7cutlass6half_tE19Flash_kernel_traitsILi32ELi128ELi128ELi8ES3_EELb0ELb0ELb1ELb0ELb0ELb0ELb1EEEvNS_16Flash_bwd_paramsE:
	.zero		1536


//--------------------- .nv.constant0._ZN5flash44flash_bwd_dq_dk_dv_loop_seqk_parallel_kernelI23Flash_bwd_kernel_traitsILi32ELi128ELi128ELi8ELi4ELi4ELi4ELb0ELb0EN7cutlass6half_tE19Flash_kernel_traitsILi32ELi128ELi128ELi8ES3_EELb1ELb0ELb0ELb0ELb1ELb1ELb0EEEvNS_16Flash_bwd_paramsE --------------------------
	.section	.nv.constant0._ZN5flash44flash_bwd_dq_dk_dv_loop_seqk_parallel_kernelI23Flash_bwd_kernel_traitsILi32ELi128ELi128ELi8ELi4ELi4ELi4ELb0ELb0EN7cutlass6half_tE19Flash_kernel_traitsILi32ELi128ELi128ELi8ES3_EELb1ELb0ELb0ELb0ELb1ELb1ELb0EEEvNS_16Flash_bwd_paramsE,"a",@progbits
	.sectionflags	@""
	.align	4
.nv.constant0._ZN5flash44flash_bwd_dq_dk_dv_loop_seqk_parallel_kernelI23Flash_bwd_kernel_traitsILi32ELi128ELi128ELi8ELi4ELi4ELi4ELb0ELb0EN7cutlass6half_tE19Flash_kernel_traitsILi32ELi128ELi128ELi8ES3_EELb1ELb0ELb0ELb0ELb1ELb1ELb0EEEvNS_16Flash_bwd_paramsE:
	.zero		1536


//--------------------- .nv.constant0._ZN5flash44flash_bwd_dq_dk_dv_loop_seqk_parallel_kernelI23Flash_bwd_kernel_traitsILi32ELi128ELi128ELi8ELi4ELi4ELi4ELb0ELb0EN7cutlass6half_tE19Flash_kernel_traitsILi32ELi128ELi128ELi8ES3_EELb0ELb0ELb0ELb0ELb1ELb1ELb1EEEvNS_16Flash_bwd_paramsE --------------------------
	.section	.nv.constant0._ZN5flash44flash_bwd_dq_dk_dv_loop_seqk_parallel_kernelI23Flash_bwd_kernel_traitsILi32ELi128ELi128ELi8ELi4ELi4ELi4ELb0ELb0EN7cutlass6half_tE19Flash_kernel_traitsILi32ELi128ELi128ELi8ES3_EELb0ELb0ELb0ELb0ELb1ELb1ELb1EEEvNS_16Flash_bwd_paramsE,"a",@progbits
	.sectionflags	@""
	.align	4
.nv.constant0._ZN5flash44flash_bwd_dq_dk_dv_loop_seqk_parallel_kernelI23Flash_bwd_kernel_traitsILi32ELi128ELi128ELi8ELi4ELi4ELi4ELb0ELb0EN7cutlass6half_tE19Flash_kernel_traitsILi32ELi128ELi128ELi8ES3_EELb0ELb0ELb0ELb0ELb1ELb1ELb1EEEvNS_16Flash_bwd_paramsE:
	.zero		1536


//--------------------- .nv.constant0._ZN5flash44flash_bwd_dq_dk_dv_loop_seqk_parallel_kernelI23Flash_bwd_kernel_traitsILi32ELi128ELi128ELi8ELi4ELi4ELi4ELb0ELb0EN7cutlass6half_tE19Flash_kernel_traitsILi32ELi128ELi128ELi8ES3_EELb1ELb0ELb0ELb1ELb0ELb0ELb0EEEvNS_16Flash_bwd_paramsE --------------------------
	.section	.nv.constant0._ZN5flash44flash_bwd_dq_dk_dv_loop_seqk_parallel_kernelI23Flash_bwd_kernel_traitsILi32ELi128ELi128ELi8ELi4ELi4ELi4ELb0ELb0EN7cutlass6half_tE19Flash_kernel_traitsILi32ELi128ELi128ELi8ES3_EELb1ELb0ELb0ELb1ELb0ELb0ELb0EEEvNS_16Flash_bwd_paramsE,"a",@progbits
	.sectionflags	@""
	.align	4
.nv.constant0._ZN5flash44flash_bwd_dq_dk_dv_loop_seqk_parallel_kernelI23Flash_bwd_kernel_traitsILi32ELi128ELi128ELi8ELi4ELi4ELi4ELb0ELb0EN7cutlass6half_tE19Flash_kernel_traitsILi32ELi128ELi128ELi8ES3_EELb1ELb0ELb0ELb1ELb0ELb0ELb0EEEvNS_16Flash_bwd_paramsE:
	.zero		1536


//--------------------- .nv.constant0._ZN5flash44flash_bwd_dq_dk_dv_loop_seqk_parallel_kernelI23Flash_bwd_kernel_traitsILi32ELi128ELi128ELi8ELi4ELi4ELi4ELb0ELb0EN7cutlass6half_tE19Flash_kernel_traitsILi32ELi128ELi128ELi8ES3_EELb0ELb0ELb0ELb1ELb0ELb0ELb1EEEvNS_16Flash_bwd_paramsE --------------------------
	.section	.nv.constant0._ZN5flash44flash_bwd_dq_dk_dv_loop_seqk_parallel_kernelI23Flash_bwd_kernel_traitsILi32ELi128ELi128ELi8ELi4ELi4ELi4ELb0ELb0EN7cutlass6half_tE19Flash_kernel_traitsILi32ELi128ELi128ELi8ES3_EELb0ELb0ELb0ELb1ELb0ELb0ELb1EEEvNS_16Flash_bwd_paramsE,"a",@progbits
	.sectionflags	@""
	.align	4
.nv.constant0._ZN5flash44flash_bwd_dq_dk_dv_loop_seqk_parallel_kernelI23Flash_bwd_kernel_traitsILi32ELi128ELi128ELi8ELi4ELi4ELi4ELb0ELb0EN7cutlass6half_tE19Flash_kernel_traitsILi32ELi128ELi128ELi8ES3_EELb0ELb0ELb0ELb1ELb0ELb0ELb1EEEvNS_16Flash_bwd_paramsE:
	.zero		1536


//--------------------- .nv.constant0._ZN5flash44flash_bwd_dq_dk_dv_loop_seqk_parallel_kernelI23Flash_bwd_kernel_traitsILi32ELi128ELi128ELi8ELi4ELi4ELi4ELb0ELb0EN7cutlass6half_tE19Flash_kernel_traitsILi32ELi128ELi128ELi8ES3_EELb1ELb0ELb1ELb0ELb0ELb1ELb0EEEvNS_16Flash_bwd_paramsE --------------------------
	.section	.nv.constant0._ZN5flash44flash_bwd_dq_dk_dv_loop_seqk_parallel_kernelI23Flash_bwd_kernel_traitsILi32ELi128ELi128ELi8ELi4ELi4ELi4ELb0ELb0EN7cutlass6half_tE19Flash_kernel_traitsILi32ELi128ELi128ELi8ES3_EELb1ELb0ELb1ELb0ELb0ELb1ELb0EEEvNS_16Flash_bwd_paramsE,"a",@progbits
	.sectionflags	@""
	.align	4
.nv.constant0._ZN5flash44flash_bwd_dq_dk_dv_loop_seqk_parallel_kernelI23Flash_bwd_kernel_traitsILi32ELi128ELi128ELi8ELi4ELi4ELi4ELb0ELb0EN7cutlass6half_tE19Flash_kernel_traitsILi32ELi128ELi128ELi8ES3_EELb1ELb0ELb1ELb0ELb0ELb1ELb0EEEvNS_16Flash_bwd_paramsE:
	.zero		1536


//--------------------- .nv.constant0._ZN5flash44flash_bwd_dq_dk_dv_loop_seqk_parallel_kernelI23Flash_bwd_kernel_traitsILi32ELi128ELi128ELi8ELi4ELi4ELi4ELb0ELb0EN7cutlass6half_tE19Flash_kernel_traitsILi32ELi128ELi128ELi8ES3_EELb0ELb0ELb1ELb0ELb0ELb1ELb1EEEvNS_16Flash_bwd_paramsE --------------------------
	.section	.nv.constant0._ZN5flash44flash_bwd_dq_dk_dv_loop_seqk_parallel_kernelI23Flash_bwd_kernel_traitsILi32ELi128ELi128ELi8ELi4ELi4ELi4ELb0ELb0EN7cutlass6half_tE19Flash_kernel_traitsILi32ELi128ELi128ELi8ES3_EELb0ELb0ELb1ELb0ELb0ELb1ELb1EEEvNS_16Flash_bwd_paramsE,"a",@progbits
	.sectionflags	@""
	.align	4
.nv.constant0._ZN5flash44flash_bwd_dq_dk_dv_loop_seqk_parallel_kernelI23Flash_bwd_kernel_traitsILi32ELi128ELi128ELi8ELi4ELi4ELi4ELb0ELb0EN7cutlass6half_tE19Flash_kernel_traitsILi32ELi128ELi128ELi8ES3_EELb0ELb0ELb1ELb0ELb0ELb1ELb1EEEvNS_16Flash_bwd_paramsE:
	.zero		1536


//--------------------- .nv.constant0._ZN5flash44flash_bwd_dq_dk_dv_loop_seqk_parallel_kernelI23Flash_bwd_kernel_traitsILi32ELi128ELi128ELi8ELi4ELi4ELi4ELb0ELb0EN7cutlass6half_tE19Flash_kernel_traitsILi32ELi128ELi128ELi8ES3_EELb1ELb0ELb1ELb1ELb0ELb0ELb0EEEvNS_16Flash_bwd_paramsE --------------------------
	.section	.nv.constant0._ZN5flash44flash_bwd_dq_dk_dv_loop_seqk_parallel_kernelI23Flash_bwd_kernel_traitsILi32ELi128ELi128ELi8ELi4ELi4ELi4ELb0ELb0EN7cutlass6half_tE19Flash_kernel_traitsILi32ELi128ELi128ELi8ES3_EELb1ELb0ELb1ELb1ELb0ELb0ELb0EEEvNS_16Flash_bwd_paramsE,"a",@progbits
	.sectionflags	@""
	.align	4
.nv.constant0._ZN5flash44flash_bwd_dq_dk_dv_loop_seqk_parallel_kernelI23Flash_bwd_kernel_traitsILi32ELi128ELi128ELi8ELi4ELi4ELi4ELb0ELb0EN7cutlass6half_tE19Flash_kernel_traitsILi32ELi128ELi128ELi8ES3_EELb1ELb0ELb1ELb1ELb0ELb0ELb0EEEvNS_16Flash_bwd_paramsE:
	.zero		1536


//--------------------- .nv.constant0._ZN5flash44flash_bwd_dq_dk_dv_loop_seqk_parallel_kernelI23Flash_bwd_kernel_traitsILi32ELi128ELi128ELi8ELi4ELi4ELi4ELb0ELb0EN7cutlass6half_tE19Flash_kernel_traitsILi32ELi128ELi128ELi8ES3_EELb0ELb0ELb1ELb1ELb0ELb0ELb1EEEvNS_16Flash_bwd_paramsE --------------------------
	.section	.nv.constant0._ZN5flash44flash_bwd_dq_dk_dv_loop_seqk_parallel_kernelI23Flash_bwd_kernel_traitsILi32ELi128ELi128ELi8ELi4ELi4ELi4ELb0ELb0EN7cutlass6half_tE19Flash_kernel_traitsILi32ELi128ELi128ELi8ES3_EELb0ELb0ELb1ELb1ELb0ELb0ELb1EEEvNS_16Flash_bwd_paramsE,"a",@progbits
	.sectionflags	@""
	.align	4
.nv.constant0._ZN5flash44flash_bwd_dq_dk_dv_loop_seqk_parallel_kernelI23Flash_bwd_kernel_traitsILi32ELi128ELi128ELi8ELi4ELi4ELi4ELb0ELb0EN7cutlass6half_tE19Flash_kernel_traitsILi32ELi128ELi128ELi8ES3_EELb0ELb0ELb1ELb1ELb0ELb0ELb1EEEvNS_16Flash_bwd_paramsE:
	.zero		1536


//--------------------- .nv.constant0._ZN5flash25flash_bwd_dot_do_o_kernelILb0E23Flash_bwd_kernel_traitsILi32ELi128ELi128ELi8ELi4ELi4ELi4ELb0ELb0EN7cutlass6half_tE19Flash_kernel_traitsILi32ELi128ELi128ELi8ES3_EEEEvNS_16Flash_bwd_paramsE --------------------------
	.section	.nv.constant0._ZN5flash25flash_bwd_dot_do_o_kernelILb0E23Flash_bwd_kernel_traitsILi32ELi128ELi128ELi8ELi4ELi4ELi4ELb0ELb0EN7cutlass6half_tE19Flash_kernel_traitsILi32ELi128ELi128ELi8ES3_EEEEvNS_16Flash_bwd_paramsE,"a",@progbits
	.sectionflags	@""
	.align	4
.nv.constant0._ZN5flash25flash_bwd_dot_do_o_kernelILb0E23Flash_bwd_kernel_traitsILi32ELi128ELi128ELi8ELi4ELi4ELi4ELb0ELb0EN7cutlass6half_tE19Flash_kernel_traitsILi32ELi128ELi128ELi8ES3_EEEEvNS_16Flash_bwd_paramsE:
	.zero		1536


//--------------------- .nv.constant0._ZN5flash25flash_bwd_dot_do_o_kernelILb1E23Flash_bwd_kernel_traitsILi32ELi128ELi128ELi8ELi4ELi4ELi4ELb0ELb0EN7cutlass6half_tE19Flash_kernel_traitsILi32ELi128ELi128ELi8ES3_EEEEvNS_16Flash_bwd_paramsE --------------------------
	.section	.nv.constant0._ZN5flash25flash_bwd_dot_do_o_kernelILb1E23Flash_bwd_kernel_traitsILi32ELi128ELi128ELi8ELi4ELi4ELi4ELb0ELb0EN7cutlass6half_tE19Flash_kernel_traitsILi32ELi128ELi128ELi8ES3_EEEEvNS_16Flash_bwd_paramsE,"a",@progbits
	.sectionflags	@""
	.align	4
.nv.constant0._ZN5flash25flash_bwd_dot_do_o_kernelILb1E23Flash_bwd_kernel_traitsILi32ELi128ELi128ELi8ELi4ELi4ELi4ELb0ELb0EN7cutlass6half_tE19Flash_kernel_traitsILi32ELi128ELi128ELi8ES3_EEEEvNS_16Flash_bwd_paramsE:
	.zero		1536


//--------------------- SYMBOLS --------------------------

	.type		.nv.reservedSmem.offset0,@object
	.size		.nv.reservedSmem.offset0,0x4
	.type		.nv.reservedSmem.cap,@object
	.size		.nv.reservedSmem.cap,0x4
